	.target	sm_90a

	.elftype	@"ET_EXEC"


//--------------------- .note.nv.tkinfo           --------------------------
	.section	.note.nv.tkinfo,"",@"SHT_NOTE"
	.sectionflags	@"SHF_NOTE_NV_TKINFO"
	.tkinfo
        /*0018*/ 	.word	0x00000002
        /*0030*/ 	.string	""
        /*0030*/ 	.string	"ptxas"
        /*0030*/ 	.string	"Cuda compilation tools, release 13.0, V13.0.88"
        /*0030*/ 	.string	"Build cuda_13.0.r13.0/compiler.36424714_0"
        /*0030*/ 	.string	"-v  -suppress-debug-info  -lineinfo  -arch sm_90a "



//--------------------- .note.nv.cuinfo           --------------------------
	.section	.note.nv.cuinfo,"",@"SHT_NOTE"
	.sectionflags	@"SHF_NOTE_NV_CUINFO"
        /*0018*/ 	.short	0x0002
        /*001a*/ 	.short	0x005a
        /*001c*/ 	.short	0x0082
	.zero		2


//--------------------- .nv.info                  --------------------------
	.section	.nv.info,"",@"SHT_CUDA_INFO"
	.align	4


	//----- nvinfo : EIATTR_REGCOUNT
	.align		4
        /*0000*/ 	.byte	0x04, 0x2f
        /*0002*/ 	.short	(.L_1 - .L_0)
	.align		4
.L_0:
        /*0004*/ 	.word	index@(matmul_kernel)
        /*0008*/ 	.word	0x000000ff


	//----- nvinfo : EIATTR_FRAME_SIZE
	.align		4
.L_1:
        /*000c*/ 	.byte	0x04, 0x11
        /*000e*/ 	.short	(.L_3 - .L_2)
	.align		4
.L_2:
        /*0010*/ 	.word	index@(matmul_kernel)
        /*0014*/ 	.word	0x00007748


	//----- nvinfo : EIATTR_MIN_STACK_SIZE
	.align		4
.L_3:
        /*0018*/ 	.byte	0x04, 0x12
        /*001a*/ 	.short	(.L_5 - .L_4)
	.align		4
.L_4:
        /*001c*/ 	.word	index@(matmul_kernel)
        /*0020*/ 	.word	0x00007748
.L_5:


//--------------------- .nv.compat                --------------------------
	.section	.nv.compat,"",@"SHT_CUDA_COMPAT_INFO"
	.align	4
        /*0000*/ 	.byte	0x02, 0x09, 0x01, 0x00, 0x02, 0x02, 0x01, 0x00, 0x02, 0x05, 0x05, 0x00, 0x03, 0x07, 0x01, 0x01
        /*0010*/ 	.byte	0x02, 0x03, 0x00, 0x00, 0x02, 0x06, 0x01, 0x00, 0x04, 0x0b, 0x08, 0x00, 0x00, 0x00, 0x00, 0x00
        /*0020*/ 	.byte	0x00, 0x00, 0x00, 0x00


//--------------------- .nv.info.matmul_kernel    --------------------------
	.section	.nv.info.matmul_kernel,"",@"SHT_CUDA_INFO"
	.sectionflags	@""
	.align	4


	//----- nvinfo : EIATTR_CUDA_API_VERSION
	.align		4
        /*0000*/ 	.byte	0x04, 0x37
        /*0002*/ 	.short	(.L_7 - .L_6)
.L_6:
        /*0004*/ 	.word	0x00000082


	//----- nvinfo : EIATTR_KPARAM_INFO
	.align		4
.L_7:
        /*0008*/ 	.byte	0x04, 0x17
        /*000a*/ 	.short	(.L_9 - .L_8)
.L_8:
        /*000c*/ 	.word	0x00000000
        /*0010*/ 	.short	0x000d
        /*0012*/ 	.short	0x0048
        /*0014*/ 	.byte	0x00, 0xf4, 0x21, 0x00


	//----- nvinfo : EIATTR_KPARAM_INFO
	.align		4
.L_9:
        /*0018*/ 	.byte	0x04, 0x17
        /*001a*/ 	.short	(.L_11 - .L_10)
.L_10:
        /*001c*/ 	.word	0x00000000
        /*0020*/ 	.short	0x000c
        /*0022*/ 	.short	0x0040
        /*0024*/ 	.byte	0x00, 0xf4, 0x21, 0x00


	//----- nvinfo : EIATTR_KPARAM_INFO
	.align		4
.L_11:
        /*0028*/ 	.byte	0x04, 0x17
        /*002a*/ 	.short	(.L_13 - .L_12)
.L_12:
        /*002c*/ 	.word	0x00000000
        /*0030*/ 	.short	0x000b
        /*0032*/ 	.short	0x0038
        /*0034*/ 	.byte	0x00, 0xf0, 0x11, 0x00


	//----- nvinfo : EIATTR_KPARAM_INFO
	.align		4
.L_13:
        /*0038*/ 	.byte	0x04, 0x17
        /*003a*/ 	.short	(.L_15 - .L_14)
.L_14:
        /*003c*/ 	.word	0x00000000
        /*0040*/ 	.short	0x000a
        /*0042*/ 	.short	0x0034
        /*0044*/ 	.byte	0x00, 0xf0, 0x11, 0x00


	//----- nvinfo : EIATTR_KPARAM_INFO
	.align		4
.L_15:
        /*0048*/ 	.byte	0x04, 0x17
        /*004a*/ 	.short	(.L_17 - .L_16)
.L_16:
        /*004c*/ 	.word	0x00000000
        /*0050*/ 	.short	0x0009
        /*0052*/ 	.short	0x0030
        /*0054*/ 	.byte	0x00, 0xf0, 0x11, 0x00


	//----- nvinfo : EIATTR_KPARAM_INFO
	.align		4
.L_17:
        /*0058*/ 	.byte	0x04, 0x17
        /*005a*/ 	.short	(.L_19 - .L_18)
.L_18:
        /*005c*/ 	.word	0x00000000
        /*0060*/ 	.short	0x0008
        /*0062*/ 	.short	0x002c
        /*0064*/ 	.byte	0x00, 0xf0, 0x11, 0x00


	//----- nvinfo : EIATTR_KPARAM_INFO
	.align		4
.L_19:
        /*0068*/ 	.byte	0x04, 0x17
        /*006a*/ 	.short	(.L_21 - .L_20)
.L_20:
        /*006c*/ 	.word	0x00000000
        /*0070*/ 	.short	0x0007
        /*0072*/ 	.short	0x0028
        /*0074*/ 	.byte	0x00, 0xf0, 0x11, 0x00


	//----- nvinfo : EIATTR_KPARAM_INFO
	.align		4
.L_21:
        /*0078*/ 	.byte	0x04, 0x17
        /*007a*/ 	.short	(.L_23 - .L_22)
.L_22:
        /*007c*/ 	.word	0x00000000
        /*0080*/ 	.short	0x0006
        /*0082*/ 	.short	0x0024
        /*0084*/ 	.byte	0x00, 0xf0, 0x11, 0x00


	//----- nvinfo : EIATTR_KPARAM_INFO
	.align		4
.L_23:
        /*0088*/ 	.byte	0x04, 0x17
        /*008a*/ 	.short	(.L_25 - .L_24)
.L_24:
        /*008c*/ 	.word	0x00000000
        /*0090*/ 	.short	0x0005
        /*0092*/ 	.short	0x0020
        /*0094*/ 	.byte	0x00, 0xf0, 0x11, 0x00


	//----- nvinfo : EIATTR_KPARAM_INFO
	.align		4
.L_25:
        /*0098*/ 	.byte	0x04, 0x17
        /*009a*/ 	.short	(.L_27 - .L_26)
.L_26:
        /*009c*/ 	.word	0x00000000
        /*00a0*/ 	.short	0x0004
        /*00a2*/ 	.short	0x001c
        /*00a4*/ 	.byte	0x00, 0xf0, 0x11, 0x00


	//----- nvinfo : EIATTR_KPARAM_INFO
	.align		4
.L_27:
        /*00a8*/ 	.byte	0x04, 0x17
        /*00aa*/ 	.short	(.L_29 - .L_28)
.L_28:
        /*00ac*/ 	.word	0x00000000
        /*00b0*/ 	.short	0x0003
        /*00b2*/ 	.short	0x0018
        /*00b4*/ 	.byte	0x00, 0xf0, 0x11, 0x00


	//----- nvinfo : EIATTR_KPARAM_INFO
	.align		4
.L_29:
        /*00b8*/ 	.byte	0x04, 0x17
        /*00ba*/ 	.short	(.L_31 - .L_30)
.L_30:
        /*00bc*/ 	.word	0x00000000
        /*00c0*/ 	.short	0x0002
        /*00c2*/ 	.short	0x0010
        /*00c4*/ 	.byte	0x00, 0xf4, 0x21, 0x00


	//----- nvinfo : EIATTR_KPARAM_INFO
	.align		4
.L_31:
        /*00c8*/ 	.byte	0x04, 0x17
        /*00ca*/ 	.short	(.L_33 - .L_32)
.L_32:
        /*00cc*/ 	.word	0x00000000
        /*00d0*/ 	.short	0x0001
        /*00d2*/ 	.short	0x0008
        /*00d4*/ 	.byte	0x00, 0xf4, 0x21, 0x00


	//----- nvinfo : EIATTR_KPARAM_INFO
	.align		4
.L_33:
        /*00d8*/ 	.byte	0x04, 0x17
        /*00da*/ 	.short	(.L_35 - .L_34)
.L_34:
        /*00dc*/ 	.word	0x00000000
        /*00e0*/ 	.short	0x0000
        /*00e2*/ 	.short	0x0000
        /*00e4*/ 	.byte	0x00, 0xf4, 0x21, 0x00


	//----- nvinfo : EIATTR_SPARSE_MMA_MASK
	.align		4
.L_35:
        /*00e8*/ 	.byte	0x03, 0x50
        /*00ea*/ 	.short	0x0000


	//----- nvinfo : EIATTR_MAXREG_COUNT
	.align		4
        /*00ec*/ 	.byte	0x03, 0x1b
        /*00ee*/ 	.short	0x00ff


	//----- nvinfo : EIATTR_NUM_BARRIERS
	.align		4
        /*00f0*/ 	.byte	0x02, 0x4c
        /*00f2*/ 	.byte	0x01
	.zero		1


	//----- nvinfo : EIATTR_ANNOTATIONS
	.align		4
        /*00f4*/ 	.byte	0x04, 0x55
        /*00f6*/ 	.short	(.L_37 - .L_36)


	//   ....[0]....
.L_36:
        /*00f8*/ 	.word	0x00000001
        /*00fc*/ 	.byte	0xa0, 0x01, 0x00, 0x00, 0x01, 0x00, 0x00, 0x00, 0xd0, 0x09, 0x00, 0x00, 0x01, 0x00, 0x00, 0x00
        /* <DEDUP_REMOVED lines=670> */
        /*2aec*/ 	.byte	0x90, 0x0e, 0x02, 0x00


	//----- nvinfo : EIATTR_MERCURY_ISA_VERSION
	.align		4
.L_37:
        /*2af0*/ 	.byte	0x03, 0x5f
        /*2af2*/ 	.short	0x0101


	//----- nvinfo : EIATTR_COOP_GROUP_MASK_REGIDS
	.align		4
        /*2af4*/ 	.byte	0x04, 0x29
        /*2af6*/ 	.short	(.L_39 - .L_38)


	//   ....[0]....
.L_38:
        /*2af8*/ 	.word	0xffffffff


	//   ....[1]....
        /*2afc*/ 	.word	0xffffffff


	//   ....[2]....
        /*2b00*/ 	.word	0xffffffff


	//   ....[3]....
        /*2b04*/ 	.word	0xffffffff


	//   ....[4]....
        /*2b08*/ 	.word	0xffffffff


	//   ....[5]....
        /*2b0c*/ 	.word	0xffffffff


	//   ....[6]....
        /*2b10*/ 	.word	0xffffffff


	//   ....[7]....
        /*2b14*/ 	.word	0xffffffff


	//   ....[8]....
        /*2b18*/ 	.word	0xffffffff


	//   ....[9]....
        /*2b1c*/ 	.word	0xffffffff


	//   ....[10]....
        /*2b20*/ 	.word	0xffffffff


	//   ....[11]....
        /*2b24*/ 	.word	0xffffffff


	//   ....[12]....
        /*2b28*/ 	.word	0xffffffff


	//   ....[13]....
        /*2b2c*/ 	.word	0xffffffff


	//   ....[14]....
        /*2b30*/ 	.word	0xffffffff


	//   ....[15]....
        /*2b34*/ 	.word	0xffffffff


	//   ....[16]....
        /*2b38*/ 	.word	0xffffffff


	//   ....[17]....
        /*2b3c*/ 	.word	0xffffffff


	//   ....[18]....
        /*2b40*/ 	.word	0xffffffff


	//   ....[19]....
        /*2b44*/ 	.word	0xffffffff


	//   ....[20]....
        /*2b48*/ 	.word	0xffffffff


	//   ....[21]....
        /*2b4c*/ 	.word	0xffffffff


	//   ....[22]....
        /*2b50*/ 	.word	0xffffffff


	//   ....[23]....
        /*2b54*/ 	.word	0xffffffff


	//   ....[24]....
        /*2b58*/ 	.word	0xffffffff


	//   ....[25]....
        /*2b5c*/ 	.word	0xffffffff


	//   ....[26]....
        /*2b60*/ 	.word	0xffffffff


	//   ....[27]....
        /*2b64*/ 	.word	0xffffffff


	//   ....[28]....
        /*2b68*/ 	.word	0xffffffff


	//   ....[29]....
        /*2b6c*/ 	.word	0xffffffff


	//   ....[30]....
        /*2b70*/ 	.word	0xffffffff


	//   ....[31]....
        /*2b74*/ 	.word	0xffffffff


	//   ....[32]....
        /*2b78*/ 	.word	0xffffffff


	//   ....[33]....
        /*2b7c*/ 	.word	0xffffffff


	//   ....[34]....
        /*2b80*/ 	.word	0xffffffff


	//   ....[35]....
        /*2b84*/ 	.word	0xffffffff


	//   ....[36]....
        /*2b88*/ 	.word	0xffffffff


	//   ....[37]....
        /*2b8c*/ 	.word	0xffffffff


	//   ....[38]....
        /*2b90*/ 	.word	0xffffffff


	//   ....[39]....
        /*2b94*/ 	.word	0xffffffff


	//   ....[40]....
        /*2b98*/ 	.word	0xffffffff


	//   ....[41]....
        /*2b9c*/ 	.word	0xffffffff


	//   ....[42]....
        /*2ba0*/ 	.word	0xffffffff


	//   ....[43]....
        /*2ba4*/ 	.word	0xffffffff


	//   ....[44]....
        /*2ba8*/ 	.word	0xffffffff


	//   ....[45]....
        /*2bac*/ 	.word	0xffffffff


	//   ....[46]....
        /*2bb0*/ 	.word	0xffffffff


	//   ....[47]....
        /*2bb4*/ 	.word	0xffffffff


	//   ....[48]....
        /*2bb8*/ 	.word	0xffffffff


	//   ....[49]....
        /*2bbc*/ 	.word	0xffffffff


	//   ....[50]....
        /*2bc0*/ 	.word	0xffffffff


	//   ....[51]....
        /*2bc4*/ 	.word	0xffffffff


	//   ....[52]....
        /*2bc8*/ 	.word	0xffffffff


	//   ....[53]....
        /*2bcc*/ 	.word	0xffffffff


	//   ....[54]....
        /*2bd0*/ 	.word	0xffffffff


	//   ....[55]....
        /*2bd4*/ 	.word	0xffffffff


	//   ....[56]....
        /*2bd8*/ 	.word	0xffffffff


	//   ....[57]....
        /*2bdc*/ 	.word	0xffffffff


	//   ....[58]....
        /*2be0*/ 	.word	0xffffffff


	//   ....[59]....
        /*2be4*/ 	.word	0xffffffff


	//   ....[60]....
        /*2be8*/ 	.word	0xffffffff


	//   ....[61]....
        /*2bec*/ 	.word	0xffffffff


	//   ....[62]....
        /*2bf0*/ 	.word	0xffffffff


	//   ....[63]....
        /*2bf4*/ 	.word	0xffffffff


	//   ....[64]....
        /*2bf8*/ 	.word	0xffffffff


	//   ....[65]....
        /*2bfc*/ 	.word	0xffffffff


	//   ....[66]....
        /*2c00*/ 	.word	0xffffffff


	//   ....[67]....
        /*2c04*/ 	.word	0xffffffff


	//   ....[68]....
        /*2c08*/ 	.word	0xffffffff


	//   ....[69]....
        /*2c0c*/ 	.word	0xffffffff


	//   ....[70]....
        /*2c10*/ 	.word	0xffffffff


	//   ....[71]....
        /*2c14*/ 	.word	0xffffffff


	//   ....[72]....
        /*2c18*/ 	.word	0xffffffff


	//   ....[73]....
        /*2c1c*/ 	.word	0xffffffff


	//   ....[74]....
        /*2c20*/ 	.word	0xffffffff


	//   ....[75]....
        /*2c24*/ 	.word	0xffffffff


	//   ....[76]....
        /*2c28*/ 	.word	0xffffffff


	//   ....[77]....
        /*2c2c*/ 	.word	0xffffffff


	//   ....[78]....
        /*2c30*/ 	.word	0xffffffff


	//   ....[79]....
        /*2c34*/ 	.word	0xffffffff


	//   ....[80]....
        /*2c38*/ 	.word	0xffffffff


	//   ....[81]....
        /*2c3c*/ 	.word	0xffffffff


	//   ....[82]....
        /*2c40*/ 	.word	0xffffffff


	//   ....[83]....
        /*2c44*/ 	.word	0xffffffff


	//   ....[84]....
        /*2c48*/ 	.word	0xffffffff


	//   ....[85]....
        /*2c4c*/ 	.word	0xffffffff


	//   ....[86]....
        /*2c50*/ 	.word	0xffffffff


	//   ....[87]....
        /*2c54*/ 	.word	0xffffffff


	//   ....[88]....
        /*2c58*/ 	.word	0xffffffff


	//   ....[89]....
        /*2c5c*/ 	.word	0xffffffff


	//   ....[90]....
        /*2c60*/ 	.word	0xffffffff


	//   ....[91]....
        /*2c64*/ 	.word	0xffffffff


	//   ....[92]....
        /*2c68*/ 	.word	0xffffffff


	//   ....[93]....
        /*2c6c*/ 	.word	0xffffffff


	//   ....[94]....
        /*2c70*/ 	.word	0xffffffff


	//   ....[95]....
        /*2c74*/ 	.word	0xffffffff


	//   ....[96]....
        /*2c78*/ 	.word	0xffffffff


	//   ....[97]....
        /*2c7c*/ 	.word	0xffffffff


	//   ....[98]....
        /*2c80*/ 	.word	0xffffffff


	//   ....[99]....
        /*2c84*/ 	.word	0xffffffff


	//   ....[100]....
        /*2c88*/ 	.word	0xffffffff


	//   ....[101]....
        /*2c8c*/ 	.word	0xffffffff


	//   ....[102]....
        /*2c90*/ 	.word	0xffffffff


	//   ....[103]....
        /*2c94*/ 	.word	0xffffffff


	//   ....[104]....
        /*2c98*/ 	.word	0xffffffff


	//   ....[105]....
        /*2c9c*/ 	.word	0xffffffff


	//   ....[106]....
        /*2ca0*/ 	.word	0xffffffff


	//   ....[107]....
        /*2ca4*/ 	.word	0xffffffff


	//   ....[108]....
        /*2ca8*/ 	.word	0xffffffff


	//   ....[109]....
        /*2cac*/ 	.word	0xffffffff


	//   ....[110]....
        /*2cb0*/ 	.word	0xffffffff


	//   ....[111]....
        /*2cb4*/ 	.word	0xffffffff


	//   ....[112]....
        /*2cb8*/ 	.word	0xffffffff


	//   ....[113]....
        /*2cbc*/ 	.word	0xffffffff


	//   ....[114]....
        /*2cc0*/ 	.word	0xffffffff


	//   ....[115]....
        /*2cc4*/ 	.word	0xffffffff


	//   ....[116]....
        /*2cc8*/ 	.word	0xffffffff


	//   ....[117]....
        /*2ccc*/ 	.word	0xffffffff


	//   ....[118]....
        /*2cd0*/ 	.word	0xffffffff


	//   ....[119]....
        /*2cd4*/ 	.word	0xffffffff


	//   ....[120]....
        /*2cd8*/ 	.word	0xffffffff


	//   ....[121]....
        /*2cdc*/ 	.word	0xffffffff


	//   ....[122]....
        /*2ce0*/ 	.word	0xffffffff


	//   ....[123]....
        /*2ce4*/ 	.word	0xffffffff


	//   ....[124]....
        /*2ce8*/ 	.word	0xffffffff


	//   ....[125]....
        /*2cec*/ 	.word	0xffffffff


	//   ....[126]....
        /*2cf0*/ 	.word	0xffffffff


	//   ....[127]....
        /*2cf4*/ 	.word	0xffffffff


	//   ....[128]....
        /*2cf8*/ 	.word	0xffffffff


	//   ....[129]....
        /*2cfc*/ 	.word	0xffffffff


	//   ....[130]....
        /*2d00*/ 	.word	0xffffffff


	//   ....[131]....
        /*2d04*/ 	.word	0xffffffff


	//   ....[132]....
        /*2d08*/ 	.word	0xffffffff


	//   ....[133]....
        /*2d0c*/ 	.word	0xffffffff


	//   ....[134]....
        /*2d10*/ 	.word	0xffffffff


	//   ....[135]....
        /*2d14*/ 	.word	0xffffffff


	//   ....[136]....
        /*2d18*/ 	.word	0xffffffff


	//   ....[137]....
        /*2d1c*/ 	.word	0xffffffff


	//   ....[138]....
        /*2d20*/ 	.word	0xffffffff


	//   ....[139]....
        /*2d24*/ 	.word	0xffffffff


	//   ....[140]....
        /*2d28*/ 	.word	0xffffffff


	//   ....[141]....
        /*2d2c*/ 	.word	0xffffffff


	//   ....[142]....
        /*2d30*/ 	.word	0xffffffff


	//   ....[143]....
        /*2d34*/ 	.word	0xffffffff


	//   ....[144]....
        /*2d38*/ 	.word	0xffffffff


	//   ....[145]....
        /*2d3c*/ 	.word	0xffffffff


	//   ....[146]....
        /*2d40*/ 	.word	0xffffffff


	//   ....[147]....
        /*2d44*/ 	.word	0xffffffff


	//   ....[148]....
        /*2d48*/ 	.word	0xffffffff


	//   ....[149]....
        /*2d4c*/ 	.word	0xffffffff


	//   ....[150]....
        /*2d50*/ 	.word	0xffffffff


	//   ....[151]....
        /*2d54*/ 	.word	0xffffffff


	//   ....[152]....
        /*2d58*/ 	.word	0xffffffff


	//   ....[153]....
        /*2d5c*/ 	.word	0xffffffff


	//   ....[154]....
        /*2d60*/ 	.word	0xffffffff


	//   ....[155]....
        /*2d64*/ 	.word	0xffffffff


	//   ....[156]....
        /*2d68*/ 	.word	0xffffffff


	//   ....[157]....
        /*2d6c*/ 	.word	0xffffffff


	//   ....[158]....
        /*2d70*/ 	.word	0xffffffff


	//   ....[159]....
        /*2d74*/ 	.word	0xffffffff


	//   ....[160]....
        /*2d78*/ 	.word	0xffffffff


	//   ....[161]....
        /*2d7c*/ 	.word	0xffffffff


	//   ....[162]....
        /*2d80*/ 	.word	0xffffffff


	//   ....[163]....
        /*2d84*/ 	.word	0xffffffff


	//   ....[164]....
        /*2d88*/ 	.word	0xffffffff


	//   ....[165]....
        /*2d8c*/ 	.word	0xffffffff


	//   ....[166]....
        /*2d90*/ 	.word	0xffffffff


	//   ....[167]....
        /*2d94*/ 	.word	0xffffffff


	//   ....[168]....
        /*2d98*/ 	.word	0xffffffff


	//   ....[169]....
        /*2d9c*/ 	.word	0xffffffff


	//   ....[170]....
        /*2da0*/ 	.word	0xffffffff


	//   ....[171]....
        /*2da4*/ 	.word	0xffffffff


	//   ....[172]....
        /*2da8*/ 	.word	0xffffffff


	//   ....[173]....
        /*2dac*/ 	.word	0xffffffff


	//   ....[174]....
        /*2db0*/ 	.word	0xffffffff


	//   ....[175]....
        /*2db4*/ 	.word	0xffffffff


	//   ....[176]....
        /*2db8*/ 	.word	0xffffffff


	//   ....[177]....
        /*2dbc*/ 	.word	0xffffffff


	//   ....[178]....
        /*2dc0*/ 	.word	0xffffffff


	//   ....[179]....
        /*2dc4*/ 	.word	0xffffffff


	//   ....[180]....
        /*2dc8*/ 	.word	0xffffffff


	//   ....[181]....
        /*2dcc*/ 	.word	0xffffffff


	//   ....[182]....
        /*2dd0*/ 	.word	0xffffffff


	//   ....[183]....
        /*2dd4*/ 	.word	0xffffffff


	//   ....[184]....
        /*2dd8*/ 	.word	0xffffffff


	//   ....[185]....
        /*2ddc*/ 	.word	0xffffffff


	//   ....[186]....
        /*2de0*/ 	.word	0xffffffff


	//   ....[187]....
        /*2de4*/ 	.word	0xffffffff


	//   ....[188]....
        /*2de8*/ 	.word	0xffffffff


	//   ....[189]....
        /*2dec*/ 	.word	0xffffffff


	//   ....[190]....
        /*2df0*/ 	.word	0xffffffff


	//   ....[191]....
        /*2df4*/ 	.word	0xffffffff


	//   ....[192]....
        /*2df8*/ 	.word	0xffffffff


	//   ....[193]....
        /*2dfc*/ 	.word	0xffffffff


	//   ....[194]....
        /*2e00*/ 	.word	0xffffffff


	//   ....[195]....
        /*2e04*/ 	.word	0xffffffff


	//   ....[196]....
        /*2e08*/ 	.word	0xffffffff


	//   ....[197]....
        /*2e0c*/ 	.word	0xffffffff


	//   ....[198]....
        /*2e10*/ 	.word	0xffffffff


	//   ....[199]....
        /*2e14*/ 	.word	0xffffffff


	//   ....[200]....
        /*2e18*/ 	.word	0xffffffff


	//   ....[201]....
        /*2e1c*/ 	.word	0xffffffff


	//   ....[202]....
        /*2e20*/ 	.word	0xffffffff


	//   ....[203]....
        /*2e24*/ 	.word	0xffffffff


	//   ....[204]....
        /*2e28*/ 	.word	0xffffffff


	//   ....[205]....
        /*2e2c*/ 	.word	0xffffffff


	//   ....[206]....
        /*2e30*/ 	.word	0xffffffff


	//   ....[207]....
        /*2e34*/ 	.word	0xffffffff


	//   ....[208]....
        /*2e38*/ 	.word	0xffffffff


	//   ....[209]....
        /*2e3c*/ 	.word	0xffffffff


	//   ....[210]....
        /*2e40*/ 	.word	0xffffffff


	//   ....[211]....
        /*2e44*/ 	.word	0xffffffff


	//   ....[212]....
        /*2e48*/ 	.word	0xffffffff


	//   ....[213]....
        /*2e4c*/ 	.word	0xffffffff


	//   ....[214]....
        /*2e50*/ 	.word	0xffffffff


	//   ....[215]....
        /*2e54*/ 	.word	0xffffffff


	//   ....[216]....
        /*2e58*/ 	.word	0xffffffff


	//   ....[217]....
        /*2e5c*/ 	.word	0xffffffff


	//   ....[218]....
        /*2e60*/ 	.word	0xffffffff


	//   ....[219]....
        /*2e64*/ 	.word	0xffffffff


	//   ....[220]....
        /*2e68*/ 	.word	0xffffffff


	//   ....[221]....
        /*2e6c*/ 	.word	0xffffffff


	//   ....[222]....
        /*2e70*/ 	.word	0xffffffff


	//   ....[223]....
        /*2e74*/ 	.word	0xffffffff


	//   ....[224]....
        /*2e78*/ 	.word	0xffffffff


	//   ....[225]....
        /*2e7c*/ 	.word	0xffffffff


	//   ....[226]....
        /*2e80*/ 	.word	0xffffffff


	//   ....[227]....
        /*2e84*/ 	.word	0xffffffff


	//   ....[228]....
        /*2e88*/ 	.word	0xffffffff


	//   ....[229]....
        /*2e8c*/ 	.word	0xffffffff


	//   ....[230]....
        /*2e90*/ 	.word	0xffffffff


	//   ....[231]....
        /*2e94*/ 	.word	0xffffffff


	//   ....[232]....
        /*2e98*/ 	.word	0xffffffff


	//   ....[233]....
        /*2e9c*/ 	.word	0xffffffff


	//   ....[234]....
        /*2ea0*/ 	.word	0xffffffff


	//   ....[235]....
        /*2ea4*/ 	.word	0xffffffff


	//   ....[236]....
        /*2ea8*/ 	.word	0xffffffff


	//   ....[237]....
        /*2eac*/ 	.word	0xffffffff


	//   ....[238]....
        /*2eb0*/ 	.word	0xffffffff


	//   ....[239]....
        /*2eb4*/ 	.word	0xffffffff


	//   ....[240]....
        /*2eb8*/ 	.word	0xffffffff


	//   ....[241]....
        /*2ebc*/ 	.word	0xffffffff


	//   ....[242]....
        /*2ec0*/ 	.word	0xffffffff


	//   ....[243]....
        /*2ec4*/ 	.word	0xffffffff


	//   ....[244]....
        /*2ec8*/ 	.word	0xffffffff


	//   ....[245]....
        /*2ecc*/ 	.word	0xffffffff


	//   ....[246]....
        /*2ed0*/ 	.word	0xffffffff


	//   ....[247]....
        /*2ed4*/ 	.word	0xffffffff


	//   ....[248]....
        /*2ed8*/ 	.word	0xffffffff


	//   ....[249]....
        /*2edc*/ 	.word	0xffffffff


	//   ....[250]....
        /*2ee0*/ 	.word	0xffffffff


	//   ....[251]....
        /*2ee4*/ 	.word	0xffffffff


	//   ....[252]....
        /*2ee8*/ 	.word	0xffffffff


	//   ....[253]....
        /*2eec*/ 	.word	0xffffffff


	//   ....[254]....
        /*2ef0*/ 	.word	0xffffffff


	//   ....[255]....
        /*2ef4*/ 	.word	0xffffffff


	//   ....[0]....
        /*2ef8*/ 	.word	0xffffffff


	//   ....[1]....
        /*2efc*/ 	.word	0xffffffff


	//   ....[2]....
        /*2f00*/ 	.word	0xffffffff


	//   ....[3]....
        /*2f04*/ 	.word	0xffffffff


	//   ....[4]....
        /*2f08*/ 	.word	0xffffffff


	//   ....[5]....
        /*2f0c*/ 	.word	0xffffffff


	//   ....[6]....
        /*2f10*/ 	.word	0xffffffff


	//   ....[7]....
        /*2f14*/ 	.word	0xffffffff


	//   ....[8]....
        /*2f18*/ 	.word	0xffffffff


	//   ....[9]....
        /*2f1c*/ 	.word	0xffffffff


	//   ....[10]....
        /*2f20*/ 	.word	0xffffffff


	//   ....[11]....
        /*2f24*/ 	.word	0xffffffff


	//   ....[12]....
        /*2f28*/ 	.word	0xffffffff


	//   ....[13]....
        /*2f2c*/ 	.word	0xffffffff


	//   ....[14]....
        /*2f30*/ 	.word	0xffffffff


	//   ....[15]....
        /*2f34*/ 	.word	0xffffffff


	//   ....[16]....
        /*2f38*/ 	.word	0xffffffff


	//   ....[17]....
        /*2f3c*/ 	.word	0xffffffff


	//   ....[18]....
        /*2f40*/ 	.word	0xffffffff


	//   ....[19]....
        /*2f44*/ 	.word	0xffffffff


	//   ....[20]....
        /*2f48*/ 	.word	0xffffffff


	//   ....[21]....
        /*2f4c*/ 	.word	0xffffffff


	//   ....[22]....
        /*2f50*/ 	.word	0xffffffff


	//   ....[23]....
        /*2f54*/ 	.word	0xffffffff


	//   ....[24]....
        /*2f58*/ 	.word	0xffffffff


	//   ....[25]....
        /*2f5c*/ 	.word	0xffffffff


	//   ....[26]....
        /*2f60*/ 	.word	0xffffffff


	//   ....[27]....
        /*2f64*/ 	.word	0xffffffff


	//   ....[28]....
        /*2f68*/ 	.word	0xffffffff


	//   ....[29]....
        /*2f6c*/ 	.word	0xffffffff


	//   ....[30]....
        /*2f70*/ 	.word	0xffffffff


	//   ....[31]....
        /*2f74*/ 	.word	0xffffffff


	//   ....[32]....
        /*2f78*/ 	.word	0xffffffff


	//   ....[33]....
        /*2f7c*/ 	.word	0xffffffff


	//   ....[34]....
        /*2f80*/ 	.word	0xffffffff


	//   ....[35]....
        /*2f84*/ 	.word	0xffffffff


	//   ....[36]....
        /*2f88*/ 	.word	0xffffffff


	//   ....[37]....
        /*2f8c*/ 	.word	0xffffffff


	//   ....[38]....
        /*2f90*/ 	.word	0xffffffff


	//   ....[39]....
        /*2f94*/ 	.word	0xffffffff


	//   ....[40]....
        /*2f98*/ 	.word	0xffffffff


	//   ....[41]....
        /*2f9c*/ 	.word	0xffffffff


	//   ....[42]....
        /*2fa0*/ 	.word	0xffffffff


	//   ....[43]....
        /*2fa4*/ 	.word	0xffffffff


	//   ....[44]....
        /*2fa8*/ 	.word	0xffffffff


	//   ....[45]....
        /*2fac*/ 	.word	0xffffffff


	//   ....[46]....
        /*2fb0*/ 	.word	0xffffffff


	//   ....[47]....
        /*2fb4*/ 	.word	0xffffffff


	//   ....[48]....
        /*2fb8*/ 	.word	0xffffffff


	//   ....[49]....
        /*2fbc*/ 	.word	0xffffffff


	//   ....[50]....
        /*2fc0*/ 	.word	0xffffffff


	//   ....[51]....
        /*2fc4*/ 	.word	0xffffffff


	//   ....[52]....
        /*2fc8*/ 	.word	0xffffffff


	//   ....[53]....
        /*2fcc*/ 	.word	0xffffffff


	//   ....[54]....
        /*2fd0*/ 	.word	0xffffffff


	//   ....[55]....
        /*2fd4*/ 	.word	0xffffffff


	//   ....[56]....
        /*2fd8*/ 	.word	0xffffffff


	//   ....[57]....
        /*2fdc*/ 	.word	0xffffffff


	//   ....[58]....
        /*2fe0*/ 	.word	0xffffffff


	//   ....[59]....
        /*2fe4*/ 	.word	0xffffffff


	//   ....[60]....
        /*2fe8*/ 	.word	0xffffffff


	//   ....[61]....
        /*2fec*/ 	.word	0xffffffff


	//   ....[62]....
        /*2ff0*/ 	.word	0xffffffff


	//   ....[63]....
        /*2ff4*/ 	.word	0xffffffff


	//   ....[64]....
        /*2ff8*/ 	.word	0xffffffff


	//   ....[65]....
        /*2ffc*/ 	.word	0xffffffff


	//   ....[66]....
        /*3000*/ 	.word	0xffffffff


	//   ....[67]....
        /*3004*/ 	.word	0xffffffff


	//   ....[68]....
        /*3008*/ 	.word	0xffffffff


	//   ....[69]....
        /*300c*/ 	.word	0xffffffff


	//   ....[70]....
        /*3010*/ 	.word	0xffffffff


	//   ....[71]....
        /*3014*/ 	.word	0xffffffff


	//   ....[72]....
        /*3018*/ 	.word	0xffffffff


	//   ....[73]....
        /*301c*/ 	.word	0xffffffff


	//   ....[74]....
        /*3020*/ 	.word	0xffffffff


	//   ....[75]....
        /*3024*/ 	.word	0xffffffff


	//   ....[76]....
        /*3028*/ 	.word	0xffffffff


	//   ....[77]....
        /*302c*/ 	.word	0xffffffff


	//   ....[78]....
        /*3030*/ 	.word	0xffffffff


	//   ....[79]....
        /*3034*/ 	.word	0xffffffff


	//   ....[80]....
        /*3038*/ 	.word	0xffffffff


	//   ....[81]....
        /*303c*/ 	.word	0xffffffff


	//   ....[82]....
        /*3040*/ 	.word	0xffffffff


	//   ....[83]....
        /*3044*/ 	.word	0xffffffff


	//   ....[84]....
        /*3048*/ 	.word	0xffffffff


	//   ....[85]....
        /*304c*/ 	.word	0xffffffff


	//   ....[86]....
        /*3050*/ 	.word	0xffffffff


	//   ....[87]....
        /*3054*/ 	.word	0xffffffff


	//   ....[88]....
        /*3058*/ 	.word	0xffffffff


	//   ....[89]....
        /*305c*/ 	.word	0xffffffff


	//   ....[90]....
        /*3060*/ 	.word	0xffffffff


	//   ....[91]....
        /*3064*/ 	.word	0xffffffff


	//   ....[92]....
        /*3068*/ 	.word	0xffffffff


	//   ....[93]....
        /*306c*/ 	.word	0xffffffff


	//   ....[94]....
        /*3070*/ 	.word	0xffffffff


	//   ....[95]....
        /*3074*/ 	.word	0xffffffff


	//   ....[96]....
        /*3078*/ 	.word	0xffffffff


	//   ....[97]....
        /*307c*/ 	.word	0xffffffff


	//   ....[98]....
        /*3080*/ 	.word	0xffffffff


	//   ....[99]....
        /*3084*/ 	.word	0xffffffff


	//   ....[100]....
        /*3088*/ 	.word	0xffffffff


	//   ....[101]....
        /*308c*/ 	.word	0xffffffff


	//   ....[102]....
        /*3090*/ 	.word	0xffffffff


	//   ....[103]....
        /*3094*/ 	.word	0xffffffff


	//   ....[104]....
        /*3098*/ 	.word	0xffffffff


	//   ....[105]....
        /*309c*/ 	.word	0xffffffff


	//   ....[106]....
        /*30a0*/ 	.word	0xffffffff


	//   ....[107]....
        /*30a4*/ 	.word	0xffffffff


	//   ....[108]....
        /*30a8*/ 	.word	0xffffffff


	//   ....[109]....
        /*30ac*/ 	.word	0xffffffff


	//   ....[110]....
        /*30b0*/ 	.word	0xffffffff


	//   ....[111]....
        /*30b4*/ 	.word	0xffffffff


	//   ....[112]....
        /*30b8*/ 	.word	0xffffffff


	//   ....[113]....
        /*30bc*/ 	.word	0xffffffff


	//   ....[114]....
        /*30c0*/ 	.word	0xffffffff


	//   ....[115]....
        /*30c4*/ 	.word	0xffffffff


	//   ....[116]....
        /*30c8*/ 	.word	0xffffffff


	//   ....[117]....
        /*30cc*/ 	.word	0xffffffff


	//   ....[118]....
        /*30d0*/ 	.word	0xffffffff


	//   ....[119]....
        /*30d4*/ 	.word	0xffffffff


	//   ....[120]....
        /*30d8*/ 	.word	0xffffffff


	//   ....[121]....
        /*30dc*/ 	.word	0xffffffff


	//   ....[122]....
        /*30e0*/ 	.word	0xffffffff


	//   ....[123]....
        /*30e4*/ 	.word	0xffffffff


	//   ....[124]....
        /*30e8*/ 	.word	0xffffffff


	//   ....[125]....
        /*30ec*/ 	.word	0xffffffff


	//   ....[126]....
        /*30f0*/ 	.word	0xffffffff


	//   ....[127]....
        /*30f4*/ 	.word	0xffffffff


	//   ....[128]....
        /*30f8*/ 	.word	0xffffffff


	//   ....[129]....
        /*30fc*/ 	.word	0xffffffff


	//   ....[130]....
        /*3100*/ 	.word	0xffffffff


	//   ....[131]....
        /*3104*/ 	.word	0xffffffff


	//   ....[132]....
        /*3108*/ 	.word	0xffffffff


	//   ....[133]....
        /*310c*/ 	.word	0xffffffff


	//   ....[134]....
        /*3110*/ 	.word	0xffffffff


	//   ....[135]....
        /*3114*/ 	.word	0xffffffff


	//   ....[136]....
        /*3118*/ 	.word	0xffffffff


	//   ....[137]....
        /*311c*/ 	.word	0xffffffff


	//   ....[138]....
        /*3120*/ 	.word	0xffffffff


	//   ....[139]....
        /*3124*/ 	.word	0xffffffff


	//   ....[140]....
        /*3128*/ 	.word	0xffffffff


	//   ....[141]....
        /*312c*/ 	.word	0xffffffff


	//   ....[142]....
        /*3130*/ 	.word	0xffffffff


	//   ....[143]....
        /*3134*/ 	.word	0xffffffff


	//   ....[144]....
        /*3138*/ 	.word	0xffffffff


	//   ....[145]....
        /*313c*/ 	.word	0xffffffff


	//   ....[146]....
        /*3140*/ 	.word	0xffffffff


	//   ....[147]....
        /*3144*/ 	.word	0xffffffff


	//   ....[148]....
        /*3148*/ 	.word	0xffffffff


	//   ....[149]....
        /*314c*/ 	.word	0xffffffff


	//   ....[150]....
        /*3150*/ 	.word	0xffffffff


	//   ....[151]....
        /*3154*/ 	.word	0xffffffff


	//   ....[152]....
        /*3158*/ 	.word	0xffffffff


	//   ....[153]....
        /*315c*/ 	.word	0xffffffff


	//   ....[154]....
        /*3160*/ 	.word	0xffffffff


	//   ....[155]....
        /*3164*/ 	.word	0xffffffff


	//   ....[156]....
        /*3168*/ 	.word	0xffffffff


	//   ....[157]....
        /*316c*/ 	.word	0xffffffff


	//   ....[158]....
        /*3170*/ 	.word	0xffffffff


	//   ....[159]....
        /*3174*/ 	.word	0xffffffff


	//   ....[160]....
        /*3178*/ 	.word	0xffffffff


	//   ....[161]....
        /*317c*/ 	.word	0xffffffff


	//   ....[162]....
        /*3180*/ 	.word	0xffffffff


	//   ....[163]....
        /*3184*/ 	.word	0xffffffff


	//   ....[164]....
        /*3188*/ 	.word	0xffffffff


	//   ....[165]....
        /*318c*/ 	.word	0xffffffff


	//   ....[166]....
        /*3190*/ 	.word	0xffffffff


	//   ....[167]....
        /*3194*/ 	.word	0xffffffff


	//   ....[168]....
        /*3198*/ 	.word	0xffffffff


	//   ....[169]....
        /*319c*/ 	.word	0xffffffff


	//   ....[170]....
        /*31a0*/ 	.word	0xffffffff


	//   ....[171]....
        /*31a4*/ 	.word	0xffffffff


	//   ....[172]....
        /*31a8*/ 	.word	0xffffffff


	//   ....[173]....
        /*31ac*/ 	.word	0xffffffff


	//   ....[174]....
        /*31b0*/ 	.word	0xffffffff


	//   ....[175]....
        /*31b4*/ 	.word	0xffffffff


	//   ....[176]....
        /*31b8*/ 	.word	0xffffffff


	//   ....[177]....
        /*31bc*/ 	.word	0xffffffff


	//   ....[178]....
        /*31c0*/ 	.word	0xffffffff


	//   ....[179]....
        /*31c4*/ 	.word	0xffffffff


	//   ....[180]....
        /*31c8*/ 	.word	0xffffffff


	//   ....[181]....
        /*31cc*/ 	.word	0xffffffff


	//   ....[182]....
        /*31d0*/ 	.word	0xffffffff


	//   ....[183]....
        /*31d4*/ 	.word	0xffffffff


	//   ....[184]....
        /*31d8*/ 	.word	0xffffffff


	//   ....[185]....
        /*31dc*/ 	.word	0xffffffff


	//   ....[186]....
        /*31e0*/ 	.word	0xffffffff


	//   ....[187]....
        /*31e4*/ 	.word	0xffffffff


	//   ....[188]....
        /*31e8*/ 	.word	0xffffffff


	//   ....[189]....
        /*31ec*/ 	.word	0xffffffff


	//   ....[190]....
        /*31f0*/ 	.word	0xffffffff


	//   ....[191]....
        /*31f4*/ 	.word	0xffffffff


	//   ....[192]....
        /*31f8*/ 	.word	0xffffffff


	//   ....[193]....
        /*31fc*/ 	.word	0xffffffff


	//   ....[194]....
        /*3200*/ 	.word	0xffffffff


	//   ....[195]....
        /*3204*/ 	.word	0xffffffff


	//   ....[196]....
        /*3208*/ 	.word	0xffffffff


	//   ....[197]....
        /*320c*/ 	.word	0xffffffff


	//   ....[198]....
        /*3210*/ 	.word	0xffffffff


	//   ....[199]....
        /*3214*/ 	.word	0xffffffff


	//   ....[200]....
        /*3218*/ 	.word	0xffffffff


	//   ....[201]....
        /*321c*/ 	.word	0xffffffff


	//   ....[202]....
        /*3220*/ 	.word	0xffffffff


	//   ....[203]....
        /*3224*/ 	.word	0xffffffff


	//   ....[204]....
        /*3228*/ 	.word	0xffffffff


	//   ....[205]....
        /*322c*/ 	.word	0xffffffff


	//   ....[206]....
        /*3230*/ 	.word	0xffffffff


	//   ....[207]....
        /*3234*/ 	.word	0xffffffff


	//   ....[208]....
        /*3238*/ 	.word	0xffffffff


	//   ....[209]....
        /*323c*/ 	.word	0xffffffff


	//   ....[210]....
        /*3240*/ 	.word	0xffffffff


	//   ....[211]....
        /*3244*/ 	.word	0xffffffff


	//   ....[212]....
        /*3248*/ 	.word	0xffffffff


	//   ....[213]....
        /*324c*/ 	.word	0xffffffff


	//   ....[214]....
        /*3250*/ 	.word	0xffffffff


	//   ....[215]....
        /*3254*/ 	.word	0xffffffff


	//   ....[216]....
        /*3258*/ 	.word	0xffffffff


	//   ....[217]....
        /*325c*/ 	.word	0xffffffff


	//   ....[218]....
        /*3260*/ 	.word	0xffffffff


	//   ....[219]....
        /*3264*/ 	.word	0xffffffff


	//   ....[220]....
        /*3268*/ 	.word	0xffffffff


	//   ....[221]....
        /*326c*/ 	.word	0xffffffff


	//   ....[222]....
        /*3270*/ 	.word	0xffffffff


	//   ....[223]....
        /*3274*/ 	.word	0xffffffff


	//   ....[224]....
        /*3278*/ 	.word	0xffffffff


	//   ....[225]....
        /*327c*/ 	.word	0xffffffff


	//   ....[226]....
        /*3280*/ 	.word	0xffffffff


	//   ....[227]....
        /*3284*/ 	.word	0xffffffff


	//   ....[228]....
        /*3288*/ 	.word	0xffffffff


	//   ....[229]....
        /*328c*/ 	.word	0xffffffff


	//   ....[230]....
        /*3290*/ 	.word	0xffffffff


	//   ....[231]....
        /*3294*/ 	.word	0xffffffff


	//   ....[232]....
        /*3298*/ 	.word	0xffffffff


	//   ....[233]....
        /*329c*/ 	.word	0xffffffff


	//   ....[234]....
        /*32a0*/ 	.word	0xffffffff


	//   ....[235]....
        /*32a4*/ 	.word	0xffffffff


	//   ....[236]....
        /*32a8*/ 	.word	0xffffffff


	//   ....[237]....
        /*32ac*/ 	.word	0xffffffff


	//   ....[238]....
        /*32b0*/ 	.word	0xffffffff


	//   ....[239]....
        /*32b4*/ 	.word	0xffffffff


	//   ....[240]....
        /*32b8*/ 	.word	0xffffffff


	//   ....[241]....
        /*32bc*/ 	.word	0xffffffff


	//   ....[242]....
        /*32c0*/ 	.word	0xffffffff


	//   ....[243]....
        /*32c4*/ 	.word	0xffffffff


	//   ....[244]....
        /*32c8*/ 	.word	0xffffffff


	//   ....[245]....
        /*32cc*/ 	.word	0xffffffff


	//   ....[246]....
        /*32d0*/ 	.word	0xffffffff


	//   ....[247]....
        /*32d4*/ 	.word	0xffffffff


	//   ....[248]....
        /*32d8*/ 	.word	0xffffffff


	//   ....[249]....
        /*32dc*/ 	.word	0xffffffff


	//   ....[250]....
        /*32e0*/ 	.word	0xffffffff


	//   ....[251]....
        /*32e4*/ 	.word	0xffffffff


	//   ....[252]....
        /*32e8*/ 	.word	0xffffffff


	//   ....[253]....
        /*32ec*/ 	.word	0xffffffff


	//   ....[254]....
        /*32f0*/ 	.word	0xffffffff


	//----- nvinfo : EIATTR_COOP_GROUP_INSTR_OFFSETS
	.align		4
.L_39:
        /*32f4*/ 	.byte	0x04, 0x28
        /*32f6*/ 	.short	(.L_41 - .L_40)


	//   ....[0]....
.L_40:
        /*32f8*/ 	.word	0x000f28f0


	//   ....[1]....
        /*32fc*/ 	.word	0x000f2910


	//   ....[2]....
        /*3300*/ 	.word	0x000f2930


	//   ....[3]....
        /*3304*/ 	.word	0x000f2950


	//   ....[4]....
        /*3308*/ 	.word	0x000f29f0


	//   ....[5]....
        /*330c*/ 	.word	0x000f2a10


	//   ....[6]....
        /*3310*/ 	.word	0x000f2a30


	//   ....[7]....
        /*3314*/ 	.word	0x000f2a50


	//   ....[8]....
        /*3318*/ 	.word	0x000f2ab0


	//   ....[9]....
        /*331c*/ 	.word	0x000f2ad0


	//   ....[10]....
        /*3320*/ 	.word	0x000f2b50


	//   ....[11]....
        /*3324*/ 	.word	0x000f2b70


	//   ....[12]....
        /*3328*/ 	.word	0x000f2c10


	//   ....[13]....
        /*332c*/ 	.word	0x000f2c30


	//   ....[14]....
        /*3330*/ 	.word	0x000f2cb0


	//   ....[15]....
        /*3334*/ 	.word	0x000f2cd0


	//   ....[16]....
        /*3338*/ 	.word	0x000f2d50


	//   ....[17]....
        /*333c*/ 	.word	0x000f2d70


	//   ....[18]....
        /*3340*/ 	.word	0x000f2df0


	//   ....[19]....
        /*3344*/ 	.word	0x000f2e10


	//   ....[20]....
        /*3348*/ 	.word	0x000f2e90


	//   ....[21]....
        /*334c*/ 	.word	0x000f2eb0


	//   ....[22]....
        /*3350*/ 	.word	0x000f2f30


	//   ....[23]....
        /*3354*/ 	.word	0x000f2f50


	//   ....[24]....
        /*3358*/ 	.word	0x000f2fd0


	//   ....[25]....
        /*335c*/ 	.word	0x000f2ff0


	//   ....[26]....
        /*3360*/ 	.word	0x000f3070


	//   ....[27]....
        /*3364*/ 	.word	0x000f3090


	//   ....[28]....
        /*3368*/ 	.word	0x000f3110


	//   ....[29]....
        /*336c*/ 	.word	0x000f3130


	//   ....[30]....
        /*3370*/ 	.word	0x000f31c0


	//   ....[31]....
        /*3374*/ 	.word	0x000f31e0


	//   ....[32]....
        /*3378*/ 	.word	0x000f3260


	//   ....[33]....
        /*337c*/ 	.word	0x000f3280


	//   ....[34]....
        /*3380*/ 	.word	0x000f3320


	//   ....[35]....
        /*3384*/ 	.word	0x000f3340


	//   ....[36]....
        /*3388*/ 	.word	0x000f33c0


	//   ....[37]....
        /*338c*/ 	.word	0x000f33e0


	//   ....[38]....
        /*3390*/ 	.word	0x000f3480


	//   ....[39]....
        /*3394*/ 	.word	0x000f34a0


	//   ....[40]....
        /*3398*/ 	.word	0x000f3520


	//   ....[41]....
        /*339c*/ 	.word	0x000f3540


	//   ....[42]....
        /*33a0*/ 	.word	0x000f35c0


	//   ....[43]....
        /*33a4*/ 	.word	0x000f35e0


	//   ....[44]....
        /*33a8*/ 	.word	0x000f3680


	//   ....[45]....
        /*33ac*/ 	.word	0x000f36a0


	//   ....[46]....
        /*33b0*/ 	.word	0x000f3720


	//   ....[47]....
        /*33b4*/ 	.word	0x000f3740


	//   ....[48]....
        /*33b8*/ 	.word	0x000f37d0


	//   ....[49]....
        /*33bc*/ 	.word	0x000f37f0


	//   ....[50]....
        /*33c0*/ 	.word	0x000f3870


	//   ....[51]....
        /*33c4*/ 	.word	0x000f3890


	//   ....[52]....
        /*33c8*/ 	.word	0x000f3910


	//   ....[53]....
        /*33cc*/ 	.word	0x000f3930


	//   ....[54]....
        /*33d0*/ 	.word	0x000f39d0


	//   ....[55]....
        /*33d4*/ 	.word	0x000f39f0


	//   ....[56]....
        /*33d8*/ 	.word	0x000f3a90


	//   ....[57]....
        /*33dc*/ 	.word	0x000f3ab0


	//   ....[58]....
        /*33e0*/ 	.word	0x000f3b30


	//   ....[59]....
        /*33e4*/ 	.word	0x000f3b50


	//   ....[60]....
        /*33e8*/ 	.word	0x000f3bd0


	//   ....[61]....
        /*33ec*/ 	.word	0x000f3bf0


	//   ....[62]....
        /*33f0*/ 	.word	0x000f3c70


	//   ....[63]....
        /*33f4*/ 	.word	0x000f3c90


	//   ....[64]....
        /*33f8*/ 	.word	0x000f3d10


	//   ....[65]....
        /*33fc*/ 	.word	0x000f3d30


	//   ....[66]....
        /*3400*/ 	.word	0x000f3db0


	//   ....[67]....
        /*3404*/ 	.word	0x000f3dd0


	//   ....[68]....
        /*3408*/ 	.word	0x000f3e50


	//   ....[69]....
        /*340c*/ 	.word	0x000f3e70


	//   ....[70]....
        /*3410*/ 	.word	0x000f3ef0


	//   ....[71]....
        /*3414*/ 	.word	0x000f3f10


	//   ....[72]....
        /*3418*/ 	.word	0x000f3f90


	//   ....[73]....
        /*341c*/ 	.word	0x000f3fb0


	//   ....[74]....
        /*3420*/ 	.word	0x000f4030


	//   ....[75]....
        /*3424*/ 	.word	0x000f4050


	//   ....[76]....
        /*3428*/ 	.word	0x000f40e0


	//   ....[77]....
        /*342c*/ 	.word	0x000f4100


	//   ....[78]....
        /*3430*/ 	.word	0x000f4180


	//   ....[79]....
        /*3434*/ 	.word	0x000f41a0


	//   ....[80]....
        /*3438*/ 	.word	0x000f4220


	//   ....[81]....
        /*343c*/ 	.word	0x000f4240


	//   ....[82]....
        /*3440*/ 	.word	0x000f42c0


	//   ....[83]....
        /*3444*/ 	.word	0x000f42e0


	//   ....[84]....
        /*3448*/ 	.word	0x000f4380


	//   ....[85]....
        /*344c*/ 	.word	0x000f43a0


	//   ....[86]....
        /*3450*/ 	.word	0x000f4430


	//   ....[87]....
        /*3454*/ 	.word	0x000f4450


	//   ....[88]....
        /*3458*/ 	.word	0x000f44d0


	//   ....[89]....
        /*345c*/ 	.word	0x000f44f0


	//   ....[90]....
        /*3460*/ 	.word	0x000f4590


	//   ....[91]....
        /*3464*/ 	.word	0x000f45b0


	//   ....[92]....
        /*3468*/ 	.word	0x000f4630


	//   ....[93]....
        /*346c*/ 	.word	0x000f4650


	//   ....[94]....
        /*3470*/ 	.word	0x000f46d0


	//   ....[95]....
        /*3474*/ 	.word	0x000f46f0


	//   ....[96]....
        /*3478*/ 	.word	0x000f4780


	//   ....[97]....
        /*347c*/ 	.word	0x000f47a0


	//   ....[98]....
        /*3480*/ 	.word	0x000f4820


	//   ....[99]....
        /*3484*/ 	.word	0x000f4840


	//   ....[100]....
        /*3488*/ 	.word	0x000f48c0


	//   ....[101]....
        /*348c*/ 	.word	0x000f48e0


	//   ....[102]....
        /*3490*/ 	.word	0x000f4980


	//   ....[103]....
        /*3494*/ 	.word	0x000f49a0


	//   ....[104]....
        /*3498*/ 	.word	0x000f4a30


	//   ....[105]....
        /*349c*/ 	.word	0x000f4a50


	//   ....[106]....
        /*34a0*/ 	.word	0x000f4ad0


	//   ....[107]....
        /*34a4*/ 	.word	0x000f4af0


	//   ....[108]....
        /*34a8*/ 	.word	0x000f4b70


	//   ....[109]....
        /*34ac*/ 	.word	0x000f4b90


	//   ....[110]....
        /*34b0*/ 	.word	0x000f4c10


	//   ....[111]....
        /*34b4*/ 	.word	0x000f4c30


	//   ....[112]....
        /*34b8*/ 	.word	0x000f4cb0


	//   ....[113]....
        /*34bc*/ 	.word	0x000f4cd0


	//   ....[114]....
        /*34c0*/ 	.word	0x000f4d50


	//   ....[115]....
        /*34c4*/ 	.word	0x000f4d70


	//   ....[116]....
        /*34c8*/ 	.word	0x000f4df0


	//   ....[117]....
        /*34cc*/ 	.word	0x000f4e10


	//   ....[118]....
        /*34d0*/ 	.word	0x000f4e90


	//   ....[119]....
        /*34d4*/ 	.word	0x000f4eb0


	//   ....[120]....
        /*34d8*/ 	.word	0x000f4f40


	//   ....[121]....
        /*34dc*/ 	.word	0x000f4f60


	//   ....[122]....
        /*34e0*/ 	.word	0x000f5000


	//   ....[123]....
        /*34e4*/ 	.word	0x000f5020


	//   ....[124]....
        /*34e8*/ 	.word	0x000f50b0


	//   ....[125]....
        /*34ec*/ 	.word	0x000f50d0


	//   ....[126]....
        /*34f0*/ 	.word	0x000f5160


	//   ....[127]....
        /*34f4*/ 	.word	0x000f5180


	//   ....[128]....
        /*34f8*/ 	.word	0x000f5200


	//   ....[129]....
        /*34fc*/ 	.word	0x000f5220


	//   ....[130]....
        /*3500*/ 	.word	0x000f52a0


	//   ....[131]....
        /*3504*/ 	.word	0x000f52c0


	//   ....[132]....
        /*3508*/ 	.word	0x000f5340


	//   ....[133]....
        /*350c*/ 	.word	0x000f5360


	//   ....[134]....
        /*3510*/ 	.word	0x000f53f0


	//   ....[135]....
        /*3514*/ 	.word	0x000f5410


	//   ....[136]....
        /*3518*/ 	.word	0x000f54a0


	//   ....[137]....
        /*351c*/ 	.word	0x000f54c0


	//   ....[138]....
        /*3520*/ 	.word	0x000f5540


	//   ....[139]....
        /*3524*/ 	.word	0x000f5560


	//   ....[140]....
        /*3528*/ 	.word	0x000f55e0


	//   ....[141]....
        /*352c*/ 	.word	0x000f5600


	//   ....[142]....
        /*3530*/ 	.word	0x000f5680


	//   ....[143]....
        /*3534*/ 	.word	0x000f56a0


	//   ....[144]....
        /*3538*/ 	.word	0x000f5730


	//   ....[145]....
        /*353c*/ 	.word	0x000f5750


	//   ....[146]....
        /*3540*/ 	.word	0x000f57d0


	//   ....[147]....
        /*3544*/ 	.word	0x000f57f0


	//   ....[148]....
        /*3548*/ 	.word	0x000f5870


	//   ....[149]....
        /*354c*/ 	.word	0x000f5890


	//   ....[150]....
        /*3550*/ 	.word	0x000f5910


	//   ....[151]....
        /*3554*/ 	.word	0x000f5930


	//   ....[152]....
        /*3558*/ 	.word	0x000f59b0


	//   ....[153]....
        /*355c*/ 	.word	0x000f59d0


	//   ....[154]....
        /*3560*/ 	.word	0x000f5a50


	//   ....[155]....
        /*3564*/ 	.word	0x000f5a70


	//   ....[156]....
        /*3568*/ 	.word	0x000f5af0


	//   ....[157]....
        /*356c*/ 	.word	0x000f5b10


	//   ....[158]....
        /*3570*/ 	.word	0x000f5b90


	//   ....[159]....
        /*3574*/ 	.word	0x000f5bb0


	//   ....[160]....
        /*3578*/ 	.word	0x000f5c30


	//   ....[161]....
        /*357c*/ 	.word	0x000f5c50


	//   ....[162]....
        /*3580*/ 	.word	0x000f5cd0


	//   ....[163]....
        /*3584*/ 	.word	0x000f5cf0


	//   ....[164]....
        /*3588*/ 	.word	0x000f5d70


	//   ....[165]....
        /*358c*/ 	.word	0x000f5d90


	//   ....[166]....
        /*3590*/ 	.word	0x000f5e10


	//   ....[167]....
        /*3594*/ 	.word	0x000f5e30


	//   ....[168]....
        /*3598*/ 	.word	0x000f5ec0


	//   ....[169]....
        /*359c*/ 	.word	0x000f5ee0


	//   ....[170]....
        /*35a0*/ 	.word	0x000f5f60


	//   ....[171]....
        /*35a4*/ 	.word	0x000f5f80


	//   ....[172]....
        /*35a8*/ 	.word	0x000f6000


	//   ....[173]....
        /*35ac*/ 	.word	0x000f6020


	//   ....[174]....
        /*35b0*/ 	.word	0x000f60a0


	//   ....[175]....
        /*35b4*/ 	.word	0x000f60c0


	//   ....[176]....
        /*35b8*/ 	.word	0x000f6140


	//   ....[177]....
        /*35bc*/ 	.word	0x000f6160


	//   ....[178]....
        /*35c0*/ 	.word	0x000f61e0


	//   ....[179]....
        /*35c4*/ 	.word	0x000f6200


	//   ....[180]....
        /*35c8*/ 	.word	0x000f6280


	//   ....[181]....
        /*35cc*/ 	.word	0x000f62a0


	//   ....[182]....
        /*35d0*/ 	.word	0x000f6320


	//   ....[183]....
        /*35d4*/ 	.word	0x000f6340


	//   ....[184]....
        /*35d8*/ 	.word	0x000f63c0


	//   ....[185]....
        /*35dc*/ 	.word	0x000f63e0


	//   ....[186]....
        /*35e0*/ 	.word	0x000f6460


	//   ....[187]....
        /*35e4*/ 	.word	0x000f6480


	//   ....[188]....
        /*35e8*/ 	.word	0x000f6500


	//   ....[189]....
        /*35ec*/ 	.word	0x000f6520


	//   ....[190]....
        /*35f0*/ 	.word	0x000f65a0


	//   ....[191]....
        /*35f4*/ 	.word	0x000f65c0


	//   ....[192]....
        /*35f8*/ 	.word	0x000f6650


	//   ....[193]....
        /*35fc*/ 	.word	0x000f6670


	//   ....[194]....
        /*3600*/ 	.word	0x000f66f0


	//   ....[195]....
        /*3604*/ 	.word	0x000f6710


	//   ....[196]....
        /*3608*/ 	.word	0x000f6790


	//   ....[197]....
        /*360c*/ 	.word	0x000f67b0


	//   ....[198]....
        /*3610*/ 	.word	0x000f6830


	//   ....[199]....
        /*3614*/ 	.word	0x000f6850


	//   ....[200]....
        /*3618*/ 	.word	0x000f68d0


	//   ....[201]....
        /*361c*/ 	.word	0x000f68f0


	//   ....[202]....
        /*3620*/ 	.word	0x000f6990


	//   ....[203]....
        /*3624*/ 	.word	0x000f69b0


	//   ....[204]....
        /*3628*/ 	.word	0x000f6a30


	//   ....[205]....
        /*362c*/ 	.word	0x000f6a50


	//   ....[206]....
        /*3630*/ 	.word	0x000f6ad0


	//   ....[207]....
        /*3634*/ 	.word	0x000f6af0


	//   ....[208]....
        /*3638*/ 	.word	0x000f6b80


	//   ....[209]....
        /*363c*/ 	.word	0x000f6ba0


	//   ....[210]....
        /*3640*/ 	.word	0x000f6c20


	//   ....[211]....
        /*3644*/ 	.word	0x000f6c40


	//   ....[212]....
        /*3648*/ 	.word	0x000f6cc0


	//   ....[213]....
        /*364c*/ 	.word	0x000f6ce0


	//   ....[214]....
        /*3650*/ 	.word	0x000f6d60


	//   ....[215]....
        /*3654*/ 	.word	0x000f6d80


	//   ....[216]....
        /*3658*/ 	.word	0x000f6e00


	//   ....[217]....
        /*365c*/ 	.word	0x000f6e20


	//   ....[218]....
        /*3660*/ 	.word	0x000f6ea0


	//   ....[219]....
        /*3664*/ 	.word	0x000f6ec0


	//   ....[220]....
        /*3668*/ 	.word	0x000f6f40


	//   ....[221]....
        /*366c*/ 	.word	0x000f6f60


	//   ....[222]....
        /*3670*/ 	.word	0x000f6fe0


	//   ....[223]....
        /*3674*/ 	.word	0x000f7000


	//   ....[224]....
        /*3678*/ 	.word	0x000f7080


	//   ....[225]....
        /*367c*/ 	.word	0x000f70a0


	//   ....[226]....
        /*3680*/ 	.word	0x000f7140


	//   ....[227]....
        /*3684*/ 	.word	0x000f7160


	//   ....[228]....
        /*3688*/ 	.word	0x000f71e0


	//   ....[229]....
        /*368c*/ 	.word	0x000f7200


	//   ....[230]....
        /*3690*/ 	.word	0x000f7290


	//   ....[231]....
        /*3694*/ 	.word	0x000f72b0


	//   ....[232]....
        /*3698*/ 	.word	0x000f7330


	//   ....[233]....
        /*369c*/ 	.word	0x000f7350


	//   ....[234]....
        /*36a0*/ 	.word	0x000f73d0


	//   ....[235]....
        /*36a4*/ 	.word	0x000f73f0


	//   ....[236]....
        /*36a8*/ 	.word	0x000f7470


	//   ....[237]....
        /*36ac*/ 	.word	0x000f7490


	//   ....[238]....
        /*36b0*/ 	.word	0x000f7510


	//   ....[239]....
        /*36b4*/ 	.word	0x000f7530


	//   ....[240]....
        /*36b8*/ 	.word	0x000f75b0


	//   ....[241]....
        /*36bc*/ 	.word	0x000f75d0


	//   ....[242]....
        /*36c0*/ 	.word	0x000f7650


	//   ....[243]....
        /*36c4*/ 	.word	0x000f7670


	//   ....[244]....
        /*36c8*/ 	.word	0x000f76f0


	//   ....[245]....
        /*36cc*/ 	.word	0x000f7710


	//   ....[246]....
        /*36d0*/ 	.word	0x000f77c0


	//   ....[247]....
        /*36d4*/ 	.word	0x000f77e0


	//   ....[248]....
        /*36d8*/ 	.word	0x000f7870


	//   ....[249]....
        /*36dc*/ 	.word	0x000f7890


	//   ....[250]....
        /*36e0*/ 	.word	0x000f7910


	//   ....[251]....
        /*36e4*/ 	.word	0x000f7930


	//   ....[252]....
        /*36e8*/ 	.word	0x000f79b0


	//   ....[253]....
        /*36ec*/ 	.word	0x000f79d0


	//   ....[254]....
        /*36f0*/ 	.word	0x000f7a50


	//   ....[255]....
        /*36f4*/ 	.word	0x000f7a70


	//   ....[0]....
        /*36f8*/ 	.word	0x000f7af0


	//   ....[1]....
        /*36fc*/ 	.word	0x000f7b10


	//   ....[2]....
        /*3700*/ 	.word	0x000f7b90


	//   ....[3]....
        /*3704*/ 	.word	0x000f7bb0


	//   ....[4]....
        /*3708*/ 	.word	0x000f7c30


	//   ....[5]....
        /*370c*/ 	.word	0x000f7c50


	//   ....[6]....
        /*3710*/ 	.word	0x000f7cd0


	//   ....[7]....
        /*3714*/ 	.word	0x000f7cf0


	//   ....[8]....
        /*3718*/ 	.word	0x000f7d70


	//   ....[9]....
        /*371c*/ 	.word	0x000f7d90


	//   ....[10]....
        /*3720*/ 	.word	0x000f7e10


	//   ....[11]....
        /*3724*/ 	.word	0x000f7e30


	//   ....[12]....
        /*3728*/ 	.word	0x000f7eb0


	//   ....[13]....
        /*372c*/ 	.word	0x000f7ed0


	//   ....[14]....
        /*3730*/ 	.word	0x000f7f50


	//   ....[15]....
        /*3734*/ 	.word	0x000f7f70


	//   ....[16]....
        /*3738*/ 	.word	0x000f7ff0


	//   ....[17]....
        /*373c*/ 	.word	0x000f8010


	//   ....[18]....
        /*3740*/ 	.word	0x000f8090


	//   ....[19]....
        /*3744*/ 	.word	0x000f80b0


	//   ....[20]....
        /*3748*/ 	.word	0x000f8130


	//   ....[21]....
        /*374c*/ 	.word	0x000f8150


	//   ....[22]....
        /*3750*/ 	.word	0x000f81d0


	//   ....[23]....
        /*3754*/ 	.word	0x000f81f0


	//   ....[24]....
        /*3758*/ 	.word	0x000f8270


	//   ....[25]....
        /*375c*/ 	.word	0x000f8290


	//   ....[26]....
        /*3760*/ 	.word	0x000f8310


	//   ....[27]....
        /*3764*/ 	.word	0x000f8330


	//   ....[28]....
        /*3768*/ 	.word	0x000f83b0


	//   ....[29]....
        /*376c*/ 	.word	0x000f83d0


	//   ....[30]....
        /*3770*/ 	.word	0x000f8450


	//   ....[31]....
        /*3774*/ 	.word	0x000f8470


	//   ....[32]....
        /*3778*/ 	.word	0x000f84f0


	//   ....[33]....
        /*377c*/ 	.word	0x000f8510


	//   ....[34]....
        /*3780*/ 	.word	0x000f8590


	//   ....[35]....
        /*3784*/ 	.word	0x000f85b0


	//   ....[36]....
        /*3788*/ 	.word	0x000f8630


	//   ....[37]....
        /*378c*/ 	.word	0x000f8650


	//   ....[38]....
        /*3790*/ 	.word	0x000f86d0


	//   ....[39]....
        /*3794*/ 	.word	0x000f86f0


	//   ....[40]....
        /*3798*/ 	.word	0x000f8770


	//   ....[41]....
        /*379c*/ 	.word	0x000f8790


	//   ....[42]....
        /*37a0*/ 	.word	0x000f8810


	//   ....[43]....
        /*37a4*/ 	.word	0x000f8830


	//   ....[44]....
        /*37a8*/ 	.word	0x000f88b0


	//   ....[45]....
        /*37ac*/ 	.word	0x000f88d0


	//   ....[46]....
        /*37b0*/ 	.word	0x000f8950


	//   ....[47]....
        /*37b4*/ 	.word	0x000f8970


	//   ....[48]....
        /*37b8*/ 	.word	0x000f89f0


	//   ....[49]....
        /*37bc*/ 	.word	0x000f8a10


	//   ....[50]....
        /*37c0*/ 	.word	0x000f8a90


	//   ....[51]....
        /*37c4*/ 	.word	0x000f8ab0


	//   ....[52]....
        /*37c8*/ 	.word	0x000f8b30


	//   ....[53]....
        /*37cc*/ 	.word	0x000f8b50


	//   ....[54]....
        /*37d0*/ 	.word	0x000f8bd0


	//   ....[55]....
        /*37d4*/ 	.word	0x000f8bf0


	//   ....[56]....
        /*37d8*/ 	.word	0x000f8c70


	//   ....[57]....
        /*37dc*/ 	.word	0x000f8c90


	//   ....[58]....
        /*37e0*/ 	.word	0x000f8d10


	//   ....[59]....
        /*37e4*/ 	.word	0x000f8d30


	//   ....[60]....
        /*37e8*/ 	.word	0x000f8db0


	//   ....[61]....
        /*37ec*/ 	.word	0x000f8dd0


	//   ....[62]....
        /*37f0*/ 	.word	0x000f8e50


	//   ....[63]....
        /*37f4*/ 	.word	0x000f8e70


	//   ....[64]....
        /*37f8*/ 	.word	0x000f8ef0


	//   ....[65]....
        /*37fc*/ 	.word	0x000f8f10


	//   ....[66]....
        /*3800*/ 	.word	0x000f8f90


	//   ....[67]....
        /*3804*/ 	.word	0x000f8fb0


	//   ....[68]....
        /*3808*/ 	.word	0x000f9030


	//   ....[69]....
        /*380c*/ 	.word	0x000f9050


	//   ....[70]....
        /*3810*/ 	.word	0x000f90d0


	//   ....[71]....
        /*3814*/ 	.word	0x000f90f0


	//   ....[72]....
        /*3818*/ 	.word	0x000f9170


	//   ....[73]....
        /*381c*/ 	.word	0x000f9190


	//   ....[74]....
        /*3820*/ 	.word	0x000f9210


	//   ....[75]....
        /*3824*/ 	.word	0x000f9230


	//   ....[76]....
        /*3828*/ 	.word	0x000f92b0


	//   ....[77]....
        /*382c*/ 	.word	0x000f92d0


	//   ....[78]....
        /*3830*/ 	.word	0x000f9350


	//   ....[79]....
        /*3834*/ 	.word	0x000f9370


	//   ....[80]....
        /*3838*/ 	.word	0x000f93f0


	//   ....[81]....
        /*383c*/ 	.word	0x000f9410


	//   ....[82]....
        /*3840*/ 	.word	0x000f9490


	//   ....[83]....
        /*3844*/ 	.word	0x000f94b0


	//   ....[84]....
        /*3848*/ 	.word	0x000f9530


	//   ....[85]....
        /*384c*/ 	.word	0x000f9550


	//   ....[86]....
        /*3850*/ 	.word	0x000f95d0


	//   ....[87]....
        /*3854*/ 	.word	0x000f95f0


	//   ....[88]....
        /*3858*/ 	.word	0x000f9670


	//   ....[89]....
        /*385c*/ 	.word	0x000f9690


	//   ....[90]....
        /*3860*/ 	.word	0x000f9710


	//   ....[91]....
        /*3864*/ 	.word	0x000f9730


	//   ....[92]....
        /*3868*/ 	.word	0x000f97b0


	//   ....[93]....
        /*386c*/ 	.word	0x000f97d0


	//   ....[94]....
        /*3870*/ 	.word	0x000f9850


	//   ....[95]....
        /*3874*/ 	.word	0x000f9870


	//   ....[96]....
        /*3878*/ 	.word	0x000f98f0


	//   ....[97]....
        /*387c*/ 	.word	0x000f9910


	//   ....[98]....
        /*3880*/ 	.word	0x000f9990


	//   ....[99]....
        /*3884*/ 	.word	0x000f99b0


	//   ....[100]....
        /*3888*/ 	.word	0x000f9a30


	//   ....[101]....
        /*388c*/ 	.word	0x000f9a50


	//   ....[102]....
        /*3890*/ 	.word	0x000f9ad0


	//   ....[103]....
        /*3894*/ 	.word	0x000f9af0


	//   ....[104]....
        /*3898*/ 	.word	0x000f9b70


	//   ....[105]....
        /*389c*/ 	.word	0x000f9b90


	//   ....[106]....
        /*38a0*/ 	.word	0x000f9c10


	//   ....[107]....
        /*38a4*/ 	.word	0x000f9c30


	//   ....[108]....
        /*38a8*/ 	.word	0x000f9cb0


	//   ....[109]....
        /*38ac*/ 	.word	0x000f9cd0


	//   ....[110]....
        /*38b0*/ 	.word	0x000f9d50


	//   ....[111]....
        /*38b4*/ 	.word	0x000f9d70


	//   ....[112]....
        /*38b8*/ 	.word	0x000f9df0


	//   ....[113]....
        /*38bc*/ 	.word	0x000f9e10


	//   ....[114]....
        /*38c0*/ 	.word	0x000f9e90


	//   ....[115]....
        /*38c4*/ 	.word	0x000f9eb0


	//   ....[116]....
        /*38c8*/ 	.word	0x000f9f30


	//   ....[117]....
        /*38cc*/ 	.word	0x000f9f50


	//   ....[118]....
        /*38d0*/ 	.word	0x000f9fd0


	//   ....[119]....
        /*38d4*/ 	.word	0x000f9ff0


	//   ....[120]....
        /*38d8*/ 	.word	0x000fa070


	//   ....[121]....
        /*38dc*/ 	.word	0x000fa090


	//   ....[122]....
        /*38e0*/ 	.word	0x000fa110


	//   ....[123]....
        /*38e4*/ 	.word	0x000fa130


	//   ....[124]....
        /*38e8*/ 	.word	0x000fa1b0


	//   ....[125]....
        /*38ec*/ 	.word	0x000fa1d0


	//   ....[126]....
        /*38f0*/ 	.word	0x000fa250


	//   ....[127]....
        /*38f4*/ 	.word	0x000fa270


	//   ....[128]....
        /*38f8*/ 	.word	0x000fa2f0


	//   ....[129]....
        /*38fc*/ 	.word	0x000fa310


	//   ....[130]....
        /*3900*/ 	.word	0x000fa390


	//   ....[131]....
        /*3904*/ 	.word	0x000fa3b0


	//   ....[132]....
        /*3908*/ 	.word	0x000fa430


	//   ....[133]....
        /*390c*/ 	.word	0x000fa450


	//   ....[134]....
        /*3910*/ 	.word	0x000fa4d0


	//   ....[135]....
        /*3914*/ 	.word	0x000fa4f0


	//   ....[136]....
        /*3918*/ 	.word	0x000fa570


	//   ....[137]....
        /*391c*/ 	.word	0x000fa590


	//   ....[138]....
        /*3920*/ 	.word	0x000fa610


	//   ....[139]....
        /*3924*/ 	.word	0x000fa630


	//   ....[140]....
        /*3928*/ 	.word	0x000fa6b0


	//   ....[141]....
        /*392c*/ 	.word	0x000fa6d0


	//   ....[142]....
        /*3930*/ 	.word	0x000fa750


	//   ....[143]....
        /*3934*/ 	.word	0x000fa770


	//   ....[144]....
        /*3938*/ 	.word	0x000fa7f0


	//   ....[145]....
        /*393c*/ 	.word	0x000fa810


	//   ....[146]....
        /*3940*/ 	.word	0x000fa890


	//   ....[147]....
        /*3944*/ 	.word	0x000fa8b0


	//   ....[148]....
        /*3948*/ 	.word	0x000fa930


	//   ....[149]....
        /*394c*/ 	.word	0x000fa950


	//   ....[150]....
        /*3950*/ 	.word	0x000fa9d0


	//   ....[151]....
        /*3954*/ 	.word	0x000fa9f0


	//   ....[152]....
        /*3958*/ 	.word	0x000faa70


	//   ....[153]....
        /*395c*/ 	.word	0x000faa90


	//   ....[154]....
        /*3960*/ 	.word	0x000fab10


	//   ....[155]....
        /*3964*/ 	.word	0x000fab30


	//   ....[156]....
        /*3968*/ 	.word	0x000fabd0


	//   ....[157]....
        /*396c*/ 	.word	0x000fabf0


	//   ....[158]....
        /*3970*/ 	.word	0x000fac90


	//   ....[159]....
        /*3974*/ 	.word	0x000facb0


	//   ....[160]....
        /*3978*/ 	.word	0x000fad30


	//   ....[161]....
        /*397c*/ 	.word	0x000fad50


	//   ....[162]....
        /*3980*/ 	.word	0x000fadb0


	//   ....[163]....
        /*3984*/ 	.word	0x000fadd0


	//   ....[164]....
        /*3988*/ 	.word	0x000fae30


	//   ....[165]....
        /*398c*/ 	.word	0x000fae50


	//   ....[166]....
        /*3990*/ 	.word	0x000faeb0


	//   ....[167]....
        /*3994*/ 	.word	0x000faed0


	//   ....[168]....
        /*3998*/ 	.word	0x000faf30


	//   ....[169]....
        /*399c*/ 	.word	0x000faf50


	//   ....[170]....
        /*39a0*/ 	.word	0x000fafb0


	//   ....[171]....
        /*39a4*/ 	.word	0x000fafd0


	//   ....[172]....
        /*39a8*/ 	.word	0x000fb030


	//   ....[173]....
        /*39ac*/ 	.word	0x000fb050


	//   ....[174]....
        /*39b0*/ 	.word	0x000fb0b0


	//   ....[175]....
        /*39b4*/ 	.word	0x000fb0d0


	//   ....[176]....
        /*39b8*/ 	.word	0x000fb130


	//   ....[177]....
        /*39bc*/ 	.word	0x000fb150


	//   ....[178]....
        /*39c0*/ 	.word	0x000fb1b0


	//   ....[179]....
        /*39c4*/ 	.word	0x000fb1d0


	//   ....[180]....
        /*39c8*/ 	.word	0x000fb230


	//   ....[181]....
        /*39cc*/ 	.word	0x000fb250


	//   ....[182]....
        /*39d0*/ 	.word	0x000fb2b0


	//   ....[183]....
        /*39d4*/ 	.word	0x000fb2d0


	//   ....[184]....
        /*39d8*/ 	.word	0x000fb330


	//   ....[185]....
        /*39dc*/ 	.word	0x000fb350


	//   ....[186]....
        /*39e0*/ 	.word	0x000fb3b0


	//   ....[187]....
        /*39e4*/ 	.word	0x000fb3d0


	//   ....[188]....
        /*39e8*/ 	.word	0x000fb430


	//   ....[189]....
        /*39ec*/ 	.word	0x000fb450


	//   ....[190]....
        /*39f0*/ 	.word	0x000fb4b0


	//   ....[191]....
        /*39f4*/ 	.word	0x000fb4d0


	//   ....[192]....
        /*39f8*/ 	.word	0x000fb530


	//   ....[193]....
        /*39fc*/ 	.word	0x000fb550


	//   ....[194]....
        /*3a00*/ 	.word	0x000fb5b0


	//   ....[195]....
        /*3a04*/ 	.word	0x000fb5d0


	//   ....[196]....
        /*3a08*/ 	.word	0x000fb630


	//   ....[197]....
        /*3a0c*/ 	.word	0x000fb650


	//   ....[198]....
        /*3a10*/ 	.word	0x000fb6b0


	//   ....[199]....
        /*3a14*/ 	.word	0x000fb6d0


	//   ....[200]....
        /*3a18*/ 	.word	0x000fb730


	//   ....[201]....
        /*3a1c*/ 	.word	0x000fb750


	//   ....[202]....
        /*3a20*/ 	.word	0x000fb7b0


	//   ....[203]....
        /*3a24*/ 	.word	0x000fb7d0


	//   ....[204]....
        /*3a28*/ 	.word	0x000fb830


	//   ....[205]....
        /*3a2c*/ 	.word	0x000fb850


	//   ....[206]....
        /*3a30*/ 	.word	0x000fb8b0


	//   ....[207]....
        /*3a34*/ 	.word	0x000fb8d0


	//   ....[208]....
        /*3a38*/ 	.word	0x000fb950


	//   ....[209]....
        /*3a3c*/ 	.word	0x000fb970


	//   ....[210]....
        /*3a40*/ 	.word	0x000fb9d0


	//   ....[211]....
        /*3a44*/ 	.word	0x000fb9f0


	//   ....[212]....
        /*3a48*/ 	.word	0x000fba90


	//   ....[213]....
        /*3a4c*/ 	.word	0x000fbab0


	//   ....[214]....
        /*3a50*/ 	.word	0x000fbad0


	//   ....[215]....
        /*3a54*/ 	.word	0x000fbaf0


	//   ....[216]....
        /*3a58*/ 	.word	0x000fbb50


	//   ....[217]....
        /*3a5c*/ 	.word	0x000fbb70


	//   ....[218]....
        /*3a60*/ 	.word	0x000fbbd0


	//   ....[219]....
        /*3a64*/ 	.word	0x000fbbf0


	//   ....[220]....
        /*3a68*/ 	.word	0x000fbc50


	//   ....[221]....
        /*3a6c*/ 	.word	0x000fbc90


	//   ....[222]....
        /*3a70*/ 	.word	0x000fbcd0


	//   ....[223]....
        /*3a74*/ 	.word	0x000fbcf0


	//   ....[224]....
        /*3a78*/ 	.word	0x000fbd50


	//   ....[225]....
        /*3a7c*/ 	.word	0x000fbd70


	//   ....[226]....
        /*3a80*/ 	.word	0x000fbdd0


	//   ....[227]....
        /*3a84*/ 	.word	0x000fbdf0


	//   ....[228]....
        /*3a88*/ 	.word	0x000fbe90


	//   ....[229]....
        /*3a8c*/ 	.word	0x000fbeb0


	//   ....[230]....
        /*3a90*/ 	.word	0x000fbed0


	//   ....[231]....
        /*3a94*/ 	.word	0x000fbef0


	//   ....[232]....
        /*3a98*/ 	.word	0x000fbf50


	//   ....[233]....
        /*3a9c*/ 	.word	0x000fbf70


	//   ....[234]....
        /*3aa0*/ 	.word	0x000fbfe0


	//   ....[235]....
        /*3aa4*/ 	.word	0x000fc000


	//   ....[236]....
        /*3aa8*/ 	.word	0x000fc0a0


	//   ....[237]....
        /*3aac*/ 	.word	0x000fc0c0


	//   ....[238]....
        /*3ab0*/ 	.word	0x000fc0e0


	//   ....[239]....
        /*3ab4*/ 	.word	0x000fc100


	//   ....[240]....
        /*3ab8*/ 	.word	0x000fc160


	//   ....[241]....
        /*3abc*/ 	.word	0x000fc180


	//   ....[242]....
        /*3ac0*/ 	.word	0x000fc1e0


	//   ....[243]....
        /*3ac4*/ 	.word	0x000fc200


	//   ....[244]....
        /*3ac8*/ 	.word	0x000fc280


	//   ....[245]....
        /*3acc*/ 	.word	0x000fc2c0


	//   ....[246]....
        /*3ad0*/ 	.word	0x000fc300


	//   ....[247]....
        /*3ad4*/ 	.word	0x000fc320


	//   ....[248]....
        /*3ad8*/ 	.word	0x000fc380


	//   ....[249]....
        /*3adc*/ 	.word	0x000fc3a0


	//   ....[250]....
        /*3ae0*/ 	.word	0x000fc410


	//   ....[251]....
        /*3ae4*/ 	.word	0x000fc430


	//   ....[252]....
        /*3ae8*/ 	.word	0x000fc4c0


	//   ....[253]....
        /*3aec*/ 	.word	0x000fc4e0


	//   ....[254]....
        /*3af0*/ 	.word	0x000fc500


	//----- nvinfo : EIATTR_EXIT_INSTR_OFFSETS
	.align		4
.L_41:
        /*3af4*/ 	.byte	0x04, 0x1c
        /*3af6*/ 	.short	(.L_43 - .L_42)


	//   ....[0]....
.L_42:
        /*3af8*/ 	.word	0x001110b0


	//   ....[1]....
        /*3afc*/ 	.word	0x001110d0


	//----- nvinfo : EIATTR_REQNTID
	.align		4
.L_43:
        /*3b00*/ 	.byte	0x04, 0x10
        /*3b02*/ 	.short	(.L_45 - .L_44)
.L_44:
        /*3b04*/ 	.word	0x00000020
        /*3b08*/ 	.word	0x00000001
        /*3b0c*/ 	.word	0x00000001


	//----- nvinfo : EIATTR_CBANK_PARAM_SIZE
	.align		4
.L_45:
        /*3b10*/ 	.byte	0x03, 0x19
        /*3b12*/ 	.short	0x0050


	//----- nvinfo : EIATTR_PARAM_CBANK
	.align		4
        /*3b14*/ 	.byte	0x04, 0x0a
        /*3b16*/ 	.short	(.L_47 - .L_46)
	.align		4
.L_46:
        /*3b18*/ 	.word	index@(.nv.constant0.matmul_kernel)
        /*3b1c*/ 	.short	0x0210
        /*3b1e*/ 	.short	0x0050


	//----- nvinfo : EIATTR_SW_WAR
	.align		4
.L_47:
        /*3b20*/ 	.byte	0x04, 0x36
        /*3b22*/ 	.short	(.L_49 - .L_48)
.L_48:
        /*3b24*/ 	.word	0x00000008
.L_49:


//--------------------- .nv.callgraph             --------------------------
	.section	.nv.callgraph,"",@"SHT_CUDA_CALLGRAPH"
	.align	4
	.sectionentsize	8
	.align		4
        /*0000*/ 	.word	0x00000000
	.align		4
        /*0004*/ 	.word	0xffffffff
	.align		4
        /*0008*/ 	.word	0x00000000
	.align		4
        /*000c*/ 	.word	0xfffffffe
	.align		4
        /*0010*/ 	.word	0x00000000
	.align		4
        /*0014*/ 	.word	0xfffffffd
	.align		4
        /*0018*/ 	.word	0x00000000
	.align		4
        /*001c*/ 	.word	0xfffffffc


//--------------------- .text.matmul_kernel       --------------------------
	.section	.text.matmul_kernel,"ax",@progbits
	.align	128
        .global         matmul_kernel
        .type           matmul_kernel,@function
        .size           matmul_kernel,(.L_x_3 - matmul_kernel)
        .other          matmul_kernel,@"STO_CUDA_ENTRY STV_DEFAULT"
matmul_kernel:
.text.matmul_kernel:
[----:B------:R-:W1:Y:S08]  /*0000*/  LDC R1, c[0x0][0x28] ;  /* 0x00000a00ff017b82 */ /* 0x000e700000000800 */
[----:B------:R-:W2:Y:S01]  /*0010*/  LDC.64 R2, c[0x0][0x228] ;  /* 0x00008a00ff027b82 */ /* 0x000ea20000000a00 */
[----:B------:R-:W3:Y:S01]  /*0020*/  S2R R5, SR_CTAID.X ;  /* 0x0000000000057919 */ /* 0x000ee20000002500 */
[----:B-1----:R-:W-:Y:S01]  /*0030*/  VIADD R1, R1, 0xffff88b8 ;  /* 0xffff88b801017836 */ /* 0x002fe20000000000 */
[----:B------:R-:W-:Y:S01]  /*0040*/  ULDC UR8, c[0x0][0x230] ;  /* 0x00008c0000087ab9 */ /* 0x000fe20000000800 */
        /* <DEDUP_REMOVED lines=20> */
[----:B--2---:R-:W-:Y:S01]  /*0190*/  IMAD.MOV.U32 R11, RZ, RZ, R3 ;  /* 0x000000ffff0b7224 */ /* 0x004fe200078e0003 */
[----:B------:R1:W-:Y:S01]  /*01a0*/  STL [R1+0x4a60], R2 ;  /* 0x004a600201007387 */ /* 0x0003e20000100800 */
[----:B------:R-:W-:Y:S01]  /*01b0*/  IMAD.MOV.U32 R12, RZ, RZ, R2 ;  /* 0x000000ffff0c7224 */ /* 0x000fe200078e0002 */
[----:B------:R-:W-:Y:S01]  /*01c0*/  ULDC UR39, c[0x0][0x240] ;  /* 0x0000900000277ab9 */ /* 0x000fe20000000800 */
[----:B------:R-:W-:Y:S01]  /*01d0*/  ULDC UR38, c[0x0][0x240] ;  /* 0x0000900000267ab9 */ /* 0x000fe20000000800 */
[----:B------:R-:W-:Y:S01]  /*01e0*/  IADD3 R0, R11, 0x1ff, RZ ;  /* 0x000001ff0b007810 */ /* 0x000fe20007ffe0ff */
[----:B------:R-:W-:Y:S01]  /*01f0*/  ULDC UR37, c[0x0][0x240] ;  /* 0x0000900000257ab9 */ /* 0x000fe20000000800 */
[----:B------:R-:W-:Y:S01]  /*0200*/  IABS R15, R12 ;  /* 0x0000000c000f7213 */ /* 0x000fe20000000000 */
[----:B------:R-:W-:Y:S01]  /*0210*/  ULDC UR36, c[0x0][0x240] ;  /* 0x0000900000247ab9 */ /* 0x000fe20000000800 */
[----:B------:R-:W-:Y:S01]  /*0220*/  SHF.R.S32.HI R3, RZ, 0x1f, R0 ;  /* 0x0000001fff037819 */ /* 0x000fe20000011400 */
[----:B------:R-:W-:Y:S01]  /*0230*/  ULDC UR35, c[0x0][0x240] ;  /* 0x0000900000237ab9 */ /* 0x000fe20000000800 */
[----:B---3--:R-:W-:Y:S01]  /*0240*/  IABS R8, R5 ;  /* 0x0000000500087213 */ /* 0x008fe20000000000 */
[----:B------:R-:W-:Y:S01]  /*0250*/  ULDC UR33, c[0x0][0x240] ;  /* 0x0000900000217ab9 */ /* 0x000fe20000000800 */
[----:B------:R-:W-:Y:S01]  /*0260*/  LEA.HI R3, R3, R0, RZ, 0x9 ;  /* 0x0000000003037211 */ /* 0x000fe200078f48ff */
[----:B------:R-:W-:Y:S01]  /*0270*/  ULDC UR32, c[0x0][0x240] ;  /* 0x0000900000207ab9 */ /* 0x000fe20000000800 */
[----:B------:R-:W-:Y:S01]  /*0280*/  IABS R13, R11 ;  /* 0x0000000b000d7213 */ /* 0x000fe20000000000 */
[----:B------:R-:W-:Y:S01]  /*0290*/  ULDC UR34, c[0x0][0x240] ;  /* 0x0000900000227ab9 */ /* 0x000fe20000000800 */
[----:B------:R-:W-:Y:S01]  /*02a0*/  SHF.R.S32.HI R3, RZ, 0x9, R3 ;  /* 0x00000009ff037819 */ /* 0x000fe20000011403 */
[----:B------:R-:W-:Y:S01]  /*02b0*/  ULDC UR31, c[0x0][0x240] ;  /* 0x00009000001f7ab9 */ /* 0x000fe20000000800 */
[----:B------:R-:W-:Y:S01]  /*02c0*/  ULDC UR30, c[0x0][0x240] ;  /* 0x00009000001e7ab9 */ /* 0x000fe20000000800 */
[----:B------:R-:W-:Y:S01]  /*02d0*/  ULDC UR29, c[0x0][0x240] ;  /* 0x00009000001d7ab9 */ /* 0x000fe20000000800 */
[----:B------:R-:W-:Y:S01]  /*02e0*/  ULDC UR28, c[0x0][0x240] ;  /* 0x00009000001c7ab9 */ /* 0x000fe20000000800 */
[----:B------:R-:W-:Y:S01]  /*02f0*/  IMAD.SHL.U32 R4, R3, 0x8, RZ ;  /* 0x0000000803047824 */ /* 0x000fe200078e00ff */
[----:B------:R-:W-:Y:S01]  /*0300*/  ULDC UR27, c[0x0][0x240] ;  /* 0x00009000001b7ab9 */ /* 0x000fe20000000800 */
[----:B------:R-:W-:Y:S01]  /*0310*/  ULDC UR26, c[0x0][0x240] ;  /* 0x00009000001a7ab9 */ /* 0x000fe20000000800 */
[----:B------:R-:W-:Y:S01]  /*0320*/  ULDC UR25, c[0x0][0x240] ;  /* 0x0000900000197ab9 */ /* 0x000fe20000000800 */
[----:B------:R-:W-:Y:S01]  /*0330*/  ULDC UR24, c[0x0][0x240] ;  /* 0x0000900000187ab9 */ /* 0x000fe20000000800 */
[-C--:B------:R-:W-:Y:S01]  /*0340*/  IABS R7, R4.reuse ;  /* 0x0000000400077213 */ /* 0x080fe20000000000 */
[----:B------:R-:W-:Y:S01]  /*0350*/  ULDC UR23, c[0x0][0x240] ;  /* 0x0000900000177ab9 */ /* 0x000fe20000000800 */
[----:B------:R-:W-:Y:S01]  /*0360*/  IABS R10, R4 ;  /* 0x00000004000a7213 */ /* 0x000fe20000000000 */
[----:B------:R-:W-:Y:S01]  /*0370*/  ULDC UR22, c[0x0][0x240] ;  /* 0x0000900000167ab9 */ /* 0x000fe20000000800 */
[----:B------:R-:W2:Y:S01]  /*0380*/  I2F.RP R0, R7 ;  /* 0x0000000700007306 */ /* 0x000ea20000209400 */
        /* <DEDUP_REMOVED lines=14> */
[----:B--2---:R-:W1:Y:S01]  /*0470*/  MUFU.RCP R0, R0 ;  /* 0x0000000000007308 */ /* 0x004e620000001000 */
[----:B------:R-:W-:Y:S01]  /*0480*/  ULDC UR58, c[0x0][0x240] ;  /* 0x00009000003a7ab9 */ /* 0x000fe20000000800 */
[----:B------:R-:W-:Y:S01]  /*0490*/  ULDC UR57, c[0x0][0x240] ;  /* 0x0000900000397ab9 */ /* 0x000fe20000000800 */
[----:B------:R-:W-:Y:S01]  /*04a0*/  ULDC UR56, c[0x0][0x240] ;  /* 0x0000900000387ab9 */ /* 0x000fe20000000800 */
[----:B-1----:R-:W-:-:S02]  /*04b0*/  VIADD R2, R0, 0xffffffe ;  /* 0x0ffffffe00027836 */ /* 0x002fc40000000000 */
[----:B------:R-:W-:Y:S02]  /*04c0*/  IMAD.MOV R0, RZ, RZ, -R10 ;  /* 0x000000ffff007224 */ /* 0x000fe400078e0a0a */
[----:B------:R1:W2:Y:S02]  /*04d0*/  F2I.FTZ.U32.TRUNC.NTZ R3, R2 ;  /* 0x0000000200037305 */ /* 0x0002a4000021f000 */
[----:B-1----:R-:W-:Y:S02]  /*04e0*/  IMAD.MOV.U32 R2, RZ, RZ, RZ ;  /* 0x000000ffff027224 */ /* 0x002fe400078e00ff */
[----:B--2---:R-:W-:-:S04]  /*04f0*/  IMAD.MOV R6, RZ, RZ, -R3 ;  /* 0x000000ffff067224 */ /* 0x004fc800078e0a03 */
[----:B------:R-:W-:Y:S01]  /*0500*/  IMAD R9, R6, R7, RZ ;  /* 0x0000000706097224 */ /* 0x000fe200078e02ff */
[----:B------:R-:W-:-:S03]  /*0510*/  MOV R6, R8 ;  /* 0x0000000800067202 */ /* 0x000fc60000000f00 */
[----:B------:R-:W-:-:S06]  /*0520*/  IMAD.HI.U32 R3, R3, R9, R2 ;  /* 0x0000000903037227 */ /* 0x000fcc00078e0002 */
[----:B------:R-:W-:-:S04]  /*0530*/  IMAD.HI.U32 R3, R3, R6, RZ ;  /* 0x0000000603037227 */ /* 0x000fc800078e00ff */
[----:B------:R-:W-:-:S05]  /*0540*/  IMAD R0, R3, R0, R6 ;  /* 0x0000000003007224 */ /* 0x000fca00078e0206 */
[----:B------:R-:W-:-:S13]  /*0550*/  ISETP.GT.U32.AND P1, PT, R7, R0, PT ;  /* 0x000000000700720c */ /* 0x000fda0003f24070 */
[----:B------:R-:W-:Y:S01]  /*0560*/  @!P1 IMAD.IADD R0, R0, 0x1, -R7 ;  /* 0x0000000100009824 */ /* 0x000fe200078e0a07 */
[----:B------:R-:W-:Y:S02]  /*0570*/  @!P1 IADD3 R3, R3, 0x1, RZ ;  /* 0x0000000103039810 */ /* 0x000fe40007ffe0ff */
[----:B------:R-:W-:Y:S02]  /*0580*/  ISETP.NE.AND P1, PT, R4, RZ, PT ;  /* 0x000000ff0400720c */ /* 0x000fe40003f25270 */
[----:B------:R-:W-:Y:S02]  /*0590*/  ISETP.GE.U32.AND P0, PT, R0, R7, PT ;  /* 0x000000070000720c */ /* 0x000fe40003f06070 */
[----:B------:R-:W-:-:S04]  /*05a0*/  LOP3.LUT R0, R5, R4, RZ, 0x3c, !PT ;  /* 0x0000000405007212 */ /* 0x000fc800078e3cff */
[----:B------:R-:W-:Y:S01]  /*05b0*/  ISETP.GE.AND P2, PT, R0, RZ, PT ;  /* 0x000000ff0000720c */ /* 0x000fe20003f46270 */
[----:B------:R-:W-:Y:S02]  /*05c0*/  VIADD R0, R12, 0x3f ;  /* 0x0000003f0c007836 */ /* 0x000fe40000000000 */
[----:B------:R-:W1:Y:S04]  /*05d0*/  S2R R12, SR_TID.X ;  /* 0x00000000000c7919 */ /* 0x000e680000002100 */
[----:B------:R-:W-:-:S04]  /*05e0*/  @P0 VIADD R3, R3, 0x1 ;  /* 0x0000000103030836 */ /* 0x000fc80000000000 */
[----:B------:R-:W-:Y:S01]  /*05f0*/  IMAD.MOV.U32 R2, RZ, RZ, R3 ;  /* 0x000000ffff027224 */ /* 0x000fe200078e0003 */
[----:B------:R-:W-:-:S04]  /*0600*/  SHF.R.S32.HI R3, RZ, 0x1f, R0 ;  /* 0x0000001fff037819 */ /* 0x000fc80000011400 */
[----:B------:R-:W-:Y:S02]  /*0610*/  @!P2 IADD3 R2, -R2, RZ, RZ ;  /* 0x000000ff0202a210 */ /* 0x000fe40007ffe1ff */
[----:B------:R-:W-:Y:S02]  /*0620*/  @!P1 LOP3.LUT R2, RZ, R4, RZ, 0x33, !PT ;  /* 0x00000004ff029212 */ /* 0x000fe400078e33ff */
[----:B------:R-:W-:-:S03]  /*0630*/  LEA.HI R3, R3, R0, RZ, 0x6 ;  /* 0x0000000003037211 */ /* 0x000fc600078f30ff */
[----:B------:R-:W-:Y:S02]  /*0640*/  IMAD.SHL.U32 R6, R2, 0x8, RZ ;  /* 0x0000000802067824 */ /* 0x000fe400078e00ff */
[----:B------:R-:W-:-:S03]  /*0650*/  IMAD.MOV R2, RZ, RZ, -R2 ;  /* 0x000000ffff027224 */ /* 0x000fc600078e0a02 */
[----:B------:R-:W-:Y:S01]  /*0660*/  LEA.HI.SX32 R3, R3, -R6, 0x1a ;  /* 0x8000000603037211 */ /* 0x000fe200078fd2ff */
[----:B------:R-:W-:-:S03]  /*0670*/  IMAD R8, R4, R2, R5 ;  /* 0x0000000204087224 */ /* 0x000fc600078e0205 */
[----:B------:R-:W-:-:S04]  /*0680*/  VIMNMX R17, R3, 0x8, PT ;  /* 0x0000000803117848 */ /* 0x000fc80003fe0100 */
[-C--:B------:R-:W-:Y:S02]  /*0690*/  IABS R7, R17.reuse ;  /* 0x0000001100077213 */ /* 0x080fe40000000000 */
[----:B------:R-:W-:Y:S02]  /*06a0*/  IABS R4, R17 ;  /* 0x0000001100047213 */ /* 0x000fe40000000000 */
[----:B------:R-:W2:Y:S08]  /*06b0*/  I2F.RP R0, R7 ;  /* 0x0000000700007306 */ /* 0x000eb00000209400 */
[----:B--2---:R-:W2:Y:S02]  /*06c0*/  MUFU.RCP R0, R0 ;  /* 0x0000000000007308 */ /* 0x004ea40000001000 */
[----:B--2---:R-:W-:-:S02]  /*06d0*/  VIADD R3, R0, 0xffffffe ;  /* 0x0ffffffe00037836 */ /* 0x004fc40000000000 */
[----:B------:R-:W-:-:S04]  /*06e0*/  IMAD.MOV R0, RZ, RZ, -R4 ;  /* 0x000000ffff007224 */ /* 0x000fc800078e0a04 */
[----:B------:R-:W2:Y:S02]  /*06f0*/  F2I.FTZ.U32.TRUNC.NTZ R3, R3 ;  /* 0x0000000300037305 */ /* 0x000ea4000021f000 */
[----:B--2---:R-:W-:-:S05]  /*0700*/  IADD3 R9, RZ, -R3, RZ ;  /* 0x80000003ff097210 */ /* 0x004fca0007ffe0ff */
[----:B------:R-:W-:Y:S01]  /*0710*/  IMAD.MOV.U32 R2, RZ, RZ, R9 ;  /* 0x000000ffff027224 */ /* 0x000fe200078e0009 */
[----:B------:R-:W-:-:S03]  /*0720*/  IABS R9, R8 ;  /* 0x0000000800097213 */ /* 0x000fc60000000000 */
[----:B------:R-:W-:Y:S02]  /*0730*/  IMAD R5, R2, R7, RZ ;  /* 0x0000000702057224 */ /* 0x000fe400078e02ff */
[----:B------:R-:W-:-:S04]  /*0740*/  IMAD.MOV.U32 R2, RZ, RZ, RZ ;  /* 0x000000ffff027224 */ /* 0x000fc800078e00ff */
[----:B------:R-:W-:Y:S02]  /*0750*/  IMAD.HI.U32 R2, R3, R5, R2 ;  /* 0x0000000503027227 */ /* 0x000fe400078e0002 */
[----:B------:R-:W2:Y:S04]  /*0760*/  I2F.RP R3, R15 ;  /* 0x0000000f00037306 */ /* 0x000ea80000209400 */
[----:B------:R-:W-:-:S04]  /*0770*/  IMAD.HI.U32 R2, R2, R9, RZ ;  /* 0x0000000902027227 */ /* 0x000fc800078e00ff */
[----:B------:R-:W-:Y:S01]  /*0780*/  IMAD R0, R2, R0, R9 ;  /* 0x0000000002007224 */ /* 0x000fe200078e0209 */
[----:B------:R-:W3:Y:S04]  /*0790*/  I2F.RP R5, R13 ;  /* 0x0000000d00057306 */ /* 0x000ee80000209400 */
[----:B------:R-:W-:-:S04]  /*07a0*/  ISETP.GT.U32.AND P1, PT, R7, R0, PT ;  /* 0x000000000700720c */ /* 0x000fc80003f24070 */
[----:B--2---:R-:W2:Y:S08]  /*07b0*/  MUFU.RCP R3, R3 ;  /* 0x0000000300037308 */ /* 0x004eb00000001000 */
[----:B---3--:R-:W3:Y:S01]  /*07c0*/  MUFU.RCP R5, R5 ;  /* 0x0000000500057308 */ /* 0x008ee20000001000 */
[----:B------:R-:W-:Y:S01]  /*07d0*/  @!P1 IADD3 R0, R0, -R7, RZ ;  /* 0x8000000700009210 */ /* 0x000fe20007ffe0ff */
[----:B------:R-:W-:Y:S01]  /*07e0*/  @!P1 VIADD R2, R2, 0x1 ;  /* 0x0000000102029836 */ /* 0x000fe20000000000 */
[----:B------:R-:W-:-:S02]  /*07f0*/  ISETP.NE.AND P1, PT, R17, RZ, PT ;  /* 0x000000ff1100720c */ /* 0x000fc40003f25270 */
[----:B------:R-:W-:Y:S02]  /*0800*/  ISETP.GE.U32.AND P0, PT, R0, R7, PT ;  /* 0x000000070000720c */ /* 0x000fe40003f06070 */
[----:B------:R-:W-:Y:S01]  /*0810*/  LOP3.LUT R0, R8, R17, RZ, 0x3c, !PT ;  /* 0x0000001108007212 */ /* 0x000fe200078e3cff */
[----:B--2---:R-:W-:-:S03]  /*0820*/  VIADD R4, R3, 0xffffffe ;  /* 0x0ffffffe03047836 */ /* 0x004fc60000000000 */
[----:B------:R-:W-:Y:S01]  /*0830*/  ISETP.GE.AND P2, PT, R0, RZ, PT ;  /* 0x000000ff0000720c */ /* 0x000fe20003f46270 */
[----:B------:R-:W2:Y:S01]  /*0840*/  F2I.FTZ.U32.TRUNC.NTZ R3, R4 ;  /* 0x0000000400037305 */ /* 0x000ea2000021f000 */
[----:B---3--:R-:W-:-:S05]  /*0850*/  VIADD R10, R5, 0xffffffe ;  /* 0x0ffffffe050a7836 */ /* 0x008fca0000000000 */
[----:B------:R-:W-:Y:S02]  /*0860*/  @P0 VIADD R2, R2, 0x1 ;  /* 0x0000000102020836 */ /* 0x000fe40000000000 */
[----:B------:R3:W4:Y:S03]  /*0870*/  F2I.FTZ.U32.TRUNC.NTZ R11, R10 ;  /* 0x0000000a000b7305 */ /* 0x000726000021f000 */
[----:B------:R-:W-:Y:S02]  /*0880*/  MOV R7, R2 ;  /* 0x0000000200077202 */ /* 0x000fe40000000f00 */
[----:B--2---:R-:W-:-:S03]  /*0890*/  IADD3 R2, RZ, -R3, RZ ;  /* 0x80000003ff027210 */ /* 0x004fc60007ffe0ff */
[----:B------:R-:W-:Y:S01]  /*08a0*/  @!P2 IMAD.MOV R7, RZ, RZ, -R7 ;  /* 0x000000ffff07a224 */ /* 0x000fe200078e0a07 */
[----:B------:R-:W-:Y:S01]  /*08b0*/  @!P1 LOP3.LUT R7, RZ, R17, RZ, 0x33, !PT ;  /* 0x00000011ff079212 */ /* 0x000fe200078e33ff */
[----:B---3--:R-:W-:Y:S02]  /*08c0*/  IMAD.MOV.U32 R10, RZ, RZ, RZ ;  /* 0x000000ffff0a7224 */ /* 0x008fe400078e00ff */
[----:B------:R-:W-:Y:S01]  /*08d0*/  IMAD R5, R2, R15, RZ ;  /* 0x0000000f02057224 */ /* 0x000fe200078e02ff */
[----:B------:R-:W-:Y:S01]  /*08e0*/  MOV R2, RZ ;  /* 0x000000ff00027202 */ /* 0x000fe20000000f00 */
[----:B------:R-:W-:Y:S02]  /*08f0*/  IMAD.MOV R0, RZ, RZ, -R7 ;  /* 0x000000ffff007224 */ /* 0x000fe400078e0a07 */
[----:B------:R-:W-:Y:S02]  /*0900*/  IMAD.SHL.U32 R19, R7, 0x200, RZ ;  /* 0x0000020007137824 */ /* 0x000fe400078e00ff */
[----:B------:R-:W-:-:S02]  /*0910*/  IMAD R0, R17, R0, R8 ;  /* 0x0000000011007224 */ /* 0x000fc400078e0208 */
[----:B------:R-:W-:Y:S01]  /*0920*/  IMAD.HI.U32 R2, R3, R5, R2 ;  /* 0x0000000503027227 */ /* 0x000fe200078e0002 */
[----:B-1----:R-:W-:Y:S02]  /*0930*/  LOP3.LUT R3, R12, 0x1f, RZ, 0xc0, !PT ;  /* 0x0000001f0c037812 */ /* 0x002fe400078ec0ff */
[C---:B------:R-:W-:Y:S01]  /*0940*/  IADD3 R16, R19.reuse, 0x2, RZ ;  /* 0x0000000213107810 */ /* 0x040fe20007ffe0ff */
[----:B------:R-:W-:Y:S02]  /*0950*/  IMAD.IADD R0, R6, 0x1, R0 ;  /* 0x0000000106007824 */ /* 0x000fe400078e0200 */
[----:B----4-:R-:W-:Y:S01]  /*0960*/  IMAD.MOV R6, RZ, RZ, -R11 ;  /* 0x000000ffff067224 */ /* 0x010fe200078e0a0b */
[----:B------:R-:W-:Y:S01]  /*0970*/  ISETP.GE.AND P0, PT, R16, RZ, PT ;  /* 0x000000ff1000720c */ /* 0x000fe20003f06270 */
[----:B------:R-:W-:Y:S02]  /*0980*/  IMAD.SHL.U32 R0, R0, 0x40, RZ ;  /* 0x0000004000007824 */ /* 0x000fe400078e00ff */
[----:B------:R-:W-:-:S03]  /*0990*/  VIADD R14, R19, 0x1 ;  /* 0x00000001130e7836 */ /* 0x000fc60000000000 */
[C---:B------:R-:W-:Y:S02]  /*09a0*/  LOP3.LUT R9, R0.reuse, 0x1f, R12, 0xf8, !PT ;  /* 0x0000001f00097812 */ /* 0x040fe400078ef80c */
[----:B------:R-:W-:Y:S02]  /*09b0*/  LOP3.LUT R0, R0, 0x20, R3, 0xfe, !PT ;  /* 0x0000002000007812 */ /* 0x000fe400078efe03 */
[----:B------:R-:W-:Y:S01]  /*09c0*/  IABS R4, R9 ;  /* 0x0000000900047213 */ /* 0x000fe20000000000 */
[----:B------:R1:W-:Y:S01]  /*09d0*/  STL [R1+0x48], R9 ;  /* 0x0000480901007387 */ /* 0x0003e20000100800 */
[----:B------:R-:W-:Y:S02]  /*09e0*/  IABS R8, R14 ;  /* 0x0000000e00087213 */ /* 0x000fe40000000000 */
[----:B------:R-:W-:Y:S01]  /*09f0*/  IABS R7, R0 ;  /* 0x0000000000077213 */ /* 0x000fe20000000000 */
[----:B------:R-:W-:Y:S01]  /*0a00*/  STL [R1+0x40], R19 ;  /* 0x0000401301007387 */ /* 0x000fe20000100800 */
[----:B------:R-:W-:-:S02]  /*0a10*/  IABS R12, R16 ;  /* 0x00000010000c7213 */ /* 0x000fc40000000000 */
[----:B------:R-:W-:Y:S01]  /*0a20*/  ISETP.GE.AND P1, PT, R14, RZ, PT ;  /* 0x000000ff0e00720c */ /* 0x000fe20003f26270 */
[----:B------:R2:W-:Y:S01]  /*0a30*/  STL [R1+0x4c], R0 ;  /* 0x00004c0001007387 */ /* 0x0005e20000100800 */
[----:B-1----:R-:W-:-:S04]  /*0a40*/  IMAD R9, R6, R13, RZ ;  /* 0x0000000d06097224 */ /* 0x002fc800078e02ff */
[----:B------:R-:W-:-:S04]  /*0a50*/  IMAD.HI.U32 R6, R11, R9, R10 ;  /* 0x000000090b067227 */ /* 0x000fc800078e000a */
[----:B--2---:R-:W-:-:S04]  /*0a60*/  IMAD.HI.U32 R0, R2, R4, RZ ;  /* 0x0000000402007227 */ /* 0x004fc800078e00ff */
[----:B------:R-:W-:-:S04]  /*0a70*/  IMAD.HI.U32 R3, R6, R8, RZ ;  /* 0x0000000806037227 */ /* 0x000fc800078e00ff */
[----:B------:R-:W-:Y:S02]  /*0a80*/  IMAD.MOV R5, RZ, RZ, -R0 ;  /* 0x000000ffff057224 */ /* 0x000fe400078e0a00 */
[----:B------:R-:W-:-:S04]  /*0a90*/  IMAD.HI.U32 R0, R2, R7, RZ ;  /* 0x0000000702007227 */ /* 0x000fc800078e00ff */
[----:B------:R-:W-:Y:S02]  /*0aa0*/  IMAD.MOV R3, RZ, RZ, -R3 ;  /* 0x000000ffff037224 */ /* 0x000fe400078e0a03 */
[----:B------:R-:W-:Y:S02]  /*0ab0*/  IMAD R2, R15, R5, R4 ;  /* 0x000000050f027224 */ /* 0x000fe400078e0204 */
[----:B------:R-:W-:Y:S02]  /*0ac0*/  IMAD.MOV R0, RZ, RZ, -R0 ;  /* 0x000000ffff007224 */ /* 0x000fe400078e0a00 */
[----:B------:R-:W-:Y:S01]  /*0ad0*/  IMAD R4, R13, R3, R8 ;  /* 0x000000030d047224 */ /* 0x000fe200078e0208 */
[C---:B------:R-:W-:Y:S01]  /*0ae0*/  ISETP.GT.U32.AND P3, PT, R15.reuse, R2, PT ;  /* 0x000000020f00720c */ /* 0x040fe20003f64070 */
[----:B------:R-:W-:Y:S02]  /*0af0*/  IMAD R0, R15, R0, R7 ;  /* 0x000000000f007224 */ /* 0x000fe400078e0207 */
[----:B------:R-:W-:Y:S01]  /*0b00*/  IMAD.HI.U32 R5, R6, R12, RZ ;  /* 0x0000000c06057227 */ /* 0x000fe200078e00ff */
[----:B------:R-:W-:-:S02]  /*0b10*/  ISETP.GT.U32.AND P2, PT, R13, R4, PT ;  /* 0x000000040d00720c */ /* 0x000fc40003f44070 */
[----:B------:R-:W-:Y:S01]  /*0b20*/  ISETP.GT.U32.AND P5, PT, R15, R0, PT ;  /* 0x000000000f00720c */ /* 0x000fe20003fa4070 */
[----:B------:R-:W-:Y:S01]  /*0b30*/  VIADD R7, R19, 0x3 ;  /* 0x0000000313077836 */ /* 0x000fe20000000000 */
[----:B------:R-:W-:Y:S01]  /*0b40*/  IADD3 R5, -R5, RZ, RZ ;  /* 0x000000ff05057210 */ /* 0x000fe20007ffe1ff */
[----:B------:R-:W-:Y:S01]  /*0b50*/  IMAD.HI.U32 R10, R11, R9, R10 ;  /* 0x000000090b0a7227 */ /* 0x000fe200078e000a */
[----:B------:R-:W-:-:S03]  /*0b60*/  IADD3 R9, R19, 0x5, RZ ;  /* 0x0000000513097810 */ /* 0x000fc60007ffe0ff */
[----:B------:R-:W-:Y:S01]  /*0b70*/  IMAD R8, R13, R5, R12 ;  /* 0x000000050d087224 */ /* 0x000fe200078e020c */
[----:B------:R-:W-:Y:S01]  /*0b80*/  IABS R12, R7 ;  /* 0x00000007000c7213 */ /* 0x000fe20000000000 */
[----:B------:R-:W-:Y:S01]  /*0b90*/  VIADD R5, R19, 0x4 ;  /* 0x0000000413057836 */ /* 0x000fe20000000000 */
[----:B------:R-:W-:Y:S01]  /*0ba0*/  IABS R251, R9 ;  /* 0x0000000900fb7213 */ /* 0x000fe20000000000 */
[----:B------:R-:W-:Y:S01]  /*0bb0*/  @!P2 IMAD.IADD R4, R4, 0x1, -R13 ;  /* 0x000000010404a824 */ /* 0x000fe200078e0a0d */
[----:B------:R-:W-:Y:S01]  /*0bc0*/  ISETP.GE.AND P2, PT, R7, RZ, PT ;  /* 0x000000ff0700720c */ /* 0x000fe20003f46270 */
[--C-:B------:R-:W-:Y:S01]  /*0bd0*/  @!P5 IMAD.IADD R0, R0, 0x1, -R15.reuse ;  /* 0x000000010000d824 */ /* 0x100fe200078e0a0f */
[----:B------:R-:W-:Y:S01]  /*0be0*/  IABS R252, R5 ;  /* 0x0000000500fc7213 */ /* 0x000fe20000000000 */
[----:B------:R-:W-:Y:S01]  /*0bf0*/  @!P3 IMAD.IADD R2, R2, 0x1, -R15 ;  /* 0x000000010202b824 */ /* 0x000fe200078e0a0f */
[C---:B------:R-:W-:Y:S01]  /*0c00*/  ISETP.GT.U32.AND P5, PT, R13.reuse, R4, PT ;  /* 0x000000040d00720c */ /* 0x040fe20003fa4070 */
[----:B------:R-:W-:Y:S01]  /*0c10*/  IMAD.HI.U32 R3, R6, R12, RZ ;  /* 0x0000000c06037227 */ /* 0x000fe200078e00ff */
[----:B------:R-:W-:-:S02]  /*0c20*/  ISETP.GT.U32.AND P3, PT, R13, R8, PT ;  /* 0x000000080d00720c */ /* 0x000fc40003f64070 */
[C---:B------:R-:W-:Y:S01]  /*0c30*/  ISETP.GT.U32.AND P6, PT, R15.reuse, R0, PT ;  /* 0x000000000f00720c */ /* 0x040fe20003fc4070 */
[----:B------:R-:W-:Y:S01]  /*0c40*/  IMAD.MOV R7, RZ, RZ, -R3 ;  /* 0x000000ffff077224 */ /* 0x000fe200078e0a03 */
[----:B------:R-:W-:Y:S01]  /*0c50*/  ISETP.GT.U32.AND P4, PT, R15, R2, PT ;  /* 0x000000020f00720c */ /* 0x000fe20003f84070 */
[----:B------:R-:W-:-:S04]  /*0c60*/  IMAD.HI.U32 R3, R6, R252, RZ ;  /* 0x000000fc06037227 */ /* 0x000fc800078e00ff */
[----:B------:R-:W-:Y:S01]  /*0c70*/  IMAD R12, R13, R7, R12 ;  /* 0x000000070d0c7224 */ /* 0x000fe200078e020c */
[----:B------:R-:W-:Y:S01]  /*0c80*/  IADD3 R7, R19, 0x7, RZ ;  /* 0x0000000713077810 */ /* 0x000fe20007ffe0ff */
[----:B------:R-:W-:Y:S02]  /*0c90*/  IMAD.MOV R3, RZ, RZ, -R3 ;  /* 0x000000ffff037224 */ /* 0x000fe400078e0a03 */
[--C-:B------:R-:W-:Y:S01]  /*0ca0*/  @!P5 IMAD.IADD R4, R4, 0x1, -R13.reuse ;  /* 0x000000010404d824 */ /* 0x100fe200078e0a0d */
[----:B------:R-:W-:Y:S01]  /*0cb0*/  ISETP.GT.U32.AND P5, PT, R13, R12, PT ;  /* 0x0000000c0d00720c */ /* 0x000fe20003fa4070 */
[----:B------:R-:W-:Y:S01]  /*0cc0*/  @!P3 IMAD.IADD R8, R8, 0x1, -R13 ;  /* 0x000000010808b824 */ /* 0x000fe200078e0a0d */
[----:B------:R-:W-:Y:S01]  /*0cd0*/  ISETP.GE.AND P3, PT, R9, RZ, PT ;  /* 0x000000ff0900720c */ /* 0x000fe20003f66270 */
[----:B------:R-:W-:Y:S01]  /*0ce0*/  IMAD R252, R13, R3, R252 ;  /* 0x000000030dfc7224 */ /* 0x000fe200078e02fc */
[----:B------:R-:W-:Y:S01]  /*0cf0*/  @!P4 IADD3 R2, R2, -R15, RZ ;  /* 0x8000000f0202c210 */ /* 0x000fe20007ffe0ff */
[----:B------:R-:W-:Y:S01]  /*0d00*/  IMAD.MOV.U32 R17, RZ, RZ, R4 ;  /* 0x000000ffff117224 */ /* 0x000fe200078e0004 */
[----:B------:R-:W-:Y:S01]  /*0d10*/  ISETP.GE.AND P4, PT, R5, RZ, PT ;  /* 0x000000ff0500720c */ /* 0x000fe20003f86270 */
[----:B------:R-:W-:Y:S01]  /*0d20*/  @!P6 IMAD.IADD R0, R0, 0x1, -R15 ;  /* 0x000000010000e824 */ /* 0x000fe200078e0a0f */
[C---:B------:R-:W-:Y:S01]  /*0d30*/  ISETP.GT.U32.AND P6, PT, R13.reuse, R8, PT ;  /* 0x000000080d00720c */ /* 0x040fe20003fc4070 */
[----:B------:R-:W-:Y:S01]  /*0d40*/  @!P1 IMAD.MOV R17, RZ, RZ, -R17 ;  /* 0x000000ffff119224 */ /* 0x000fe200078e0a11 */
[----:B------:R-:W-:Y:S01]  /*0d50*/  ISETP.GT.U32.AND P1, PT, R13, R252, PT ;  /* 0x000000fc0d00720c */ /* 0x000fe20003f24070 */
[----:B------:R-:W-:Y:S01]  /*0d60*/  IMAD.HI.U32 R5, R6, R251, RZ ;  /* 0x000000fb06057227 */ /* 0x000fe200078e00ff */
[----:B------:R-:W-:Y:S01]  /*0d70*/  STL [R1+0x4c20], R2 ;  /* 0x004c200201007387 */ /* 0x000fe20000100800 */
[----:B------:R-:W-:-:S02]  /*0d80*/  IABS R15, R7 ;  /* 0x00000007000f7213 */ /* 0x000fc40000000000 */
[----:B------:R-:W-:Y:S01]  /*0d90*/  @!P5 IMAD.IADD R12, R12, 0x1, -R13 ;  /* 0x000000010c0cd824 */ /* 0x000fe200078e0a0d */
[----:B------:R-:W-:Y:S01]  /*0da0*/  IADD3 R14, -R5, RZ, RZ ;  /* 0x000000ff050e7210 */ /* 0x000fe20007ffe1ff */
[----:B------:R-:W-:Y:S01]  /*0db0*/  VIADD R3, R19, 0x6 ;  /* 0x0000000613037836 */ /* 0x000fe20000000000 */
[----:B------:R1:W-:Y:S01]  /*0dc0*/  STL [R1+0x4c24], R0 ;  /* 0x004c240001007387 */ /* 0x0003e20000100800 */
[----:B------:R-:W-:Y:S01]  /*0dd0*/  IMAD.HI.U32 R4, R6, R15, RZ ;  /* 0x0000000f06047227 */ /* 0x000fe200078e00ff */
[C---:B------:R-:W-:Y:S02]  /*0de0*/  ISETP.GT.U32.AND P5, PT, R13.reuse, R12, PT ;  /* 0x0000000c0d00720c */ /* 0x040fe40003fa4070 */
[----:B------:R-:W-:Y:S01]  /*0df0*/  @!P6 IADD3 R8, R8, -R13, RZ ;  /* 0x8000000d0808e210 */ /* 0x000fe20007ffe0ff */
[----:B------:R-:W-:Y:S01]  /*0e00*/  IMAD R251, R13, R14, R251 ;  /* 0x0000000e0dfb7224 */ /* 0x000fe200078e02fb */
[----:B------:R-:W-:Y:S01]  /*0e10*/  IABS R14, R3 ;  /* 0x00000003000e7213 */ /* 0x000fe20000000000 */
[----:B------:R-:W-:Y:S01]  /*0e20*/  @!P1 IMAD.IADD R252, R252, 0x1, -R13 ;  /* 0x00000001fcfc9824 */ /* 0x000fe200078e0a0d */
[----:B------:R-:W-:Y:S01]  /*0e30*/  ISETP.GE.AND P6, PT, R3, RZ, PT ;  /* 0x000000ff0300720c */ /* 0x000fe20003fc6270 */
[----:B------:R-:W-:Y:S01]  /*0e40*/  IMAD.MOV R4, RZ, RZ, -R4 ;  /* 0x000000ffff047224 */ /* 0x000fe200078e0a04 */
[----:B------:R-:W-:Y:S01]  /*0e50*/  STL [R1+0x2c], R17 ;  /* 0x00002c1101007387 */ /* 0x000fe20000100800 */
[----:B-1----:R-:W-:Y:S01]  /*0e60*/  IMAD.MOV.U32 R0, RZ, RZ, R8 ;  /* 0x000000ffff007224 */ /* 0x002fe200078e0008 */
[----:B------:R-:W-:Y:S01]  /*0e70*/  ISETP.GT.U32.AND P1, PT, R13, R252, PT ;  /* 0x000000fc0d00720c */ /* 0x000fe20003f24070 */
[----:B------:R-:W-:-:S03]  /*0e80*/  IMAD.HI.U32 R3, R6, R14, RZ ;  /* 0x0000000e06037227 */ /* 0x000fc600078e00ff */
[----:B------:R-:W-:Y:S01]  /*0e90*/  @!P0 IADD3 R0, -R0, RZ, RZ ;  /* 0x000000ff00008210 */ /* 0x000fe20007ffe1ff */
[----:B------:R-:W-:Y:S01]  /*0ea0*/  IMAD.MOV R5, RZ, RZ, -R3 ;  /* 0x000000ffff057224 */ /* 0x000fe200078e0a03 */
[----:B------:R-:W-:Y:S01]  /*0eb0*/  ISETP.GT.U32.AND P0, PT, R13, R251, PT ;  /* 0x000000fb0d00720c */ /* 0x000fe20003f04070 */
[----:B------:R-:W-:Y:S01]  /*0ec0*/  @!P5 IMAD.IADD R12, R12, 0x1, -R13 ;  /* 0x000000010c0cd824 */ /* 0x000fe200078e0a0d */
[----:B------:R-:W-:Y:S01]  /*0ed0*/  ISETP.GE.AND P5, PT, R7, RZ, PT ;  /* 0x000000ff0700720c */ /* 0x000fe20003fa6270 */
[----:B------:R1:W-:Y:S01]  /*0ee0*/  STL [R1+0x4], R0 ;  /* 0x0000040001007387 */ /* 0x0003e20000100800 */
[C---:B------:R-:W-:Y:S02]  /*0ef0*/  IMAD R14, R13.reuse, R5, R14 ;  /* 0x000000050d0e7224 */ /* 0x040fe400078e020e */
[C---:B------:R-:W-:Y:S02]  /*0f00*/  IMAD R15, R13.reuse, R4, R15 ;  /* 0x000000040d0f7224 */ /* 0x040fe400078e020f */
[----:B------:R-:W-:Y:S01]  /*0f10*/  @!P1 IMAD.IADD R252, R252, 0x1, -R13 ;  /* 0x00000001fcfc9824 */ /* 0x000fe200078e0a0d */
[----:B------:R-:W-:Y:S01]  /*0f20*/  ISETP.GT.U32.AND P1, PT, R13, R14, PT ;  /* 0x0000000e0d00720c */ /* 0x000fe20003f24070 */
[----:B------:R-:W-:-:S02]  /*0f30*/  VIADD R11, R19, 0x9 ;  /* 0x00000009130b7836 */ /* 0x000fc40000000000 */
[----:B------:R-:W-:Y:S02]  /*0f40*/  @!P4 IMAD.MOV R252, RZ, RZ, -R252 ;  /* 0x000000fffffcc224 */ /* 0x000fe400078e0afc */
[----:B-1----:R-:W-:Y:S01]  /*0f50*/  IMAD.MOV.U32 R0, RZ, RZ, R12 ;  /* 0x000000ffff007224 */ /* 0x002fe200078e000c */
[----:B------:R-:W-:Y:S01]  /*0f60*/  IABS R17, R11 ;  /* 0x0000000b00117213 */ /* 0x000fe20000000000 */
[----:B------:R-:W-:Y:S01]  /*0f70*/  @!P0 IMAD.IADD R251, R251, 0x1, -R13 ;  /* 0x00000001fbfb8824 */ /* 0x000fe200078e0a0d */
[----:B------:R-:W-:Y:S01]  /*0f80*/  STL [R1+0x4c28], R252 ;  /* 0x004c28fc01007387 */ /* 0x000fe20000100800 */
[----:B------:R-:W-:Y:S01]  /*0f90*/  @!P2 IMAD.MOV R0, RZ, RZ, -R0 ;  /* 0x000000ffff00a224 */ /* 0x000fe200078e0a00 */
[C---:B------:R-:W-:Y:S01]  /*0fa0*/  ISETP.GT.U32.AND P2, PT, R13.reuse, R15, PT ;  /* 0x0000000f0d00720c */ /* 0x040fe20003f44070 */
[----:B------:R-:W-:Y:S01]  /*0fb0*/  IMAD.HI.U32 R4, R6, R17, RZ ;  /* 0x0000001106047227 */ /* 0x000fe200078e00ff */
[----:B------:R-:W-:Y:S02]  /*0fc0*/  ISETP.GT.U32.AND P0, PT, R13, R251, PT ;  /* 0x000000fb0d00720c */ /* 0x000fe40003f04070 */
[----:B------:R-:W-:Y:S01]  /*0fd0*/  @!P1 IADD3 R14, R14, -R13, RZ ;  /* 0x8000000d0e0e9210 */ /* 0x000fe20007ffe0ff */
[----:B------:R-:W-:Y:S01]  /*0fe0*/  STL [R1], R0 ;  /* 0x0000000001007387 */ /* 0x000fe20000100800 */
[C---:B------:R-:W-:Y:S01]  /*0ff0*/  VIADD R9, R19.reuse, 0x8 ;  /* 0x0000000813097836 */ /* 0x040fe20000000000 */
[----:B------:R-:W-:Y:S01]  /*1000*/  IADD3 R4, -R4, RZ, RZ ;  /* 0x000000ff04047210 */ /* 0x000fe20007ffe1ff */
[----:B------:R-:W-:Y:S01]  /*1010*/  VIADD R5, R19, 0xa ;  /* 0x0000000a13057836 */ /* 0x000fe20000000000 */
[----:B------:R-:W-:Y:S01]  /*1020*/  ISETP.GT.U32.AND P1, PT, R13, R14, PT ;  /* 0x0000000e0d00720c */ /* 0x000fe20003f24070 */
[----:B------:R-:W-:Y:S01]  /*1030*/  VIADD R7, R19, 0xb ;  /* 0x0000000b13077836 */ /* 0x000fe20000000000 */
[----:B------:R-:W-:Y:S01]  /*1040*/  IABS R16, R9 ;  /* 0x0000000900107213 */ /* 0x000fe20000000000 */
[----:B------:R-:W-:Y:S01]  /*1050*/  IMAD R17, R13, R4, R17 ;  /* 0x000000040d117224 */ /* 0x000fe200078e0211 */
[----:B------:R-:W-:-:S02]  /*1060*/  @!P2 IADD3 R15, R15, -R13, RZ ;  /* 0x8000000d0f0fa210 */ /* 0x000fc40007ffe0ff */
[----:B------:R-:W-:Y:S01]  /*1070*/  @!P0 IMAD.IADD R251, R251, 0x1, -R13 ;  /* 0x00000001fbfb8824 */ /* 0x000fe200078e0a0d */
[----:B------:R-:W-:Y:S01]  /*1080*/  IABS R18, R5 ;  /* 0x0000000500127213 */ /* 0x000fe20000000000 */
[----:B------:R-:W-:Y:S01]  /*1090*/  IMAD.HI.U32 R3, R6, R16, RZ ;  /* 0x0000001006037227 */ /* 0x000fe200078e00ff */
[----:B------:R-:W-:Y:S02]  /*10a0*/  ISETP.GT.U32.AND P2, PT, R13, R15, PT ;  /* 0x0000000f0d00720c */ /* 0x000fe40003f44070 */
[----:B------:R-:W-:Y:S01]  /*10b0*/  ISETP.GE.AND P4, PT, R9, RZ, PT ;  /* 0x000000ff0900720c */ /* 0x000fe20003f86270 */
[----:B------:R-:W-:Y:S01]  /*10c0*/  @!P3 IMAD.MOV R251, RZ, RZ, -R251 ;  /* 0x000000fffffbb224 */ /* 0x000fe200078e0afb */
[----:B------:R-:W-:Y:S01]  /*10d0*/  ISETP.GT.U32.AND P3, PT, R13, R17, PT ;  /* 0x000000110d00720c */ /* 0x000fe20003f64070 */
[--C-:B------:R-:W-:Y:S01]  /*10e0*/  @!P1 IMAD.IADD R14, R14, 0x1, -R13.reuse ;  /* 0x000000010e0e9824 */ /* 0x100fe200078e0a0d */
[----:B------:R-:W-:Y:S01]  /*10f0*/  IADD3 R3, -R3, RZ, RZ ;  /* 0x000000ff03037210 */ /* 0x000fe20007ffe1ff */
[----:B------:R-:W-:Y:S01]  /*1100*/  VIADD R9, R19, 0xc ;  /* 0x0000000c13097836 */ /* 0x000fe20000000000 */
[----:B------:R-:W-:Y:S01]  /*1110*/  STL [R1+0x4c2c], R251 ;  /* 0x004c2cfb01007387 */ /* 0x000fe20000100800 */
[----:B------:R-:W-:Y:S01]  /*1120*/  @!P6 IMAD.MOV R14, RZ, RZ, -R14 ;  /* 0x000000ffff0ee224 */ /* 0x000fe200078e0a0e */
[----:B------:R-:W-:Y:S01]  /*1130*/  IABS R19, R7 ;  /* 0x0000000700137213 */ /* 0x000fe20000000000 */
[----:B------:R-:W-:Y:S01]  /*1140*/  IMAD R16, R13, R3, R16 ;  /* 0x000000030d107224 */ /* 0x000fe200078e0210 */
[----:B------:R-:W-:Y:S01]  /*1150*/  IABS R20, R9 ;  /* 0x0000000900147213 */ /* 0x000fe20000000000 */
[----:B------:R-:W-:Y:S01]  /*1160*/  @!P2 IMAD.IADD R15, R15, 0x1, -R13 ;  /* 0x000000010f0fa824 */ /* 0x000fe200078e0a0d */
[----:B------:R-:W-:Y:S01]  /*1170*/  STL [R1+0x4c30], R14 ;  /* 0x004c300e01007387 */ /* 0x000fe20000100800 */
[----:B------:R-:W-:Y:S01]  /*1180*/  IMAD.HI.U32 R3, R6, R18, RZ ;  /* 0x0000001206037227 */ /* 0x000fe200078e00ff */
[----:B------:R-:W-:-:S02]  /*1190*/  ISETP.GT.U32.AND P0, PT, R13, R16, PT ;  /* 0x000000100d00720c */ /* 0x000fc40003f04070 */
[----:B------:R-:W-:Y:S01]  /*11a0*/  @!P5 IADD3 R15, -R15, RZ, RZ ;  /* 0x000000ff0f0fd210 */ /* 0x000fe20007ffe1ff */
[----:B------:R-:W-:Y:S01]  /*11b0*/  @!P3 IMAD.IADD R17, R17, 0x1, -R13 ;  /* 0x000000011111b824 */ /* 0x000fe200078e0a0d */
[----:B------:R-:W-:Y:S01]  /*11c0*/  ISETP.GE.AND P1, PT, R11, RZ, PT ;  /* 0x000000ff0b00720c */ /* 0x000fe20003f26270 */
[----:B------:R-:W-:Y:S01]  /*11d0*/  IMAD.MOV R3, RZ, RZ, -R3 ;  /* 0x000000ffff037224 */ /* 0x000fe200078e0a03 */
[----:B------:R-:W-:Y:S01]  /*11e0*/  ISETP.GE.AND P6, PT, R5, RZ, PT ;  /* 0x000000ff0500720c */ /* 0x000fe20003fc6270 */
[----:B------:R1:W-:Y:S01]  /*11f0*/  STL [R1+0x4c34], R15 ;  /* 0x004c340f01007387 */ /* 0x0003e20000100800 */
[C---:B------:R-:W-:Y:S01]  /*1200*/  ISETP.GT.U32.AND P3, PT, R13.reuse, R17, PT ;  /* 0x000000110d00720c */ /* 0x040fe20003f64070 */
[----:B------:R-:W-:Y:S02]  /*1210*/  IMAD R18, R13, R3, R18 ;  /* 0x000000030d127224 */ /* 0x000fe400078e0212 */
[----:B------:R-:W-:Y:S02]  /*1220*/  IMAD.HI.U32 R3, R6, R19, RZ ;  /* 0x0000001306037227 */ /* 0x000fe400078e00ff */
[----:B------:R-:W-:-:S02]  /*1230*/  @!P0 IADD3 R16, R16, -R13, RZ ;  /* 0x8000000d10108210 */ /* 0x000fc40007ffe0ff */
[----:B------:R-:W-:Y:S01]  /*1240*/  IMAD.HI.U32 R4, R6, R20, RZ ;  /* 0x0000001406047227 */ /* 0x000fe200078e00ff */
[C---:B------:R-:W-:Y:S01]  /*1250*/  ISETP.GT.U32.AND P2, PT, R13.reuse, R18, PT ;  /* 0x000000120d00720c */ /* 0x040fe20003f44070 */
[----:B-1----:R-:W2:Y:S01]  /*1260*/  LDL R15, [R1+0x40] ;  /* 0x00004000010f7983 */ /* 0x002ea20000100800 */
[----:B------:R-:W-:Y:S01]  /*1270*/  ISETP.GT.U32.AND P0, PT, R13, R16, PT ;  /* 0x000000100d00720c */ /* 0x000fe20003f04070 */
[----:B------:R-:W-:-:S04]  /*1280*/  IMAD.MOV R8, RZ, RZ, -R3 ;  /* 0x000000ffff087224 */ /* 0x000fc800078e0a03 */
[----:B------:R-:W-:Y:S02]  /*1290*/  IMAD R19, R13, R8, R19 ;  /* 0x000000080d137224 */ /* 0x000fe400078e0213 */
[----:B------:R-:W-:-:S03]  /*12a0*/  @!P3 IMAD.IADD R17, R17, 0x1, -R13 ;  /* 0x000000011111b824 */ /* 0x000fc600078e0a0d */
[C---:B------:R-:W-:Y:S01]  /*12b0*/  ISETP.GT.U32.AND P3, PT, R13.reuse, R19, PT ;  /* 0x000000130d00720c */ /* 0x040fe20003f64070 */
[----:B------:R-:W-:Y:S01]  /*12c0*/  IMAD.MOV R4, RZ, RZ, -R4 ;  /* 0x000000ffff047224 */ /* 0x000fe200078e0a04 */
[----:B------:R-:W-:Y:S01]  /*12d0*/  @!P2 IADD3 R18, R18, -R13, RZ ;  /* 0x8000000d1212a210 */ /* 0x000fe20007ffe0ff */
[----:B------:R-:W-:Y:S02]  /*12e0*/  @!P0 IMAD.IADD R16, R16, 0x1, -R13 ;  /* 0x0000000110108824 */ /* 0x000fe400078e0a0d */
[C---:B------:R-:W-:Y:S01]  /*12f0*/  IMAD R20, R13.reuse, R4, R20 ;  /* 0x000000040d147224 */ /* 0x040fe200078e0214 */
[----:B------:R-:W-:Y:S02]  /*1300*/  ISETP.GT.U32.AND P2, PT, R13, R18, PT ;  /* 0x000000120d00720c */ /* 0x000fe40003f44070 */
[----:B------:R-:W-:-:S05]  /*1310*/  @!P4 IADD3 R16, -R16, RZ, RZ ;  /* 0x000000ff1010c210 */ /* 0x000fca0007ffe1ff */
[----:B------:R-:W-:Y:S01]  /*1320*/  @!P3 IADD3 R19, R19, -R13, RZ ;  /* 0x8000000d1313b210 */ /* 0x000fe20007ffe0ff */
[----:B------:R-:W-:-:S03]  /*1330*/  @!P1 IMAD.MOV R17, RZ, RZ, -R17 ;  /* 0x000000ffff119224 */ /* 0x000fc600078e0a11 */
[----:B------:R-:W-:Y:S02]  /*1340*/  ISETP.GT.U32.AND P3, PT, R13, R19, PT ;  /* 0x000000130d00720c */ /* 0x000fe40003f64070 */
[----:B------:R-:W-:-:S05]  /*1350*/  @!P2 IMAD.IADD R18, R18, 0x1, -R13 ;  /* 0x000000011212a824 */ /* 0x000fca00078e0a0d */
[----:B------:R-:W-:-:S06]  /*1360*/  @!P6 IADD3 R18, -R18, RZ, RZ ;  /* 0x000000ff1212e210 */ /* 0x000fcc0007ffe1ff */
[----:B------:R-:W-:Y:S01]  /*1370*/  @!P3 IMAD.IADD R19, R19, 0x1, -R13 ;  /* 0x000000011313b824 */ /* 0x000fe200078e0a0d */
[----:B------:R-:W-:Y:S02]  /*1380*/  ISETP.GT.U32.AND P2, PT, R13, R20, PT ;  /* 0x000000140d00720c */ /* 0x000fe40003f44070 */
[----:B------:R-:W-:Y:S02]  /*1390*/  ISETP.GE.AND P5, PT, R7, RZ, PT ;  /* 0x000000ff0700720c */ /* 0x000fe40003fa6270 */
[----:B------:R-:W-:-:S09]  /*13a0*/  ISETP.GE.AND P0, PT, R9, RZ, PT ;  /* 0x000000ff0900720c */ /* 0x000fd20003f06270 */
[----:B------:R-:W-:-:S04]  /*13b0*/  @!P2 IADD3 R20, R20, -R13, RZ ;  /* 0x8000000d1414a210 */ /* 0x000fc80007ffe0ff */
[----:B------:R-:W-:-:S13]  /*13c0*/  ISETP.GT.U32.AND P2, PT, R13, R20, PT ;  /* 0x000000140d00720c */ /* 0x000fda0003f44070 */
[----:B------:R-:W-:Y:S02]  /*13d0*/  @!P2 IMAD.IADD R20, R20, 0x1, -R13 ;  /* 0x000000011414a824 */ /* 0x000fe400078e0a0d */
[----:B------:R-:W-:Y:S02]  /*13e0*/  @!P5 IMAD.MOV R19, RZ, RZ, -R19 ;  /* 0x000000ffff13d224 */ /* 0x000fe400078e0a13 */
[----:B------:R-:W-:Y:S02]  /*13f0*/  @!P0 IMAD.MOV R20, RZ, RZ, -R20 ;  /* 0x000000ffff148224 */ /* 0x000fe400078e0a14 */
[C---:B--2---:R-:W-:Y:S02]  /*1400*/  VIADD R3, R15.reuse, 0xd ;  /* 0x0000000d0f037836 */ /* 0x044fe40000000000 */
[----:B------:R-:W-:-:S03]  /*1410*/  VIADD R4, R15, 0xe ;  /* 0x0000000e0f047836 */ /* 0x000fc60000000000 */
[----:B------:R-:W-:Y:S02]  /*1420*/  IABS R21, R3 ;  /* 0x0000000300157213 */ /* 0x000fe40000000000 */
[----:B------:R-:W-:Y:S02]  /*1430*/  IABS R22, R4 ;  /* 0x0000000400167213 */ /* 0x000fe40000000000 */
[----:B------:R-:W-:Y:S01]  /*1440*/  ISETP.GE.AND P4, PT, R3, RZ, PT ;  /* 0x000000ff0300720c */ /* 0x000fe20003f86270 */
[----:B------:R-:W-:Y:S01]  /*1450*/  IMAD.HI.U32 R3, R6, R21, RZ ;  /* 0x0000001506037227 */ /* 0x000fe200078e00ff */
[----:B------:R-:W-:-:S03]  /*1460*/  ISETP.GE.AND P1, PT, R4, RZ, PT ;  /* 0x000000ff0400720c */ /* 0x000fc60003f26270 */
[----:B------:R-:W-:-:S04]  /*1470*/  IMAD.HI.U32 R4, R6, R22, RZ ;  /* 0x0000001606047227 */ /* 0x000fc800078e00ff */
[----:B------:R-:W-:Y:S02]  /*1480*/  IMAD.MOV R8, RZ, RZ, -R3 ;  /* 0x000000ffff087224 */ /* 0x000fe400078e0a03 */
[----:B------:R-:W-:Y:S02]  /*1490*/  IMAD.MOV R4, RZ, RZ, -R4 ;  /* 0x000000ffff047224 */ /* 0x000fe400078e0a04 */
[C---:B------:R-:W-:Y:S02]  /*14a0*/  IMAD R21, R13.reuse, R8, R21 ;  /* 0x000000080d157224 */ /* 0x040fe400078e0215 */
[----:B------:R-:W-:-:S03]  /*14b0*/  IMAD R22, R13, R4, R22 ;  /* 0x000000040d167224 */ /* 0x000fc600078e0216 */
[C---:B------:R-:W-:Y:S02]  /*14c0*/  ISETP.GT.U32.AND P3, PT, R13.reuse, R21, PT ;  /* 0x000000150d00720c */ /* 0x040fe40003f64070 */
[----:B------:R-:W-:Y:S01]  /*14d0*/  ISETP.GT.U32.AND P6, PT, R13, R22, PT ;  /* 0x000000160d00720c */ /* 0x000fe20003fc4070 */
[C---:B------:R-:W-:Y:S02]  /*14e0*/  VIADD R5, R15.reuse, 0xf ;  /* 0x0000000f0f057836 */ /* 0x040fe40000000000 */
[----:B------:R-:W-:-:S03]  /*14f0*/  VIADD R7, R15, 0x10 ;  /* 0x000000100f077836 */ /* 0x000fc60000000000 */
[----:B------:R-:W-:-:S05]  /*1500*/  IABS R23, R5 ;  /* 0x0000000500177213 */ /* 0x000fca0000000000 */
[----:B------:R-:W-:Y:S02]  /*1510*/  @!P3 IADD3 R21, R21, -R13, RZ ;  /* 0x8000000d1515b210 */ /* 0x000fe40007ffe0ff */
[----:B------:R-:W-:Y:S01]  /*1520*/  @!P6 IMAD.IADD R22, R22, 0x1, -R13 ;  /* 0x000000011616e824 */ /* 0x000fe200078e0a0d */
[----:B------:R-:W-:Y:S01]  /*1530*/  IABS R24, R7 ;  /* 0x0000000700187213 */ /* 0x000fe20000000000 */
[C---:B------:R-:W-:Y:S01]  /*1540*/  IMAD.HI.U32 R3, R6.reuse, R23, RZ ;  /* 0x0000001706037227 */ /* 0x040fe200078e00ff */
[C---:B------:R-:W-:Y:S02]  /*1550*/  ISETP.GT.U32.AND P3, PT, R13.reuse, R21, PT ;  /* 0x000000150d00720c */ /* 0x040fe40003f64070 */
[----:B------:R-:W-:Y:S01]  /*1560*/  ISETP.GT.U32.AND P6, PT, R13, R22, PT ;  /* 0x000000160d00720c */ /* 0x000fe20003fc4070 */
[----:B------:R-:W-:Y:S02]  /*1570*/  VIADD R9, R15, 0x11 ;  /* 0x000000110f097836 */ /* 0x000fe40000000000 */
[----:B------:R-:W-:-:S04]  /*1580*/  IMAD.HI.U32 R4, R6, R24, RZ ;  /* 0x0000001806047227 */ /* 0x000fc800078e00ff */
[----:B------:R-:W-:Y:S01]  /*1590*/  IMAD.MOV R8, RZ, RZ, -R3 ;  /* 0x000000ffff087224 */ /* 0x000fe200078e0a03 */
[----:B------:R-:W-:Y:S01]  /*15a0*/  IABS R25, R9 ;  /* 0x0000000900197213 */ /* 0x000fe20000000000 */
[----:B------:R-:W-:Y:S02]  /*15b0*/  IMAD.MOV R4, RZ, RZ, -R4 ;  /* 0x000000ffff047224 */ /* 0x000fe400078e0a04 */
[----:B------:R-:W-:Y:S02]  /*15c0*/  IMAD R23, R13, R8, R23 ;  /* 0x000000080d177224 */ /* 0x000fe400078e0217 */
[----:B------:R-:W-:Y:S02]  /*15d0*/  VIADD R11, R15, 0x12 ;  /* 0x000000120f0b7836 */ /* 0x000fe40000000000 */
[----:B------:R-:W-:Y:S02]  /*15e0*/  IMAD R24, R13, R4, R24 ;  /* 0x000000040d187224 */ /* 0x000fe400078e0218 */
[----:B------:R-:W-:Y:S01]  /*15f0*/  @!P3 IMAD.IADD R21, R21, 0x1, -R13 ;  /* 0x000000011515b824 */ /* 0x000fe200078e0a0d */
[----:B------:R-:W-:Y:S01]  /*1600*/  IABS R26, R11 ;  /* 0x0000000b001a7213 */ /* 0x000fe20000000000 */
[----:B------:R-:W-:Y:S01]  /*1610*/  IMAD.HI.U32 R3, R6, R25, RZ ;  /* 0x0000001906037227 */ /* 0x000fe200078e00ff */
[----:B------:R-:W-:-:S02]  /*1620*/  ISETP.GT.U32.AND P3, PT, R13, R23, PT ;  /* 0x000000170d00720c */ /* 0x000fc40003f64070 */
[----:B------:R-:W-:Y:S01]  /*1630*/  @!P6 IADD3 R22, R22, -R13, RZ ;  /* 0x8000000d1616e210 */ /* 0x000fe20007ffe0ff */
[----:B------:R-:W-:Y:S01]  /*1640*/  IMAD.MOV R8, RZ, RZ, -R3 ;  /* 0x000000ffff087224 */ /* 0x000fe200078e0a03 */
[----:B------:R-:W-:Y:S01]  /*1650*/  ISETP.GT.U32.AND P6, PT, R13, R24, PT ;  /* 0x000000180d00720c */ /* 0x000fe20003fc4070 */
[----:B------:R-:W-:Y:S01]  /*1660*/  IMAD.HI.U32 R3, R6, R26, RZ ;  /* 0x0000001a06037227 */ /* 0x000fe200078e00ff */
[----:B------:R-:W-:-:S03]  /*1670*/  ISETP.GE.AND P2, PT, R7, RZ, PT ;  /* 0x000000ff0700720c */ /* 0x000fc60003f46270 */
[----:B------:R-:W-:Y:S02]  /*1680*/  IMAD R25, R13, R8, R25 ;  /* 0x000000080d197224 */ /* 0x000fe400078e0219 */
[----:B------:R-:W-:Y:S02]  /*1690*/  IMAD.MOV R7, RZ, RZ, -R3 ;  /* 0x000000ffff077224 */ /* 0x000fe400078e0a03 */
[--C-:B------:R-:W-:Y:S01]  /*16a0*/  @!P3 IMAD.IADD R23, R23, 0x1, -R13.reuse ;  /* 0x000000011717b824 */ /* 0x100fe200078e0a0d */
[C---:B------:R-:W-:Y:S01]  /*16b0*/  ISETP.GT.U32.AND P3, PT, R13.reuse, R25, PT ;  /* 0x000000190d00720c */ /* 0x040fe20003f64070 */
[----:B------:R-:W-:Y:S02]  /*16c0*/  IMAD R26, R13, R7, R26 ;  /* 0x000000070d1a7224 */ /* 0x000fe400078e021a */
[----:B------:R-:W-:Y:S02]  /*16d0*/  @!P6 IMAD.IADD R24, R24, 0x1, -R13 ;  /* 0x000000011818e824 */ /* 0x000fe400078e0a0d */
[----:B------:R-:W-:Y:S01]  /*16e0*/  VIADD R12, R15, 0x13 ;  /* 0x000000130f0c7836 */ /* 0x000fe20000000000 */
[----:B------:R-:W-:Y:S01]  /*16f0*/  ISETP.GT.U32.AND P6, PT, R13, R26, PT ;  /* 0x0000001a0d00720c */ /* 0x000fe20003fc4070 */
[C---:B------:R-:W-:Y:S01]  /*1700*/  VIADD R32, R15.reuse, 0x14 ;  /* 0x000000140f207836 */ /* 0x040fe20000000000 */
[----:B------:R-:W-:-:S02]  /*1710*/  IADD3 R33, R15, 0x15, RZ ;  /* 0x000000150f217810 */ /* 0x000fc40007ffe0ff */
[----:B------:R-:W-:Y:S02]  /*1720*/  IABS R27, R12 ;  /* 0x0000000c001b7213 */ /* 0x000fe40000000000 */
[----:B------:R-:W-:Y:S01]  /*1730*/  IABS R29, R33 ;  /* 0x00000021001d7213 */ /* 0x000fe20000000000 */
[----:B------:R-:W-:Y:S02]  /*1740*/  @!P3 IMAD.IADD R25, R25, 0x1, -R13 ;  /* 0x000000011919b824 */ /* 0x000fe400078e0a0d */
[----:B------:R-:W-:Y:S01]  /*1750*/  IMAD.HI.U32 R4, R6, R27, RZ ;  /* 0x0000001b06047227 */ /* 0x000fe200078e00ff */
[----:B------:R-:W-:-:S03]  /*1760*/  IABS R28, R32 ;  /* 0x00000020001c7213 */ /* 0x000fc60000000000 */
[----:B------:R-:W-:Y:S01]  /*1770*/  @!P6 IMAD.IADD R26, R26, 0x1, -R13 ;  /* 0x000000011a1ae824 */ /* 0x000fe200078e0a0d */
[----:B------:R-:W-:Y:S01]  /*1780*/  ISETP.GT.U32.AND P6, PT, R13, R25, PT ;  /* 0x000000190d00720c */ /* 0x000fe20003fc4070 */
[----:B------:R-:W-:Y:S01]  /*1790*/  IMAD.MOV R4, RZ, RZ, -R4 ;  /* 0x000000ffff047224 */ /* 0x000fe200078e0a04 */
[----:B------:R-:W-:Y:S01]  /*17a0*/  ISETP.GE.AND P5, PT, R5, RZ, PT ;  /* 0x000000ff0500720c */ /* 0x000fe20003fa6270 */
[----:B------:R-:W-:Y:S01]  /*17b0*/  IMAD.HI.U32 R3, R6, R29, RZ ;  /* 0x0000001d06037227 */ /* 0x000fe200078e00ff */
[----:B------:R-:W-:-:S03]  /*17c0*/  ISETP.GT.U32.AND P3, PT, R13, R23, PT ;  /* 0x000000170d00720c */ /* 0x000fc60003f64070 */
[----:B------:R-:W-:-:S04]  /*17d0*/  IMAD.HI.U32 R5, R6, R28, RZ ;  /* 0x0000001c06057227 */ /* 0x000fc800078e00ff */
[----:B------:R-:W-:Y:S02]  /*17e0*/  IMAD R27, R13, R4, R27 ;  /* 0x000000040d1b7224 */ /* 0x000fe400078e021b */
[----:B------:R-:W-:Y:S01]  /*17f0*/  IMAD.MOV R4, RZ, RZ, -R3 ;  /* 0x000000ffff047224 */ /* 0x000fe200078e0a03 */
[----:B------:R-:W-:Y:S02]  /*1800*/  IADD3 R5, -R5, RZ, RZ ;  /* 0x000000ff05057210 */ /* 0x000fe40007ffe1ff */
[----:B------:R-:W-:Y:S01]  /*1810*/  @!P4 IADD3 R21, -R21, RZ, RZ ;  /* 0x000000ff1515c210 */ /* 0x000fe20007ffe1ff */
[C---:B------:R-:W-:Y:S01]  /*1820*/  IMAD R29, R13.reuse, R4, R29 ;  /* 0x000000040d1d7224 */ /* 0x040fe200078e021d */
[----:B------:R-:W-:Y:S02]  /*1830*/  ISETP.GT.U32.AND P4, PT, R13, R26, PT ;  /* 0x0000001a0d00720c */ /* 0x000fe40003f84070 */
[----:B------:R-:W-:Y:S01]  /*1840*/  IADD3 R7, R15, 0x17, RZ ;  /* 0x000000170f077810 */ /* 0x000fe20007ffe0ff */
[C---:B------:R-:W-:Y:S01]  /*1850*/  IMAD R28, R13.reuse, R5, R28 ;  /* 0x000000050d1c7224 */ /* 0x040fe200078e021c */
[----:B------:R-:W-:-:S02]  /*1860*/  ISETP.GT.U32.AND P0, PT, R13, R24, PT ;  /* 0x000000180d00720c */ /* 0x000fc40003f04070 */
[----:B------:R-:W-:Y:S02]  /*1870*/  @!P6 IADD3 R25, R25, -R13, RZ ;  /* 0x8000000d1919e210 */ /* 0x000fe40007ffe0ff */
[----:B------:R-:W-:Y:S02]  /*1880*/  IABS R31, R7 ;  /* 0x00000007001f7213 */ /* 0x000fe40000000000 */
[C---:B------:R-:W-:Y:S01]  /*1890*/  ISETP.GT.U32.AND P6, PT, R13.reuse, R29, PT ;  /* 0x0000001d0d00720c */ /* 0x040fe20003fc4070 */
[----:B------:R-:W-:Y:S01]  /*18a0*/  @!P1 IMAD.MOV R22, RZ, RZ, -R22 ;  /* 0x000000ffff169224 */ /* 0x000fe200078e0a16 */
[----:B------:R-:W-:Y:S01]  /*18b0*/  ISETP.GT.U32.AND P1, PT, R13, R27, PT ;  /* 0x0000001b0d00720c */ /* 0x000fe20003f24070 */
[----:B------:R-:W-:Y:S01]  /*18c0*/  @!P3 IMAD.IADD R23, R23, 0x1, -R13 ;  /* 0x000000011717b824 */ /* 0x000fe200078e0a0d */
[----:B------:R-:W-:Y:S01]  /*18d0*/  ISETP.GT.U32.AND P3, PT, R13, R28, PT ;  /* 0x0000001c0d00720c */ /* 0x000fe20003f64070 */
[----:B------:R-:W-:Y:S02]  /*18e0*/  VIADD R5, R15, 0x16 ;  /* 0x000000160f057836 */ /* 0x000fe40000000000 */
[----:B------:R-:W-:-:S03]  /*18f0*/  IMAD.HI.U32 R4, R6, R31, RZ ;  /* 0x0000001f06047227 */ /* 0x000fc600078e00ff */
[----:B------:R-:W-:Y:S01]  /*1900*/  IABS R30, R5 ;  /* 0x00000005001e7213 */ /* 0x000fe20000000000 */
[--C-:B------:R-:W-:Y:S01]  /*1910*/  @!P4 IMAD.IADD R26, R26, 0x1, -R13.reuse ;  /* 0x000000011a1ac824 */ /* 0x100fe200078e0a0d */
[----:B------:R-:W-:Y:S01]  /*1920*/  ISETP.GE.AND P4, PT, R11, RZ, PT ;  /* 0x000000ff0b00720c */ /* 0x000fe20003f86270 */
[----:B------:R-:W-:Y:S02]  /*1930*/  IMAD.MOV R4, RZ, RZ, -R4 ;  /* 0x000000ffff047224 */ /* 0x000fe400078e0a04 */
[----:B------:R-:W-:Y:S01]  /*1940*/  @!P0 IMAD.IADD R24, R24, 0x1, -R13 ;  /* 0x0000000118188824 */ /* 0x000fe200078e0a0d */
[----:B------:R-:W-:Y:S01]  /*1950*/  ISETP.GE.AND P0, PT, R9, RZ, PT ;  /* 0x000000ff0900720c */ /* 0x000fe20003f06270 */
[----:B------:R-:W-:Y:S02]  /*1960*/  IMAD R31, R13, R4, R31 ;  /* 0x000000040d1f7224 */ /* 0x000fe400078e021f */
[----:B------:R-:W-:Y:S02]  /*1970*/  @!P6 IMAD.IADD R29, R29, 0x1, -R13 ;  /* 0x000000011d1de824 */ /* 0x000fe400078e0a0d */
[----:B------:R-:W-:Y:S01]  /*1980*/  IMAD.HI.U32 R3, R6, R30, RZ ;  /* 0x0000001e06037227 */ /* 0x000fe200078e00ff */
[----:B------:R-:W-:-:S03]  /*1990*/  @!P1 IADD3 R27, R27, -R13, RZ ;  /* 0x8000000d1b1b9210 */ /* 0x000fc60007ffe0ff */
[----:B------:R-:W-:Y:S01]  /*19a0*/  VIADD R4, R15, 0x18 ;  /* 0x000000180f047836 */ /* 0x000fe20000000000 */
[----:B------:R-:W-:Y:S01]  /*19b0*/  ISETP.GT.U32.AND P6, PT, R13, R29, PT ;  /* 0x0000001d0d00720c */ /* 0x000fe20003fc4070 */
[----:B------:R-:W-:Y:S01]  /*19c0*/  @!P3 IMAD.IADD R28, R28, 0x1, -R13 ;  /* 0x000000011c1cb824 */ /* 0x000fe200078e0a0d */
[----:B------:R-:W-:Y:S01]  /*19d0*/  ISETP.GE.AND P3, PT, R32, RZ, PT ;  /* 0x000000ff2000720c */ /* 0x000fe20003f66270 */
[----:B------:R-:W-:Y:S01]  /*19e0*/  IMAD.MOV R3, RZ, RZ, -R3 ;  /* 0x000000ffff037224 */ /* 0x000fe200078e0a03 */
[----:B------:R-:W-:Y:S02]  /*19f0*/  @!P5 IADD3 R23, -R23, RZ, RZ ;  /* 0x000000ff1717d210 */ /* 0x000fe40007ffe1ff */
[----:B------:R-:W-:Y:S02]  /*1a00*/  IABS R32, R4 ;  /* 0x0000000400207213 */ /* 0x000fe40000000000 */
[C---:B------:R-:W-:Y:S01]  /*1a10*/  ISETP.GT.U32.AND P5, PT, R13.reuse, R27, PT ;  /* 0x0000001b0d00720c */ /* 0x040fe20003fa4070 */
[----:B------:R-:W-:Y:S01]  /*1a20*/  IMAD R30, R13, R3, R30 ;  /* 0x000000030d1e7224 */ /* 0x000fe200078e021e */
[----:B------:R-:W-:Y:S01]  /*1a30*/  @!P4 IADD3 R26, -R26, RZ, RZ ;  /* 0x000000ff1a1ac210 */ /* 0x000fe20007ffe1ff */
[----:B------:R-:W-:Y:S01]  /*1a40*/  IMAD.HI.U32 R3, R6, R32, RZ ;  /* 0x0000002006037227 */ /* 0x000fe200078e00ff */
[----:B------:R-:W-:-:S03]  /*1a50*/  ISETP.GE.AND P4, PT, R33, RZ, PT ;  /* 0x000000ff2100720c */ /* 0x000fc60003f86270 */
[----:B------:R-:W-:Y:S01]  /*1a60*/  @!P0 IMAD.MOV R25, RZ, RZ, -R25 ;  /* 0x000000ffff198224 */ /* 0x000fe200078e0a19 */
[----:B------:R-:W-:Y:S01]  /*1a70*/  ISETP.GT.U32.AND P0, PT, R13, R30, PT ;  /* 0x0000001e0d00720c */ /* 0x000fe20003f04070 */
[----:B------:R-:W-:Y:S01]  /*1a80*/  IMAD.MOV R3, RZ, RZ, -R3 ;  /* 0x000000ffff037224 */ /* 0x000fe200078e0a03 */
[----:B------:R-:W-:Y:S01]  /*1a90*/  ISETP.GE.AND P1, PT, R12, RZ, PT ;  /* 0x000000ff0c00720c */ /* 0x000fe20003f26270 */
[--C-:B------:R-:W-:Y:S02]  /*1aa0*/  @!P6 IMAD.IADD R29, R29, 0x1, -R13.reuse ;  /* 0x000000011d1de824 */ /* 0x100fe400078e0a0d */
[----:B------:R-:W-:Y:S02]  /*1ab0*/  IMAD R32, R13, R3, R32 ;  /* 0x000000030d207224 */ /* 0x000fe400078e0220 */
[----:B------:R-:W-:Y:S01]  /*1ac0*/  @!P5 IMAD.IADD R27, R27, 0x1, -R13 ;  /* 0x000000011b1bd824 */ /* 0x000fe200078e0a0d */
[----:B------:R-:W-:Y:S02]  /*1ad0*/  ISETP.GT.U32.AND P5, PT, R13, R31, PT ;  /* 0x0000001f0d00720c */ /* 0x000fe40003fa4070 */
[----:B------:R-:W-:-:S02]  /*1ae0*/  @!P4 IADD3 R29, -R29, RZ, RZ ;  /* 0x000000ff1d1dc210 */ /* 0x000fc40007ffe1ff */
[C---:B------:R-:W-:Y:S02]  /*1af0*/  ISETP.GT.U32.AND P4, PT, R13.reuse, R32, PT ;  /* 0x000000200d00720c */ /* 0x040fe40003f84070 */
[-C--:B------:R-:W-:Y:S01]  /*1b00*/  @!P0 IADD3 R30, R30, -R13.reuse, RZ ;  /* 0x8000000d1e1e8210 */ /* 0x080fe20007ffe0ff */
[----:B------:R-:W-:Y:S02]  /*1b10*/  @!P1 IMAD.MOV R27, RZ, RZ, -R27 ;  /* 0x000000ffff1b9224 */ /* 0x000fe400078e0a1b */
[----:B------:R-:W-:Y:S01]  /*1b20*/  @!P2 IMAD.MOV R24, RZ, RZ, -R24 ;  /* 0x000000ffff18a224 */ /* 0x000fe200078e0a18 */
[----:B------:R-:W-:Y:S01]  /*1b30*/  ISETP.GT.U32.AND P1, PT, R13, R30, PT ;  /* 0x0000001e0d00720c */ /* 0x000fe20003f24070 */
[----:B------:R-:W-:Y:S01]  /*1b40*/  VIADD R8, R15, 0x19 ;  /* 0x000000190f087836 */ /* 0x000fe20000000000 */
[----:B------:R-:W-:Y:S01]  /*1b50*/  ISETP.GT.U32.AND P2, PT, R13, R28, PT ;  /* 0x0000001c0d00720c */ /* 0x000fe20003f44070 */
[----:B------:R-:W-:Y:S01]  /*1b60*/  @!P5 IMAD.IADD R31, R31, 0x1, -R13 ;  /* 0x000000011f1fd824 */ /* 0x000fe200078e0a0d */
[----:B------:R-:W-:Y:S01]  /*1b70*/  ISETP.GE.AND P6, PT, R7, RZ, PT ;  /* 0x000000ff0700720c */ /* 0x000fe20003fc6270 */
[C---:B------:R-:W-:Y:S01]  /*1b80*/  VIADD R3, R15.reuse, 0x1a ;  /* 0x0000001a0f037836 */ /* 0x040fe20000000000 */
[----:B------:R-:W-:Y:S01]  /*1b90*/  IABS R33, R8 ;  /* 0x0000000800217213 */ /* 0x000fe20000000000 */
[----:B------:R-:W-:Y:S01]  /*1ba0*/  VIADD R7, R15, 0x1c ;  /* 0x0000001c0f077836 */ /* 0x000fe20000000000 */
[----:B------:R-:W-:-:S02]  /*1bb0*/  @!P4 IADD3 R32, R32, -R13, RZ ;  /* 0x8000000d2020c210 */ /* 0x000fc40007ffe0ff */
[C---:B------:R-:W-:Y:S02]  /*1bc0*/  ISETP.GT.U32.AND P5, PT, R13.reuse, R31, PT ;  /* 0x0000001f0d00720c */ /* 0x040fe40003fa4070 */
[----:B------:R-:W-:Y:S01]  /*1bd0*/  ISETP.GE.AND P0, PT, R4, RZ, PT ;  /* 0x000000ff0400720c */ /* 0x000fe20003f06270 */
[----:B------:R-:W-:Y:S01]  /*1be0*/  IMAD.HI.U32 R4, R6, R33, RZ ;  /* 0x0000002106047227 */ /* 0x000fe200078e00ff */
[----:B------:R-:W-:Y:S02]  /*1bf0*/  IABS R34, R3 ;  /* 0x0000000300227213 */ /* 0x000fe40000000000 */
[----:B------:R-:W-:Y:S02]  /*1c00*/  ISETP.GT.U32.AND P4, PT, R13, R32, PT ;  /* 0x000000200d00720c */ /* 0x000fe40003f84070 */
[----:B------:R-:W-:Y:S01]  /*1c10*/  IABS R36, R7 ;  /* 0x0000000700247213 */ /* 0x000fe20000000000 */
[--C-:B------:R-:W-:Y:S01]  /*1c20*/  @!P1 IMAD.IADD R30, R30, 0x1, -R13.reuse ;  /* 0x000000011e1e9824 */ /* 0x100fe200078e0a0d */
[----:B------:R-:W-:Y:S01]  /*1c30*/  ISETP.GE.AND P1, PT, R3, RZ, PT ;  /* 0x000000ff0300720c */ /* 0x000fe20003f26270 */
[----:B------:R-:W-:Y:S01]  /*1c40*/  @!P2 IMAD.IADD R28, R28, 0x1, -R13 ;  /* 0x000000011c1ca824 */ /* 0x000fe200078e0a0d */
[----:B------:R-:W-:Y:S01]  /*1c50*/  ISETP.GE.AND P2, PT, R5, RZ, PT ;  /* 0x000000ff0500720c */ /* 0x000fe20003f46270 */
[----:B------:R-:W-:Y:S01]  /*1c60*/  IMAD.HI.U32 R3, R6, R34, RZ ;  /* 0x0000002206037227 */ /* 0x000fe200078e00ff */
[----:B------:R-:W-:-:S03]  /*1c70*/  IADD3 R4, -R4, RZ, RZ ;  /* 0x000000ff04047210 */ /* 0x000fc60007ffe1ff */
[----:B------:R-:W-:-:S04]  /*1c80*/  IMAD.HI.U32 R5, R6, R36, RZ ;  /* 0x0000002406057227 */ /* 0x000fc800078e00ff */
[----:B------:R-:W-:Y:S02]  /*1c90*/  IMAD.MOV R3, RZ, RZ, -R3 ;  /* 0x000000ffff037224 */ /* 0x000fe400078e0a03 */
[----:B------:R-:W-:Y:S02]  /*1ca0*/  IMAD R33, R13, R4, R33 ;  /* 0x000000040d217224 */ /* 0x000fe400078e0221 */
[----:B------:R-:W-:Y:S02]  /*1cb0*/  IMAD.MOV R5, RZ, RZ, -R5 ;  /* 0x000000ffff057224 */ /* 0x000fe400078e0a05 */
[----:B------:R-:W-:Y:S02]  /*1cc0*/  VIADD R4, R15, 0x1b ;  /* 0x0000001b0f047836 */ /* 0x000fe40000000000 */
[----:B------:R-:W-:Y:S01]  /*1cd0*/  @!P5 IMAD.IADD R31, R31, 0x1, -R13 ;  /* 0x000000011f1fd824 */ /* 0x000fe200078e0a0d */
[----:B------:R-:W-:Y:S01]  /*1ce0*/  @!P4 IADD3 R32, R32, -R13, RZ ;  /* 0x8000000d2020c210 */ /* 0x000fe20007ffe0ff */
[----:B------:R-:W-:-:S02]  /*1cf0*/  IMAD R34, R13, R3, R34 ;  /* 0x000000030d227224 */ /* 0x000fc400078e0222 */
[----:B------:R-:W-:Y:S01]  /*1d00*/  IMAD R36, R13, R5, R36 ;  /* 0x000000050d247224 */ /* 0x000fe200078e0224 */
[----:B------:R-:W-:Y:S01]  /*1d10*/  IABS R35, R4 ;  /* 0x0000000400237213 */ /* 0x000fe20000000000 */
[----:B------:R-:W-:Y:S01]  /*1d20*/  @!P6 IMAD.MOV R31, RZ, RZ, -R31 ;  /* 0x000000ffff1fe224 */ /* 0x000fe200078e0a1f */
[----:B------:R-:W-:Y:S01]  /*1d30*/  ISETP.GE.AND P6, PT, R7, RZ, PT ;  /* 0x000000ff0700720c */ /* 0x000fe20003fc6270 */
[----:B------:R-:W-:Y:S01]  /*1d40*/  VIADD R7, R15, 0x1d ;  /* 0x0000001d0f077836 */ /* 0x000fe20000000000 */
[C---:B------:R-:W-:Y:S01]  /*1d50*/  ISETP.GT.U32.AND P5, PT, R13.reuse, R33, PT ;  /* 0x000000210d00720c */ /* 0x040fe20003fa4070 */
[----:B------:R-:W-:Y:S01]  /*1d60*/  @!P0 IMAD.MOV R32, RZ, RZ, -R32 ;  /* 0x000000ffff208224 */ /* 0x000fe200078e0a20 */
[C---:B------:R-:W-:Y:S01]  /*1d70*/  ISETP.GT.U32.AND P4, PT, R13.reuse, R34, PT ;  /* 0x000000220d00720c */ /* 0x040fe20003f84070 */
[----:B------:R-:W-:Y:S01]  /*1d80*/  @!P2 IMAD.MOV R30, RZ, RZ, -R30 ;  /* 0x000000ffff1ea224 */ /* 0x000fe200078e0a1e */
[----:B------:R-:W-:Y:S02]  /*1d90*/  ISETP.GT.U32.AND P0, PT, R13, R36, PT ;  /* 0x000000240d00720c */ /* 0x000fe40003f04070 */
[----:B------:R-:W-:Y:S01]  /*1da0*/  ISETP.GE.AND P2, PT, R4, RZ, PT ;  /* 0x000000ff0400720c */ /* 0x000fe20003f46270 */
[----:B------:R-:W-:Y:S01]  /*1db0*/  IMAD.HI.U32 R4, R6, R35, RZ ;  /* 0x0000002306047227 */ /* 0x000fe200078e00ff */
[----:B------:R-:W-:-:S03]  /*1dc0*/  IABS R37, R7 ;  /* 0x0000000700257213 */ /* 0x000fc60000000000 */
[----:B------:R-:W-:Y:S01]  /*1dd0*/  @!P3 IMAD.MOV R28, RZ, RZ, -R28 ;  /* 0x000000ffff1cb224 */ /* 0x000fe200078e0a1c */
[----:B------:R-:W-:Y:S01]  /*1de0*/  IADD3 R4, -R4, RZ, RZ ;  /* 0x000000ff04047210 */ /* 0x000fe20007ffe1ff */
[----:B------:R-:W-:Y:S01]  /*1df0*/  IMAD.HI.U32 R3, R6, R37, RZ ;  /* 0x0000002506037227 */ /* 0x000fe200078e00ff */
[----:B------:R-:W-:-:S03]  /*1e00*/  ISETP.GE.AND P3, PT, R8, RZ, PT ;  /* 0x000000ff0800720c */ /* 0x000fc60003f66270 */
[C---:B------:R-:W-:Y:S02]  /*1e10*/  VIADD R9, R15.reuse, 0x1f ;  /* 0x0000001f0f097836 */ /* 0x040fe40000000000 */
[----:B------:R-:W-:Y:S02]  /*1e20*/  VIADD R8, R15, 0x1e ;  /* 0x0000001e0f087836 */ /* 0x000fe40000000000 */
[----:B------:R-:W-:Y:S02]  /*1e30*/  @!P5 IMAD.IADD R33, R33, 0x1, -R13 ;  /* 0x000000012121d824 */ /* 0x000fe400078e0a0d */
[----:B------:R-:W-:Y:S01]  /*1e40*/  IMAD R35, R13, R4, R35 ;  /* 0x000000040d237224 */ /* 0x000fe200078e0223 */
[----:B------:R-:W-:Y:S01]  /*1e50*/  IADD3 R4, -R3, RZ, RZ ;  /* 0x000000ff03047210 */ /* 0x000fe20007ffe1ff */
[--C-:B------:R-:W-:Y:S01]  /*1e60*/  @!P4 IMAD.IADD R34, R34, 0x1, -R13.reuse ;  /* 0x000000012222c824 */ /* 0x100fe200078e0a0d */
[----:B------:R-:W-:Y:S01]  /*1e70*/  IADD3 R11, R15, 0x20, RZ ;  /* 0x000000200f0b7810 */ /* 0x000fe20007ffe0ff */
[----:B------:R-:W-:Y:S01]  /*1e80*/  @!P0 IMAD.IADD R36, R36, 0x1, -R13 ;  /* 0x0000000124248824 */ /* 0x000fe200078e0a0d */
[----:B------:R-:W-:-:S02]  /*1e90*/  IABS R39, R9 ;  /* 0x0000000900277213 */ /* 0x000fc40000000000 */
[----:B------:R-:W-:Y:S01]  /*1ea0*/  IABS R38, R8 ;  /* 0x0000000800267213 */ /* 0x000fe20000000000 */
[C---:B------:R-:W-:Y:S01]  /*1eb0*/  IMAD R37, R13.reuse, R4, R37 ;  /* 0x000000040d257224 */ /* 0x040fe200078e0225 */
[C---:B------:R-:W-:Y:S02]  /*1ec0*/  ISETP.GT.U32.AND P5, PT, R13.reuse, R33, PT ;  /* 0x000000210d00720c */ /* 0x040fe40003fa4070 */
[C---:B------:R-:W-:Y:S01]  /*1ed0*/  ISETP.GT.U32.AND P4, PT, R13.reuse, R34, PT ;  /* 0x000000220d00720c */ /* 0x040fe20003f84070 */
[C---:B------:R-:W-:Y:S01]  /*1ee0*/  IMAD.HI.U32 R4, R6.reuse, R39, RZ ;  /* 0x0000002706047227 */ /* 0x040fe200078e00ff */
[----:B------:R-:W-:Y:S02]  /*1ef0*/  IABS R40, R11 ;  /* 0x0000000b00287213 */ /* 0x000fe40000000000 */
[----:B------:R-:W-:Y:S01]  /*1f00*/  ISETP.GT.U32.AND P0, PT, R13, R36, PT ;  /* 0x000000240d00720c */ /* 0x000fe20003f04070 */
[----:B------:R-:W-:-:S04]  /*1f10*/  IMAD.HI.U32 R3, R6, R38, RZ ;  /* 0x0000002606037227 */ /* 0x000fc800078e00ff */
[----:B------:R-:W-:Y:S01]  /*1f20*/  IMAD.HI.U32 R5, R6, R40, RZ ;  /* 0x0000002806057227 */ /* 0x000fe200078e00ff */
[----:B------:R-:W-:-:S03]  /*1f30*/  IADD3 R3, -R3, RZ, RZ ;  /* 0x000000ff03037210 */ /* 0x000fc60007ffe1ff */
[----:B------:R-:W-:Y:S02]  /*1f40*/  IMAD.MOV R4, RZ, RZ, -R4 ;  /* 0x000000ffff047224 */ /* 0x000fe400078e0a04 */
[----:B------:R-:W-:Y:S02]  /*1f50*/  IMAD.MOV R5, RZ, RZ, -R5 ;  /* 0x000000ffff057224 */ /* 0x000fe400078e0a05 */
[----:B------:R-:W-:Y:S02]  /*1f60*/  IMAD R39, R13, R4, R39 ;  /* 0x000000040d277224 */ /* 0x000fe400078e0227 */
[--C-:B------:R-:W-:Y:S01]  /*1f70*/  @!P5 IMAD.IADD R33, R33, 0x1, -R13.reuse ;  /* 0x000000012121d824 */ /* 0x100fe200078e0a0d */
[C---:B------:R-:W-:Y:S01]  /*1f80*/  ISETP.GT.U32.AND P5, PT, R13.reuse, R35, PT ;  /* 0x000000230d00720c */ /* 0x040fe20003fa4070 */
[----:B------:R-:W-:Y:S01]  /*1f90*/  @!P4 IMAD.IADD R34, R34, 0x1, -R13 ;  /* 0x000000012222c824 */ /* 0x000fe200078e0a0d */
[C---:B------:R-:W-:Y:S01]  /*1fa0*/  ISETP.GT.U32.AND P4, PT, R13.reuse, R37, PT ;  /* 0x000000250d00720c */ /* 0x040fe20003f84070 */
[----:B------:R-:W-:-:S02]  /*1fb0*/  IMAD R38, R13, R3, R38 ;  /* 0x000000030d267224 */ /* 0x000fc400078e0226 */
[C---:B------:R-:W-:Y:S02]  /*1fc0*/  IMAD R40, R13.reuse, R5, R40 ;  /* 0x000000050d287224 */ /* 0x040fe400078e0228 */
[----:B------:R-:W-:Y:S01]  /*1fd0*/  @!P0 IMAD.IADD R36, R36, 0x1, -R13 ;  /* 0x0000000124248824 */ /* 0x000fe200078e0a0d */
[C---:B------:R-:W-:Y:S01]  /*1fe0*/  ISETP.GT.U32.AND P0, PT, R13.reuse, R39, PT ;  /* 0x000000270d00720c */ /* 0x040fe20003f04070 */
[----:B------:R-:W-:Y:S01]  /*1ff0*/  @!P1 IMAD.MOV R34, RZ, RZ, -R34 ;  /* 0x000000ffff229224 */ /* 0x000fe200078e0a22 */
[C---:B------:R-:W-:Y:S01]  /*2000*/  ISETP.GT.U32.AND P1, PT, R13.reuse, R38, PT ;  /* 0x000000260d00720c */ /* 0x040fe20003f24070 */
[----:B------:R-:W-:Y:S01]  /*2010*/  @!P6 IMAD.MOV R36, RZ, RZ, -R36 ;  /* 0x000000ffff24e224 */ /* 0x000fe200078e0a24 */
[----:B------:R-:W-:Y:S02]  /*2020*/  ISETP.GT.U32.AND P6, PT, R13, R40, PT ;  /* 0x000000280d00720c */ /* 0x000fe40003fc4070 */
[C---:B------:R-:W-:Y:S01]  /*2030*/  IADD3 R4, R15.reuse, 0x21, RZ ;  /* 0x000000210f047810 */ /* 0x040fe20007ffe0ff */
[----:B------:R-:W-:-:S03]  /*2040*/  VIADD R5, R15, 0x22 ;  /* 0x000000220f057836 */ /* 0x000fc60000000000 */
[----:B------:R-:W-:Y:S01]  /*2050*/  IABS R41, R4 ;  /* 0x0000000400297213 */ /* 0x000fe20000000000 */
[--C-:B------:R-:W-:Y:S02]  /*2060*/  @!P5 IMAD.IADD R35, R35, 0x1, -R13.reuse ;  /* 0x000000012323d824 */ /* 0x100fe400078e0a0d */
[--C-:B------:R-:W-:Y:S01]  /*2070*/  @!P4 IMAD.IADD R37, R37, 0x1, -R13.reuse ;  /* 0x000000012525c824 */ /* 0x100fe200078e0a0d */
[----:B------:R-:W-:Y:S01]  /*2080*/  IABS R42, R5 ;  /* 0x00000005002a7213 */ /* 0x000fe20000000000 */
[--C-:B------:R-:W-:Y:S02]  /*2090*/  @!P0 IMAD.IADD R39, R39, 0x1, -R13.reuse ;  /* 0x0000000127278824 */ /* 0x100fe400078e0a0d */
[----:B------:R-:W-:Y:S01]  /*20a0*/  IMAD.HI.U32 R3, R6, R41, RZ ;  /* 0x0000002906037227 */ /* 0x000fe200078e00ff */
[----:B------:R-:W-:Y:S02]  /*20b0*/  @!P1 IADD3 R38, R38, -R13, RZ ;  /* 0x8000000d26269210 */ /* 0x000fe40007ffe0ff */
[C---:B------:R-:W-:Y:S01]  /*20c0*/  ISETP.GT.U32.AND P5, PT, R13.reuse, R35, PT ;  /* 0x000000230d00720c */ /* 0x040fe20003fa4070 */
[----:B------:R-:W-:Y:S01]  /*20d0*/  @!P6 IMAD.IADD R40, R40, 0x1, -R13 ;  /* 0x000000012828e824 */ /* 0x000fe200078e0a0d */
[----:B------:R-:W-:-:S02]  /*20e0*/  ISETP.GT.U32.AND P4, PT, R13, R37, PT ;  /* 0x000000250d00720c */ /* 0x000fc40003f84070 */
[----:B------:R-:W-:Y:S01]  /*20f0*/  ISETP.GE.AND P1, PT, R4, RZ, PT ;  /* 0x000000ff0400720c */ /* 0x000fe20003f26270 */
[----:B------:R-:W-:Y:S01]  /*2100*/  IMAD.MOV R4, RZ, RZ, -R3 ;  /* 0x000000ffff047224 */ /* 0x000fe200078e0a03 */
[----:B------:R-:W-:Y:S01]  /*2110*/  ISETP.GT.U32.AND P6, PT, R13, R39, PT ;  /* 0x000000270d00720c */ /* 0x000fe20003fc4070 */
[----:B------:R-:W-:-:S04]  /*2120*/  IMAD.HI.U32 R3, R6, R42, RZ ;  /* 0x0000002a06037227 */ /* 0x000fc800078e00ff */
[----:B------:R-:W-:Y:S01]  /*2130*/  @!P3 IMAD.MOV R33, RZ, RZ, -R33 ;  /* 0x000000ffff21b224 */ /* 0x000fe200078e0a21 */
[----:B------:R-:W-:Y:S01]  /*2140*/  ISETP.GE.AND P3, PT, R7, RZ, PT ;  /* 0x000000ff0700720c */ /* 0x000fe20003f66270 */
[----:B------:R-:W-:-:S04]  /*2150*/  IMAD.MOV R3, RZ, RZ, -R3 ;  /* 0x000000ffff037224 */ /* 0x000fc800078e0a03 */
[----:B------:R-:W-:Y:S02]  /*2160*/  IMAD R42, R13, R3, R42 ;  /* 0x000000030d2a7224 */ /* 0x000fe400078e022a */
[--C-:B------:R-:W-:Y:S02]  /*2170*/  @!P5 IMAD.IADD R35, R35, 0x1, -R13.reuse ;  /* 0x000000012323d824 */ /* 0x100fe400078e0a0d */
[--C-:B------:R-:W-:Y:S02]  /*2180*/  @!P4 IMAD.IADD R37, R37, 0x1, -R13.reuse ;  /* 0x000000012525c824 */ /* 0x100fe400078e0a0d */
[----:B------:R-:W-:Y:S01]  /*2190*/  @!P6 IMAD.IADD R39, R39, 0x1, -R13 ;  /* 0x000000012727e824 */ /* 0x000fe200078e0a0d */
[----:B------:R-:W-:Y:S01]  /*21a0*/  ISETP.GT.U32.AND P6, PT, R13, R42, PT ;  /* 0x0000002a0d00720c */ /* 0x000fe20003fc4070 */
[----:B------:R-:W-:Y:S01]  /*21b0*/  VIADD R7, R15, 0x23 ;  /* 0x000000230f077836 */ /* 0x000fe20000000000 */
[----:B------:R-:W-:Y:S02]  /*21c0*/  @!P2 IADD3 R35, -R35, RZ, RZ ;  /* 0x000000ff2323a210 */ /* 0x000fe40007ffe1ff */
[----:B------:R-:W-:-:S02]  /*21d0*/  @!P3 IADD3 R37, -R37, RZ, RZ ;  /* 0x000000ff2525b210 */ /* 0x000fc40007ffe1ff */
[----:B------:R-:W-:Y:S01]  /*21e0*/  ISETP.GE.AND P2, PT, R9, RZ, PT ;  /* 0x000000ff0900720c */ /* 0x000fe20003f46270 */
[----:B------:R-:W-:Y:S01]  /*21f0*/  VIADD R9, R15, 0x24 ;  /* 0x000000240f097836 */ /* 0x000fe20000000000 */
[C---:B------:R-:W-:Y:S02]  /*2200*/  ISETP.GT.U32.AND P3, PT, R13.reuse, R40, PT ;  /* 0x000000280d00720c */ /* 0x040fe40003f64070 */
[----:B------:R-:W-:Y:S02]  /*2210*/  IABS R43, R7 ;  /* 0x00000007002b7213 */ /* 0x000fe40000000000 */
[----:B------:R-:W-:Y:S02]  /*2220*/  ISETP.GT.U32.AND P0, PT, R13, R38, PT ;  /* 0x000000260d00720c */ /* 0x000fe40003f04070 */
[----:B------:R-:W-:Y:S02]  /*2230*/  ISETP.GE.AND P4, PT, R11, RZ, PT ;  /* 0x000000ff0b00720c */ /* 0x000fe40003f86270 */
[----:B------:R-:W-:-:S02]  /*2240*/  IADD3 R11, R15, 0x25, RZ ;  /* 0x000000250f0b7810 */ /* 0x000fc40007ffe0ff */
[----:B------:R-:W-:Y:S01]  /*2250*/  IABS R44, R9 ;  /* 0x00000009002c7213 */ /* 0x000fe20000000000 */
[----:B------:R-:W-:Y:S01]  /*2260*/  IMAD.HI.U32 R3, R6, R43, RZ ;  /* 0x0000002b06037227 */ /* 0x000fe200078e00ff */
[----:B------:R-:W-:-:S03]  /*2270*/  IABS R45, R11 ;  /* 0x0000000b002d7213 */ /* 0x000fc60000000000 */
[----:B------:R-:W-:Y:S01]  /*2280*/  @!P6 IMAD.IADD R42, R42, 0x1, -R13 ;  /* 0x000000012a2ae824 */ /* 0x000fe200078e0a0d */
[----:B------:R-:W-:Y:S01]  /*2290*/  ISETP.GE.AND P5, PT, R8, RZ, PT ;  /* 0x000000ff0800720c */ /* 0x000fe20003fa6270 */
[C---:B------:R-:W-:Y:S02]  /*22a0*/  IMAD R41, R13.reuse, R4, R41 ;  /* 0x000000040d297224 */ /* 0x040fe400078e0229 */
[----:B------:R-:W-:Y:S01]  /*22b0*/  IMAD.HI.U32 R4, R6, R44, RZ ;  /* 0x0000002c06047227 */ /* 0x000fe200078e00ff */
[----:B------:R-:W-:-:S03]  /*22c0*/  ISETP.GT.U32.AND P6, PT, R13, R42, PT ;  /* 0x0000002a0d00720c */ /* 0x000fc60003fc4070 */
[----:B------:R-:W-:Y:S02]  /*22d0*/  IMAD.MOV R8, RZ, RZ, -R3 ;  /* 0x000000ffff087224 */ /* 0x000fe400078e0a03 */
[----:B------:R-:W-:Y:S01]  /*22e0*/  @!P3 IMAD.IADD R40, R40, 0x1, -R13 ;  /* 0x000000012828b824 */ /* 0x000fe200078e0a0d */
[----:B------:R-:W-:Y:S01]  /*22f0*/  ISETP.GE.AND P3, PT, R5, RZ, PT ;  /* 0x000000ff0500720c */ /* 0x000fe20003f66270 */
[----:B------:R-:W-:-:S04]  /*2300*/  IMAD.HI.U32 R5, R6, R45, RZ ;  /* 0x0000002d06057227 */ /* 0x000fc800078e00ff */
[----:B------:R-:W-:Y:S02]  /*2310*/  IMAD.MOV R4, RZ, RZ, -R4 ;  /* 0x000000ffff047224 */ /* 0x000fe400078e0a04 */
[C---:B------:R-:W-:Y:S02]  /*2320*/  IMAD R43, R13.reuse, R8, R43 ;  /* 0x000000080d2b7224 */ /* 0x040fe400078e022b */
[----:B------:R-:W-:Y:S01]  /*2330*/  @!P0 IMAD.IADD R38, R38, 0x1, -R13 ;  /* 0x0000000126268824 */ /* 0x000fe200078e0a0d */
[C---:B------:R-:W-:Y:S01]  /*2340*/  ISETP.GT.U32.AND P0, PT, R13.reuse, R41, PT ;  /* 0x000000290d00720c */ /* 0x040fe20003f04070 */
[----:B------:R-:W-:Y:S02]  /*2350*/  IMAD.MOV R8, RZ, RZ, -R5 ;  /* 0x000000ffff087224 */ /* 0x000fe400078e0a05 */
[C---:B------:R-:W-:Y:S02]  /*2360*/  IMAD R44, R13.reuse, R4, R44 ;  /* 0x000000040d2c7224 */ /* 0x040fe400078e022c */
[----:B------:R-:W-:Y:S01]  /*2370*/  @!P2 IMAD.MOV R39, RZ, RZ, -R39 ;  /* 0x000000ffff27a224 */ /* 0x000fe200078e0a27 */
[C---:B------:R-:W-:Y:S01]  /*2380*/  ISETP.GT.U32.AND P2, PT, R13.reuse, R43, PT ;  /* 0x0000002b0d00720c */ /* 0x040fe20003f44070 */
[----:B------:R-:W-:Y:S01]  /*2390*/  IMAD R45, R13, R8, R45 ;  /* 0x000000080d2d7224 */ /* 0x000fe200078e022d */
[----:B------:R-:W-:-:S02]  /*23a0*/  @!P4 IADD3 R40, -R40, RZ, RZ ;  /* 0x000000ff2828c210 */ /* 0x000fc40007ffe1ff */
[C---:B------:R-:W-:Y:S01]  /*23b0*/  ISETP.GT.U32.AND P4, PT, R13.reuse, R44, PT ;  /* 0x0000002c0d00720c */ /* 0x040fe20003f84070 */
[----:B------:R-:W-:Y:S01]  /*23c0*/  @!P6 IMAD.IADD R42, R42, 0x1, -R13 ;  /* 0x000000012a2ae824 */ /* 0x000fe200078e0a0d */
[----:B------:R-:W-:Y:S01]  /*23d0*/  ISETP.GT.U32.AND P6, PT, R13, R45, PT ;  /* 0x0000002d0d00720c */ /* 0x000fe20003fc4070 */
[----:B------:R-:W-:Y:S01]  /*23e0*/  VIADD R5, R15, 0x26 ;  /* 0x000000260f057836 */ /* 0x000fe20000000000 */
[----:B------:R-:W-:Y:S02]  /*23f0*/  @!P0 IADD3 R41, R41, -R13, RZ ;  /* 0x8000000d29298210 */ /* 0x000fe40007ffe0ff */
[----:B------:R-:W-:Y:S01]  /*2400*/  ISETP.GE.AND P0, PT, R7, RZ, PT ;  /* 0x000000ff0700720c */ /* 0x000fe20003f06270 */
[----:B------:R-:W-:Y:S01]  /*2410*/  VIADD R7, R15, 0x27 ;  /* 0x000000270f077836 */ /* 0x000fe20000000000 */
[----:B------:R-:W-:Y:S02]  /*2420*/  IABS R46, R5 ;  /* 0x00000005002e7213 */ /* 0x000fe40000000000 */
[----:B------:R-:W-:-:S02]  /*2430*/  @!P2 IADD3 R43, R43, -R13, RZ ;  /* 0x8000000d2b2ba210 */ /* 0x000fc40007ffe0ff */
[----:B------:R-:W-:Y:S01]  /*2440*/  IABS R47, R7 ;  /* 0x00000007002f7213 */ /* 0x000fe20000000000 */
[----:B------:R-:W-:Y:S01]  /*2450*/  @!P4 IMAD.IADD R44, R44, 0x1, -R13 ;  /* 0x000000012c2cc824 */ /* 0x000fe200078e0a0d */
[----:B------:R-:W-:Y:S01]  /*2460*/  ISETP.GT.U32.AND P4, PT, R13, R43, PT ;  /* 0x0000002b0d00720c */ /* 0x000fe20003f84070 */
[C---:B------:R-:W-:Y:S01]  /*2470*/  IMAD.HI.U32 R3, R6.reuse, R46, RZ ;  /* 0x0000002e06037227 */ /* 0x040fe200078e00ff */
[----:B------:R-:W-:Y:S02]  /*2480*/  @!P6 IADD3 R45, R45, -R13, RZ ;  /* 0x8000000d2d2de210 */ /* 0x000fe40007ffe0ff */
[----:B------:R-:W-:Y:S01]  /*2490*/  ISETP.GT.U32.AND P6, PT, R13, R44, PT ;  /* 0x0000002c0d00720c */ /* 0x000fe20003fc4070 */
[----:B------:R-:W-:Y:S02]  /*24a0*/  IMAD.MOV R4, RZ, RZ, -R3 ;  /* 0x000000ffff047224 */ /* 0x000fe400078e0a03 */
[----:B------:R-:W-:Y:S01]  /*24b0*/  IMAD.HI.U32 R3, R6, R47, RZ ;  /* 0x0000002f06037227 */ /* 0x000fe200078e00ff */
[----:B------:R-:W-:-:S02]  /*24c0*/  @!P5 IADD3 R38, -R38, RZ, RZ ;  /* 0x000000ff2626d210 */ /* 0x000fc40007ffe1ff */
[C---:B------:R-:W-:Y:S01]  /*24d0*/  ISETP.GT.U32.AND P5, PT, R13.reuse, R41, PT ;  /* 0x000000290d00720c */ /* 0x040fe20003fa4070 */
[----:B------:R-:W-:Y:S02]  /*24e0*/  IMAD R46, R13, R4, R46 ;  /* 0x000000040d2e7224 */ /* 0x000fe400078e022e */
[----:B------:R-:W-:Y:S01]  /*24f0*/  IMAD.MOV R4, RZ, RZ, -R3 ;  /* 0x000000ffff047224 */ /* 0x000fe200078e0a03 */
[----:B------:R-:W-:Y:S02]  /*2500*/  @!P4 IADD3 R43, R43, -R13, RZ ;  /* 0x8000000d2b2bc210 */ /* 0x000fe40007ffe0ff */
[C---:B------:R-:W-:Y:S01]  /*2510*/  ISETP.GT.U32.AND P4, PT, R13.reuse, R46, PT ;  /* 0x0000002e0d00720c */ /* 0x040fe20003f84070 */
[----:B------:R-:W-:Y:S02]  /*2520*/  IMAD R47, R13, R4, R47 ;  /* 0x000000040d2f7224 */ /* 0x000fe400078e022f */
[----:B------:R-:W-:Y:S02]  /*2530*/  VIADD R8, R15, 0x28 ;  /* 0x000000280f087836 */ /* 0x000fe40000000000 */
[--C-:B------:R-:W-:Y:S01]  /*2540*/  @!P6 IMAD.IADD R44, R44, 0x1, -R13.reuse ;  /* 0x000000012c2ce824 */ /* 0x100fe200078e0a0d */
[----:B------:R-:W-:Y:S01]  /*2550*/  ISETP.GT.U32.AND P6, PT, R13, R47, PT ;  /* 0x0000002f0d00720c */ /* 0x000fe20003fc4070 */
[----:B------:R-:W-:Y:S01]  /*2560*/  @!P5 IMAD.IADD R41, R41, 0x1, -R13 ;  /* 0x000000012929d824 */ /* 0x000fe200078e0a0d */
[----:B------:R-:W-:-:S02]  /*2570*/  IABS R48, R8 ;  /* 0x0000000800307213 */ /* 0x000fc40000000000 */
[----:B------:R-:W-:Y:S01]  /*2580*/  ISETP.GE.AND P5, PT, R9, RZ, PT ;  /* 0x000000ff0900720c */ /* 0x000fe20003fa6270 */
[----:B------:R-:W-:Y:S02]  /*2590*/  VIADD R9, R15, 0x29 ;  /* 0x000000290f097836 */ /* 0x000fe40000000000 */
[----:B------:R-:W-:-:S03]  /*25a0*/  IMAD.HI.U32 R3, R6, R48, RZ ;  /* 0x0000003006037227 */ /* 0x000fc600078e00ff */
[----:B------:R-:W-:Y:S01]  /*25b0*/  IABS R49, R9 ;  /* 0x0000000900317213 */ /* 0x000fe20000000000 */
[--C-:B------:R-:W-:Y:S01]  /*25c0*/  @!P4 IMAD.IADD R46, R46, 0x1, -R13.reuse ;  /* 0x000000012e2ec824 */ /* 0x100fe200078e0a0d */
[----:B------:R-:W-:Y:S01]  /*25d0*/  IADD3 R4, -R3, RZ, RZ ;  /* 0x000000ff03047210 */ /* 0x000fe20007ffe1ff */
[----:B------:R-:W-:Y:S02]  /*25e0*/  @!P6 IMAD.IADD R47, R47, 0x1, -R13 ;  /* 0x000000012f2fe824 */ /* 0x000fe400078e0a0d */
[----:B------:R-:W-:Y:S01]  /*25f0*/  IMAD.HI.U32 R3, R6, R49, RZ ;  /* 0x0000003106037227 */ /* 0x000fe200078e00ff */
[----:B------:R-:W-:-:S03]  /*2600*/  ISETP.GT.U32.AND P6, PT, R13, R46, PT ;  /* 0x0000002e0d00720c */ /* 0x000fc60003fc4070 */
[C---:B------:R-:W-:Y:S02]  /*2610*/  IMAD R48, R13.reuse, R4, R48 ;  /* 0x000000040d307224 */ /* 0x040fe400078e0230 */
[----:B------:R-:W-:Y:S02]  /*2620*/  IMAD.MOV R4, RZ, RZ, -R3 ;  /* 0x000000ffff047224 */ /* 0x000fe400078e0a03 */
[----:B------:R-:W-:Y:S01]  /*2630*/  @!P1 IMAD.MOV R41, RZ, RZ, -R41 ;  /* 0x000000ffff299224 */ /* 0x000fe200078e0a29 */
[C---:B------:R-:W-:Y:S01]  /*2640*/  ISETP.GT.U32.AND P1, PT, R13.reuse, R45, PT ;  /* 0x0000002d0d00720c */ /* 0x040fe20003f24070 */
[----:B------:R-:W-:Y:S01]  /*2650*/  IMAD R49, R13, R4, R49 ;  /* 0x000000040d317224 */ /* 0x000fe200078e0231 */
[----:B------:R-:W-:Y:S01]  /*2660*/  ISETP.GE.AND P2, PT, R11, RZ, PT ;  /* 0x000000ff0b00720c */ /* 0x000fe20003f46270 */
[----:B------:R-:W-:Y:S01]  /*2670*/  VIADD R11, R15, 0x2a ;  /* 0x0000002a0f0b7836 */ /* 0x000fe20000000000 */
[----:B------:R-:W-:Y:S02]  /*2680*/  @!P3 IADD3 R42, -R42, RZ, RZ ;  /* 0x000000ff2a2ab210 */ /* 0x000fe40007ffe1ff */
[C---:B------:R-:W-:Y:S01]  /*2690*/  ISETP.GT.U32.AND P3, PT, R13.reuse, R48, PT ;  /* 0x000000300d00720c */ /* 0x040fe20003f64070 */
[----:B------:R-:W-:Y:S01]  /*26a0*/  @!P6 IMAD.IADD R46, R46, 0x1, -R13 ;  /* 0x000000012e2ee824 */ /* 0x000fe200078e0a0d */
[----:B------:R-:W-:Y:S01]  /*26b0*/  ISETP.GT.U32.AND P6, PT, R13, R49, PT ;  /* 0x000000310d00720c */ /* 0x000fe20003fc4070 */
[----:B------:R-:W-:Y:S01]  /*26c0*/  @!P0 IMAD.MOV R43, RZ, RZ, -R43 ;  /* 0x000000ffff2b8224 */ /* 0x000fe200078e0a2b */
[----:B------:R-:W-:-:S02]  /*26d0*/  IABS R50, R11 ;  /* 0x0000000b00327213 */ /* 0x000fc40000000000 */
[----:B------:R-:W-:Y:S02]  /*26e0*/  ISETP.GT.U32.AND P0, PT, R13, R47, PT ;  /* 0x0000002f0d00720c */ /* 0x000fe40003f04070 */
[----:B------:R-:W-:Y:S01]  /*26f0*/  ISETP.GE.AND P4, PT, R7, RZ, PT ;  /* 0x000000ff0700720c */ /* 0x000fe20003f86270 */
[----:B------:R-:W-:Y:S01]  /*2700*/  IMAD.HI.U32 R3, R6, R50, RZ ;  /* 0x0000003206037227 */ /* 0x000fe200078e00ff */
[----:B------:R-:W-:-:S03]  /*2710*/  IADD3 R4, R15, 0x2b, RZ ;  /* 0x0000002b0f047810 */ /* 0x000fc60007ffe0ff */
[----:B------:R-:W-:Y:S01]  /*2720*/  @!P1 IMAD.IADD R45, R45, 0x1, -R13 ;  /* 0x000000012d2d9824 */ /* 0x000fe200078e0a0d */
[----:B------:R-:W-:Y:S01]  /*2730*/  ISETP.GE.AND P1, PT, R5, RZ, PT ;  /* 0x000000ff0500720c */ /* 0x000fe20003f26270 */
[----:B------:R-:W-:Y:S01]  /*2740*/  IMAD.MOV R3, RZ, RZ, -R3 ;  /* 0x000000ffff037224 */ /* 0x000fe200078e0a03 */
[----:B------:R-:W-:Y:S02]  /*2750*/  IABS R51, R4 ;  /* 0x0000000400337213 */ /* 0x000fe40000000000 */
[-C--:B------:R-:W-:Y:S01]  /*2760*/  @!P3 IADD3 R48, R48, -R13.reuse, RZ ;  /* 0x8000000d3030b210 */ /* 0x080fe20007ffe0ff */
[----:B------:R-:W-:Y:S01]  /*2770*/  @!P0 IMAD.IADD R47, R47, 0x1, -R13 ;  /* 0x000000012f2f8824 */ /* 0x000fe200078e0a0d */
[----:B------:R-:W-:Y:S01]  /*2780*/  @!P6 IADD3 R49, R49, -R13, RZ ;  /* 0x8000000d3131e210 */ /* 0x000fe20007ffe0ff */
[C---:B------:R-:W-:Y:S01]  /*2790*/  IMAD R50, R13.reuse, R3, R50 ;  /* 0x000000030d327224 */ /* 0x040fe200078e0232 */
[----:B------:R-:W-:Y:S01]  /*27a0*/  ISETP.GT.U32.AND P6, PT, R13, R48, PT ;  /* 0x000000300d00720c */ /* 0x000fe20003fc4070 */
[----:B------:R-:W-:Y:S01]  /*27b0*/  IMAD.HI.U32 R3, R6, R51, RZ ;  /* 0x0000003306037227 */ /* 0x000fe200078e00ff */
[----:B------:R-:W-:-:S03]  /*27c0*/  ISETP.GE.AND P3, PT, R4, RZ, PT ;  /* 0x000000ff0400720c */ /* 0x000fc60003f66270 */
[----:B------:R-:W-:Y:S01]  /*27d0*/  @!P4 IMAD.MOV R47, RZ, RZ, -R47 ;  /* 0x000000ffff2fc224 */ /* 0x000fe200078e0a2f */
[C---:B------:R-:W-:Y:S01]  /*27e0*/  ISETP.GT.U32.AND P4, PT, R13.reuse, R50, PT ;  /* 0x000000320d00720c */ /* 0x040fe20003f84070 */
[----:B------:R-:W-:Y:S02]  /*27f0*/  IMAD.MOV R4, RZ, RZ, -R3 ;  /* 0x000000ffff047224 */ /* 0x000fe400078e0a03 */
[----:B------:R-:W-:Y:S01]  /*2800*/  @!P5 IMAD.MOV R44, RZ, RZ, -R44 ;  /* 0x000000ffff2cd224 */ /* 0x000fe200078e0a2c */
[----:B------:R-:W-:Y:S01]  /*2810*/  ISETP.GE.AND P5, PT, R8, RZ, PT ;  /* 0x000000ff0800720c */ /* 0x000fe20003fa6270 */
[----:B------:R-:W-:Y:S01]  /*2820*/  @!P1 IMAD.MOV R46, RZ, RZ, -R46 ;  /* 0x000000ffff2e9224 */ /* 0x000fe200078e0a2e */
[----:B------:R-:W-:Y:S01]  /*2830*/  ISETP.GT.U32.AND P1, PT, R13, R49, PT ;  /* 0x000000310d00720c */ /* 0x000fe20003f24070 */
[----:B------:R-:W-:Y:S02]  /*2840*/  VIADD R5, R15, 0x2c ;  /* 0x0000002c0f057836 */ /* 0x000fe40000000000 */
[----:B------:R-:W-:Y:S01]  /*2850*/  IMAD R51, R13, R4, R51 ;  /* 0x000000040d337224 */ /* 0x000fe200078e0233 */
[----:B------:R-:W-:Y:S01]  /*2860*/  @!P6 IADD3 R48, R48, -R13, RZ ;  /* 0x8000000d3030e210 */ /* 0x000fe20007ffe0ff */
[----:B------:R-:W-:Y:S01]  /*2870*/  VIADD R7, R15, 0x2d ;  /* 0x0000002d0f077836 */ /* 0x000fe20000000000 */
[----:B------:R-:W-:-:S02]  /*2880*/  IABS R52, R5 ;  /* 0x0000000500347213 */ /* 0x000fc40000000000 */
[----:B------:R-:W-:Y:S01]  /*2890*/  ISETP.GT.U32.AND P6, PT, R13, R51, PT ;  /* 0x000000330d00720c */ /* 0x000fe20003fc4070 */
[----:B------:R-:W-:Y:S01]  /*28a0*/  @!P2 IMAD.MOV R45, RZ, RZ, -R45 ;  /* 0x000000ffff2da224 */ /* 0x000fe200078e0a2d */
[----:B------:R-:W-:Y:S01]  /*28b0*/  ISETP.GE.AND P2, PT, R9, RZ, PT ;  /* 0x000000ff0900720c */ /* 0x000fe20003f46270 */
[----:B------:R-:W-:Y:S01]  /*28c0*/  IMAD.HI.U32 R3, R6, R52, RZ ;  /* 0x0000003406037227 */ /* 0x000fe200078e00ff */
[----:B------:R-:W-:Y:S02]  /*28d0*/  IABS R53, R7 ;  /* 0x0000000700357213 */ /* 0x000fe40000000000 */
[----:B------:R-:W-:Y:S01]  /*28e0*/  @!P4 IADD3 R50, R50, -R13, RZ ;  /* 0x8000000d3232c210 */ /* 0x000fe20007ffe0ff */
[----:B------:R-:W-:Y:S01]  /*28f0*/  @!P1 IMAD.IADD R49, R49, 0x1, -R13 ;  /* 0x0000000131319824 */ /* 0x000fe200078e0a0d */
[----:B------:R-:W-:Y:S01]  /*2900*/  ISETP.GE.AND P1, PT, R5, RZ, PT ;  /* 0x000000ff0500720c */ /* 0x000fe20003f26270 */
[----:B------:R-:W-:Y:S01]  /*2910*/  @!P5 IMAD.MOV R48, RZ, RZ, -R48 ;  /* 0x000000ffff30d224 */ /* 0x000fe200078e0a30 */
[----:B------:R-:W-:Y:S01]  /*2920*/  ISETP.GT.U32.AND P5, PT, R13, R50, PT ;  /* 0x000000320d00720c */ /* 0x000fe20003fa4070 */
[----:B------:R-:W-:-:S02]  /*2930*/  VIADD R8, R15, 0x2e ;  /* 0x0000002e0f087836 */ /* 0x000fc40000000000 */
[----:B------:R-:W-:-:S04]  /*2940*/  IMAD.HI.U32 R4, R6, R53, RZ ;  /* 0x0000003506047227 */ /* 0x000fc800078e00ff */
[----:B------:R-:W-:Y:S01]  /*2950*/  IMAD.MOV R5, RZ, RZ, -R3 ;  /* 0x000000ffff057224 */ /* 0x000fe200078e0a03 */
[----:B------:R-:W-:Y:S01]  /*2960*/  IABS R54, R8 ;  /* 0x0000000800367213 */ /* 0x000fe20000000000 */
[----:B------:R-:W-:Y:S02]  /*2970*/  IMAD.MOV R4, RZ, RZ, -R4 ;  /* 0x000000ffff047224 */ /* 0x000fe400078e0a04 */
[----:B------:R-:W-:Y:S02]  /*2980*/  IMAD R52, R13, R5, R52 ;  /* 0x000000050d347224 */ /* 0x000fe400078e0234 */
[----:B------:R-:W-:Y:S02]  /*2990*/  @!P6 IMAD.IADD R51, R51, 0x1, -R13 ;  /* 0x000000013333e824 */ /* 0x000fe400078e0a0d */
[C---:B------:R-:W-:Y:S02]  /*29a0*/  IMAD R53, R13.reuse, R4, R53 ;  /* 0x000000040d357224 */ /* 0x040fe400078e0235 */
[----:B------:R-:W-:Y:S01]  /*29b0*/  @!P2 IMAD.MOV R49, RZ, RZ, -R49 ;  /* 0x000000ffff31a224 */ /* 0x000fe200078e0a31 */
[C---:B------:R-:W-:Y:S01]  /*29c0*/  ISETP.GT.U32.AND P6, PT, R13.reuse, R51, PT ;  /* 0x000000330d00720c */ /* 0x040fe20003fc4070 */
[----:B------:R-:W-:Y:S01]  /*29d0*/  IMAD.HI.U32 R3, R6, R54, RZ ;  /* 0x0000003606037227 */ /* 0x000fe200078e00ff */
[----:B------:R-:W-:-:S03]  /*29e0*/  ISETP.GT.U32.AND P2, PT, R13, R52, PT ;  /* 0x000000340d00720c */ /* 0x000fc60003f44070 */
[----:B------:R-:W-:Y:S01]  /*29f0*/  @!P5 IMAD.IADD R50, R50, 0x1, -R13 ;  /* 0x000000013232d824 */ /* 0x000fe200078e0a0d */
[----:B------:R-:W-:Y:S01]  /*2a00*/  ISETP.GT.U32.AND P5, PT, R13, R53, PT ;  /* 0x000000350d00720c */ /* 0x000fe20003fa4070 */
[----:B------:R-:W-:Y:S01]  /*2a10*/  IMAD.MOV R3, RZ, RZ, -R3 ;  /* 0x000000ffff037224 */ /* 0x000fe200078e0a03 */
[----:B------:R-:W-:-:S03]  /*2a20*/  IADD3 R5, R15, 0x2f, RZ ;  /* 0x0000002f0f057810 */ /* 0x000fc60007ffe0ff */
[----:B------:R-:W-:Y:S01]  /*2a30*/  IMAD R54, R13, R3, R54 ;  /* 0x000000030d367224 */ /* 0x000fe200078e0236 */
[----:B------:R-:W-:Y:S01]  /*2a40*/  IABS R55, R5 ;  /* 0x0000000500377213 */ /* 0x000fe20000000000 */
[--C-:B------:R-:W-:Y:S02]  /*2a50*/  @!P6 IMAD.IADD R51, R51, 0x1, -R13.reuse ;  /* 0x000000013333e824 */ /* 0x100fe400078e0a0d */
[----:B------:R-:W-:Y:S01]  /*2a60*/  @!P2 IMAD.IADD R52, R52, 0x1, -R13 ;  /* 0x000000013434a824 */ /* 0x000fe200078e0a0d */
[----:B------:R-:W-:Y:S01]  /*2a70*/  ISETP.GT.U32.AND P6, PT, R13, R54, PT ;  /* 0x000000360d00720c */ /* 0x000fe20003fc4070 */
[----:B------:R-:W-:Y:S01]  /*2a80*/  IMAD.HI.U32 R3, R6, R55, RZ ;  /* 0x0000003706037227 */ /* 0x000fe200078e00ff */
[----:B------:R-:W-:-:S03]  /*2a90*/  ISETP.GE.AND P4, PT, R7, RZ, PT ;  /* 0x000000ff0700720c */ /* 0x000fc60003f86270 */
[--C-:B------:R-:W-:Y:S01]  /*2aa0*/  @!P5 IMAD.IADD R53, R53, 0x1, -R13.reuse ;  /* 0x000000013535d824 */ /* 0x100fe200078e0a0d */
[----:B------:R-:W-:Y:S01]  /*2ab0*/  ISETP.GT.U32.AND P5, PT, R13, R52, PT ;  /* 0x000000340d00720c */ /* 0x000fe20003fa4070 */
[----:B------:R-:W-:Y:S01]  /*2ac0*/  VIADD R7, R15, 0x30 ;  /* 0x000000300f077836 */ /* 0x000fe20000000000 */
[----:B------:R-:W-:Y:S02]  /*2ad0*/  ISETP.GE.AND P2, PT, R8, RZ, PT ;  /* 0x000000ff0800720c */ /* 0x000fe40003f46270 */
[----:B------:R-:W-:Y:S02]  /*2ae0*/  IADD3 R8, -R3, RZ, RZ ;  /* 0x000000ff03087210 */ /* 0x000fe40007ffe1ff */
[----:B------:R-:W-:Y:S01]  /*2af0*/  IABS R56, R7 ;  /* 0x0000000700387213 */ /* 0x000fe20000000000 */
[----:B------:R-:W-:Y:S01]  /*2b00*/  @!P6 IMAD.IADD R54, R54, 0x1, -R13 ;  /* 0x000000013636e824 */ /* 0x000fe200078e0a0d */
[----:B------:R-:W-:Y:S01]  /*2b10*/  ISETP.GE.AND P0, PT, R11, RZ, PT ;  /* 0x000000ff0b00720c */ /* 0x000fe20003f06270 */
[----:B------:R-:W-:Y:S01]  /*2b20*/  IMAD R55, R13, R8, R55 ;  /* 0x000000080d377224 */ /* 0x000fe200078e0237 */
[----:B------:R-:W-:Y:S01]  /*2b30*/  IADD3 R11, R15, 0x32, RZ ;  /* 0x000000320f0b7810 */ /* 0x000fe20007ffe0ff */
[----:B------:R-:W-:Y:S01]  /*2b40*/  IMAD.HI.U32 R4, R6, R56, RZ ;  /* 0x0000003806047227 */ /* 0x000fe200078e00ff */
[----:B------:R-:W-:-:S02]  /*2b50*/  ISETP.GT.U32.AND P6, PT, R13, R53, PT ;  /* 0x000000350d00720c */ /* 0x000fc40003fc4070 */
[----:B------:R-:W-:Y:S01]  /*2b60*/  IABS R58, R11 ;  /* 0x0000000b003a7213 */ /* 0x000fe20000000000 */
[----:B------:R-:W-:Y:S01]  /*2b70*/  @!P5 IMAD.IADD R52, R52, 0x1, -R13 ;  /* 0x000000013434d824 */ /* 0x000fe200078e0a0d */
[----:B------:R-:W-:Y:S01]  /*2b80*/  ISETP.GT.U32.AND P5, PT, R13, R55, PT ;  /* 0x000000370d00720c */ /* 0x000fe20003fa4070 */
[----:B------:R-:W-:-:S04]  /*2b90*/  IMAD.MOV R4, RZ, RZ, -R4 ;  /* 0x000000ffff047224 */ /* 0x000fc800078e0a04 */
[----:B------:R-:W-:Y:S02]  /*2ba0*/  IMAD R56, R13, R4, R56 ;  /* 0x000000040d387224 */ /* 0x000fe400078e0238 */
[----:B------:R-:W-:Y:S01]  /*2bb0*/  IMAD.HI.U32 R4, R6, R58, RZ ;  /* 0x0000003a06047227 */ /* 0x000fe200078e00ff */
[----:B------:R-:W-:-:S03]  /*2bc0*/  @!P0 IADD3 R50, -R50, RZ, RZ ;  /* 0x000000ff32328210 */ /* 0x000fc60007ffe1ff */
[----:B------:R-:W-:Y:S02]  /*2bd0*/  IMAD.MOV R4, RZ, RZ, -R4 ;  /* 0x000000ffff047224 */ /* 0x000fe400078e0a04 */
[--C-:B------:R-:W-:Y:S01]  /*2be0*/  @!P6 IMAD.IADD R53, R53, 0x1, -R13.reuse ;  /* 0x000000013535e824 */ /* 0x100fe200078e0a0d */
[----:B------:R-:W-:Y:S01]  /*2bf0*/  ISETP.GT.U32.AND P6, PT, R13, R56, PT ;  /* 0x000000380d00720c */ /* 0x000fe20003fc4070 */
[----:B------:R-:W-:Y:S01]  /*2c00*/  VIADD R9, R15, 0x31 ;  /* 0x000000310f097836 */ /* 0x000fe20000000000 */
[C---:B------:R-:W-:Y:S01]  /*2c10*/  ISETP.GT.U32.AND P0, PT, R13.reuse, R54, PT ;  /* 0x000000360d00720c */ /* 0x040fe20003f04070 */
[----:B------:R-:W-:Y:S02]  /*2c20*/  IMAD R58, R13, R4, R58 ;  /* 0x000000040d3a7224 */ /* 0x000fe400078e023a */
[----:B------:R-:W-:Y:S01]  /*2c30*/  @!P5 IMAD.IADD R55, R55, 0x1, -R13 ;  /* 0x000000013737d824 */ /* 0x000fe200078e0a0d */
[----:B------:R-:W-:Y:S01]  /*2c40*/  IABS R57, R9 ;  /* 0x0000000900397213 */ /* 0x000fe20000000000 */
[----:B------:R-:W-:Y:S01]  /*2c50*/  @!P3 IMAD.MOV R51, RZ, RZ, -R51 ;  /* 0x000000ffff33b224 */ /* 0x000fe200078e0a33 */
[----:B------:R-:W-:Y:S01]  /*2c60*/  ISETP.GE.AND P3, PT, R5, RZ, PT ;  /* 0x000000ff0500720c */ /* 0x000fe20003f66270 */
[----:B------:R-:W-:-:S02]  /*2c70*/  VIADD R5, R15, 0x33 ;  /* 0x000000330f057836 */ /* 0x000fc40000000000 */
[----:B------:R-:W-:Y:S01]  /*2c80*/  @!P1 IMAD.MOV R52, RZ, RZ, -R52 ;  /* 0x000000ffff349224 */ /* 0x000fe200078e0a34 */
[C---:B------:R-:W-:Y:S01]  /*2c90*/  ISETP.GT.U32.AND P1, PT, R13.reuse, R55, PT ;  /* 0x000000370d00720c */ /* 0x040fe20003f24070 */
[----:B------:R-:W-:Y:S01]  /*2ca0*/  @!P4 IMAD.MOV R53, RZ, RZ, -R53 ;  /* 0x000000ffff35c224 */ /* 0x000fe200078e0a35 */
[----:B------:R-:W-:Y:S01]  /*2cb0*/  ISETP.GT.U32.AND P4, PT, R13, R58, PT ;  /* 0x0000003a0d00720c */ /* 0x000fe20003f84070 */
[----:B------:R-:W-:Y:S01]  /*2cc0*/  IMAD.HI.U32 R3, R6, R57, RZ ;  /* 0x0000003906037227 */ /* 0x000fe200078e00ff */
[----:B------:R-:W-:-:S03]  /*2cd0*/  IABS R59, R5 ;  /* 0x00000005003b7213 */ /* 0x000fc60000000000 */
[--C-:B------:R-:W-:Y:S01]  /*2ce0*/  @!P6 IMAD.IADD R56, R56, 0x1, -R13.reuse ;  /* 0x000000013838e824 */ /* 0x100fe200078e0a0d */
[----:B------:R-:W-:Y:S01]  /*2cf0*/  IADD3 R8, -R3, RZ, RZ ;  /* 0x000000ff03087210 */ /* 0x000fe20007ffe1ff */
[----:B------:R-:W-:Y:S01]  /*2d00*/  @!P0 IMAD.IADD R54, R54, 0x1, -R13 ;  /* 0x0000000136368824 */ /* 0x000fe200078e0a0d */
[----:B------:R-:W-:Y:S01]  /*2d10*/  ISETP.GE.AND P0, PT, R7, RZ, PT ;  /* 0x000000ff0700720c */ /* 0x000fe20003f06270 */
[----:B------:R-:W-:Y:S01]  /*2d20*/  IMAD.HI.U32 R3, R6, R59, RZ ;  /* 0x0000003b06037227 */ /* 0x000fe200078e00ff */
[----:B------:R-:W-:Y:S02]  /*2d30*/  IADD3 R7, R15, 0x34, RZ ;  /* 0x000000340f077810 */ /* 0x000fe40007ffe0ff */
[C---:B------:R-:W-:Y:S01]  /*2d40*/  ISETP.GT.U32.AND P6, PT, R13.reuse, R56, PT ;  /* 0x000000380d00720c */ /* 0x040fe20003fc4070 */
[----:B------:R-:W-:Y:S01]  /*2d50*/  IMAD R57, R13, R8, R57 ;  /* 0x000000080d397224 */ /* 0x000fe200078e0239 */
[----:B------:R-:W-:Y:S01]  /*2d60*/  @!P1 IADD3 R55, R55, -R13, RZ ;  /* 0x8000000d37379210 */ /* 0x000fe20007ffe0ff */
[----:B------:R-:W-:Y:S01]  /*2d70*/  @!P4 IMAD.IADD R58, R58, 0x1, -R13 ;  /* 0x000000013a3ac824 */ /* 0x000fe200078e0a0d */
[----:B------:R-:W-:-:S02]  /*2d80*/  IABS R60, R7 ;  /* 0x00000007003c7213 */ /* 0x000fc40000000000 */
[----:B------:R-:W-:Y:S02]  /*2d90*/  IADD3 R4, -R3, RZ, RZ ;  /* 0x000000ff03047210 */ /* 0x000fe40007ffe1ff */
[----:B------:R-:W-:Y:S02]  /*2da0*/  ISETP.GT.U32.AND P5, PT, R13, R57, PT ;  /* 0x000000390d00720c */ /* 0x000fe40003fa4070 */
[----:B------:R-:W-:Y:S01]  /*2db0*/  @!P3 IADD3 R55, -R55, RZ, RZ ;  /* 0x000000ff3737b210 */ /* 0x000fe20007ffe1ff */
[C---:B------:R-:W-:Y:S01]  /*2dc0*/  IMAD R59, R13.reuse, R4, R59 ;  /* 0x000000040d3b7224 */ /* 0x040fe200078e023b */
[----:B------:R-:W-:Y:S01]  /*2dd0*/  ISETP.GT.U32.AND P3, PT, R13, R58, PT ;  /* 0x0000003a0d00720c */ /* 0x000fe20003f64070 */
[----:B------:R-:W-:-:S04]  /*2de0*/  IMAD.HI.U32 R3, R6, R60, RZ ;  /* 0x0000003c06037227 */ /* 0x000fc800078e00ff */
[----:B------:R-:W-:Y:S01]  /*2df0*/  @!P6 IMAD.IADD R56, R56, 0x1, -R13 ;  /* 0x000000013838e824 */ /* 0x000fe200078e0a0d */
[----:B------:R-:W-:Y:S01]  /*2e00*/  ISETP.GT.U32.AND P6, PT, R13, R59, PT ;  /* 0x0000003b0d00720c */ /* 0x000fe20003fc4070 */
[----:B------:R-:W-:-:S04]  /*2e10*/  IMAD.MOV R3, RZ, RZ, -R3 ;  /* 0x000000ffff037224 */ /* 0x000fc800078e0a03 */
[----:B------:R-:W-:Y:S02]  /*2e20*/  IMAD R60, R13, R3, R60 ;  /* 0x000000030d3c7224 */ /* 0x000fe400078e023c */
[--C-:B------:R-:W-:Y:S01]  /*2e30*/  @!P5 IMAD.IADD R57, R57, 0x1, -R13.reuse ;  /* 0x000000013939d824 */ /* 0x100fe200078e0a0d */
[----:B------:R-:W-:Y:S02]  /*2e40*/  @!P3 IADD3 R58, R58, -R13, RZ ;  /* 0x8000000d3a3ab210 */ /* 0x000fe40007ffe0ff */
[C---:B------:R-:W-:Y:S02]  /*2e50*/  ISETP.GT.U32.AND P3, PT, R13.reuse, R60, PT ;  /* 0x0000003c0d00720c */ /* 0x040fe40003f64070 */
[----:B------:R-:W-:Y:S01]  /*2e60*/  ISETP.GT.U32.AND P5, PT, R13, R57, PT ;  /* 0x000000390d00720c */ /* 0x000fe20003fa4070 */
[----:B------:R-:W-:Y:S02]  /*2e70*/  @!P6 IMAD.IADD R59, R59, 0x1, -R13 ;  /* 0x000000013b3be824 */ /* 0x000fe400078e0a0d */
[----:B------:R-:W-:Y:S01]  /*2e80*/  @!P2 IMAD.MOV R54, RZ, RZ, -R54 ;  /* 0x000000ffff36a224 */ /* 0x000fe200078e0a36 */
[----:B------:R-:W-:Y:S01]  /*2e90*/  ISETP.GE.AND P2, PT, R9, RZ, PT ;  /* 0x000000ff0900720c */ /* 0x000fe20003f46270 */
[----:B------:R-:W-:Y:S01]  /*2ea0*/  VIADD R3, R15, 0x35 ;  /* 0x000000350f037836 */ /* 0x000fe20000000000 */
[----:B------:R-:W-:-:S02]  /*2eb0*/  ISETP.GT.U32.AND P6, PT, R13, R59, PT ;  /* 0x0000003b0d00720c */ /* 0x000fc40003fc4070 */
[----:B------:R-:W-:Y:S02]  /*2ec0*/  ISETP.GE.AND P4, PT, R5, RZ, PT ;  /* 0x000000ff0500720c */ /* 0x000fe40003f86270 */
[----:B------:R-:W-:Y:S01]  /*2ed0*/  IABS R61, R3 ;  /* 0x00000003003d7213 */ /* 0x000fe20000000000 */
[----:B------:R-:W-:Y:S01]  /*2ee0*/  @!P0 IMAD.MOV R56, RZ, RZ, -R56 ;  /* 0x000000ffff388224 */ /* 0x000fe200078e0a38 */
[----:B------:R-:W-:Y:S02]  /*2ef0*/  IADD3 R5, R15, 0x37, RZ ;  /* 0x000000370f057810 */ /* 0x000fe40007ffe0ff */
[----:B------:R-:W-:Y:S01]  /*2f00*/  @!P3 IADD3 R60, R60, -R13, RZ ;  /* 0x8000000d3c3cb210 */ /* 0x000fe20007ffe0ff */
[----:B------:R-:W-:Y:S01]  /*2f10*/  @!P5 IMAD.IADD R57, R57, 0x1, -R13 ;  /* 0x000000013939d824 */ /* 0x000fe200078e0a0d */
[----:B------:R-:W-:Y:S01]  /*2f20*/  ISETP.GE.AND P0, PT, R3, RZ, PT ;  /* 0x000000ff0300720c */ /* 0x000fe20003f06270 */
[----:B------:R-:W-:Y:S01]  /*2f30*/  VIADD R4, R15, 0x36 ;  /* 0x000000360f047836 */ /* 0x000fe20000000000 */
[----:B------:R-:W-:Y:S01]  /*2f40*/  IABS R63, R5 ;  /* 0x00000005003f7213 */ /* 0x000fe20000000000 */
[----:B------:R-:W-:Y:S01]  /*2f50*/  IMAD.HI.U32 R3, R6, R61, RZ ;  /* 0x0000003d06037227 */ /* 0x000fe200078e00ff */
[----:B------:R-:W-:-:S02]  /*2f60*/  ISETP.GT.U32.AND P3, PT, R13, R60, PT ;  /* 0x0000003c0d00720c */ /* 0x000fc40003f64070 */
[----:B------:R-:W-:Y:S01]  /*2f70*/  ISETP.GE.AND P5, PT, R7, RZ, PT ;  /* 0x000000ff0700720c */ /* 0x000fe20003fa6270 */
[----:B------:R-:W-:Y:S01]  /*2f80*/  @!P2 IMAD.MOV R57, RZ, RZ, -R57 ;  /* 0x000000ffff39a224 */ /* 0x000fe200078e0a39 */
[----:B------:R-:W-:Y:S01]  /*2f90*/  ISETP.GE.AND P2, PT, R4, RZ, PT ;  /* 0x000000ff0400720c */ /* 0x000fe20003f46270 */
[----:B------:R-:W-:Y:S01]  /*2fa0*/  IMAD.MOV R8, RZ, RZ, -R3 ;  /* 0x000000ffff087224 */ /* 0x000fe200078e0a03 */
[----:B------:R-:W-:Y:S01]  /*2fb0*/  IABS R62, R4 ;  /* 0x00000004003e7213 */ /* 0x000fe20000000000 */
[----:B------:R-:W-:Y:S01]  /*2fc0*/  IMAD.HI.U32 R4, R6, R63, RZ ;  /* 0x0000003f06047227 */ /* 0x000fe200078e00ff */
[----:B------:R-:W-:-:S03]  /*2fd0*/  ISETP.GE.AND P1, PT, R11, RZ, PT ;  /* 0x000000ff0b00720c */ /* 0x000fc60003f26270 */
[----:B------:R-:W-:Y:S02]  /*2fe0*/  @!P6 IMAD.IADD R59, R59, 0x1, -R13 ;  /* 0x000000013b3be824 */ /* 0x000fe400078e0a0d */
[----:B------:R-:W-:Y:S02]  /*2ff0*/  IMAD R61, R13, R8, R61 ;  /* 0x000000080d3d7224 */ /* 0x000fe400078e023d */
[----:B------:R-:W-:Y:S01]  /*3000*/  IMAD.MOV R4, RZ, RZ, -R4 ;  /* 0x000000ffff047224 */ /* 0x000fe200078e0a04 */
[----:B------:R-:W-:Y:S01]  /*3010*/  @!P4 IADD3 R59, -R59, RZ, RZ ;  /* 0x000000ff3b3bc210 */ /* 0x000fe20007ffe1ff */
[----:B------:R-:W-:Y:S01]  /*3020*/  @!P3 IMAD.IADD R60, R60, 0x1, -R13 ;  /* 0x000000013c3cb824 */ /* 0x000fe200078e0a0d */
[C---:B------:R-:W-:Y:S01]  /*3030*/  ISETP.GT.U32.AND P4, PT, R13.reuse, R61, PT ;  /* 0x0000003d0d00720c */ /* 0x040fe20003f84070 */
[----:B------:R-:W-:Y:S02]  /*3040*/  IMAD R63, R13, R4, R63 ;  /* 0x000000040d3f7224 */ /* 0x000fe400078e023f */
[----:B------:R-:W-:-:S02]  /*3050*/  @!P5 IMAD.MOV R60, RZ, RZ, -R60 ;  /* 0x000000ffff3cd224 */ /* 0x000fc400078e0a3c */
[----:B------:R-:W-:Y:S01]  /*3060*/  IMAD.HI.U32 R3, R6, R62, RZ ;  /* 0x0000003e06037227 */ /* 0x000fe200078e00ff */
[----:B------:R-:W-:-:S03]  /*3070*/  ISETP.GT.U32.AND P5, PT, R13, R63, PT ;  /* 0x0000003f0d00720c */ /* 0x000fc60003fa4070 */
[----:B------:R-:W-:Y:S02]  /*3080*/  VIADD R7, R15, 0x38 ;  /* 0x000000380f077836 */ /* 0x000fe40000000000 */
[----:B------:R-:W-:Y:S01]  /*3090*/  @!P1 IMAD.MOV R58, RZ, RZ, -R58 ;  /* 0x000000ffff3a9224 */ /* 0x000fe200078e0a3a */
[----:B------:R-:W-:Y:S01]  /*30a0*/  ISETP.GE.AND P1, PT, R5, RZ, PT ;  /* 0x000000ff0500720c */ /* 0x000fe20003f26270 */
[----:B------:R-:W-:Y:S01]  /*30b0*/  IMAD.MOV R5, RZ, RZ, -R3 ;  /* 0x000000ffff057224 */ /* 0x000fe200078e0a03 */
[----:B------:R-:W-:Y:S01]  /*30c0*/  ISETP.GE.AND P6, PT, R7, RZ, PT ;  /* 0x000000ff0700720c */ /* 0x000fe20003fc6270 */
[--C-:B------:R-:W-:Y:S01]  /*30d0*/  @!P4 IMAD.IADD R61, R61, 0x1, -R13.reuse ;  /* 0x000000013d3dc824 */ /* 0x100fe200078e0a0d */
[----:B------:R-:W-:Y:S01]  /*30e0*/  IABS R64, R7 ;  /* 0x0000000700407213 */ /* 0x000fe20000000000 */
[----:B------:R-:W-:Y:S01]  /*30f0*/  IMAD R62, R13, R5, R62 ;  /* 0x000000050d3e7224 */ /* 0x000fe200078e023e */
[----:B------:R-:W-:Y:S01]  /*3100*/  IADD3 R7, R15, 0x3a, RZ ;  /* 0x0000003a0f077810 */ /* 0x000fe20007ffe0ff */
[----:B------:R-:W-:Y:S01]  /*3110*/  @!P5 IMAD.IADD R63, R63, 0x1, -R13 ;  /* 0x000000013f3fd824 */ /* 0x000fe200078e0a0d */
[----:B------:R-:W-:Y:S01]  /*3120*/  ISETP.GT.U32.AND P4, PT, R13, R61, PT ;  /* 0x0000003d0d00720c */ /* 0x000fe20003f84070 */
[----:B------:R-:W-:Y:S01]  /*3130*/  IMAD.HI.U32 R3, R6, R64, RZ ;  /* 0x0000004006037227 */ /* 0x000fe200078e00ff */
[----:B------:R-:W-:-:S02]  /*3140*/  IABS R66, R7 ;  /* 0x0000000700427213 */ /* 0x000fc40000000000 */
[C---:B------:R-:W-:Y:S01]  /*3150*/  ISETP.GT.U32.AND P3, PT, R13.reuse, R62, PT ;  /* 0x0000003e0d00720c */ /* 0x040fe20003f64070 */
[----:B------:R-:W-:Y:S01]  /*3160*/  IMAD.MOV R3, RZ, RZ, -R3 ;  /* 0x000000ffff037224 */ /* 0x000fe200078e0a03 */
[----:B------:R-:W-:Y:S01]  /*3170*/  ISETP.GT.U32.AND P5, PT, R13, R63, PT ;  /* 0x0000003f0d00720c */ /* 0x000fe20003fa4070 */
[----:B------:R-:W-:-:S04]  /*3180*/  IMAD.HI.U32 R4, R6, R66, RZ ;  /* 0x0000004206047227 */ /* 0x000fc800078e00ff */
[----:B------:R-:W-:Y:S01]  /*3190*/  IMAD R64, R13, R3, R64 ;  /* 0x000000030d407224 */ /* 0x000fe200078e0240 */
[----:B------:R-:W-:Y:S01]  /*31a0*/  IADD3 R4, -R4, RZ, RZ ;  /* 0x000000ff04047210 */ /* 0x000fe20007ffe1ff */
[----:B------:R-:W-:Y:S02]  /*31b0*/  VIADD R5, R15, 0x39 ;  /* 0x000000390f057836 */ /* 0x000fe40000000000 */
[--C-:B------:R-:W-:Y:S01]  /*31c0*/  @!P4 IMAD.IADD R61, R61, 0x1, -R13.reuse ;  /* 0x000000013d3dc824 */ /* 0x100fe200078e0a0d */
[C---:B------:R-:W-:Y:S01]  /*31d0*/  ISETP.GT.U32.AND P4, PT, R13.reuse, R64, PT ;  /* 0x000000400d00720c */ /* 0x040fe20003f84070 */
[----:B------:R-:W-:Y:S01]  /*31e0*/  @!P3 IMAD.IADD R62, R62, 0x1, -R13 ;  /* 0x000000013e3eb824 */ /* 0x000fe200078e0a0d */
[----:B------:R-:W-:Y:S01]  /*31f0*/  IABS R65, R5 ;  /* 0x0000000500417213 */ /* 0x000fe20000000000 */
[----:B------:R-:W-:Y:S01]  /*3200*/  IMAD R66, R13, R4, R66 ;  /* 0x000000040d427224 */ /* 0x000fe200078e0242 */
[----:B------:R-:W-:Y:S02]  /*3210*/  @!P5 IADD3 R63, R63, -R13, RZ ;  /* 0x8000000d3f3fd210 */ /* 0x000fe40007ffe0ff */
[C---:B------:R-:W-:Y:S01]  /*3220*/  ISETP.GT.U32.AND P3, PT, R13.reuse, R62, PT ;  /* 0x0000003e0d00720c */ /* 0x040fe20003f64070 */
[----:B------:R-:W-:Y:S01]  /*3230*/  IMAD.HI.U32 R3, R6, R65, RZ ;  /* 0x0000004106037227 */ /* 0x000fe200078e00ff */
[----:B------:R-:W-:-:S02]  /*3240*/  ISETP.GT.U32.AND P5, PT, R13, R66, PT ;  /* 0x000000420d00720c */ /* 0x000fc40003fa4070 */
[C---:B------:R-:W-:Y:S01]  /*3250*/  IADD3 R11, R15.reuse, 0x3c, RZ ;  /* 0x0000003c0f0b7810 */ /* 0x040fe20007ffe0ff */
[----:B------:R-:W-:Y:S02]  /*3260*/  VIADD R9, R15, 0x3b ;  /* 0x0000003b0f097836 */ /* 0x000fe40000000000 */
[----:B------:R-:W-:Y:S01]  /*3270*/  IMAD.MOV R8, RZ, RZ, -R3 ;  /* 0x000000ffff087224 */ /* 0x000fe200078e0a03 */
[----:B------:R-:W-:Y:S01]  /*3280*/  IABS R68, R11 ;  /* 0x0000000b00447213 */ /* 0x000fe20000000000 */
[----:B------:R-:W-:Y:S01]  /*3290*/  @!P4 IMAD.IADD R64, R64, 0x1, -R13 ;  /* 0x000000014040c824 */ /* 0x000fe200078e0a0d */
[----:B------:R-:W-:Y:S01]  /*32a0*/  IABS R67, R9 ;  /* 0x0000000900437213 */ /* 0x000fe20000000000 */
[----:B------:R-:W-:Y:S02]  /*32b0*/  IMAD R65, R13, R8, R65 ;  /* 0x000000080d417224 */ /* 0x000fe400078e0241 */
[----:B------:R-:W-:Y:S02]  /*32c0*/  VIADD R12, R15, 0x3d ;  /* 0x0000003d0f0c7836 */ /* 0x000fe40000000000 */
[----:B------:R-:W-:Y:S01]  /*32d0*/  @!P0 IMAD.MOV R61, RZ, RZ, -R61 ;  /* 0x000000ffff3d8224 */ /* 0x000fe200078e0a3d */
[C---:B------:R-:W-:Y:S01]  /*32e0*/  ISETP.GT.U32.AND P0, PT, R13.reuse, R64, PT ;  /* 0x000000400d00720c */ /* 0x040fe20003f04070 */
[----:B------:R-:W-:Y:S01]  /*32f0*/  @!P3 IMAD.IADD R62, R62, 0x1, -R13 ;  /* 0x000000013e3eb824 */ /* 0x000fe200078e0a0d */
[----:B------:R-:W-:Y:S01]  /*3300*/  ISETP.GT.U32.AND P3, PT, R13, R65, PT ;  /* 0x000000410d00720c */ /* 0x000fe20003f64070 */
[----:B------:R-:W-:Y:S01]  /*3310*/  IMAD.HI.U32 R4, R6, R68, RZ ;  /* 0x0000004406047227 */ /* 0x000fe200078e00ff */
[----:B------:R-:W-:-:S03]  /*3320*/  IABS R69, R12 ;  /* 0x0000000c00457213 */ /* 0x000fc60000000000 */
[----:B------:R-:W-:Y:S02]  /*3330*/  @!P5 IMAD.IADD R66, R66, 0x1, -R13 ;  /* 0x000000014242d824 */ /* 0x000fe400078e0a0d */
[----:B------:R-:W-:Y:S01]  /*3340*/  IMAD.HI.U32 R3, R6, R67, RZ ;  /* 0x0000004306037227 */ /* 0x000fe200078e00ff */
[----:B------:R-:W-:Y:S02]  /*3350*/  IADD3 R4, -R4, RZ, RZ ;  /* 0x000000ff04047210 */ /* 0x000fe40007ffe1ff */
[----:B------:R-:W-:Y:S01]  /*3360*/  ISETP.GT.U32.AND P5, PT, R13, R66, PT ;  /* 0x000000420d00720c */ /* 0x000fe20003fa4070 */
[----:B------:R-:W-:Y:S02]  /*3370*/  IMAD.MOV R8, RZ, RZ, -R3 ;  /* 0x000000ffff087224 */ /* 0x000fe400078e0a03 */
[----:B------:R-:W-:Y:S01]  /*3380*/  IMAD.HI.U32 R3, R6, R69, RZ ;  /* 0x0000004506037227 */ /* 0x000fe200078e00ff */
[----:B------:R-:W-:-:S03]  /*3390*/  @!P0 IADD3 R64, R64, -R13, RZ ;  /* 0x8000000d40408210 */ /* 0x000fc60007ffe0ff */
[C---:B------:R-:W-:Y:S02]  /*33a0*/  IMAD R67, R13.reuse, R8, R67 ;  /* 0x000000080d437224 */ /* 0x040fe400078e0243 */
[C---:B------:R-:W-:Y:S02]  /*33b0*/  IMAD R68, R13.reuse, R4, R68 ;  /* 0x000000040d447224 */ /* 0x040fe400078e0244 */
[----:B------:R-:W-:Y:S01]  /*33c0*/  IMAD.MOV R4, RZ, RZ, -R3 ;  /* 0x000000ffff047224 */ /* 0x000fe200078e0a03 */
[----:B------:R-:W-:Y:S01]  /*33d0*/  ISETP.GT.U32.AND P0, PT, R13, R67, PT ;  /* 0x000000430d00720c */ /* 0x000fe20003f04070 */
[----:B------:R-:W-:Y:S02]  /*33e0*/  @!P3 IMAD.IADD R65, R65, 0x1, -R13 ;  /* 0x000000014141b824 */ /* 0x000fe400078e0a0d */
[C---:B------:R-:W-:Y:S01]  /*33f0*/  IMAD R69, R13.reuse, R4, R69 ;  /* 0x000000040d457224 */ /* 0x040fe200078e0245 */
[----:B------:R-:W-:Y:S01]  /*3400*/  @!P6 IADD3 R64, -R64, RZ, RZ ;  /* 0x000000ff4040e210 */ /* 0x000fe20007ffe1ff */
[----:B------:R-:W-:Y:S01]  /*3410*/  @!P2 IMAD.MOV R62, RZ, RZ, -R62 ;  /* 0x000000ffff3ea224 */ /* 0x000fe200078e0a3e */
[C---:B------:R-:W-:Y:S01]  /*3420*/  ISETP.GT.U32.AND P6, PT, R13.reuse, R68, PT ;  /* 0x000000440d00720c */ /* 0x040fe20003fc4070 */
[----:B------:R-:W-:Y:S01]  /*3430*/  @!P5 IMAD.IADD R66, R66, 0x1, -R13 ;  /* 0x000000014242d824 */ /* 0x000fe200078e0a0d */
[----:B------:R-:W-:-:S02]  /*3440*/  ISETP.GT.U32.AND P2, PT, R13, R65, PT ;  /* 0x000000410d00720c */ /* 0x000fc40003f44070 */
[----:B------:R-:W-:Y:S02]  /*3450*/  ISETP.GT.U32.AND P5, PT, R13, R69, PT ;  /* 0x000000450d00720c */ /* 0x000fe40003fa4070 */
[----:B------:R-:W-:Y:S01]  /*3460*/  ISETP.GE.AND P4, PT, R5, RZ, PT ;  /* 0x000000ff0500720c */ /* 0x000fe20003f86270 */
[----:B------:R-:W-:Y:S01]  /*3470*/  VIADD R5, R15, 0x3e ;  /* 0x0000003e0f057836 */ /* 0x000fe20000000000 */
[----:B------:R-:W-:Y:S01]  /*3480*/  ISETP.GE.AND P3, PT, R7, RZ, PT ;  /* 0x000000ff0700720c */ /* 0x000fe20003f66270 */
[----:B------:R-:W-:Y:S01]  /*3490*/  VIADD R7, R15, 0x3f ;  /* 0x0000003f0f077836 */ /* 0x000fe20000000000 */
[----:B------:R-:W-:Y:S02]  /*34a0*/  @!P0 IADD3 R67, R67, -R13, RZ ;  /* 0x8000000d43438210 */ /* 0x000fe40007ffe0ff */
[----:B------:R-:W-:Y:S01]  /*34b0*/  IABS R70, R5 ;  /* 0x0000000500467213 */ /* 0x000fe20000000000 */
[--C-:B------:R-:W-:Y:S01]  /*34c0*/  @!P6 IMAD.IADD R68, R68, 0x1, -R13.reuse ;  /* 0x000000014444e824 */ /* 0x100fe200078e0a0d */
[----:B------:R-:W-:Y:S01]  /*34d0*/  ISETP.GT.U32.AND P6, PT, R13, R67, PT ;  /* 0x000000430d00720c */ /* 0x000fe20003fc4070 */
[----:B------:R-:W-:Y:S01]  /*34e0*/  @!P2 IMAD.IADD R65, R65, 0x1, -R13 ;  /* 0x000000014141a824 */ /* 0x000fe200078e0a0d */
[----:B------:R-:W-:Y:S01]  /*34f0*/  IABS R71, R7 ;  /* 0x0000000700477213 */ /* 0x000fe20000000000 */
[----:B------:R-:W-:Y:S01]  /*3500*/  IMAD.HI.U32 R3, R6, R70, RZ ;  /* 0x0000004606037227 */ /* 0x000fe200078e00ff */
[----:B------:R-:W-:-:S03]  /*3510*/  @!P5 IADD3 R69, R69, -R13, RZ ;  /* 0x8000000d4545d210 */ /* 0x000fc60007ffe0ff */
[----:B------:R-:W-:Y:S01]  /*3520*/  @!P4 IMAD.MOV R65, RZ, RZ, -R65 ;  /* 0x000000ffff41c224 */ /* 0x000fe200078e0a41 */
[C---:B------:R-:W-:Y:S01]  /*3530*/  ISETP.GT.U32.AND P4, PT, R13.reuse, R69, PT ;  /* 0x000000450d00720c */ /* 0x040fe20003f84070 */
[----:B------:R-:W-:Y:S02]  /*3540*/  IMAD.MOV R4, RZ, RZ, -R3 ;  /* 0x000000ffff047224 */ /* 0x000fe400078e0a03 */
[----:B------:R-:W-:Y:S01]  /*3550*/  IMAD.HI.U32 R3, R6, R71, RZ ;  /* 0x0000004706037227 */ /* 0x000fe200078e00ff */
[----:B------:R-:W-:-:S03]  /*3560*/  ISETP.GT.U32.AND P5, PT, R13, R68, PT ;  /* 0x000000440d00720c */ /* 0x000fc60003fa4070 */
[----:B------:R-:W-:Y:S02]  /*3570*/  IMAD R70, R13, R4, R70 ;  /* 0x000000040d467224 */ /* 0x000fe400078e0246 */
[----:B------:R-:W-:Y:S01]  /*3580*/  IMAD.MOV R4, RZ, RZ, -R3 ;  /* 0x000000ffff047224 */ /* 0x000fe200078e0a03 */
[----:B------:R-:W-:Y:S01]  /*3590*/  @!P6 IADD3 R67, R67, -R13, RZ ;  /* 0x8000000d4343e210 */ /* 0x000fe20007ffe0ff */
[----:B------:R-:W-:Y:S01]  /*35a0*/  @!P1 IMAD.MOV R63, RZ, RZ, -R63 ;  /* 0x000000ffff3f9224 */ /* 0x000fe200078e0a3f */
[C---:B------:R-:W-:Y:S01]  /*35b0*/  ISETP.GT.U32.AND P6, PT, R13.reuse, R70, PT ;  /* 0x000000460d00720c */ /* 0x040fe20003fc4070 */
[----:B------:R-:W-:Y:S01]  /*35c0*/  IMAD R71, R13, R4, R71 ;  /* 0x000000040d477224 */ /* 0x000fe200078e0247 */
[----:B------:R-:W-:Y:S01]  /*35d0*/  ISETP.GE.AND P1, PT, R9, RZ, PT ;  /* 0x000000ff0900720c */ /* 0x000fe20003f26270 */
[C---:B------:R-:W-:Y:S02]  /*35e0*/  VIADD R8, R15.reuse, 0x40 ;  /* 0x000000400f087836 */ /* 0x040fe40000000000 */
[----:B------:R-:W-:-:S02]  /*35f0*/  VIADD R9, R15, 0x41 ;  /* 0x000000410f097836 */ /* 0x000fc40000000000 */
[--C-:B------:R-:W-:Y:S01]  /*3600*/  @!P4 IMAD.IADD R69, R69, 0x1, -R13.reuse ;  /* 0x000000014545c824 */ /* 0x100fe200078e0a0d */
[----:B------:R-:W-:Y:S02]  /*3610*/  ISETP.GT.U32.AND P4, PT, R13, R71, PT ;  /* 0x000000470d00720c */ /* 0x000fe40003f84070 */
[----:B------:R-:W-:Y:S02]  /*3620*/  IABS R72, R8 ;  /* 0x0000000800487213 */ /* 0x000fe40000000000 */
[----:B------:R-:W-:Y:S01]  /*3630*/  IABS R73, R9 ;  /* 0x0000000900497213 */ /* 0x000fe20000000000 */
[----:B------:R-:W-:Y:S01]  /*3640*/  @!P5 IMAD.IADD R68, R68, 0x1, -R13 ;  /* 0x000000014444d824 */ /* 0x000fe200078e0a0d */
[----:B------:R-:W-:Y:S01]  /*3650*/  ISETP.GE.AND P2, PT, R11, RZ, PT ;  /* 0x000000ff0b00720c */ /* 0x000fe20003f46270 */
[----:B------:R-:W-:Y:S01]  /*3660*/  IMAD.HI.U32 R3, R6, R72, RZ ;  /* 0x0000004806037227 */ /* 0x000fe200078e00ff */
[----:B------:R-:W-:-:S03]  /*3670*/  ISETP.GE.AND P5, PT, R5, RZ, PT ;  /* 0x000000ff0500720c */ /* 0x000fc60003fa6270 */
[----:B------:R-:W-:-:S04]  /*3680*/  IMAD.HI.U32 R4, R6, R73, RZ ;  /* 0x0000004906047227 */ /* 0x000fc800078e00ff */
[----:B------:R-:W-:Y:S02]  /*3690*/  VIADD R5, R15, 0x42 ;  /* 0x000000420f057836 */ /* 0x000fe40000000000 */
[----:B------:R-:W-:Y:S01]  /*36a0*/  @!P6 IMAD.IADD R70, R70, 0x1, -R13 ;  /* 0x000000014646e824 */ /* 0x000fe200078e0a0d */
[----:B------:R-:W-:Y:S01]  /*36b0*/  IADD3 R3, -R3, RZ, RZ ;  /* 0x000000ff03037210 */ /* 0x000fe20007ffe1ff */
[----:B------:R-:W-:Y:S01]  /*36c0*/  IMAD.MOV R4, RZ, RZ, -R4 ;  /* 0x000000ffff047224 */ /* 0x000fe200078e0a04 */
[----:B------:R-:W-:Y:S01]  /*36d0*/  ISETP.GE.AND P6, PT, R7, RZ, PT ;  /* 0x000000ff0700720c */ /* 0x000fe20003fc6270 */
[----:B------:R-:W-:Y:S01]  /*36e0*/  @!P3 IMAD.MOV R66, RZ, RZ, -R66 ;  /* 0x000000ffff42b224 */ /* 0x000fe200078e0a42 */
[----:B------:R-:W-:Y:S01]  /*36f0*/  IABS R74, R5 ;  /* 0x00000005004a7213 */ /* 0x000fe20000000000 */
[----:B------:R-:W-:Y:S01]  /*3700*/  VIADD R7, R15, 0x43 ;  /* 0x000000430f077836 */ /* 0x000fe20000000000 */
[----:B------:R-:W-:Y:S02]  /*3710*/  @!P4 IADD3 R71, R71, -R13, RZ ;  /* 0x8000000d4747c210 */ /* 0x000fe40007ffe0ff */
[C---:B------:R-:W-:Y:S01]  /*3720*/  ISETP.GT.U32.AND P3, PT, R13.reuse, R70, PT ;  /* 0x000000460d00720c */ /* 0x040fe20003f64070 */
[C---:B------:R-:W-:Y:S01]  /*3730*/  IMAD R73, R13.reuse, R4, R73 ;  /* 0x000000040d497224 */ /* 0x040fe200078e0249 */
[C---:B------:R-:W-:Y:S01]  /*3740*/  ISETP.GT.U32.AND P4, PT, R13.reuse, R71, PT ;  /* 0x000000470d00720c */ /* 0x040fe20003f84070 */
[----:B------:R-:W-:Y:S01]  /*3750*/  IMAD R72, R13, R3, R72 ;  /* 0x000000030d487224 */ /* 0x000fe200078e0248 */
[----:B------:R-:W-:Y:S01]  /*3760*/  IABS R75, R7 ;  /* 0x00000007004b7213 */ /* 0x000fe20000000000 */
[----:B------:R-:W-:-:S04]  /*3770*/  IMAD.HI.U32 R3, R6, R74, RZ ;  /* 0x0000004a06037227 */ /* 0x000fc800078e00ff */
[----:B------:R-:W-:Y:S01]  /*3780*/  @!P2 IMAD.MOV R68, RZ, RZ, -R68 ;  /* 0x000000ffff44a224 */ /* 0x000fe200078e0a44 */
[----:B------:R-:W-:Y:S01]  /*3790*/  ISETP.GT.U32.AND P2, PT, R13, R73, PT ;  /* 0x000000490d00720c */ /* 0x000fe20003f44070 */
[----:B------:R-:W-:Y:S02]  /*37a0*/  IMAD.MOV R3, RZ, RZ, -R3 ;  /* 0x000000ffff037224 */ /* 0x000fe400078e0a03 */
[----:B------:R-:W-:-:S04]  /*37b0*/  IMAD.HI.U32 R4, R6, R75, RZ ;  /* 0x0000004b06047227 */ /* 0x000fc800078e00ff */
[----:B------:R-:W-:Y:S02]  /*37c0*/  @!P3 IMAD.IADD R70, R70, 0x1, -R13 ;  /* 0x000000014646b824 */ /* 0x000fe400078e0a0d */
[----:B------:R-:W-:Y:S02]  /*37d0*/  IMAD R74, R13, R3, R74 ;  /* 0x000000030d4a7224 */ /* 0x000fe400078e024a */
[----:B------:R-:W-:Y:S01]  /*37e0*/  IMAD.MOV R4, RZ, RZ, -R4 ;  /* 0x000000ffff047224 */ /* 0x000fe200078e0a04 */
[----:B------:R-:W-:Y:S01]  /*37f0*/  @!P4 IADD3 R71, R71, -R13, RZ ;  /* 0x8000000d4747c210 */ /* 0x000fe20007ffe0ff */
[----:B------:R-:W-:Y:S01]  /*3800*/  @!P1 IMAD.MOV R67, RZ, RZ, -R67 ;  /* 0x000000ffff439224 */ /* 0x000fe200078e0a43 */
[C---:B------:R-:W-:Y:S01]  /*3810*/  ISETP.GT.U32.AND P1, PT, R13.reuse, R72, PT ;  /* 0x000000480d00720c */ /* 0x040fe20003f24070 */
[----:B------:R-:W-:Y:S01]  /*3820*/  @!P5 IMAD.MOV R70, RZ, RZ, -R70 ;  /* 0x000000ffff46d224 */ /* 0x000fe200078e0a46 */
[C---:B------:R-:W-:Y:S01]  /*3830*/  ISETP.GT.U32.AND P5, PT, R13.reuse, R74, PT ;  /* 0x0000004a0d00720c */ /* 0x040fe20003fa4070 */
[----:B------:R-:W-:-:S02]  /*3840*/  IMAD R75, R13, R4, R75 ;  /* 0x000000040d4b7224 */ /* 0x000fc400078e024b */
[----:B------:R-:W-:Y:S02]  /*3850*/  @!P2 IMAD.IADD R73, R73, 0x1, -R13 ;  /* 0x000000014949a824 */ /* 0x000fe400078e0a0d */
[----:B------:R-:W-:Y:S01]  /*3860*/  @!P6 IMAD.MOV R71, RZ, RZ, -R71 ;  /* 0x000000ffff47e224 */ /* 0x000fe200078e0a47 */
[----:B------:R-:W-:Y:S01]  /*3870*/  ISETP.GT.U32.AND P6, PT, R13, R75, PT ;  /* 0x0000004b0d00720c */ /* 0x000fe20003fc4070 */
[----:B------:R-:W-:Y:S01]  /*3880*/  VIADD R4, R15, 0x44 ;  /* 0x000000440f047836 */ /* 0x000fe20000000000 */
[----:B------:R-:W-:Y:S02]  /*3890*/  ISETP.GT.U32.AND P2, PT, R13, R73, PT ;  /* 0x000000490d00720c */ /* 0x000fe40003f44070 */
[----:B------:R-:W-:Y:S01]  /*38a0*/  ISETP.GE.AND P0, PT, R12, RZ, PT ;  /* 0x000000ff0c00720c */ /* 0x000fe20003f06270 */
[--C-:B------:R-:W-:Y:S01]  /*38b0*/  @!P1 IMAD.IADD R72, R72, 0x1, -R13.reuse ;  /* 0x0000000148489824 */ /* 0x100fe200078e0a0d */
[----:B------:R-:W-:Y:S01]  /*38c0*/  ISETP.GE.AND P4, PT, R5, RZ, PT ;  /* 0x000000ff0500720c */ /* 0x000fe20003f86270 */
[----:B------:R-:W-:Y:S01]  /*38d0*/  @!P5 IMAD.IADD R74, R74, 0x1, -R13 ;  /* 0x000000014a4ad824 */ /* 0x000fe200078e0a0d */
[----:B------:R-:W-:-:S02]  /*38e0*/  IADD3 R5, R15, 0x45, RZ ;  /* 0x000000450f057810 */ /* 0x000fc40007ffe0ff */
[----:B------:R-:W-:Y:S02]  /*38f0*/  IABS R76, R4 ;  /* 0x00000004004c7213 */ /* 0x000fe40000000000 */
[C---:B------:R-:W-:Y:S02]  /*3900*/  ISETP.GT.U32.AND P1, PT, R13.reuse, R72, PT ;  /* 0x000000480d00720c */ /* 0x040fe40003f24070 */
[----:B------:R-:W-:Y:S01]  /*3910*/  IABS R77, R5 ;  /* 0x00000005004d7213 */ /* 0x000fe20000000000 */
[----:B------:R-:W-:Y:S01]  /*3920*/  IMAD.HI.U32 R3, R6, R76, RZ ;  /* 0x0000004c06037227 */ /* 0x000fe200078e00ff */
[----:B------:R-:W-:Y:S02]  /*3930*/  ISETP.GT.U32.AND P5, PT, R13, R74, PT ;  /* 0x0000004a0d00720c */ /* 0x000fe40003fa4070 */
[----:B------:R-:W-:Y:S01]  /*3940*/  @!P6 IADD3 R75, R75, -R13, RZ ;  /* 0x8000000d4b4be210 */ /* 0x000fe20007ffe0ff */
[----:B------:R-:W-:Y:S01]  /*3950*/  @!P2 IMAD.IADD R73, R73, 0x1, -R13 ;  /* 0x000000014949a824 */ /* 0x000fe200078e0a0d */
[----:B------:R-:W-:Y:S01]  /*3960*/  ISETP.GE.AND P2, PT, R4, RZ, PT ;  /* 0x000000ff0400720c */ /* 0x000fe20003f46270 */
[----:B------:R-:W-:Y:S01]  /*3970*/  IMAD.HI.U32 R4, R6, R77, RZ ;  /* 0x0000004d06047227 */ /* 0x000fe200078e00ff */
[----:B------:R-:W-:-:S03]  /*3980*/  ISETP.GT.U32.AND P6, PT, R13, R75, PT ;  /* 0x0000004b0d00720c */ /* 0x000fc60003fc4070 */
[----:B------:R-:W-:Y:S01]  /*3990*/  IMAD.MOV R3, RZ, RZ, -R3 ;  /* 0x000000ffff037224 */ /* 0x000fe200078e0a03 */
[----:B------:R-:W-:Y:S01]  /*39a0*/  @!P0 IADD3 R69, -R69, RZ, RZ ;  /* 0x000000ff45458210 */ /* 0x000fe20007ffe1ff */
[----:B------:R-:W-:Y:S01]  /*39b0*/  IMAD.MOV R4, RZ, RZ, -R4 ;  /* 0x000000ffff047224 */ /* 0x000fe200078e0a04 */
[----:B------:R-:W-:Y:S01]  /*39c0*/  ISETP.GE.AND P0, PT, R8, RZ, PT ;  /* 0x000000ff0800720c */ /* 0x000fe20003f06270 */
[----:B------:R-:W-:Y:S02]  /*39d0*/  IMAD R76, R13, R3, R76 ;  /* 0x000000030d4c7224 */ /* 0x000fe400078e024c */
[----:B------:R-:W-:Y:S01]  /*39e0*/  @!P1 IMAD.IADD R72, R72, 0x1, -R13 ;  /* 0x0000000148489824 */ /* 0x000fe200078e0a0d */
[----:B------:R-:W-:Y:S01]  /*39f0*/  ISETP.GE.AND P1, PT, R7, RZ, PT ;  /* 0x000000ff0700720c */ /* 0x000fe20003f26270 */
[C---:B------:R-:W-:Y:S02]  /*3a00*/  IMAD R77, R13.reuse, R4, R77 ;  /* 0x000000040d4d7224 */ /* 0x040fe400078e024d */
[----:B------:R-:W-:Y:S01]  /*3a10*/  @!P5 IMAD.IADD R74, R74, 0x1, -R13 ;  /* 0x000000014a4ad824 */ /* 0x000fe200078e0a0d */
[----:B------:R-:W-:-:S02]  /*3a20*/  ISETP.GT.U32.AND P5, PT, R13, R76, PT ;  /* 0x0000004c0d00720c */ /* 0x000fc40003fa4070 */
[----:B------:R-:W-:Y:S02]  /*3a30*/  IADD3 R7, R15, 0x46, RZ ;  /* 0x000000460f077810 */ /* 0x000fe40007ffe0ff */
[----:B------:R-:W-:Y:S02]  /*3a40*/  @!P6 IADD3 R75, R75, -R13, RZ ;  /* 0x8000000d4b4be210 */ /* 0x000fe40007ffe0ff */
[----:B------:R-:W-:Y:S02]  /*3a50*/  ISETP.GT.U32.AND P6, PT, R13, R77, PT ;  /* 0x0000004d0d00720c */ /* 0x000fe40003fc4070 */
[----:B------:R-:W-:Y:S01]  /*3a60*/  IABS R78, R7 ;  /* 0x00000007004e7213 */ /* 0x000fe20000000000 */
[----:B------:R-:W-:Y:S01]  /*3a70*/  @!P0 IMAD.MOV R72, RZ, RZ, -R72 ;  /* 0x000000ffff488224 */ /* 0x000fe200078e0a48 */
[----:B------:R-:W-:Y:S01]  /*3a80*/  ISETP.GE.AND P0, PT, R5, RZ, PT ;  /* 0x000000ff0500720c */ /* 0x000fe20003f06270 */
[----:B------:R-:W-:Y:S02]  /*3a90*/  VIADD R5, R15, 0x47 ;  /* 0x000000470f057836 */ /* 0x000fe40000000000 */
[----:B------:R-:W-:-:S03]  /*3aa0*/  IMAD.HI.U32 R3, R6, R78, RZ ;  /* 0x0000004e06037227 */ /* 0x000fc600078e00ff */
[----:B------:R-:W-:Y:S01]  /*3ab0*/  IABS R79, R5 ;  /* 0x00000005004f7213 */ /* 0x000fe20000000000 */
[----:B------:R-:W-:Y:S02]  /*3ac0*/  @!P5 IMAD.IADD R76, R76, 0x1, -R13 ;  /* 0x000000014c4cd824 */ /* 0x000fe400078e0a0d */
[----:B------:R-:W-:Y:S02]  /*3ad0*/  IMAD.MOV R3, RZ, RZ, -R3 ;  /* 0x000000ffff037224 */ /* 0x000fe400078e0a03 */
[----:B------:R-:W-:Y:S01]  /*3ae0*/  @!P6 IMAD.IADD R77, R77, 0x1, -R13 ;  /* 0x000000014d4de824 */ /* 0x000fe200078e0a0d */
[C---:B------:R-:W-:Y:S01]  /*3af0*/  ISETP.GT.U32.AND P6, PT, R13.reuse, R76, PT ;  /* 0x0000004c0d00720c */ /* 0x040fe20003fc4070 */
[----:B------:R-:W-:Y:S02]  /*3b00*/  IMAD R78, R13, R3, R78 ;  /* 0x000000030d4e7224 */ /* 0x000fe400078e024e */
[----:B------:R-:W-:-:S04]  /*3b10*/  IMAD.HI.U32 R3, R6, R79, RZ ;  /* 0x0000004f06037227 */ /* 0x000fc800078e00ff */
[----:B------:R-:W-:Y:S02]  /*3b20*/  VIADD R11, R15, 0x49 ;  /* 0x000000490f0b7836 */ /* 0x000fe40000000000 */
[----:B------:R-:W-:-:S03]  /*3b30*/  IMAD.MOV R8, RZ, RZ, -R3 ;  /* 0x000000ffff087224 */ /* 0x000fc600078e0a03 */
[----:B------:R-:W-:Y:S01]  /*3b40*/  IABS R81, R11 ;  /* 0x0000000b00517213 */ /* 0x000fe20000000000 */
[C---:B------:R-:W-:Y:S02]  /*3b50*/  IMAD R79, R13.reuse, R8, R79 ;  /* 0x000000080d4f7224 */ /* 0x040fe400078e024f */
[----:B------:R-:W-:Y:S02]  /*3b60*/  @!P6 IMAD.IADD R76, R76, 0x1, -R13 ;  /* 0x000000014c4ce824 */ /* 0x000fe400078e0a0d */
[----:B------:R-:W-:Y:S01]  /*3b70*/  IMAD.HI.U32 R3, R6, R81, RZ ;  /* 0x0000005106037227 */ /* 0x000fe200078e00ff */
[----:B------:R-:W-:Y:S02]  /*3b80*/  ISETP.GT.U32.AND P6, PT, R13, R79, PT ;  /* 0x0000004f0d00720c */ /* 0x000fe40003fc4070 */
[----:B------:R-:W-:Y:S01]  /*3b90*/  ISETP.GE.AND P3, PT, R9, RZ, PT ;  /* 0x000000ff0900720c */ /* 0x000fe20003f66270 */
[----:B------:R-:W-:Y:S01]  /*3ba0*/  IMAD.MOV R8, RZ, RZ, -R3 ;  /* 0x000000ffff087224 */ /* 0x000fe200078e0a03 */
[----:B------:R-:W-:-:S02]  /*3bb0*/  IADD3 R9, R15, 0x48, RZ ;  /* 0x000000480f097810 */ /* 0x000fc40007ffe0ff */
[----:B------:R-:W-:Y:S01]  /*3bc0*/  @!P4 IADD3 R74, -R74, RZ, RZ ;  /* 0x000000ff4a4ac210 */ /* 0x000fe20007ffe1ff */
[C---:B------:R-:W-:Y:S01]  /*3bd0*/  IMAD R81, R13.reuse, R8, R81 ;  /* 0x000000080d517224 */ /* 0x040fe200078e0251 */
[----:B------:R-:W-:Y:S02]  /*3be0*/  IABS R80, R9 ;  /* 0x0000000900507213 */ /* 0x000fe40000000000 */
[----:B------:R-:W-:Y:S01]  /*3bf0*/  ISETP.GT.U32.AND P4, PT, R13, R77, PT ;  /* 0x0000004d0d00720c */ /* 0x000fe20003f84070 */
[----:B------:R-:W-:Y:S02]  /*3c00*/  VIADD R12, R15, 0x4a ;  /* 0x0000004a0f0c7836 */ /* 0x000fe40000000000 */
[----:B------:R-:W-:Y:S01]  /*3c10*/  @!P6 IADD3 R79, R79, -R13, RZ ;  /* 0x8000000d4f4fe210 */ /* 0x000fe20007ffe0ff */
[----:B------:R-:W-:Y:S01]  /*3c20*/  IMAD.HI.U32 R4, R6, R80, RZ ;  /* 0x0000005006047227 */ /* 0x000fe200078e00ff */
[C---:B------:R-:W-:Y:S02]  /*3c30*/  ISETP.GT.U32.AND P6, PT, R13.reuse, R81, PT ;  /* 0x000000510d00720c */ /* 0x040fe40003fc4070 */
[----:B------:R-:W-:Y:S01]  /*3c40*/  ISETP.GT.U32.AND P5, PT, R13, R78, PT ;  /* 0x0000004e0d00720c */ /* 0x000fe20003fa4070 */
[----:B------:R-:W-:Y:S01]  /*3c50*/  @!P3 IMAD.MOV R73, RZ, RZ, -R73 ;  /* 0x000000ffff49b224 */ /* 0x000fe200078e0a49 */
[----:B------:R-:W-:-:S02]  /*3c60*/  IADD3 R4, -R4, RZ, RZ ;  /* 0x000000ff04047210 */ /* 0x000fc40007ffe1ff */
[----:B------:R-:W-:Y:S01]  /*3c70*/  ISETP.GE.AND P3, PT, R7, RZ, PT ;  /* 0x000000ff0700720c */ /* 0x000fe20003f66270 */
[----:B------:R-:W-:Y:S01]  /*3c80*/  VIADD R7, R15, 0x4b ;  /* 0x0000004b0f077836 */ /* 0x000fe20000000000 */
[----:B------:R-:W-:Y:S01]  /*3c90*/  IABS R82, R12 ;  /* 0x0000000c00527213 */ /* 0x000fe20000000000 */
[----:B------:R-:W-:Y:S02]  /*3ca0*/  @!P4 IMAD.IADD R77, R77, 0x1, -R13 ;  /* 0x000000014d4dc824 */ /* 0x000fe400078e0a0d */
[----:B------:R-:W-:Y:S01]  /*3cb0*/  IMAD R80, R13, R4, R80 ;  /* 0x000000040d507224 */ /* 0x000fe200078e0250 */
[----:B------:R-:W-:Y:S01]  /*3cc0*/  IABS R83, R7 ;  /* 0x0000000700537213 */ /* 0x000fe20000000000 */
[----:B------:R-:W-:-:S04]  /*3cd0*/  IMAD.HI.U32 R4, R6, R82, RZ ;  /* 0x0000005206047227 */ /* 0x000fc800078e00ff */
[----:B------:R-:W-:Y:S01]  /*3ce0*/  @!P0 IMAD.MOV R77, RZ, RZ, -R77 ;  /* 0x000000ffff4d8224 */ /* 0x000fe200078e0a4d */
[----:B------:R-:W-:Y:S01]  /*3cf0*/  ISETP.GT.U32.AND P0, PT, R13, R79, PT ;  /* 0x0000004f0d00720c */ /* 0x000fe20003f04070 */
[--C-:B------:R-:W-:Y:S01]  /*3d00*/  @!P6 IMAD.IADD R81, R81, 0x1, -R13.reuse ;  /* 0x000000015151e824 */ /* 0x100fe200078e0a0d */
[----:B------:R-:W-:Y:S01]  /*3d10*/  IADD3 R4, -R4, RZ, RZ ;  /* 0x000000ff04047210 */ /* 0x000fe20007ffe1ff */
[----:B------:R-:W-:Y:S02]  /*3d20*/  @!P5 IMAD.IADD R78, R78, 0x1, -R13 ;  /* 0x000000014e4ed824 */ /* 0x000fe400078e0a0d */
[----:B------:R-:W-:Y:S01]  /*3d30*/  IMAD.HI.U32 R3, R6, R83, RZ ;  /* 0x0000005306037227 */ /* 0x000fe200078e00ff */
[C---:B------:R-:W-:Y:S02]  /*3d40*/  ISETP.GT.U32.AND P6, PT, R13.reuse, R81, PT ;  /* 0x000000510d00720c */ /* 0x040fe40003fc4070 */
[C---:B------:R-:W-:Y:S01]  /*3d50*/  ISETP.GT.U32.AND P5, PT, R13.reuse, R78, PT ;  /* 0x0000004e0d00720c */ /* 0x040fe20003fa4070 */
[----:B------:R-:W-:Y:S01]  /*3d60*/  IMAD R82, R13, R4, R82 ;  /* 0x000000040d527224 */ /* 0x000fe200078e0252 */
[----:B------:R-:W-:-:S03]  /*3d70*/  IADD3 R4, -R3, RZ, RZ ;  /* 0x000000ff03047210 */ /* 0x000fc60007ffe1ff */
[----:B------:R-:W-:Y:S01]  /*3d80*/  @!P0 IMAD.IADD R79, R79, 0x1, -R13 ;  /* 0x000000014f4f8824 */ /* 0x000fe200078e0a0d */
[C---:B------:R-:W-:Y:S01]  /*3d90*/  ISETP.GT.U32.AND P0, PT, R13.reuse, R82, PT ;  /* 0x000000520d00720c */ /* 0x040fe20003f04070 */
[C---:B------:R-:W-:Y:S02]  /*3da0*/  IMAD R83, R13.reuse, R4, R83 ;  /* 0x000000040d537224 */ /* 0x040fe400078e0253 */
[----:B------:R-:W-:Y:S01]  /*3db0*/  @!P2 IMAD.MOV R76, RZ, RZ, -R76 ;  /* 0x000000ffff4ca224 */ /* 0x000fe200078e0a4c */
[----:B------:R-:W-:Y:S01]  /*3dc0*/  ISETP.GT.U32.AND P2, PT, R13, R80, PT ;  /* 0x000000500d00720c */ /* 0x000fe20003f44070 */
[--C-:B------:R-:W-:Y:S01]  /*3dd0*/  @!P6 IMAD.IADD R81, R81, 0x1, -R13.reuse ;  /* 0x000000015151e824 */ /* 0x100fe200078e0a0d */
[----:B------:R-:W-:Y:S01]  /*3de0*/  ISETP.GT.U32.AND P6, PT, R13, R83, PT ;  /* 0x000000530d00720c */ /* 0x000fe20003fc4070 */
[----:B------:R-:W-:Y:S01]  /*3df0*/  @!P5 IMAD.IADD R78, R78, 0x1, -R13 ;  /* 0x000000014e4ed824 */ /* 0x000fe200078e0a0d */
[----:B------:R-:W-:Y:S01]  /*3e00*/  ISETP.GE.AND P5, PT, R11, RZ, PT ;  /* 0x000000ff0b00720c */ /* 0x000fe20003fa6270 */
[----:B------:R-:W-:-:S02]  /*3e10*/  VIADD R8, R15, 0x4c ;  /* 0x0000004c0f087836 */ /* 0x000fc40000000000 */
[----:B------:R-:W-:Y:S01]  /*3e20*/  VIADD R11, R15, 0x4e ;  /* 0x0000004e0f0b7836 */ /* 0x000fe20000000000 */
[----:B------:R-:W-:Y:S01]  /*3e30*/  ISETP.GE.AND P4, PT, R9, RZ, PT ;  /* 0x000000ff0900720c */ /* 0x000fe20003f86270 */
[----:B------:R-:W-:Y:S01]  /*3e40*/  @!P0 IMAD.IADD R82, R82, 0x1, -R13 ;  /* 0x0000000152528824 */ /* 0x000fe200078e0a0d */
[----:B------:R-:W-:Y:S01]  /*3e50*/  IABS R84, R8 ;  /* 0x0000000800547213 */ /* 0x000fe20000000000 */
[----:B------:R-:W-:Y:S01]  /*3e60*/  VIADD R9, R15, 0x4d ;  /* 0x0000004d0f097836 */ /* 0x000fe20000000000 */
[----:B------:R-:W-:Y:S01]  /*3e70*/  IABS R86, R11 ;  /* 0x0000000b00567213 */ /* 0x000fe20000000000 */
[----:B------:R-:W-:Y:S01]  /*3e80*/  @!P1 IMAD.MOV R75, RZ, RZ, -R75 ;  /* 0x000000ffff4b9224 */ /* 0x000fe200078e0a4b */
[----:B------:R-:W-:Y:S01]  /*3e90*/  @!P2 IADD3 R80, R80, -R13, RZ ;  /* 0x8000000d5050a210 */ /* 0x000fe20007ffe0ff */
[----:B------:R-:W-:Y:S01]  /*3ea0*/  @!P6 IMAD.IADD R83, R83, 0x1, -R13 ;  /* 0x000000015353e824 */ /* 0x000fe200078e0a0d */
[----:B------:R-:W-:Y:S01]  /*3eb0*/  ISETP.GE.AND P1, PT, R5, RZ, PT ;  /* 0x000000ff0500720c */ /* 0x000fe20003f26270 */
[----:B------:R-:W-:Y:S01]  /*3ec0*/  IMAD.HI.U32 R3, R6, R84, RZ ;  /* 0x0000005406037227 */ /* 0x000fe200078e00ff */
[----:B------:R-:W-:-:S02]  /*3ed0*/  ISETP.GT.U32.AND P6, PT, R13, R82, PT ;  /* 0x000000520d00720c */ /* 0x000fc40003fc4070 */
[----:B------:R-:W-:Y:S01]  /*3ee0*/  ISETP.GT.U32.AND P2, PT, R13, R80, PT ;  /* 0x000000500d00720c */ /* 0x000fe20003f44070 */
[C---:B------:R-:W-:Y:S01]  /*3ef0*/  IMAD.HI.U32 R5, R6.reuse, R86, RZ ;  /* 0x0000005606057227 */ /* 0x040fe200078e00ff */
[----:B------:R-:W-:Y:S02]  /*3f00*/  IABS R85, R9 ;  /* 0x0000000900557213 */ /* 0x000fe40000000000 */
[----:B------:R-:W-:Y:S01]  /*3f10*/  IADD3 R3, -R3, RZ, RZ ;  /* 0x000000ff03037210 */ /* 0x000fe20007ffe1ff */
[----:B------:R-:W-:Y:S02]  /*3f20*/  IMAD.MOV R5, RZ, RZ, -R5 ;  /* 0x000000ffff057224 */ /* 0x000fe400078e0a05 */
[----:B------:R-:W-:Y:S01]  /*3f30*/  IMAD.HI.U32 R4, R6, R85, RZ ;  /* 0x0000005506047227 */ /* 0x000fe200078e00ff */
[----:B------:R-:W-:Y:S02]  /*3f40*/  ISETP.GE.AND P0, PT, R7, RZ, PT ;  /* 0x000000ff0700720c */ /* 0x000fe40003f06270 */
[----:B------:R-:W-:Y:S01]  /*3f50*/  IADD3 R7, R15, 0x4f, RZ ;  /* 0x0000004f0f077810 */ /* 0x000fe20007ffe0ff */
[----:B------:R-:W-:-:S02]  /*3f60*/  IMAD R86, R13, R5, R86 ;  /* 0x000000050d567224 */ /* 0x000fc400078e0256 */
[----:B------:R-:W-:Y:S02]  /*3f70*/  IMAD.MOV R4, RZ, RZ, -R4 ;  /* 0x000000ffff047224 */ /* 0x000fe400078e0a04 */
[C---:B------:R-:W-:Y:S01]  /*3f80*/  IMAD R84, R13.reuse, R3, R84 ;  /* 0x000000030d547224 */ /* 0x040fe200078e0254 */
[----:B------:R-:W-:Y:S01]  /*3f90*/  IABS R87, R7 ;  /* 0x0000000700577213 */ /* 0x000fe20000000000 */
[--C-:B------:R-:W-:Y:S01]  /*3fa0*/  @!P6 IMAD.IADD R82, R82, 0x1, -R13.reuse ;  /* 0x000000015252e824 */ /* 0x100fe200078e0a0d */
[----:B------:R-:W-:Y:S01]  /*3fb0*/  ISETP.GT.U32.AND P6, PT, R13, R86, PT ;  /* 0x000000560d00720c */ /* 0x000fe20003fc4070 */
[----:B------:R-:W-:Y:S01]  /*3fc0*/  @!P2 IMAD.IADD R80, R80, 0x1, -R13 ;  /* 0x000000015050a824 */ /* 0x000fe200078e0a0d */
[----:B------:R-:W-:Y:S01]  /*3fd0*/  @!P1 IADD3 R79, -R79, RZ, RZ ;  /* 0x000000ff4f4f9210 */ /* 0x000fe20007ffe1ff */
[C---:B------:R-:W-:Y:S01]  /*3fe0*/  IMAD R85, R13.reuse, R4, R85 ;  /* 0x000000040d557224 */ /* 0x040fe200078e0255 */
[C---:B------:R-:W-:Y:S01]  /*3ff0*/  ISETP.GT.U32.AND P1, PT, R13.reuse, R83, PT ;  /* 0x000000530d00720c */ /* 0x040fe20003f24070 */
[----:B------:R-:W-:Y:S01]  /*4000*/  @!P3 IMAD.MOV R78, RZ, RZ, -R78 ;  /* 0x000000ffff4eb224 */ /* 0x000fe200078e0a4e */
[----:B------:R-:W-:Y:S01]  /*4010*/  ISETP.GT.U32.AND P3, PT, R13, R84, PT ;  /* 0x000000540d00720c */ /* 0x000fe20003f64070 */
[----:B------:R-:W-:Y:S01]  /*4020*/  IMAD.HI.U32 R3, R6, R87, RZ ;  /* 0x0000005706037227 */ /* 0x000fe200078e00ff */
[----:B------:R-:W-:-:S03]  /*4030*/  ISETP.GE.AND P2, PT, R12, RZ, PT ;  /* 0x000000ff0c00720c */ /* 0x000fc60003f46270 */
[----:B------:R-:W-:Y:S01]  /*4040*/  @!P4 IMAD.MOV R80, RZ, RZ, -R80 ;  /* 0x000000ffff50c224 */ /* 0x000fe200078e0a50 */
[----:B------:R-:W-:Y:S02]  /*4050*/  ISETP.GT.U32.AND P4, PT, R13, R85, PT ;  /* 0x000000550d00720c */ /* 0x000fe40003f84070 */
[----:B------:R-:W-:Y:S01]  /*4060*/  IADD3 R4, -R3, RZ, RZ ;  /* 0x000000ff03047210 */ /* 0x000fe20007ffe1ff */
[--C-:B------:R-:W-:Y:S02]  /*4070*/  @!P6 IMAD.IADD R86, R86, 0x1, -R13.reuse ;  /* 0x000000015656e824 */ /* 0x100fe400078e0a0d */
[--C-:B------:R-:W-:Y:S02]  /*4080*/  @!P1 IMAD.IADD R83, R83, 0x1, -R13.reuse ;  /* 0x0000000153539824 */ /* 0x100fe400078e0a0d */
[----:B------:R-:W-:Y:S02]  /*4090*/  @!P3 IMAD.IADD R84, R84, 0x1, -R13 ;  /* 0x000000015454b824 */ /* 0x000fe400078e0a0d */
[----:B------:R-:W-:-:S02]  /*40a0*/  IMAD R87, R13, R4, R87 ;  /* 0x000000040d577224 */ /* 0x000fc400078e0257 */
[----:B------:R-:W-:Y:S02]  /*40b0*/  VIADD R5, R15, 0x50 ;  /* 0x000000500f057836 */ /* 0x000fe40000000000 */
[----:B------:R-:W-:Y:S01]  /*40c0*/  @!P2 IMAD.MOV R82, RZ, RZ, -R82 ;  /* 0x000000ffff52a224 */ /* 0x000fe200078e0a52 */
[----:B------:R-:W-:Y:S01]  /*40d0*/  ISETP.GT.U32.AND P2, PT, R13, R86, PT ;  /* 0x000000560d00720c */ /* 0x000fe20003f44070 */
[----:B------:R-:W-:Y:S01]  /*40e0*/  @!P4 IMAD.IADD R85, R85, 0x1, -R13 ;  /* 0x000000015555c824 */ /* 0x000fe200078e0a0d */
[C---:B------:R-:W-:Y:S01]  /*40f0*/  ISETP.GT.U32.AND P4, PT, R13.reuse, R84, PT ;  /* 0x000000540d00720c */ /* 0x040fe20003f84070 */
[----:B------:R-:W-:Y:S01]  /*4100*/  @!P0 IMAD.MOV R83, RZ, RZ, -R83 ;  /* 0x000000ffff538224 */ /* 0x000fe200078e0a53 */
[----:B------:R-:W-:Y:S01]  /*4110*/  ISETP.GT.U32.AND P0, PT, R13, R87, PT ;  /* 0x000000570d00720c */ /* 0x000fe20003f04070 */
[----:B------:R-:W-:Y:S01]  /*4120*/  @!P5 IMAD.MOV R81, RZ, RZ, -R81 ;  /* 0x000000ffff51d224 */ /* 0x000fe200078e0a51 */
[----:B------:R-:W-:Y:S02]  /*4130*/  IABS R88, R5 ;  /* 0x0000000500587213 */ /* 0x000fe40000000000 */
[----:B------:R-:W-:-:S02]  /*4140*/  ISETP.GE.AND P5, PT, R8, RZ, PT ;  /* 0x000000ff0800720c */ /* 0x000fc40003fa6270 */
[----:B------:R-:W-:Y:S01]  /*4150*/  ISETP.GE.AND P1, PT, R9, RZ, PT ;  /* 0x000000ff0900720c */ /* 0x000fe20003f26270 */
[----:B------:R-:W-:Y:S01]  /*4160*/  IMAD.HI.U32 R3, R6, R88, RZ ;  /* 0x0000005806037227 */ /* 0x000fe200078e00ff */
[----:B------:R-:W-:-:S03]  /*4170*/  IADD3 R9, R15, 0x52, RZ ;  /* 0x000000520f097810 */ /* 0x000fc60007ffe0ff */
[----:B------:R-:W-:Y:S01]  /*4180*/  VIADD R8, R15, 0x51 ;  /* 0x000000510f087836 */ /* 0x000fe20000000000 */
[----:B------:R-:W-:Y:S02]  /*4190*/  ISETP.GT.U32.AND P6, PT, R13, R85, PT ;  /* 0x000000550d00720c */ /* 0x000fe40003fc4070 */
[----:B------:R-:W-:Y:S02]  /*41a0*/  IABS R90, R9 ;  /* 0x00000009005a7213 */ /* 0x000fe40000000000 */
[----:B------:R-:W-:Y:S01]  /*41b0*/  @!P2 IADD3 R86, R86, -R13, RZ ;  /* 0x8000000d5656a210 */ /* 0x000fe20007ffe0ff */
[--C-:B------:R-:W-:Y:S01]  /*41c0*/  @!P4 IMAD.IADD R84, R84, 0x1, -R13.reuse ;  /* 0x000000015454c824 */ /* 0x100fe200078e0a0d */
[----:B------:R-:W-:Y:S01]  /*41d0*/  IADD3 R3, -R3, RZ, RZ ;  /* 0x000000ff03037210 */ /* 0x000fe20007ffe1ff */
[----:B------:R-:W-:Y:S01]  /*41e0*/  @!P0 IMAD.IADD R87, R87, 0x1, -R13 ;  /* 0x0000000157578824 */ /* 0x000fe200078e0a0d */
[----:B------:R-:W-:Y:S01]  /*41f0*/  ISETP.GE.AND P2, PT, R5, RZ, PT ;  /* 0x000000ff0500720c */ /* 0x000fe20003f46270 */
[----:B------:R-:W-:Y:S01]  /*4200*/  VIADD R5, R15, 0x53 ;  /* 0x000000530f057836 */ /* 0x000fe20000000000 */
[----:B------:R-:W-:Y:S01]  /*4210*/  IABS R89, R8 ;  /* 0x0000000800597213 */ /* 0x000fe20000000000 */
[----:B------:R-:W-:-:S03]  /*4220*/  IMAD.HI.U32 R4, R6, R90, RZ ;  /* 0x0000005a06047227 */ /* 0x000fc600078e00ff */
[----:B------:R-:W-:Y:S01]  /*4230*/  IABS R91, R5 ;  /* 0x00000005005b7213 */ /* 0x000fe20000000000 */
[C---:B------:R-:W-:Y:S02]  /*4240*/  IMAD R88, R13.reuse, R3, R88 ;  /* 0x000000030d587224 */ /* 0x040fe400078e0258 */
[----:B------:R-:W-:Y:S01]  /*4250*/  @!P5 IMAD.MOV R84, RZ, RZ, -R84 ;  /* 0x000000ffff54d224 */ /* 0x000fe200078e0a54 */
[----:B------:R-:W-:Y:S01]  /*4260*/  ISETP.GT.U32.AND P5, PT, R13, R87, PT ;  /* 0x000000570d00720c */ /* 0x000fe20003fa4070 */
[----:B------:R-:W-:Y:S01]  /*4270*/  IMAD.HI.U32 R3, R6, R89, RZ ;  /* 0x0000005906037227 */ /* 0x000fe200078e00ff */
[----:B------:R-:W-:Y:S02]  /*4280*/  ISETP.GE.AND P0, PT, R8, RZ, PT ;  /* 0x000000ff0800720c */ /* 0x000fe40003f06270 */
[----:B------:R-:W-:Y:S01]  /*4290*/  IADD3 R4, -R4, RZ, RZ ;  /* 0x000000ff04047210 */ /* 0x000fe20007ffe1ff */
[----:B------:R-:W-:Y:S01]  /*42a0*/  IMAD.MOV R8, RZ, RZ, -R3 ;  /* 0x000000ffff087224 */ /* 0x000fe200078e0a03 */
[----:B------:R-:W-:Y:S01]  /*42b0*/  ISETP.GE.AND P4, PT, R7, RZ, PT ;  /* 0x000000ff0700720c */ /* 0x000fe20003f86270 */
[----:B------:R-:W-:Y:S01]  /*42c0*/  @!P6 IMAD.IADD R85, R85, 0x1, -R13 ;  /* 0x000000015555e824 */ /* 0x000fe200078e0a0d */
[----:B------:R-:W-:Y:S01]  /*42d0*/  ISETP.GT.U32.AND P6, PT, R13, R88, PT ;  /* 0x000000580d00720c */ /* 0x000fe20003fc4070 */
[----:B------:R-:W-:-:S04]  /*42e0*/  IMAD.HI.U32 R3, R6, R91, RZ ;  /* 0x0000005b06037227 */ /* 0x000fc800078e00ff */
[----:B------:R-:W-:Y:S02]  /*42f0*/  IMAD R90, R13, R4, R90 ;  /* 0x000000040d5a7224 */ /* 0x000fe400078e025a */
[----:B------:R-:W-:Y:S02]  /*4300*/  IMAD.MOV R4, RZ, RZ, -R3 ;  /* 0x000000ffff047224 */ /* 0x000fe400078e0a03 */
[----:B------:R-:W-:Y:S02]  /*4310*/  @!P5 IMAD.IADD R87, R87, 0x1, -R13 ;  /* 0x000000015757d824 */ /* 0x000fe400078e0a0d */
[C---:B------:R-:W-:Y:S02]  /*4320*/  IMAD R91, R13.reuse, R4, R91 ;  /* 0x000000040d5b7224 */ /* 0x040fe400078e025b */
[C---:B------:R-:W-:Y:S02]  /*4330*/  IMAD R89, R13.reuse, R8, R89 ;  /* 0x000000080d597224 */ /* 0x040fe400078e0259 */
[----:B------:R-:W-:Y:S01]  /*4340*/  @!P4 IMAD.MOV R87, RZ, RZ, -R87 ;  /* 0x000000ffff57c224 */ /* 0x000fe200078e0a57 */
[----:B------:R-:W-:Y:S01]  /*4350*/  ISETP.GT.U32.AND P4, PT, R13, R91, PT ;  /* 0x0000005b0d00720c */ /* 0x000fe20003f84070 */
[----:B------:R-:W-:-:S02]  /*4360*/  @!P6 IMAD.IADD R88, R88, 0x1, -R13 ;  /* 0x000000015858e824 */ /* 0x000fc400078e0a0d */
[----:B------:R-:W-:Y:S01]  /*4370*/  @!P1 IMAD.MOV R85, RZ, RZ, -R85 ;  /* 0x000000ffff559224 */ /* 0x000fe200078e0a55 */
[C---:B------:R-:W-:Y:S02]  /*4380*/  ISETP.GT.U32.AND P1, PT, R13.reuse, R89, PT ;  /* 0x000000590d00720c */ /* 0x040fe40003f24070 */
[----:B------:R-:W-:Y:S01]  /*4390*/  ISETP.GT.U32.AND P6, PT, R13, R88, PT ;  /* 0x000000580d00720c */ /* 0x000fe20003fc4070 */
[----:B------:R-:W-:Y:S01]  /*43a0*/  VIADD R7, R15, 0x55 ;  /* 0x000000550f077836 */ /* 0x000fe20000000000 */
[----:B------:R-:W-:-:S04]  /*43b0*/  ISETP.GT.U32.AND P5, PT, R13, R90, PT ;  /* 0x0000005a0d00720c */ /* 0x000fc80003fa4070 */
[----:B------:R-:W-:Y:S02]  /*43c0*/  IABS R93, R7 ;  /* 0x00000007005d7213 */ /* 0x000fe40000000000 */
[----:B------:R-:W-:Y:S02]  /*43d0*/  @!P4 IADD3 R91, R91, -R13, RZ ;  /* 0x8000000d5b5bc210 */ /* 0x000fe40007ffe0ff */
[----:B------:R-:W-:Y:S01]  /*43e0*/  IADD3 R3, R15, 0x54, RZ ;  /* 0x000000540f037810 */ /* 0x000fe20007ffe0ff */
[----:B------:R-:W-:Y:S01]  /*43f0*/  @!P1 IMAD.IADD R89, R89, 0x1, -R13 ;  /* 0x0000000159599824 */ /* 0x000fe200078e0a0d */
[----:B------:R-:W-:Y:S01]  /*4400*/  ISETP.GT.U32.AND P4, PT, R13, R91, PT ;  /* 0x0000005b0d00720c */ /* 0x000fe20003f84070 */
[----:B------:R-:W-:Y:S01]  /*4410*/  IMAD.HI.U32 R4, R6, R93, RZ ;  /* 0x0000005d06047227 */ /* 0x000fe200078e00ff */
[----:B------:R-:W-:-:S03]  /*4420*/  IABS R92, R3 ;  /* 0x00000003005c7213 */ /* 0x000fc60000000000 */
[----:B------:R-:W-:Y:S01]  /*4430*/  @!P6 IMAD.IADD R88, R88, 0x1, -R13 ;  /* 0x000000015858e824 */ /* 0x000fe200078e0a0d */
[----:B------:R-:W-:Y:S01]  /*4440*/  ISETP.GE.AND P3, PT, R11, RZ, PT ;  /* 0x000000ff0b00720c */ /* 0x000fe20003f66270 */
[----:B------:R-:W-:Y:S01]  /*4450*/  IMAD.MOV R4, RZ, RZ, -R4 ;  /* 0x000000ffff047224 */ /* 0x000fe200078e0a04 */
[----:B------:R-:W-:Y:S01]  /*4460*/  ISETP.GT.U32.AND P1, PT, R13, R89, PT ;  /* 0x000000590d00720c */ /* 0x000fe20003f24070 */
[----:B------:R-:W-:Y:S01]  /*4470*/  @!P2 IMAD.MOV R88, RZ, RZ, -R88 ;  /* 0x000000ffff58a224 */ /* 0x000fe200078e0a58 */
[----:B------:R-:W-:Y:S01]  /*4480*/  ISETP.GE.AND P2, PT, R3, RZ, PT ;  /* 0x000000ff0300720c */ /* 0x000fe20003f46270 */
[----:B------:R-:W-:Y:S01]  /*4490*/  IMAD.HI.U32 R3, R6, R92, RZ ;  /* 0x0000005c06037227 */ /* 0x000fe200078e00ff */
[----:B------:R-:W-:-:S03]  /*44a0*/  @!P5 IADD3 R90, R90, -R13, RZ ;  /* 0x8000000d5a5ad210 */ /* 0x000fc60007ffe0ff */
[----:B------:R-:W-:Y:S02]  /*44b0*/  VIADD R8, R15, 0x56 ;  /* 0x000000560f087836 */ /* 0x000fe40000000000 */
[----:B------:R-:W-:Y:S01]  /*44c0*/  IMAD R93, R13, R4, R93 ;  /* 0x000000040d5d7224 */ /* 0x000fe200078e025d */
[----:B------:R-:W-:Y:S01]  /*44d0*/  IADD3 R3, -R3, RZ, RZ ;  /* 0x000000ff03037210 */ /* 0x000fe20007ffe1ff */
[--C-:B------:R-:W-:Y:S01]  /*44e0*/  @!P4 IMAD.IADD R91, R91, 0x1, -R13.reuse ;  /* 0x000000015b5bc824 */ /* 0x100fe200078e0a0d */
[----:B------:R-:W-:Y:S02]  /*44f0*/  IABS R94, R8 ;  /* 0x00000008005e7213 */ /* 0x000fe40000000000 */
[C---:B------:R-:W-:Y:S02]  /*4500*/  ISETP.GT.U32.AND P5, PT, R13.reuse, R90, PT ;  /* 0x0000005a0d00720c */ /* 0x040fe40003fa4070 */
[----:B------:R-:W-:Y:S01]  /*4510*/  ISETP.GT.U32.AND P4, PT, R13, R93, PT ;  /* 0x0000005d0d00720c */ /* 0x000fe20003f84070 */
[----:B------:R-:W-:Y:S01]  /*4520*/  @!P1 IMAD.IADD R89, R89, 0x1, -R13 ;  /* 0x0000000159599824 */ /* 0x000fe200078e0a0d */
[----:B------:R-:W-:Y:S01]  /*4530*/  @!P3 IADD3 R86, -R86, RZ, RZ ;  /* 0x000000ff5656b210 */ /* 0x000fe20007ffe1ff */
[----:B------:R-:W-:Y:S01]  /*4540*/  IMAD R92, R13, R3, R92 ;  /* 0x000000030d5c7224 */ /* 0x000fe200078e025c */
[----:B------:R-:W-:-:S02]  /*4550*/  ISETP.GE.AND P3, PT, R9, RZ, PT ;  /* 0x000000ff0900720c */ /* 0x000fc40003f66270 */
[----:B------:R-:W-:Y:S01]  /*4560*/  ISETP.GE.AND P6, PT, R5, RZ, PT ;  /* 0x000000ff0500720c */ /* 0x000fe20003fc6270 */
[----:B------:R-:W-:-:S04]  /*4570*/  IMAD.HI.U32 R5, R6, R94, RZ ;  /* 0x0000005e06057227 */ /* 0x000fc800078e00ff */
[----:B------:R-:W-:Y:S01]  /*4580*/  @!P0 IMAD.MOV R89, RZ, RZ, -R89 ;  /* 0x000000ffff598224 */ /* 0x000fe200078e0a59 */
[----:B------:R-:W-:Y:S01]  /*4590*/  ISETP.GT.U32.AND P0, PT, R13, R92, PT ;  /* 0x0000005c0d00720c */ /* 0x000fe20003f04070 */
[----:B------:R-:W-:Y:S02]  /*45a0*/  IMAD.MOV R5, RZ, RZ, -R5 ;  /* 0x000000ffff057224 */ /* 0x000fe400078e0a05 */
[C---:B------:R-:W-:Y:S02]  /*45b0*/  VIADD R3, R15.reuse, 0x57 ;  /* 0x000000570f037836 */ /* 0x040fe40000000000 */
[----:B------:R-:W-:Y:S02]  /*45c0*/  VIADD R9, R15, 0x58 ;  /* 0x000000580f097836 */ /* 0x000fe40000000000 */
[--C-:B------:R-:W-:Y:S01]  /*45d0*/  @!P5 IMAD.IADD R90, R90, 0x1, -R13.reuse ;  /* 0x000000015a5ad824 */ /* 0x100fe200078e0a0d */
[----:B------:R-:W-:Y:S01]  /*45e0*/  IABS R95, R3 ;  /* 0x00000003005f7213 */ /* 0x000fe20000000000 */
[----:B------:R-:W-:Y:S01]  /*45f0*/  IMAD R94, R13, R5, R94 ;  /* 0x000000050d5e7224 */ /* 0x000fe200078e025e */
[----:B------:R-:W-:Y:S01]  /*4600*/  IABS R96, R9 ;  /* 0x0000000900607213 */ /* 0x000fe20000000000 */
[----:B------:R-:W-:-:S02]  /*4610*/  @!P4 IMAD.IADD R93, R93, 0x1, -R13 ;  /* 0x000000015d5dc824 */ /* 0x000fc400078e0a0d */
[----:B------:R-:W-:Y:S01]  /*4620*/  @!P3 IMAD.MOV R90, RZ, RZ, -R90 ;  /* 0x000000ffff5ab224 */ /* 0x000fe200078e0a5a */
[----:B------:R-:W-:Y:S01]  /*4630*/  ISETP.GE.AND P3, PT, R3, RZ, PT ;  /* 0x000000ff0300720c */ /* 0x000fe20003f66270 */
[----:B------:R-:W-:Y:S01]  /*4640*/  @!P6 IMAD.MOV R91, RZ, RZ, -R91 ;  /* 0x000000ffff5be224 */ /* 0x000fe200078e0a5b */
[C---:B------:R-:W-:Y:S01]  /*4650*/  ISETP.GT.U32.AND P4, PT, R13.reuse, R93, PT ;  /* 0x0000005d0d00720c */ /* 0x040fe20003f84070 */
[----:B------:R-:W-:Y:S01]  /*4660*/  IMAD.HI.U32 R3, R6, R95, RZ ;  /* 0x0000005f06037227 */ /* 0x000fe200078e00ff */
[----:B------:R-:W-:-:S03]  /*4670*/  ISETP.GT.U32.AND P6, PT, R13, R94, PT ;  /* 0x0000005e0d00720c */ /* 0x000fc60003fc4070 */
[----:B------:R-:W-:Y:S01]  /*4680*/  IMAD.HI.U32 R4, R6, R96, RZ ;  /* 0x0000006006047227 */ /* 0x000fe200078e00ff */
[----:B------:R-:W-:Y:S02]  /*4690*/  ISETP.GE.AND P5, PT, R8, RZ, PT ;  /* 0x000000ff0800720c */ /* 0x000fe40003fa6270 */
[----:B------:R-:W-:Y:S01]  /*46a0*/  @!P0 IADD3 R92, R92, -R13, RZ ;  /* 0x8000000d5c5c8210 */ /* 0x000fe20007ffe0ff */
[----:B------:R-:W-:Y:S02]  /*46b0*/  VIADD R103, R15, 0x5a ;  /* 0x0000005a0f677836 */ /* 0x000fe40000000000 */
[----:B------:R-:W-:Y:S02]  /*46c0*/  IMAD.MOV R8, RZ, RZ, -R3 ;  /* 0x000000ffff087224 */ /* 0x000fe400078e0a03 */
[----:B------:R-:W-:Y:S01]  /*46d0*/  IMAD.MOV R4, RZ, RZ, -R4 ;  /* 0x000000ffff047224 */ /* 0x000fe200078e0a04 */
[C---:B------:R-:W-:Y:S01]  /*46e0*/  ISETP.GT.U32.AND P0, PT, R13.reuse, R92, PT ;  /* 0x0000005c0d00720c */ /* 0x040fe20003f04070 */
[C---:B------:R-:W-:Y:S01]  /*46f0*/  IMAD R95, R13.reuse, R8, R95 ;  /* 0x000000080d5f7224 */ /* 0x040fe200078e025f */
[----:B------:R-:W-:Y:S01]  /*4700*/  IABS R98, R103 ;  /* 0x0000006700627213 */ /* 0x000fe20000000000 */
[----:B------:R-:W-:Y:S01]  /*4710*/  IMAD R96, R13, R4, R96 ;  /* 0x000000040d607224 */ /* 0x000fe200078e0260 */
[----:B------:R-:W-:Y:S01]  /*4720*/  ISETP.GE.AND P1, PT, R7, RZ, PT ;  /* 0x000000ff0700720c */ /* 0x000fe20003f26270 */
[--C-:B------:R-:W-:Y:S01]  /*4730*/  @!P4 IMAD.IADD R93, R93, 0x1, -R13.reuse ;  /* 0x000000015d5dc824 */ /* 0x100fe200078e0a0d */
[C---:B------:R-:W-:Y:S01]  /*4740*/  ISETP.GT.U32.AND P4, PT, R13.reuse, R95, PT ;  /* 0x0000005f0d00720c */ /* 0x040fe20003f84070 */
[----:B------:R-:W-:Y:S01]  /*4750*/  @!P6 IMAD.IADD R94, R94, 0x1, -R13 ;  /* 0x000000015e5ee824 */ /* 0x000fe200078e0a0d */
[----:B------:R-:W-:Y:S01]  /*4760*/  ISETP.GT.U32.AND P6, PT, R13, R96, PT ;  /* 0x000000600d00720c */ /* 0x000fe20003fc4070 */
[----:B------:R-:W-:Y:S01]  /*4770*/  IMAD.HI.U32 R7, R6, R98, RZ ;  /* 0x0000006206077227 */ /* 0x000fe200078e00ff */
[----:B------:R-:W-:-:S03]  /*4780*/  IADD3 R11, R15, 0x59, RZ ;  /* 0x000000590f0b7810 */ /* 0x000fc60007ffe0ff */
[----:B------:R-:W-:Y:S01]  /*4790*/  IMAD.MOV R7, RZ, RZ, -R7 ;  /* 0x000000ffff077224 */ /* 0x000fe200078e0a07 */
[----:B------:R-:W-:Y:S01]  /*47a0*/  IABS R97, R11 ;  /* 0x0000000b00617213 */ /* 0x000fe20000000000 */
[--C-:B------:R-:W-:Y:S01]  /*47b0*/  @!P0 IMAD.IADD R92, R92, 0x1, -R13.reuse ;  /* 0x000000015c5c8824 */ /* 0x100fe200078e0a0d */
[----:B------:R-:W-:Y:S01]  /*47c0*/  ISETP.GE.AND P0, PT, R9, RZ, PT ;  /* 0x000000ff0900720c */ /* 0x000fe20003f06270 */
[----:B------:R-:W-:Y:S01]  /*47d0*/  IMAD R98, R13, R7, R98 ;  /* 0x000000070d627224 */ /* 0x000fe200078e0262 */
[C---:B------:R-:W-:Y:S01]  /*47e0*/  IADD3 R7, R15.reuse, 0x5b, RZ ;  /* 0x0000005b0f077810 */ /* 0x040fe20007ffe0ff */
[----:B------:R-:W-:Y:S02]  /*47f0*/  VIADD R9, R15, 0x5c ;  /* 0x0000005c0f097836 */ /* 0x000fe40000000000 */
[----:B------:R-:W-:Y:S01]  /*4800*/  IMAD.HI.U32 R5, R6, R97, RZ ;  /* 0x0000006106057227 */ /* 0x000fe200078e00ff */
[----:B------:R-:W-:Y:S02]  /*4810*/  IABS R99, R7 ;  /* 0x0000000700637213 */ /* 0x000fe40000000000 */
[----:B------:R-:W-:Y:S01]  /*4820*/  IABS R100, R9 ;  /* 0x0000000900647213 */ /* 0x000fe20000000000 */
[--C-:B------:R-:W-:Y:S01]  /*4830*/  @!P4 IMAD.IADD R95, R95, 0x1, -R13.reuse ;  /* 0x000000015f5fc824 */ /* 0x100fe200078e0a0d */
[----:B------:R-:W-:Y:S01]  /*4840*/  ISETP.GT.U32.AND P4, PT, R13, R94, PT ;  /* 0x0000005e0d00720c */ /* 0x000fe20003f84070 */
[----:B------:R-:W-:Y:S01]  /*4850*/  @!P6 IMAD.IADD R96, R96, 0x1, -R13 ;  /* 0x000000016060e824 */ /* 0x000fe200078e0a0d */
[----:B------:R-:W-:Y:S01]  /*4860*/  @!P2 IADD3 R92, -R92, RZ, RZ ;  /* 0x000000ff5c5ca210 */ /* 0x000fe20007ffe1ff */
[----:B------:R-:W-:Y:S01]  /*4870*/  IMAD.HI.U32 R3, R6, R99, RZ ;  /* 0x0000006306037227 */ /* 0x000fe200078e00ff */
[----:B------:R-:W-:-:S02]  /*4880*/  IADD3 R12, -R5, RZ, RZ ;  /* 0x000000ff050c7210 */ /* 0x000fc40007ffe1ff */
[C---:B------:R-:W-:Y:S01]  /*4890*/  ISETP.GT.U32.AND P2, PT, R13.reuse, R95, PT ;  /* 0x0000005f0d00720c */ /* 0x040fe20003f44070 */
[----:B------:R-:W-:Y:S01]  /*48a0*/  IMAD.HI.U32 R4, R6, R100, RZ ;  /* 0x0000006406047227 */ /* 0x000fe200078e00ff */
[----:B------:R-:W-:-:S03]  /*48b0*/  ISETP.GT.U32.AND P6, PT, R13, R96, PT ;  /* 0x000000600d00720c */ /* 0x000fc60003fc4070 */
[C---:B------:R-:W-:Y:S02]  /*48c0*/  IMAD R97, R13.reuse, R12, R97 ;  /* 0x0000000c0d617224 */ /* 0x040fe400078e0261 */
[----:B------:R-:W-:Y:S02]  /*48d0*/  IMAD.MOV R8, RZ, RZ, -R3 ;  /* 0x000000ffff087224 */ /* 0x000fe400078e0a03 */
[----:B------:R-:W-:Y:S01]  /*48e0*/  IMAD.MOV R5, RZ, RZ, -R4 ;  /* 0x000000ffff057224 */ /* 0x000fe200078e0a04 */
[----:B------:R-:W-:Y:S01]  /*48f0*/  @!P4 IADD3 R94, R94, -R13, RZ ;  /* 0x8000000d5e5ec210 */ /* 0x000fe20007ffe0ff */
[----:B------:R-:W-:Y:S01]  /*4900*/  @!P1 IMAD.MOV R93, RZ, RZ, -R93 ;  /* 0x000000ffff5d9224 */ /* 0x000fe200078e0a5d */
[C---:B------:R-:W-:Y:S01]  /*4910*/  ISETP.GT.U32.AND P1, PT, R13.reuse, R97, PT ;  /* 0x000000610d00720c */ /* 0x040fe20003f24070 */
[C---:B------:R-:W-:Y:S01]  /*4920*/  IMAD R99, R13.reuse, R8, R99 ;  /* 0x000000080d637224 */ /* 0x040fe200078e0263 */
[C---:B------:R-:W-:Y:S01]  /*4930*/  ISETP.GT.U32.AND P4, PT, R13.reuse, R98, PT ;  /* 0x000000620d00720c */ /* 0x040fe20003f84070 */
[----:B------:R-:W-:Y:S01]  /*4940*/  IMAD R100, R13, R5, R100 ;  /* 0x000000050d647224 */ /* 0x000fe200078e0264 */
[----:B------:R-:W-:Y:S01]  /*4950*/  @!P6 IADD3 R96, R96, -R13, RZ ;  /* 0x8000000d6060e210 */ /* 0x000fe20007ffe0ff */
[----:B------:R-:W-:Y:S01]  /*4960*/  @!P2 IMAD.IADD R95, R95, 0x1, -R13 ;  /* 0x000000015f5fa824 */ /* 0x000fe200078e0a0d */
[----:B------:R-:W-:-:S02]  /*4970*/  ISETP.GT.U32.AND P2, PT, R13, R99, PT ;  /* 0x000000630d00720c */ /* 0x000fc40003f44070 */
[----:B------:R-:W-:Y:S02]  /*4980*/  ISETP.GT.U32.AND P6, PT, R13, R100, PT ;  /* 0x000000640d00720c */ /* 0x000fe40003fc4070 */
[----:B------:R-:W-:-:S03]  /*4990*/  IADD3 R105, R15, 0x5e, RZ ;  /* 0x0000005e0f697810 */ /* 0x000fc60007ffe0ff */
[--C-:B------:R-:W-:Y:S01]  /*49a0*/  @!P1 IMAD.IADD R97, R97, 0x1, -R13.reuse ;  /* 0x0000000161619824 */ /* 0x100fe200078e0a0d */
[----:B------:R-:W-:Y:S01]  /*49b0*/  IABS R102, R105 ;  /* 0x0000006900667213 */ /* 0x000fe20000000000 */
[--C-:B------:R-:W-:Y:S02]  /*49c0*/  @!P4 IMAD.IADD R98, R98, 0x1, -R13.reuse ;  /* 0x000000016262c824 */ /* 0x100fe400078e0a0d */
[----:B------:R-:W-:Y:S02]  /*49d0*/  VIADD R12, R15, 0x5d ;  /* 0x0000005d0f0c7836 */ /* 0x000fe40000000000 */
[--C-:B------:R-:W-:Y:S01]  /*49e0*/  @!P2 IMAD.IADD R99, R99, 0x1, -R13.reuse ;  /* 0x000000016363a824 */ /* 0x100fe200078e0a0d */
[C---:B------:R-:W-:Y:S01]  /*49f0*/  ISETP.GT.U32.AND P2, PT, R13.reuse, R97, PT ;  /* 0x000000610d00720c */ /* 0x040fe20003f44070 */
[----:B------:R-:W-:Y:S01]  /*4a00*/  @!P6 IMAD.IADD R100, R100, 0x1, -R13 ;  /* 0x000000016464e824 */ /* 0x000fe200078e0a0d */
[----:B------:R-:W-:Y:S01]  /*4a10*/  ISETP.GT.U32.AND P6, PT, R13, R98, PT ;  /* 0x000000620d00720c */ /* 0x000fe20003fc4070 */
[----:B------:R-:W-:Y:S01]  /*4a20*/  IMAD.HI.U32 R4, R6, R102, RZ ;  /* 0x0000006606047227 */ /* 0x000fe200078e00ff */
[----:B------:R-:W-:-:S03]  /*4a30*/  IABS R101, R12 ;  /* 0x0000000c00657213 */ /* 0x000fc60000000000 */
[----:B------:R-:W-:Y:S01]  /*4a40*/  @!P5 IMAD.MOV R94, RZ, RZ, -R94 ;  /* 0x000000ffff5ed224 */ /* 0x000fe200078e0a5e */
[----:B------:R-:W-:Y:S01]  /*4a50*/  ISETP.GT.U32.AND P5, PT, R13, R99, PT ;  /* 0x000000630d00720c */ /* 0x000fe20003fa4070 */
[----:B------:R-:W-:Y:S02]  /*4a60*/  IMAD.MOV R4, RZ, RZ, -R4 ;  /* 0x000000ffff047224 */ /* 0x000fe400078e0a04 */
[----:B------:R-:W-:Y:S01]  /*4a70*/  VIADD R5, R15, 0x5f ;  /* 0x0000005f0f057836 */ /* 0x000fe20000000000 */
[----:B------:R-:W-:Y:S01]  /*4a80*/  ISETP.GE.AND P1, PT, R11, RZ, PT ;  /* 0x000000ff0b00720c */ /* 0x000fe20003f26270 */
[----:B------:R-:W-:Y:S01]  /*4a90*/  IMAD R102, R13, R4, R102 ;  /* 0x000000040d667224 */ /* 0x000fe200078e0266 */
[----:B------:R-:W-:Y:S01]  /*4aa0*/  IADD3 R11, R15, 0x60, RZ ;  /* 0x000000600f0b7810 */ /* 0x000fe20007ffe0ff */
[----:B------:R-:W-:Y:S01]  /*4ab0*/  IMAD.HI.U32 R3, R6, R101, RZ ;  /* 0x0000006506037227 */ /* 0x000fe200078e00ff */
[----:B------:R-:W-:Y:S02]  /*4ac0*/  ISETP.GE.AND P4, PT, R103, RZ, PT ;  /* 0x000000ff6700720c */ /* 0x000fe40003f86270 */
[----:B------:R-:W-:Y:S01]  /*4ad0*/  IABS R103, R5 ;  /* 0x0000000500677213 */ /* 0x000fe20000000000 */
[--C-:B------:R-:W-:Y:S01]  /*4ae0*/  @!P2 IMAD.IADD R97, R97, 0x1, -R13.reuse ;  /* 0x000000016161a824 */ /* 0x100fe200078e0a0d */
[----:B------:R-:W-:Y:S01]  /*4af0*/  IABS R104, R11 ;  /* 0x0000000b00687213 */ /* 0x000fe20000000000 */
[----:B------:R-:W-:Y:S01]  /*4b00*/  @!P6 IMAD.IADD R98, R98, 0x1, -R13 ;  /* 0x000000016262e824 */ /* 0x000fe200078e0a0d */
[----:B------:R-:W-:Y:S01]  /*4b10*/  @!P3 IADD3 R95, -R95, RZ, RZ ;  /* 0x000000ff5f5fb210 */ /* 0x000fe20007ffe1ff */
[----:B------:R-:W-:Y:S01]  /*4b20*/  IMAD.MOV R8, RZ, RZ, -R3 ;  /* 0x000000ffff087224 */ /* 0x000fe200078e0a03 */
[----:B------:R-:W-:Y:S01]  /*4b30*/  ISETP.GT.U32.AND P3, PT, R13, R100, PT ;  /* 0x000000640d00720c */ /* 0x000fe20003f64070 */
[----:B------:R-:W-:Y:S01]  /*4b40*/  IMAD.HI.U32 R3, R6, R103, RZ ;  /* 0x0000006706037227 */ /* 0x000fe200078e00ff */
[----:B------:R-:W-:-:S02]  /*4b50*/  ISETP.GE.AND P2, PT, R7, RZ, PT ;  /* 0x000000ff0700720c */ /* 0x000fc40003f46270 */
[----:B------:R-:W-:Y:S01]  /*4b60*/  ISETP.GT.U32.AND P6, PT, R13, R102, PT ;  /* 0x000000660d00720c */ /* 0x000fe20003fc4070 */
[----:B------:R-:W-:Y:S01]  /*4b70*/  IMAD.HI.U32 R4, R6, R104, RZ ;  /* 0x0000006806047227 */ /* 0x000fe200078e00ff */
[----:B------:R-:W-:Y:S02]  /*4b80*/  @!P5 IADD3 R99, R99, -R13, RZ ;  /* 0x8000000d6363d210 */ /* 0x000fe40007ffe0ff */
[----:B------:R-:W-:Y:S01]  /*4b90*/  ISETP.GE.AND P5, PT, R9, RZ, PT ;  /* 0x000000ff0900720c */ /* 0x000fe20003fa6270 */
[C---:B------:R-:W-:Y:S02]  /*4ba0*/  IMAD R101, R13.reuse, R8, R101 ;  /* 0x000000080d657224 */ /* 0x040fe400078e0265 */
[----:B------:R-:W-:Y:S01]  /*4bb0*/  IMAD.MOV R8, RZ, RZ, -R3 ;  /* 0x000000ffff087224 */ /* 0x000fe200078e0a03 */
[----:B------:R-:W-:Y:S01]  /*4bc0*/  IADD3 R4, -R4, RZ, RZ ;  /* 0x000000ff04047210 */ /* 0x000fe20007ffe1ff */
[----:B------:R-:W-:Y:S01]  /*4bd0*/  @!P0 IMAD.MOV R96, RZ, RZ, -R96 ;  /* 0x000000ffff608224 */ /* 0x000fe200078e0a60 */
[C---:B------:R-:W-:Y:S01]  /*4be0*/  ISETP.GT.U32.AND P0, PT, R13.reuse, R101, PT ;  /* 0x000000650d00720c */ /* 0x040fe20003f04070 */
[----:B------:R-:W-:Y:S01]  /*4bf0*/  IMAD R103, R13, R8, R103 ;  /* 0x000000080d677224 */ /* 0x000fe200078e0267 */
[----:B------:R-:W-:Y:S01]  /*4c00*/  @!P2 IADD3 R99, -R99, RZ, RZ ;  /* 0x000000ff6363a210 */ /* 0x000fe20007ffe1ff */
[----:B------:R-:W-:-:S02]  /*4c10*/  @!P3 IMAD.IADD R100, R100, 0x1, -R13 ;  /* 0x000000016464b824 */ /* 0x000fc400078e0a0d */
[--C-:B------:R-:W-:Y:S01]  /*4c20*/  @!P6 IMAD.IADD R102, R102, 0x1, -R13.reuse ;  /* 0x000000016666e824 */ /* 0x100fe200078e0a0d */
[C---:B------:R-:W-:Y:S01]  /*4c30*/  ISETP.GT.U32.AND P2, PT, R13.reuse, R103, PT ;  /* 0x000000670d00720c */ /* 0x040fe20003f44070 */
[C---:B------:R-:W-:Y:S02]  /*4c40*/  IMAD R104, R13.reuse, R4, R104 ;  /* 0x000000040d687224 */ /* 0x040fe400078e0268 */
[----:B------:R-:W-:Y:S01]  /*4c50*/  @!P4 IMAD.MOV R98, RZ, RZ, -R98 ;  /* 0x000000ffff62c224 */ /* 0x000fe200078e0a62 */
[C---:B------:R-:W-:Y:S01]  /*4c60*/  ISETP.GT.U32.AND P4, PT, R13.reuse, R102, PT ;  /* 0x000000660d00720c */ /* 0x040fe20003f84070 */
[----:B------:R-:W-:Y:S01]  /*4c70*/  @!P5 IMAD.MOV R100, RZ, RZ, -R100 ;  /* 0x000000ffff64d224 */ /* 0x000fe200078e0a64 */
[----:B------:R-:W-:Y:S01]  /*4c80*/  ISETP.GT.U32.AND P5, PT, R13, R104, PT ;  /* 0x000000680d00720c */ /* 0x000fe20003fa4070 */
[----:B------:R-:W-:Y:S02]  /*4c90*/  @!P0 IMAD.IADD R101, R101, 0x1, -R13 ;  /* 0x0000000165658824 */ /* 0x000fe400078e0a0d */
[----:B------:R-:W-:Y:S01]  /*4ca0*/  VIADD R3, R15, 0x61 ;  /* 0x000000610f037836 */ /* 0x000fe20000000000 */
[----:B------:R-:W-:Y:S01]  /*4cb0*/  ISETP.GE.AND P0, PT, R105, RZ, PT ;  /* 0x000000ff6900720c */ /* 0x000fe20003f06270 */
[----:B------:R-:W-:Y:S01]  /*4cc0*/  @!P1 IMAD.MOV R97, RZ, RZ, -R97 ;  /* 0x000000ffff619224 */ /* 0x000fe200078e0a61 */
[----:B------:R-:W-:Y:S01]  /*4cd0*/  ISETP.GT.U32.AND P1, PT, R13, R101, PT ;  /* 0x000000650d00720c */ /* 0x000fe20003f24070 */
[----:B------:R-:W-:Y:S01]  /*4ce0*/  @!P2 IMAD.IADD R103, R103, 0x1, -R13 ;  /* 0x000000016767a824 */ /* 0x000fe200078e0a0d */
[----:B------:R-:W-:-:S02]  /*4cf0*/  IABS R105, R3 ;  /* 0x0000000300697213 */ /* 0x000fc40000000000 */
[----:B------:R-:W-:Y:S01]  /*4d00*/  ISETP.GE.AND P3, PT, R12, RZ, PT ;  /* 0x000000ff0c00720c */ /* 0x000fe20003f66270 */
[--C-:B------:R-:W-:Y:S01]  /*4d10*/  @!P4 IMAD.IADD R102, R102, 0x1, -R13.reuse ;  /* 0x000000016666c824 */ /* 0x100fe200078e0a0d */
[----:B------:R-:W-:Y:S01]  /*4d20*/  ISETP.GE.AND P4, PT, R3, RZ, PT ;  /* 0x000000ff0300720c */ /* 0x000fe20003f86270 */
[----:B------:R-:W-:Y:S01]  /*4d30*/  @!P5 IMAD.IADD R104, R104, 0x1, -R13 ;  /* 0x000000016868d824 */ /* 0x000fe200078e0a0d */
[----:B------:R-:W-:Y:S01]  /*4d40*/  ISETP.GT.U32.AND P5, PT, R13, R103, PT ;  /* 0x000000670d00720c */ /* 0x000fe20003fa4070 */
[----:B------:R-:W-:-:S04]  /*4d50*/  IMAD.HI.U32 R3, R6, R105, RZ ;  /* 0x0000006906037227 */ /* 0x000fc800078e00ff */
[----:B------:R-:W-:Y:S02]  /*4d60*/  VIADD R4, R15, 0x62 ;  /* 0x000000620f047836 */ /* 0x000fe40000000000 */
[----:B------:R-:W-:Y:S01]  /*4d70*/  IMAD.MOV R8, RZ, RZ, -R3 ;  /* 0x000000ffff087224 */ /* 0x000fe200078e0a03 */
[----:B------:R-:W-:Y:S02]  /*4d80*/  @!P1 IADD3 R101, R101, -R13, RZ ;  /* 0x8000000d65659210 */ /* 0x000fe40007ffe0ff */
[----:B------:R-:W-:Y:S01]  /*4d90*/  IABS R106, R4 ;  /* 0x00000004006a7213 */ /* 0x000fe20000000000 */
[----:B------:R-:W-:Y:S01]  /*4da0*/  IMAD R105, R13, R8, R105 ;  /* 0x000000080d697224 */ /* 0x000fe200078e0269 */
[----:B------:R-:W-:Y:S02]  /*4db0*/  ISETP.GE.AND P6, PT, R5, RZ, PT ;  /* 0x000000ff0500720c */ /* 0x000fe40003fc6270 */
[----:B------:R-:W-:Y:S01]  /*4dc0*/  ISETP.GE.AND P2, PT, R4, RZ, PT ;  /* 0x000000ff0400720c */ /* 0x000fe20003f46270 */
[----:B------:R-:W-:Y:S01]  /*4dd0*/  IMAD.HI.U32 R4, R6, R106, RZ ;  /* 0x0000006a06047227 */ /* 0x000fe200078e00ff */
[----:B------:R-:W-:-:S02]  /*4de0*/  @!P3 IADD3 R101, -R101, RZ, RZ ;  /* 0x000000ff6565b210 */ /* 0x000fc40007ffe1ff */
[----:B------:R-:W-:Y:S01]  /*4df0*/  ISETP.GT.U32.AND P3, PT, R13, R104, PT ;  /* 0x000000680d00720c */ /* 0x000fe20003f64070 */
[----:B------:R-:W-:Y:S01]  /*4e00*/  @!P5 IMAD.IADD R103, R103, 0x1, -R13 ;  /* 0x000000016767d824 */ /* 0x000fe200078e0a0d */
[----:B------:R-:W-:Y:S01]  /*4e10*/  ISETP.GT.U32.AND P5, PT, R13, R105, PT ;  /* 0x000000690d00720c */ /* 0x000fe20003fa4070 */
[----:B------:R-:W-:Y:S02]  /*4e20*/  IMAD.MOV R4, RZ, RZ, -R4 ;  /* 0x000000ffff047224 */ /* 0x000fe400078e0a04 */
[----:B------:R-:W-:Y:S02]  /*4e30*/  VIADD R5, R15, 0x63 ;  /* 0x000000630f057836 */ /* 0x000fe40000000000 */
[----:B------:R-:W-:Y:S02]  /*4e40*/  IMAD R106, R13, R4, R106 ;  /* 0x000000040d6a7224 */ /* 0x000fe400078e026a */
[----:B------:R-:W-:Y:S01]  /*4e50*/  VIADD R3, R15, 0x64 ;  /* 0x000000640f037836 */ /* 0x000fe20000000000 */
[----:B------:R-:W-:Y:S01]  /*4e60*/  IABS R107, R5 ;  /* 0x00000005006b7213 */ /* 0x000fe20000000000 */
[----:B------:R-:W-:Y:S01]  /*4e70*/  @!P6 IMAD.MOV R103, RZ, RZ, -R103 ;  /* 0x000000ffff67e224 */ /* 0x000fe200078e0a67 */
[----:B------:R-:W-:Y:S01]  /*4e80*/  ISETP.GT.U32.AND P6, PT, R13, R106, PT ;  /* 0x0000006a0d00720c */ /* 0x000fe20003fc4070 */
[----:B------:R-:W-:Y:S01]  /*4e90*/  @!P3 IMAD.IADD R104, R104, 0x1, -R13 ;  /* 0x000000016868b824 */ /* 0x000fe200078e0a0d */
[----:B------:R-:W-:-:S02]  /*4ea0*/  ISETP.GE.AND P3, PT, R3, RZ, PT ;  /* 0x000000ff0300720c */ /* 0x000fc40003f66270 */
[----:B------:R-:W-:Y:S02]  /*4eb0*/  @!P5 IADD3 R105, R105, -R13, RZ ;  /* 0x8000000d6969d210 */ /* 0x000fe40007ffe0ff */
[----:B------:R-:W-:Y:S01]  /*4ec0*/  IABS R108, R3 ;  /* 0x00000003006c7213 */ /* 0x000fe20000000000 */
[----:B------:R-:W-:Y:S01]  /*4ed0*/  IMAD.HI.U32 R3, R6, R107, RZ ;  /* 0x0000006b06037227 */ /* 0x000fe200078e00ff */
[----:B------:R-:W-:Y:S02]  /*4ee0*/  ISETP.GT.U32.AND P5, PT, R13, R105, PT ;  /* 0x000000690d00720c */ /* 0x000fe40003fa4070 */
[----:B------:R-:W-:Y:S01]  /*4ef0*/  @!P0 IADD3 R102, -R102, RZ, RZ ;  /* 0x000000ff66668210 */ /* 0x000fe20007ffe1ff */
[----:B------:R-:W-:Y:S01]  /*4f00*/  IMAD.MOV R4, RZ, RZ, -R3 ;  /* 0x000000ffff047224 */ /* 0x000fe200078e0a03 */
[----:B------:R-:W-:Y:S01]  /*4f10*/  ISETP.GE.AND P0, PT, R5, RZ, PT ;  /* 0x000000ff0500720c */ /* 0x000fe20003f06270 */
[----:B------:R-:W-:Y:S01]  /*4f20*/  IMAD.HI.U32 R3, R6, R108, RZ ;  /* 0x0000006c06037227 */ /* 0x000fe200078e00ff */
[----:B------:R-:W-:-:S03]  /*4f30*/  IADD3 R5, R15, 0x65, RZ ;  /* 0x000000650f057810 */ /* 0x000fc60007ffe0ff */
[----:B------:R-:W-:Y:S01]  /*4f40*/  VIADD R7, R15, 0x66 ;  /* 0x000000660f077836 */ /* 0x000fe20000000000 */
[----:B------:R-:W-:Y:S01]  /*4f50*/  IABS R109, R5 ;  /* 0x00000005006d7213 */ /* 0x000fe20000000000 */
[----:B------:R-:W-:Y:S01]  /*4f60*/  IMAD.MOV R3, RZ, RZ, -R3 ;  /* 0x000000ffff037224 */ /* 0x000fe200078e0a03 */
[----:B------:R-:W-:Y:S01]  /*4f70*/  @!P6 IADD3 R106, R106, -R13, RZ ;  /* 0x8000000d6a6ae210 */ /* 0x000fe20007ffe0ff */
[C---:B------:R-:W-:Y:S01]  /*4f80*/  IMAD R107, R13.reuse, R4, R107 ;  /* 0x000000040d6b7224 */ /* 0x040fe200078e026b */
[----:B------:R-:W-:Y:S01]  /*4f90*/  IABS R110, R7 ;  /* 0x00000007006e7213 */ /* 0x000fe20000000000 */
[C---:B------:R-:W-:Y:S01]  /*4fa0*/  IMAD R108, R13.reuse, R3, R108 ;  /* 0x000000030d6c7224 */ /* 0x040fe200078e026c */
[----:B------:R-:W-:Y:S01]  /*4fb0*/  ISETP.GT.U32.AND P6, PT, R13, R106, PT ;  /* 0x0000006a0d00720c */ /* 0x000fe20003fc4070 */
[----:B------:R-:W-:Y:S01]  /*4fc0*/  IMAD.HI.U32 R3, R6, R109, RZ ;  /* 0x0000006d06037227 */ /* 0x000fe200078e00ff */
[----:B------:R-:W-:-:S03]  /*4fd0*/  ISETP.GE.AND P1, PT, R11, RZ, PT ;  /* 0x000000ff0b00720c */ /* 0x000fc60003f26270 */
[----:B------:R-:W-:Y:S01]  /*4fe0*/  @!P5 IMAD.IADD R105, R105, 0x1, -R13 ;  /* 0x000000016969d824 */ /* 0x000fe200078e0a0d */
[----:B------:R-:W-:Y:S01]  /*4ff0*/  ISETP.GT.U32.AND P5, PT, R13, R107, PT ;  /* 0x0000006b0d00720c */ /* 0x000fe20003fa4070 */
[----:B------:R-:W-:-:S04]  /*5000*/  IMAD.HI.U32 R4, R6, R110, RZ ;  /* 0x0000006e06047227 */ /* 0x000fc800078e00ff */
[----:B------:R-:W-:Y:S02]  /*5010*/  IMAD.MOV R8, RZ, RZ, -R3 ;  /* 0x000000ffff087224 */ /* 0x000fe400078e0a03 */
[----:B------:R-:W-:Y:S02]  /*5020*/  IMAD.MOV R4, RZ, RZ, -R4 ;  /* 0x000000ffff047224 */ /* 0x000fe400078e0a04 */
[C---:B------:R-:W-:Y:S02]  /*5030*/  IMAD R109, R13.reuse, R8, R109 ;  /* 0x000000080d6d7224 */ /* 0x040fe400078e026d */
[C---:B------:R-:W-:Y:S02]  /*5040*/  IMAD R110, R13.reuse, R4, R110 ;  /* 0x000000040d6e7224 */ /* 0x040fe400078e026e */
[--C-:B------:R-:W-:Y:S01]  /*5050*/  @!P6 IMAD.IADD R106, R106, 0x1, -R13.reuse ;  /* 0x000000016a6ae824 */ /* 0x100fe200078e0a0d */
[----:B------:R-:W-:Y:S01]  /*5060*/  ISETP.GT.U32.AND P6, PT, R13, R109, PT ;  /* 0x0000006d0d00720c */ /* 0x000fe20003fc4070 */
[----:B------:R-:W-:Y:S01]  /*5070*/  @!P1 IMAD.MOV R104, RZ, RZ, -R104 ;  /* 0x000000ffff689224 */ /* 0x000fe200078e0a68 */
[----:B------:R-:W-:Y:S01]  /*5080*/  ISETP.GE.AND P1, PT, R5, RZ, PT ;  /* 0x000000ff0500720c */ /* 0x000fe20003f26270 */
[----:B------:R-:W-:Y:S01]  /*5090*/  @!P5 IMAD.IADD R107, R107, 0x1, -R13 ;  /* 0x000000016b6bd824 */ /* 0x000fe200078e0a0d */
[----:B------:R-:W-:Y:S01]  /*50a0*/  ISETP.GT.U32.AND P5, PT, R13, R110, PT ;  /* 0x0000006e0d00720c */ /* 0x000fe20003fa4070 */
[----:B------:R-:W-:Y:S01]  /*50b0*/  VIADD R5, R15, 0x67 ;  /* 0x000000670f057836 */ /* 0x000fe20000000000 */
[----:B------:R-:W-:Y:S01]  /*50c0*/  @!P4 IADD3 R105, -R105, RZ, RZ ;  /* 0x000000ff6969c210 */ /* 0x000fe20007ffe1ff */
[----:B------:R-:W-:Y:S01]  /*50d0*/  VIADD R9, R15, 0x68 ;  /* 0x000000680f097836 */ /* 0x000fe20000000000 */
[----:B------:R-:W-:-:S02]  /*50e0*/  ISETP.GT.U32.AND P4, PT, R13, R108, PT ;  /* 0x0000006c0d00720c */ /* 0x000fc40003f84070 */
[----:B------:R-:W-:Y:S02]  /*50f0*/  IABS R111, R5 ;  /* 0x00000005006f7213 */ /* 0x000fe40000000000 */
[----:B------:R-:W-:Y:S02]  /*5100*/  IABS R112, R9 ;  /* 0x0000000900707213 */ /* 0x000fe40000000000 */
[----:B------:R-:W-:Y:S01]  /*5110*/  @!P6 IADD3 R109, R109, -R13, RZ ;  /* 0x8000000d6d6de210 */ /* 0x000fe20007ffe0ff */
[----:B------:R-:W-:-:S04]  /*5120*/  IMAD.HI.U32 R3, R6, R111, RZ ;  /* 0x0000006f06037227 */ /* 0x000fc800078e00ff */
[----:B------:R-:W-:Y:S01]  /*5130*/  @!P5 IMAD.IADD R110, R110, 0x1, -R13 ;  /* 0x000000016e6ed824 */ /* 0x000fe200078e0a0d */
[----:B------:R-:W-:Y:S01]  /*5140*/  ISETP.GT.U32.AND P5, PT, R13, R109, PT ;  /* 0x0000006d0d00720c */ /* 0x000fe20003fa4070 */
[----:B------:R-:W-:Y:S02]  /*5150*/  IMAD.MOV R4, RZ, RZ, -R3 ;  /* 0x000000ffff047224 */ /* 0x000fe400078e0a03 */
[----:B------:R-:W-:-:S04]  /*5160*/  IMAD.HI.U32 R3, R6, R112, RZ ;  /* 0x0000007006037227 */ /* 0x000fc800078e00ff */
[----:B------:R-:W-:Y:S02]  /*5170*/  @!P4 IMAD.IADD R108, R108, 0x1, -R13 ;  /* 0x000000016c6cc824 */ /* 0x000fe400078e0a0d */
[----:B------:R-:W-:-:S03]  /*5180*/  IMAD.MOV R3, RZ, RZ, -R3 ;  /* 0x000000ffff037224 */ /* 0x000fc600078e0a03 */
[C---:B------:R-:W-:Y:S01]  /*5190*/  ISETP.GT.U32.AND P6, PT, R13.reuse, R108, PT ;  /* 0x0000006c0d00720c */ /* 0x040fe20003fc4070 */
[----:B------:R-:W-:Y:S02]  /*51a0*/  IMAD R112, R13, R3, R112 ;  /* 0x000000030d707224 */ /* 0x000fe400078e0270 */
[----:B------:R-:W-:-:S03]  /*51b0*/  @!P5 IMAD.IADD R109, R109, 0x1, -R13 ;  /* 0x000000016d6dd824 */ /* 0x000fc600078e0a0d */
[----:B------:R-:W-:Y:S01]  /*51c0*/  ISETP.GT.U32.AND P5, PT, R13, R112, PT ;  /* 0x000000700d00720c */ /* 0x000fe20003fa4070 */
[C---:B------:R-:W-:Y:S01]  /*51d0*/  VIADD R12, R15.reuse, 0x6a ;  /* 0x0000006a0f0c7836 */ /* 0x040fe20000000000 */
[----:B------:R-:W-:Y:S02]  /*51e0*/  IADD3 R11, R15, 0x69, RZ ;  /* 0x000000690f0b7810 */ /* 0x000fe40007ffe0ff */
[----:B------:R-:W-:-:S03]  /*51f0*/  ISETP.GT.U32.AND P4, PT, R13, R107, PT ;  /* 0x0000006b0d00720c */ /* 0x000fc60003f84070 */
[----:B------:R-:W-:Y:S01]  /*5200*/  @!P6 IMAD.IADD R108, R108, 0x1, -R13 ;  /* 0x000000016c6ce824 */ /* 0x000fe200078e0a0d */
[----:B------:R-:W-:Y:S01]  /*5210*/  ISETP.GE.AND P6, PT, R7, RZ, PT ;  /* 0x000000ff0700720c */ /* 0x000fe20003fc6270 */
[----:B------:R-:W-:Y:S01]  /*5220*/  VIADD R7, R15, 0x6b ;  /* 0x0000006b0f077836 */ /* 0x000fe20000000000 */
[----:B------:R-:W-:Y:S02]  /*5230*/  IABS R113, R11 ;  /* 0x0000000b00717213 */ /* 0x000fe40000000000 */
[----:B------:R-:W-:Y:S01]  /*5240*/  IABS R114, R12 ;  /* 0x0000000c00727213 */ /* 0x000fe20000000000 */
[----:B------:R-:W-:Y:S01]  /*5250*/  IMAD R111, R13, R4, R111 ;  /* 0x000000040d6f7224 */ /* 0x000fe200078e026f */
[----:B------:R-:W-:Y:S01]  /*5260*/  IABS R115, R7 ;  /* 0x0000000700737213 */ /* 0x000fe20000000000 */
[----:B------:R-:W-:Y:S02]  /*5270*/  @!P5 IMAD.IADD R112, R112, 0x1, -R13 ;  /* 0x000000017070d824 */ /* 0x000fe400078e0a0d */
[----:B------:R-:W-:-:S04]  /*5280*/  IMAD.HI.U32 R3, R6, R113, RZ ;  /* 0x0000007106037227 */ /* 0x000fc800078e00ff */
[C---:B------:R-:W-:Y:S01]  /*5290*/  IMAD.HI.U32 R4, R6.reuse, R114, RZ ;  /* 0x0000007206047227 */ /* 0x040fe200078e00ff */
[----:B------:R-:W-:Y:S02]  /*52a0*/  ISETP.GT.U32.AND P5, PT, R13, R112, PT ;  /* 0x000000700d00720c */ /* 0x000fe40003fa4070 */
[----:B------:R-:W-:Y:S01]  /*52b0*/  @!P4 IADD3 R107, R107, -R13, RZ ;  /* 0x8000000d6b6bc210 */ /* 0x000fe20007ffe0ff */
[----:B------:R-:W-:Y:S02]  /*52c0*/  IMAD.MOV R8, RZ, RZ, -R3 ;  /* 0x000000ffff087224 */ /* 0x000fe400078e0a03 */
[----:B------:R-:W-:Y:S01]  /*52d0*/  IMAD.MOV R4, RZ, RZ, -R4 ;  /* 0x000000ffff047224 */ /* 0x000fe200078e0a04 */
[C---:B------:R-:W-:Y:S01]  /*52e0*/  ISETP.GT.U32.AND P4, PT, R13.reuse, R111, PT ;  /* 0x0000006f0d00720c */ /* 0x040fe20003f84070 */
[----:B------:R-:W-:Y:S01]  /*52f0*/  @!P2 IMAD.MOV R106, RZ, RZ, -R106 ;  /* 0x000000ffff6aa224 */ /* 0x000fe200078e0a6a */
[----:B------:R-:W-:Y:S01]  /*5300*/  ISETP.GT.U32.AND P2, PT, R13, R110, PT ;  /* 0x0000006e0d00720c */ /* 0x000fe20003f44070 */
[----:B------:R-:W-:-:S04]  /*5310*/  IMAD.HI.U32 R3, R6, R115, RZ ;  /* 0x0000007306037227 */ /* 0x000fc800078e00ff */
[----:B------:R-:W-:Y:S02]  /*5320*/  IMAD R114, R13, R4, R114 ;  /* 0x000000040d727224 */ /* 0x000fe400078e0272 */
[----:B------:R-:W-:-:S04]  /*5330*/  IMAD.MOV R4, RZ, RZ, -R3 ;  /* 0x000000ffff047224 */ /* 0x000fc800078e0a03 */
[----:B------:R-:W-:Y:S02]  /*5340*/  IMAD R115, R13, R4, R115 ;  /* 0x000000040d737224 */ /* 0x000fe400078e0273 */
[--C-:B------:R-:W-:Y:S01]  /*5350*/  @!P5 IMAD.IADD R112, R112, 0x1, -R13.reuse ;  /* 0x000000017070d824 */ /* 0x100fe200078e0a0d */
[----:B------:R-:W-:Y:S01]  /*5360*/  @!P2 IADD3 R110, R110, -R13, RZ ;  /* 0x8000000d6e6ea210 */ /* 0x000fe20007ffe0ff */
[----:B------:R-:W-:Y:S01]  /*5370*/  @!P4 IMAD.IADD R111, R111, 0x1, -R13 ;  /* 0x000000016f6fc824 */ /* 0x000fe200078e0a0d */
[----:B------:R-:W-:Y:S02]  /*5380*/  ISETP.GT.U32.AND P5, PT, R13, R115, PT ;  /* 0x000000730d00720c */ /* 0x000fe40003fa4070 */
[----:B------:R-:W-:Y:S01]  /*5390*/  ISETP.GE.AND P2, PT, R5, RZ, PT ;  /* 0x000000ff0500720c */ /* 0x000fe20003f46270 */
[----:B------:R-:W-:Y:S01]  /*53a0*/  @!P0 IMAD.MOV R107, RZ, RZ, -R107 ;  /* 0x000000ffff6b8224 */ /* 0x000fe200078e0a6b */
[----:B------:R-:W-:Y:S01]  /*53b0*/  IADD3 R5, R15, 0x6c, RZ ;  /* 0x0000006c0f057810 */ /* 0x000fe20007ffe0ff */
[----:B------:R-:W-:Y:S01]  /*53c0*/  @!P6 IMAD.MOV R110, RZ, RZ, -R110 ;  /* 0x000000ffff6ee224 */ /* 0x000fe200078e0a6e */
[C---:B------:R-:W-:Y:S01]  /*53d0*/  ISETP.GT.U32.AND P0, PT, R13.reuse, R111, PT ;  /* 0x0000006f0d00720c */ /* 0x040fe20003f04070 */
[C---:B------:R-:W-:Y:S01]  /*53e0*/  IMAD R113, R13.reuse, R8, R113 ;  /* 0x000000080d717224 */ /* 0x040fe200078e0271 */
[----:B------:R-:W-:-:S02]  /*53f0*/  ISETP.GT.U32.AND P6, PT, R13, R114, PT ;  /* 0x000000720d00720c */ /* 0x000fc40003fc4070 */
[----:B------:R-:W-:Y:S02]  /*5400*/  IABS R116, R5 ;  /* 0x0000000500747213 */ /* 0x000fe40000000000 */
[----:B------:R-:W-:Y:S02]  /*5410*/  IADD3 R8, R15, 0x6d, RZ ;  /* 0x0000006d0f087810 */ /* 0x000fe40007ffe0ff */
[----:B------:R-:W-:Y:S01]  /*5420*/  @!P3 IADD3 R108, -R108, RZ, RZ ;  /* 0x000000ff6c6cb210 */ /* 0x000fe20007ffe1ff */
[C---:B------:R-:W-:Y:S01]  /*5430*/  IMAD.HI.U32 R3, R6.reuse, R116, RZ ;  /* 0x0000007406037227 */ /* 0x040fe200078e00ff */
[----:B------:R-:W-:Y:S02]  /*5440*/  IABS R117, R8 ;  /* 0x0000000800757213 */ /* 0x000fe40000000000 */
[----:B------:R-:W-:Y:S02]  /*5450*/  @!P5 IADD3 R115, R115, -R13, RZ ;  /* 0x8000000d7373d210 */ /* 0x000fe40007ffe0ff */
[C---:B------:R-:W-:Y:S01]  /*5460*/  ISETP.GT.U32.AND P3, PT, R13.reuse, R113, PT ;  /* 0x000000710d00720c */ /* 0x040fe20003f64070 */
[----:B------:R-:W-:Y:S01]  /*5470*/  IMAD.MOV R4, RZ, RZ, -R3 ;  /* 0x000000ffff047224 */ /* 0x000fe200078e0a03 */
[----:B------:R-:W-:Y:S01]  /*5480*/  ISETP.GT.U32.AND P5, PT, R13, R115, PT ;  /* 0x000000730d00720c */ /* 0x000fe20003fa4070 */
[----:B------:R-:W-:Y:S01]  /*5490*/  IMAD.HI.U32 R3, R6, R117, RZ ;  /* 0x0000007506037227 */ /* 0x000fe200078e00ff */
[----:B------:R-:W-:-:S03]  /*54a0*/  @!P6 IADD3 R114, R114, -R13, RZ ;  /* 0x8000000d7272e210 */ /* 0x000fc60007ffe0ff */
[----:B------:R-:W-:Y:S02]  /*54b0*/  @!P0 IMAD.IADD R111, R111, 0x1, -R13 ;  /* 0x000000016f6f8824 */ /* 0x000fe400078e0a0d */
[C---:B------:R-:W-:Y:S02]  /*54c0*/  IMAD R116, R13.reuse, R4, R116 ;  /* 0x000000040d747224 */ /* 0x040fe400078e0274 */
[----:B------:R-:W-:Y:S02]  /*54d0*/  IMAD.MOV R4, RZ, RZ, -R3 ;  /* 0x000000ffff047224 */ /* 0x000fe400078e0a03 */
[----:B------:R-:W-:Y:S01]  /*54e0*/  @!P2 IMAD.MOV R111, RZ, RZ, -R111 ;  /* 0x000000ffff6fa224 */ /* 0x000fe200078e0a6f */
[C---:B------:R-:W-:Y:S01]  /*54f0*/  ISETP.GT.U32.AND P2, PT, R13.reuse, R114, PT ;  /* 0x000000720d00720c */ /* 0x040fe20003f44070 */
[----:B------:R-:W-:Y:S02]  /*5500*/  IMAD R117, R13, R4, R117 ;  /* 0x000000040d757224 */ /* 0x000fe400078e0275 */
[----:B------:R-:W-:Y:S01]  /*5510*/  @!P3 IMAD.IADD R113, R113, 0x1, -R13 ;  /* 0x000000017171b824 */ /* 0x000fe200078e0a0d */
[----:B------:R-:W-:Y:S01]  /*5520*/  ISETP.GE.AND P3, PT, R7, RZ, PT ;  /* 0x000000ff0700720c */ /* 0x000fe20003f66270 */
[----:B------:R-:W-:-:S02]  /*5530*/  VIADD R7, R15, 0x6e ;  /* 0x0000006e0f077836 */ /* 0x000fc40000000000 */
[--C-:B------:R-:W-:Y:S01]  /*5540*/  @!P5 IMAD.IADD R115, R115, 0x1, -R13.reuse ;  /* 0x000000017373d824 */ /* 0x100fe200078e0a0d */
[C---:B------:R-:W-:Y:S02]  /*5550*/  ISETP.GT.U32.AND P5, PT, R13.reuse, R117, PT ;  /* 0x000000750d00720c */ /* 0x040fe40003fa4070 */
[----:B------:R-:W-:Y:S02]  /*5560*/  IABS R118, R7 ;  /* 0x0000000700767213 */ /* 0x000fe40000000000 */
[----:B------:R-:W-:Y:S01]  /*5570*/  ISETP.GT.U32.AND P6, PT, R13, R113, PT ;  /* 0x000000710d00720c */ /* 0x000fe20003fc4070 */
[----:B------:R-:W-:Y:S01]  /*5580*/  @!P2 IMAD.IADD R114, R114, 0x1, -R13 ;  /* 0x000000017272a824 */ /* 0x000fe200078e0a0d */
[----:B------:R-:W-:Y:S01]  /*5590*/  ISETP.GE.AND P2, PT, R5, RZ, PT ;  /* 0x000000ff0500720c */ /* 0x000fe20003f46270 */
[----:B------:R-:W-:Y:S01]  /*55a0*/  IMAD.HI.U32 R3, R6, R118, RZ ;  /* 0x0000007606037227 */ /* 0x000fe200078e00ff */
[----:B------:R-:W-:-:S03]  /*55b0*/  IADD3 R5, R15, 0x70, RZ ;  /* 0x000000700f057810 */ /* 0x000fc60007ffe0ff */
[----:B------:R-:W-:Y:S01]  /*55c0*/  IMAD.MOV R3, RZ, RZ, -R3 ;  /* 0x000000ffff037224 */ /* 0x000fe200078e0a03 */
[----:B------:R-:W-:Y:S01]  /*55d0*/  IABS R120, R5 ;  /* 0x0000000500787213 */ /* 0x000fe20000000000 */
[----:B------:R-:W-:Y:S01]  /*55e0*/  @!P5 IMAD.IADD R117, R117, 0x1, -R13 ;  /* 0x000000017575d824 */ /* 0x000fe200078e0a0d */
[----:B------:R-:W-:Y:S01]  /*55f0*/  ISETP.GE.AND P4, PT, R9, RZ, PT ;  /* 0x000000ff0900720c */ /* 0x000fe20003f86270 */
[----:B------:R-:W-:Y:S02]  /*5600*/  VIADD R9, R15, 0x6f ;  /* 0x0000006f0f097836 */ /* 0x000fe40000000000 */
[C---:B------:R-:W-:Y:S01]  /*5610*/  IMAD R118, R13.reuse, R3, R118 ;  /* 0x000000030d767224 */ /* 0x040fe200078e0276 */
[----:B------:R-:W-:Y:S01]  /*5620*/  ISETP.GT.U32.AND P5, PT, R13, R117, PT ;  /* 0x000000750d00720c */ /* 0x000fe20003fa4070 */
[----:B------:R-:W-:Y:S01]  /*5630*/  IMAD.HI.U32 R3, R6, R120, RZ ;  /* 0x0000007806037227 */ /* 0x000fe200078e00ff */
[----:B------:R-:W-:-:S03]  /*5640*/  IABS R119, R9 ;  /* 0x0000000900777213 */ /* 0x000fc60000000000 */
[----:B------:R-:W-:Y:S01]  /*5650*/  @!P6 IMAD.IADD R113, R113, 0x1, -R13 ;  /* 0x000000017171e824 */ /* 0x000fe200078e0a0d */
[----:B------:R-:W-:Y:S01]  /*5660*/  ISETP.GT.U32.AND P6, PT, R13, R116, PT ;  /* 0x000000740d00720c */ /* 0x000fe20003fc4070 */
[----:B------:R-:W-:Y:S01]  /*5670*/  @!P1 IMAD.MOV R109, RZ, RZ, -R109 ;  /* 0x000000ffff6d9224 */ /* 0x000fe200078e0a6d */
[----:B------:R-:W-:Y:S02]  /*5680*/  IADD3 R3, -R3, RZ, RZ ;  /* 0x000000ff03037210 */ /* 0x000fe40007ffe1ff */
[----:B------:R-:W-:Y:S01]  /*5690*/  ISETP.GE.AND P1, PT, R11, RZ, PT ;  /* 0x000000ff0b00720c */ /* 0x000fe20003f26270 */
[----:B------:R-:W-:Y:S01]  /*56a0*/  IMAD.HI.U32 R4, R6, R119, RZ ;  /* 0x0000007706047227 */ /* 0x000fe200078e00ff */
[----:B------:R-:W-:-:S03]  /*56b0*/  ISETP.GE.AND P0, PT, R12, RZ, PT ;  /* 0x000000ff0c00720c */ /* 0x000fc60003f06270 */
[----:B------:R-:W-:Y:S02]  /*56c0*/  IMAD R120, R13, R3, R120 ;  /* 0x000000030d787224 */ /* 0x000fe400078e0278 */
[----:B------:R-:W-:Y:S02]  /*56d0*/  IMAD.MOV R4, RZ, RZ, -R4 ;  /* 0x000000ffff047224 */ /* 0x000fe400078e0a04 */
[----:B------:R-:W-:Y:S01]  /*56e0*/  @!P5 IMAD.IADD R117, R117, 0x1, -R13 ;  /* 0x000000017575d824 */ /* 0x000fe200078e0a0d */
[C---:B------:R-:W-:Y:S01]  /*56f0*/  ISETP.GT.U32.AND P5, PT, R13.reuse, R120, PT ;  /* 0x000000780d00720c */ /* 0x040fe20003fa4070 */
[----:B------:R-:W-:Y:S01]  /*5700*/  IMAD R119, R13, R4, R119 ;  /* 0x000000040d777224 */ /* 0x000fe200078e0277 */
[----:B------:R-:W-:Y:S02]  /*5710*/  @!P6 IADD3 R116, R116, -R13, RZ ;  /* 0x8000000d7474e210 */ /* 0x000fe40007ffe0ff */
[----:B------:R-:W-:Y:S01]  /*5720*/  ISETP.GE.AND P6, PT, R8, RZ, PT ;  /* 0x000000ff0800720c */ /* 0x000fe20003fc6270 */
[----:B------:R-:W-:-:S02]  /*5730*/  VIADD R8, R15, 0x71 ;  /* 0x000000710f087836 */ /* 0x000fc40000000000 */
[----:B------:R-:W-:Y:S01]  /*5740*/  @!P1 IMAD.MOV R113, RZ, RZ, -R113 ;  /* 0x000000ffff719224 */ /* 0x000fe200078e0a71 */
[C---:B------:R-:W-:Y:S01]  /*5750*/  ISETP.GT.U32.AND P1, PT, R13.reuse, R118, PT ;  /* 0x000000760d00720c */ /* 0x040fe20003f24070 */
[----:B------:R-:W-:Y:S01]  /*5760*/  @!P4 IMAD.MOV R112, RZ, RZ, -R112 ;  /* 0x000000ffff70c224 */ /* 0x000fe200078e0a70 */
[----:B------:R-:W-:Y:S01]  /*5770*/  ISETP.GT.U32.AND P4, PT, R13, R116, PT ;  /* 0x000000740d00720c */ /* 0x000fe20003f84070 */
[----:B------:R-:W-:Y:S01]  /*5780*/  @!P0 IMAD.MOV R114, RZ, RZ, -R114 ;  /* 0x000000ffff728224 */ /* 0x000fe200078e0a72 */
[----:B------:R-:W-:Y:S01]  /*5790*/  ISETP.GE.AND P0, PT, R7, RZ, PT ;  /* 0x000000ff0700720c */ /* 0x000fe20003f06270 */
[----:B------:R-:W-:Y:S01]  /*57a0*/  @!P3 IMAD.MOV R115, RZ, RZ, -R115 ;  /* 0x000000ffff73b224 */ /* 0x000fe200078e0a73 */
[----:B------:R-:W-:Y:S01]  /*57b0*/  ISETP.GT.U32.AND P3, PT, R13, R119, PT ;  /* 0x000000770d00720c */ /* 0x000fe20003f64070 */
[----:B------:R-:W-:Y:S01]  /*57c0*/  VIADD R7, R15, 0x72 ;  /* 0x000000720f077836 */ /* 0x000fe20000000000 */
[----:B------:R-:W-:Y:S02]  /*57d0*/  IABS R121, R8 ;  /* 0x0000000800797213 */ /* 0x000fe40000000000 */
[----:B------:R-:W-:-:S02]  /*57e0*/  @!P5 IADD3 R120, R120, -R13, RZ ;  /* 0x8000000d7878d210 */ /* 0x000fc40007ffe0ff */
[----:B------:R-:W-:Y:S01]  /*57f0*/  IABS R122, R7 ;  /* 0x00000007007a7213 */ /* 0x000fe20000000000 */
[----:B------:R-:W-:Y:S01]  /*5800*/  IMAD.HI.U32 R3, R6, R121, RZ ;  /* 0x0000007906037227 */ /* 0x000fe200078e00ff */
[----:B------:R-:W-:-:S03]  /*5810*/  ISETP.GT.U32.AND P5, PT, R13, R120, PT ;  /* 0x000000780d00720c */ /* 0x000fc60003fa4070 */
[----:B------:R-:W-:Y:S01]  /*5820*/  IMAD.MOV R4, RZ, RZ, -R3 ;  /* 0x000000ffff047224 */ /* 0x000fe200078e0a03 */
[----:B------:R-:W-:Y:S01]  /*5830*/  @!P4 IADD3 R116, R116, -R13, RZ ;  /* 0x8000000d7474c210 */ /* 0x000fe20007ffe0ff */
[----:B------:R-:W-:Y:S02]  /*5840*/  @!P1 IMAD.IADD R118, R118, 0x1, -R13 ;  /* 0x0000000176769824 */ /* 0x000fe400078e0a0d */
[----:B------:R-:W-:-:S04]  /*5850*/  IMAD.HI.U32 R3, R6, R122, RZ ;  /* 0x0000007a06037227 */ /* 0x000fc800078e00ff */
[----:B------:R-:W-:Y:S01]  /*5860*/  @!P3 IMAD.IADD R119, R119, 0x1, -R13 ;  /* 0x000000017777b824 */ /* 0x000fe200078e0a0d */
[C---:B------:R-:W-:Y:S01]  /*5870*/  ISETP.GT.U32.AND P3, PT, R13.reuse, R118, PT ;  /* 0x000000760d00720c */ /* 0x040fe20003f64070 */
[----:B------:R-:W-:Y:S02]  /*5880*/  IMAD.MOV R3, RZ, RZ, -R3 ;  /* 0x000000ffff037224 */ /* 0x000fe400078e0a03 */
[----:B------:R-:W-:Y:S01]  /*5890*/  @!P2 IMAD.MOV R116, RZ, RZ, -R116 ;  /* 0x000000ffff74a224 */ /* 0x000fe200078e0a74 */
[C---:B------:R-:W-:Y:S01]  /*58a0*/  ISETP.GT.U32.AND P2, PT, R13.reuse, R119, PT ;  /* 0x000000770d00720c */ /* 0x040fe20003f44070 */
[C---:B------:R-:W-:Y:S02]  /*58b0*/  IMAD R122, R13.reuse, R3, R122 ;  /* 0x000000030d7a7224 */ /* 0x040fe400078e027a */
[----:B------:R-:W-:Y:S02]  /*58c0*/  @!P5 IMAD.IADD R120, R120, 0x1, -R13 ;  /* 0x000000017878d824 */ /* 0x000fe400078e0a0d */
[C---:B------:R-:W-:Y:S01]  /*58d0*/  IMAD R121, R13.reuse, R4, R121 ;  /* 0x000000040d797224 */ /* 0x040fe200078e0279 */
[----:B------:R-:W-:-:S02]  /*58e0*/  ISETP.GT.U32.AND P5, PT, R13, R122, PT ;  /* 0x0000007a0d00720c */ /* 0x000fc40003fa4070 */
[----:B------:R-:W-:Y:S01]  /*58f0*/  ISETP.GE.AND P1, PT, R5, RZ, PT ;  /* 0x000000ff0500720c */ /* 0x000fe20003f26270 */
[----:B------:R-:W-:Y:S01]  /*5900*/  @!P3 IMAD.IADD R118, R118, 0x1, -R13 ;  /* 0x000000017676b824 */ /* 0x000fe200078e0a0d */
[----:B------:R-:W-:Y:S02]  /*5910*/  IADD3 R5, R15, 0x73, RZ ;  /* 0x000000730f057810 */ /* 0x000fe40007ffe0ff */
[----:B------:R-:W-:Y:S02]  /*5920*/  ISETP.GT.U32.AND P3, PT, R13, R121, PT ;  /* 0x000000790d00720c */ /* 0x000fe40003f64070 */
[----:B------:R-:W-:Y:S02]  /*5930*/  @!P2 IADD3 R119, R119, -R13, RZ ;  /* 0x8000000d7777a210 */ /* 0x000fe40007ffe0ff */
[----:B------:R-:W-:Y:S02]  /*5940*/  IABS R123, R5 ;  /* 0x00000005007b7213 */ /* 0x000fe40000000000 */
[----:B------:R-:W-:Y:S01]  /*5950*/  ISETP.GE.AND P2, PT, R7, RZ, PT ;  /* 0x000000ff0700720c */ /* 0x000fe20003f46270 */
[----:B------:R-:W-:-:S02]  /*5960*/  VIADD R7, R15, 0x74 ;  /* 0x000000740f077836 */ /* 0x000fc40000000000 */
[----:B------:R-:W-:-:S03]  /*5970*/  IMAD.HI.U32 R3, R6, R123, RZ ;  /* 0x0000007b06037227 */ /* 0x000fc600078e00ff */
[----:B------:R-:W-:Y:S01]  /*5980*/  IABS R124, R7 ;  /* 0x00000007007c7213 */ /* 0x000fe20000000000 */
[----:B------:R-:W-:Y:S01]  /*5990*/  @!P5 IMAD.IADD R122, R122, 0x1, -R13 ;  /* 0x000000017a7ad824 */ /* 0x000fe200078e0a0d */
[----:B------:R-:W-:Y:S01]  /*59a0*/  IADD3 R4, -R3, RZ, RZ ;  /* 0x000000ff03047210 */ /* 0x000fe20007ffe1ff */
[----:B------:R-:W-:Y:S01]  /*59b0*/  @!P6 IMAD.MOV R117, RZ, RZ, -R117 ;  /* 0x000000ffff75e224 */ /* 0x000fe200078e0a75 */
[----:B------:R-:W-:Y:S01]  /*59c0*/  ISETP.GE.AND P6, PT, R8, RZ, PT ;  /* 0x000000ff0800720c */ /* 0x000fe20003fc6270 */
[----:B------:R-:W-:Y:S01]  /*59d0*/  @!P3 IMAD.IADD R121, R121, 0x1, -R13 ;  /* 0x000000017979b824 */ /* 0x000fe200078e0a0d */
[----:B------:R-:W-:Y:S01]  /*59e0*/  ISETP.GT.U32.AND P5, PT, R13, R122, PT ;  /* 0x0000007a0d00720c */ /* 0x000fe20003fa4070 */
[----:B------:R-:W-:Y:S01]  /*59f0*/  IMAD.HI.U32 R3, R6, R124, RZ ;  /* 0x0000007c06037227 */ /* 0x000fe200078e00ff */
[----:B------:R-:W-:-:S03]  /*5a00*/  ISETP.GE.AND P4, PT, R9, RZ, PT ;  /* 0x000000ff0900720c */ /* 0x000fc60003f86270 */
[----:B------:R-:W-:Y:S02]  /*5a10*/  VIADD R8, R15, 0x75 ;  /* 0x000000750f087836 */ /* 0x000fe40000000000 */
[----:B------:R-:W-:Y:S01]  /*5a20*/  @!P0 IMAD.MOV R118, RZ, RZ, -R118 ;  /* 0x000000ffff768224 */ /* 0x000fe200078e0a76 */
[C---:B------:R-:W-:Y:S01]  /*5a30*/  ISETP.GT.U32.AND P0, PT, R13.reuse, R121, PT ;  /* 0x000000790d00720c */ /* 0x040fe20003f04070 */
[----:B------:R-:W-:Y:S01]  /*5a40*/  IMAD.MOV R3, RZ, RZ, -R3 ;  /* 0x000000ffff037224 */ /* 0x000fe200078e0a03 */
[----:B------:R-:W-:Y:S01]  /*5a50*/  IABS R125, R8 ;  /* 0x00000008007d7213 */ /* 0x000fe20000000000 */
[C---:B------:R-:W-:Y:S02]  /*5a60*/  IMAD R123, R13.reuse, R4, R123 ;  /* 0x000000040d7b7224 */ /* 0x040fe400078e027b */
[----:B------:R-:W-:Y:S02]  /*5a70*/  IMAD R124, R13, R3, R124 ;  /* 0x000000030d7c7224 */ /* 0x000fe400078e027c */
[----:B------:R-:W-:Y:S01]  /*5a80*/  IMAD.HI.U32 R4, R6, R125, RZ ;  /* 0x0000007d06047227 */ /* 0x000fe200078e00ff */
[----:B------:R-:W-:-:S03]  /*5a90*/  @!P4 IADD3 R119, -R119, RZ, RZ ;  /* 0x000000ff7777c210 */ /* 0x000fc60007ffe1ff */
[----:B------:R-:W-:Y:S01]  /*5aa0*/  @!P5 IMAD.IADD R122, R122, 0x1, -R13 ;  /* 0x000000017a7ad824 */ /* 0x000fe200078e0a0d */
[C---:B------:R-:W-:Y:S01]  /*5ab0*/  ISETP.GT.U32.AND P5, PT, R13.reuse, R124, PT ;  /* 0x0000007c0d00720c */ /* 0x040fe20003fa4070 */
[----:B------:R-:W-:Y:S01]  /*5ac0*/  IMAD.MOV R4, RZ, RZ, -R4 ;  /* 0x000000ffff047224 */ /* 0x000fe200078e0a04 */
[----:B------:R-:W-:Y:S02]  /*5ad0*/  ISETP.GT.U32.AND P4, PT, R13, R123, PT ;  /* 0x0000007b0d00720c */ /* 0x000fe40003f84070 */
[----:B------:R-:W-:Y:S01]  /*5ae0*/  @!P0 IADD3 R121, R121, -R13, RZ ;  /* 0x8000000d79798210 */ /* 0x000fe20007ffe0ff */
[----:B------:R-:W-:Y:S01]  /*5af0*/  IMAD R125, R13, R4, R125 ;  /* 0x000000040d7d7224 */ /* 0x000fe200078e027d */
[----:B------:R-:W-:Y:S01]  /*5b00*/  ISETP.GE.AND P3, PT, R5, RZ, PT ;  /* 0x000000ff0500720c */ /* 0x000fe20003f66270 */
[----:B------:R-:W-:Y:S02]  /*5b10*/  VIADD R5, R15, 0x76 ;  /* 0x000000760f057836 */ /* 0x000fe40000000000 */
[----:B------:R-:W-:Y:S01]  /*5b20*/  @!P6 IMAD.MOV R121, RZ, RZ, -R121 ;  /* 0x000000ffff79e224 */ /* 0x000fe200078e0a79 */
[----:B------:R-:W-:-:S02]  /*5b30*/  ISETP.GT.U32.AND P6, PT, R13, R125, PT ;  /* 0x0000007d0d00720c */ /* 0x000fc40003fc4070 */
[----:B------:R-:W-:Y:S02]  /*5b40*/  IABS R126, R5 ;  /* 0x00000005007e7213 */ /* 0x000fe40000000000 */
[-C--:B------:R-:W-:Y:S02]  /*5b50*/  @!P5 IADD3 R124, R124, -R13.reuse, RZ ;  /* 0x8000000d7c7cd210 */ /* 0x080fe40007ffe0ff */
[----:B------:R-:W-:Y:S01]  /*5b60*/  @!P4 IADD3 R123, R123, -R13, RZ ;  /* 0x8000000d7b7bc210 */ /* 0x000fe20007ffe0ff */
[----:B------:R-:W-:Y:S01]  /*5b70*/  IMAD.HI.U32 R3, R6, R126, RZ ;  /* 0x0000007e06037227 */ /* 0x000fe200078e00ff */
[C---:B------:R-:W-:Y:S02]  /*5b80*/  ISETP.GT.U32.AND P5, PT, R13.reuse, R124, PT ;  /* 0x0000007c0d00720c */ /* 0x040fe40003fa4070 */
[----:B------:R-:W-:Y:S01]  /*5b90*/  ISETP.GT.U32.AND P4, PT, R13, R123, PT ;  /* 0x0000007b0d00720c */ /* 0x000fe20003f84070 */
[----:B------:R-:W-:Y:S01]  /*5ba0*/  @!P2 IMAD.MOV R122, RZ, RZ, -R122 ;  /* 0x000000ffff7aa224 */ /* 0x000fe200078e0a7a */
[----:B------:R-:W-:Y:S01]  /*5bb0*/  ISETP.GE.AND P2, PT, R5, RZ, PT ;  /* 0x000000ff0500720c */ /* 0x000fe20003f46270 */
[----:B------:R-:W-:-:S02]  /*5bc0*/  IMAD.MOV R5, RZ, RZ, -R3 ;  /* 0x000000ffff057224 */ /* 0x000fc400078e0a03 */
[----:B------:R-:W-:Y:S01]  /*5bd0*/  @!P1 IMAD.MOV R120, RZ, RZ, -R120 ;  /* 0x000000ffff789224 */ /* 0x000fe200078e0a78 */
[----:B------:R-:W-:Y:S01]  /*5be0*/  ISETP.GE.AND P1, PT, R7, RZ, PT ;  /* 0x000000ff0700720c */ /* 0x000fe20003f26270 */
[--C-:B------:R-:W-:Y:S02]  /*5bf0*/  @!P6 IMAD.IADD R125, R125, 0x1, -R13.reuse ;  /* 0x000000017d7de824 */ /* 0x100fe400078e0a0d */
[----:B------:R-:W-:Y:S02]  /*5c00*/  VIADD R7, R15, 0x78 ;  /* 0x000000780f077836 */ /* 0x000fe40000000000 */
[C---:B------:R-:W-:Y:S01]  /*5c10*/  IMAD R126, R13.reuse, R5, R126 ;  /* 0x000000050d7e7224 */ /* 0x040fe200078e027e */
[----:B------:R-:W-:Y:S01]  /*5c20*/  ISETP.GT.U32.AND P6, PT, R13, R125, PT ;  /* 0x0000007d0d00720c */ /* 0x000fe20003fc4070 */
[----:B------:R-:W-:Y:S01]  /*5c30*/  VIADD R4, R15, 0x77 ;  /* 0x000000770f047836 */ /* 0x000fe20000000000 */
[----:B------:R-:W-:Y:S01]  /*5c40*/  IABS R128, R7 ;  /* 0x0000000700807213 */ /* 0x000fe20000000000 */
[--C-:B------:R-:W-:Y:S01]  /*5c50*/  @!P5 IMAD.IADD R124, R124, 0x1, -R13.reuse ;  /* 0x000000017c7cd824 */ /* 0x100fe200078e0a0d */
[----:B------:R-:W-:Y:S01]  /*5c60*/  ISETP.GT.U32.AND P5, PT, R13, R126, PT ;  /* 0x0000007e0d00720c */ /* 0x000fe20003fa4070 */
[----:B------:R-:W-:Y:S01]  /*5c70*/  @!P4 IMAD.IADD R123, R123, 0x1, -R13 ;  /* 0x000000017b7bc824 */ /* 0x000fe200078e0a0d */
[----:B------:R-:W-:-:S02]  /*5c80*/  ISETP.GE.AND P0, PT, R8, RZ, PT ;  /* 0x000000ff0800720c */ /* 0x000fc40003f06270 */
[----:B------:R-:W-:Y:S02]  /*5c90*/  IABS R127, R4 ;  /* 0x00000004007f7213 */ /* 0x000fe40000000000 */
[----:B------:R-:W-:Y:S01]  /*5ca0*/  ISETP.GE.AND P4, PT, R4, RZ, PT ;  /* 0x000000ff0400720c */ /* 0x000fe20003f86270 */
[----:B------:R-:W-:-:S04]  /*5cb0*/  IMAD.HI.U32 R4, R6, R128, RZ ;  /* 0x0000008006047227 */ /* 0x000fc800078e00ff */
[----:B------:R-:W-:Y:S02]  /*5cc0*/  IMAD.MOV R4, RZ, RZ, -R4 ;  /* 0x000000ffff047224 */ /* 0x000fe400078e0a04 */
[----:B------:R-:W-:-:S04]  /*5cd0*/  IMAD.HI.U32 R3, R6, R127, RZ ;  /* 0x0000007f06037227 */ /* 0x000fc800078e00ff */
[--C-:B------:R-:W-:Y:S02]  /*5ce0*/  @!P6 IMAD.IADD R125, R125, 0x1, -R13.reuse ;  /* 0x000000017d7de824 */ /* 0x100fe400078e0a0d */
[----:B------:R-:W-:Y:S02]  /*5cf0*/  IMAD R128, R13, R4, R128 ;  /* 0x000000040d807224 */ /* 0x000fe400078e0280 */
[----:B------:R-:W-:Y:S01]  /*5d00*/  @!P5 IMAD.IADD R126, R126, 0x1, -R13 ;  /* 0x000000017e7ed824 */ /* 0x000fe200078e0a0d */
[----:B------:R-:W-:Y:S01]  /*5d10*/  IADD3 R8, -R3, RZ, RZ ;  /* 0x000000ff03087210 */ /* 0x000fe20007ffe1ff */
[----:B------:R-:W-:Y:S01]  /*5d20*/  VIADD R5, R15, 0x7a ;  /* 0x0000007a0f057836 */ /* 0x000fe20000000000 */
[----:B------:R-:W-:Y:S02]  /*5d30*/  @!P0 IADD3 R125, -R125, RZ, RZ ;  /* 0x000000ff7d7d8210 */ /* 0x000fe40007ffe1ff */
[C---:B------:R-:W-:Y:S02]  /*5d40*/  ISETP.GT.U32.AND P0, PT, R13.reuse, R128, PT ;  /* 0x000000800d00720c */ /* 0x040fe40003f04070 */
[C---:B------:R-:W-:Y:S01]  /*5d50*/  ISETP.GT.U32.AND P5, PT, R13.reuse, R126, PT ;  /* 0x0000007e0d00720c */ /* 0x040fe20003fa4070 */
[----:B------:R-:W-:Y:S01]  /*5d60*/  IMAD R127, R13, R8, R127 ;  /* 0x000000080d7f7224 */ /* 0x000fe200078e027f */
[----:B------:R-:W-:Y:S01]  /*5d70*/  IABS R130, R5 ;  /* 0x0000000500827213 */ /* 0x000fe20000000000 */
[----:B------:R-:W-:-:S03]  /*5d80*/  @!P1 IMAD.MOV R124, RZ, RZ, -R124 ;  /* 0x000000ffff7c9224 */ /* 0x000fc600078e0a7c */
[----:B------:R-:W-:Y:S01]  /*5d90*/  ISETP.GT.U32.AND P1, PT, R13, R127, PT ;  /* 0x0000007f0d00720c */ /* 0x000fe20003f24070 */
[----:B------:R-:W-:-:S04]  /*5da0*/  IMAD.HI.U32 R4, R6, R130, RZ ;  /* 0x0000008206047227 */ /* 0x000fc800078e00ff */
[----:B------:R-:W-:Y:S02]  /*5db0*/  IMAD.MOV R4, RZ, RZ, -R4 ;  /* 0x000000ffff047224 */ /* 0x000fe400078e0a04 */
[--C-:B------:R-:W-:Y:S01]  /*5dc0*/  @!P0 IMAD.IADD R128, R128, 0x1, -R13.reuse ;  /* 0x0000000180808824 */ /* 0x100fe200078e0a0d */
[----:B------:R-:W-:Y:S01]  /*5dd0*/  IADD3 R9, R15, 0x7c, RZ ;  /* 0x0000007c0f097810 */ /* 0x000fe20007ffe0ff */
[----:B------:R-:W-:Y:S02]  /*5de0*/  @!P5 IMAD.IADD R126, R126, 0x1, -R13 ;  /* 0x000000017e7ed824 */ /* 0x000fe400078e0a0d */
[C---:B------:R-:W-:Y:S01]  /*5df0*/  IMAD R130, R13.reuse, R4, R130 ;  /* 0x000000040d827224 */ /* 0x040fe200078e0282 */
[----:B------:R-:W-:Y:S02]  /*5e00*/  ISETP.GT.U32.AND P0, PT, R13, R128, PT ;  /* 0x000000800d00720c */ /* 0x000fe40003f04070 */
[----:B------:R-:W-:Y:S02]  /*5e10*/  IADD3 R3, R15, 0x79, RZ ;  /* 0x000000790f037810 */ /* 0x000fe40007ffe0ff */
[----:B------:R-:W-:-:S02]  /*5e20*/  IABS R132, R9 ;  /* 0x0000000900847213 */ /* 0x000fc40000000000 */
[----:B------:R-:W-:Y:S01]  /*5e30*/  @!P2 IADD3 R126, -R126, RZ, RZ ;  /* 0x000000ff7e7ea210 */ /* 0x000fe20007ffe1ff */
[----:B------:R-:W-:Y:S01]  /*5e40*/  @!P3 IMAD.MOV R123, RZ, RZ, -R123 ;  /* 0x000000ffff7bb224 */ /* 0x000fe200078e0a7b */
[----:B------:R-:W-:Y:S01]  /*5e50*/  ISETP.GT.U32.AND P2, PT, R13, R130, PT ;  /* 0x000000820d00720c */ /* 0x000fe20003f44070 */
[----:B------:R-:W-:Y:S01]  /*5e60*/  @!P1 IMAD.IADD R127, R127, 0x1, -R13 ;  /* 0x000000017f7f9824 */ /* 0x000fe200078e0a0d */
[----:B------:R-:W-:Y:S01]  /*5e70*/  ISETP.GE.AND P3, PT, R7, RZ, PT ;  /* 0x000000ff0700720c */ /* 0x000fe20003f66270 */
[----:B------:R-:W-:Y:S01]  /*5e80*/  VIADD R7, R15, 0x7b ;  /* 0x0000007b0f077836 */ /* 0x000fe20000000000 */
[----:B------:R-:W-:Y:S01]  /*5e90*/  IABS R129, R3 ;  /* 0x0000000300817213 */ /* 0x000fe20000000000 */
[C---:B------:R-:W-:Y:S01]  /*5ea0*/  IMAD.HI.U32 R4, R6.reuse, R132, RZ ;  /* 0x0000008406047227 */ /* 0x040fe200078e00ff */
[----:B------:R-:W-:Y:S02]  /*5eb0*/  ISETP.GT.U32.AND P1, PT, R13, R127, PT ;  /* 0x0000007f0d00720c */ /* 0x000fe40003f24070 */
[----:B------:R-:W-:Y:S01]  /*5ec0*/  ISETP.GE.AND P6, PT, R3, RZ, PT ;  /* 0x000000ff0300720c */ /* 0x000fe20003fc6270 */
[----:B------:R-:W-:Y:S01]  /*5ed0*/  IMAD.HI.U32 R3, R6, R129, RZ ;  /* 0x0000008106037227 */ /* 0x000fe200078e00ff */
[----:B------:R-:W-:-:S02]  /*5ee0*/  IABS R131, R7 ;  /* 0x0000000700837213 */ /* 0x000fc40000000000 */
[----:B------:R-:W-:Y:S01]  /*5ef0*/  ISETP.GE.AND P5, PT, R5, RZ, PT ;  /* 0x000000ff0500720c */ /* 0x000fe20003fa6270 */
[----:B------:R-:W-:Y:S02]  /*5f00*/  IMAD.MOV R4, RZ, RZ, -R4 ;  /* 0x000000ffff047224 */ /* 0x000fe400078e0a04 */
[----:B------:R-:W-:Y:S02]  /*5f10*/  VIADD R5, R15, 0x7d ;  /* 0x0000007d0f057836 */ /* 0x000fe40000000000 */
[----:B------:R-:W-:Y:S02]  /*5f20*/  @!P0 IMAD.IADD R128, R128, 0x1, -R13 ;  /* 0x0000000180808824 */ /* 0x000fe400078e0a0d */
[----:B------:R-:W-:Y:S02]  /*5f30*/  IMAD.MOV R8, RZ, RZ, -R3 ;  /* 0x000000ffff087224 */ /* 0x000fe400078e0a03 */
[----:B------:R-:W-:Y:S01]  /*5f40*/  IMAD R132, R13, R4, R132 ;  /* 0x000000040d847224 */ /* 0x000fe200078e0284 */
[----:B------:R-:W-:Y:S01]  /*5f50*/  IABS R133, R5 ;  /* 0x0000000500857213 */ /* 0x000fe20000000000 */
[----:B------:R-:W-:Y:S01]  /*5f60*/  IMAD.HI.U32 R3, R6, R131, RZ ;  /* 0x0000008306037227 */ /* 0x000fe200078e00ff */
[----:B------:R-:W-:-:S03]  /*5f70*/  @!P3 IADD3 R128, -R128, RZ, RZ ;  /* 0x000000ff8080b210 */ /* 0x000fc60007ffe1ff */
[----:B------:R-:W-:Y:S01]  /*5f80*/  @!P2 IMAD.IADD R130, R130, 0x1, -R13 ;  /* 0x000000018282a824 */ /* 0x000fe200078e0a0d */
[C---:B------:R-:W-:Y:S01]  /*5f90*/  ISETP.GT.U32.AND P3, PT, R13.reuse, R132, PT ;  /* 0x000000840d00720c */ /* 0x040fe20003f64070 */
[----:B------:R-:W-:Y:S01]  /*5fa0*/  IMAD R129, R13, R8, R129 ;  /* 0x000000080d817224 */ /* 0x000fe200078e0281 */
[----:B------:R-:W-:Y:S01]  /*5fb0*/  IADD3 R8, -R3, RZ, RZ ;  /* 0x000000ff03087210 */ /* 0x000fe20007ffe1ff */
[----:B------:R-:W-:Y:S01]  /*5fc0*/  @!P1 IMAD.IADD R127, R127, 0x1, -R13 ;  /* 0x000000017f7f9824 */ /* 0x000fe200078e0a0d */
[C---:B------:R-:W-:Y:S01]  /*5fd0*/  ISETP.GT.U32.AND P2, PT, R13.reuse, R130, PT ;  /* 0x000000820d00720c */ /* 0x040fe20003f44070 */
[----:B------:R-:W-:Y:S01]  /*5fe0*/  IMAD.HI.U32 R3, R6, R133, RZ ;  /* 0x0000008506037227 */ /* 0x000fe200078e00ff */
[----:B------:R-:W-:-:S03]  /*5ff0*/  ISETP.GT.U32.AND P1, PT, R13, R129, PT ;  /* 0x000000810d00720c */ /* 0x000fc60003f24070 */
[----:B------:R-:W-:Y:S01]  /*6000*/  @!P4 IMAD.MOV R127, RZ, RZ, -R127 ;  /* 0x000000ffff7fc224 */ /* 0x000fe200078e0a7f */
[----:B------:R-:W-:Y:S01]  /*6010*/  ISETP.GE.AND P4, PT, R7, RZ, PT ;  /* 0x000000ff0700720c */ /* 0x000fe20003f86270 */
[----:B------:R-:W-:Y:S01]  /*6020*/  IMAD.MOV R4, RZ, RZ, -R3 ;  /* 0x000000ffff047224 */ /* 0x000fe200078e0a03 */
[----:B------:R-:W-:Y:S01]  /*6030*/  IADD3 R7, R15, 0x7e, RZ ;  /* 0x0000007e0f077810 */ /* 0x000fe20007ffe0ff */
[C---:B------:R-:W-:Y:S02]  /*6040*/  IMAD R131, R13.reuse, R8, R131 ;  /* 0x000000080d837224 */ /* 0x040fe400078e0283 */
[C---:B------:R-:W-:Y:S01]  /*6050*/  IMAD R133, R13.reuse, R4, R133 ;  /* 0x000000040d857224 */ /* 0x040fe200078e0285 */
[----:B------:R-:W-:Y:S01]  /*6060*/  IABS R134, R7 ;  /* 0x0000000700867213 */ /* 0x000fe20000000000 */
[----:B------:R-:W-:Y:S01]  /*6070*/  @!P3 IMAD.IADD R132, R132, 0x1, -R13 ;  /* 0x000000018484b824 */ /* 0x000fe200078e0a0d */
[----:B------:R-:W-:Y:S02]  /*6080*/  ISETP.GT.U32.AND P0, PT, R13, R131, PT ;  /* 0x000000830d00720c */ /* 0x000fe40003f04070 */
[----:B------:R-:W-:-:S02]  /*6090*/  @!P2 IADD3 R130, R130, -R13, RZ ;  /* 0x8000000d8282a210 */ /* 0x000fc40007ffe0ff */
[C---:B------:R-:W-:Y:S01]  /*60a0*/  ISETP.GT.U32.AND P2, PT, R13.reuse, R133, PT ;  /* 0x000000850d00720c */ /* 0x040fe20003f44070 */
[----:B------:R-:W-:Y:S01]  /*60b0*/  IMAD.HI.U32 R3, R6, R134, RZ ;  /* 0x0000008606037227 */ /* 0x000fe200078e00ff */
[----:B------:R-:W-:-:S03]  /*60c0*/  ISETP.GT.U32.AND P3, PT, R13, R132, PT ;  /* 0x000000840d00720c */ /* 0x000fc60003f64070 */
[----:B------:R-:W-:Y:S01]  /*60d0*/  @!P1 IMAD.IADD R129, R129, 0x1, -R13 ;  /* 0x0000000181819824 */ /* 0x000fe200078e0a0d */
[----:B------:R-:W-:Y:S01]  /*60e0*/  IADD3 R3, -R3, RZ, RZ ;  /* 0x000000ff03037210 */ /* 0x000fe20007ffe1ff */
[----:B------:R-:W-:-:S03]  /*60f0*/  VIADD R8, R15, 0x7f ;  /* 0x0000007f0f087836 */ /* 0x000fc60000000000 */
[----:B------:R-:W-:Y:S01]  /*6100*/  ISETP.GT.U32.AND P1, PT, R13, R129, PT ;  /* 0x000000810d00720c */ /* 0x000fe20003f24070 */
[--C-:B------:R-:W-:Y:S01]  /*6110*/  @!P0 IMAD.IADD R131, R131, 0x1, -R13.reuse ;  /* 0x0000000183838824 */ /* 0x100fe200078e0a0d */
[----:B------:R-:W-:Y:S01]  /*6120*/  IABS R135, R8 ;  /* 0x0000000800877213 */ /* 0x000fe20000000000 */
[----:B------:R-:W-:Y:S02]  /*6130*/  IMAD R134, R13, R3, R134 ;  /* 0x000000030d867224 */ /* 0x000fe400078e0286 */
[--C-:B------:R-:W-:Y:S01]  /*6140*/  @!P2 IMAD.IADD R133, R133, 0x1, -R13.reuse ;  /* 0x000000018585a824 */ /* 0x100fe200078e0a0d */
[C---:B------:R-:W-:Y:S01]  /*6150*/  ISETP.GT.U32.AND P0, PT, R13.reuse, R131, PT ;  /* 0x000000830d00720c */ /* 0x040fe20003f04070 */
[----:B------:R-:W-:Y:S01]  /*6160*/  @!P3 IMAD.IADD R132, R132, 0x1, -R13 ;  /* 0x000000018484b824 */ /* 0x000fe200078e0a0d */
[C---:B------:R-:W-:Y:S01]  /*6170*/  ISETP.GT.U32.AND P3, PT, R13.reuse, R134, PT ;  /* 0x000000860d00720c */ /* 0x040fe20003f64070 */
[----:B------:R-:W-:Y:S01]  /*6180*/  IMAD.HI.U32 R4, R6, R135, RZ ;  /* 0x0000008706047227 */ /* 0x000fe200078e00ff */
[----:B------:R-:W-:-:S03]  /*6190*/  ISETP.GT.U32.AND P2, PT, R13, R133, PT ;  /* 0x000000850d00720c */ /* 0x000fc60003f44070 */
[----:B------:R-:W-:Y:S01]  /*61a0*/  @!P1 IMAD.IADD R129, R129, 0x1, -R13 ;  /* 0x0000000181819824 */ /* 0x000fe200078e0a0d */
[----:B------:R-:W-:Y:S01]  /*61b0*/  ISETP.GE.AND P1, PT, R9, RZ, PT ;  /* 0x000000ff0900720c */ /* 0x000fe20003f26270 */
[----:B------:R-:W-:Y:S01]  /*61c0*/  IMAD.MOV R4, RZ, RZ, -R4 ;  /* 0x000000ffff047224 */ /* 0x000fe200078e0a04 */
[----:B------:R-:W-:-:S03]  /*61d0*/  IADD3 R3, R15, 0x80, RZ ;  /* 0x000000800f037810 */ /* 0x000fc60007ffe0ff */
[----:B------:R-:W-:Y:S02]  /*61e0*/  IMAD R135, R13, R4, R135 ;  /* 0x000000040d877224 */ /* 0x000fe400078e0287 */
[----:B------:R-:W-:Y:S01]  /*61f0*/  VIADD R4, R15, 0x81 ;  /* 0x000000810f047836 */ /* 0x000fe20000000000 */
[----:B------:R-:W-:Y:S01]  /*6200*/  IABS R136, R3 ;  /* 0x0000000300887213 */ /* 0x000fe20000000000 */
[--C-:B------:R-:W-:Y:S02]  /*6210*/  @!P0 IMAD.IADD R131, R131, 0x1, -R13.reuse ;  /* 0x0000000183838824 */ /* 0x100fe400078e0a0d */
[--C-:B------:R-:W-:Y:S01]  /*6220*/  @!P3 IMAD.IADD R134, R134, 0x1, -R13.reuse ;  /* 0x000000018686b824 */ /* 0x100fe200078e0a0d */
[----:B------:R-:W-:Y:S01]  /*6230*/  IABS R137, R4 ;  /* 0x0000000400897213 */ /* 0x000fe20000000000 */
[----:B------:R-:W-:Y:S01]  /*6240*/  @!P2 IMAD.IADD R133, R133, 0x1, -R13 ;  /* 0x000000018585a824 */ /* 0x000fe200078e0a0d */
[----:B------:R-:W-:Y:S01]  /*6250*/  ISETP.GT.U32.AND P2, PT, R13, R135, PT ;  /* 0x000000870d00720c */ /* 0x000fe20003f44070 */
[----:B------:R-:W-:Y:S01]  /*6260*/  @!P4 IMAD.MOV R131, RZ, RZ, -R131 ;  /* 0x000000ffff83c224 */ /* 0x000fe200078e0a83 */
[----:B------:R-:W-:Y:S01]  /*6270*/  ISETP.GE.AND P4, PT, R3, RZ, PT ;  /* 0x000000ff0300720c */ /* 0x000fe20003f86270 */
[----:B------:R-:W-:Y:S01]  /*6280*/  @!P6 IMAD.MOV R129, RZ, RZ, -R129 ;  /* 0x000000ffff81e224 */ /* 0x000fe200078e0a81 */
[----:B------:R-:W-:Y:S01]  /*6290*/  @!P1 IADD3 R132, -R132, RZ, RZ ;  /* 0x000000ff84849210 */ /* 0x000fe20007ffe1ff */
[----:B------:R-:W-:Y:S01]  /*62a0*/  IMAD.HI.U32 R3, R6, R136, RZ ;  /* 0x0000008806037227 */ /* 0x000fe200078e00ff */
[----:B------:R-:W-:-:S02]  /*62b0*/  ISETP.GT.U32.AND P3, PT, R13, R134, PT ;  /* 0x000000860d00720c */ /* 0x000fc40003f64070 */
[----:B------:R-:W-:Y:S02]  /*62c0*/  ISETP.GE.AND P6, PT, R5, RZ, PT ;  /* 0x000000ff0500720c */ /* 0x000fe40003fc6270 */
[----:B------:R-:W-:Y:S01]  /*62d0*/  ISETP.GE.AND P1, PT, R4, RZ, PT ;  /* 0x000000ff0400720c */ /* 0x000fe20003f26270 */
[----:B------:R-:W-:-:S04]  /*62e0*/  IMAD.HI.U32 R4, R6, R137, RZ ;  /* 0x0000008906047227 */ /* 0x000fc800078e00ff */
[----:B------:R-:W-:Y:S02]  /*62f0*/  IMAD.MOV R3, RZ, RZ, -R3 ;  /* 0x000000ffff037224 */ /* 0x000fe400078e0a03 */
[----:B------:R-:W-:Y:S02]  /*6300*/  IMAD.MOV R4, RZ, RZ, -R4 ;  /* 0x000000ffff047224 */ /* 0x000fe400078e0a04 */
[----:B------:R-:W-:Y:S02]  /*6310*/  IMAD R136, R13, R3, R136 ;  /* 0x000000030d887224 */ /* 0x000fe400078e0288 */
[----:B------:R-:W-:Y:S02]  /*6320*/  @!P2 IMAD.IADD R135, R135, 0x1, -R13 ;  /* 0x000000018787a824 */ /* 0x000fe400078e0a0d */
[C---:B------:R-:W-:Y:S01]  /*6330*/  IMAD R137, R13.reuse, R4, R137 ;  /* 0x000000040d897224 */ /* 0x040fe200078e0289 */
[----:B------:R-:W-:Y:S01]  /*6340*/  @!P3 IADD3 R134, R134, -R13, RZ ;  /* 0x8000000d8686b210 */ /* 0x000fe20007ffe0ff */
[----:B------:R-:W-:Y:S01]  /*6350*/  @!P6 IMAD.MOV R133, RZ, RZ, -R133 ;  /* 0x000000ffff85e224 */ /* 0x000fe200078e0a85 */
[----:B------:R-:W-:-:S02]  /*6360*/  ISETP.GT.U32.AND P3, PT, R13, R136, PT ;  /* 0x000000880d00720c */ /* 0x000fc40003f64070 */
[C---:B------:R-:W-:Y:S02]  /*6370*/  ISETP.GT.U32.AND P2, PT, R13.reuse, R135, PT ;  /* 0x000000870d00720c */ /* 0x040fe40003f44070 */
[----:B------:R-:W-:Y:S01]  /*6380*/  ISETP.GT.U32.AND P6, PT, R13, R137, PT ;  /* 0x000000890d00720c */ /* 0x000fe20003fc4070 */
[----:B------:R-:W-:Y:S02]  /*6390*/  VIADD R5, R15, 0x82 ;  /* 0x000000820f057836 */ /* 0x000fe40000000000 */
[----:B------:R-:W-:Y:S01]  /*63a0*/  @!P5 IMAD.MOV R130, RZ, RZ, -R130 ;  /* 0x000000ffff82d224 */ /* 0x000fe200078e0a82 */
[----:B------:R-:W-:Y:S02]  /*63b0*/  ISETP.GE.AND P5, PT, R7, RZ, PT ;  /* 0x000000ff0700720c */ /* 0x000fe40003fa6270 */
[----:B------:R-:W-:Y:S02]  /*63c0*/  IADD3 R7, R15, 0x83, RZ ;  /* 0x000000830f077810 */ /* 0x000fe40007ffe0ff */
[----:B------:R-:W-:Y:S01]  /*63d0*/  IABS R138, R5 ;  /* 0x00000005008a7213 */ /* 0x000fe20000000000 */
[--C-:B------:R-:W-:Y:S01]  /*63e0*/  @!P3 IMAD.IADD R136, R136, 0x1, -R13.reuse ;  /* 0x000000018888b824 */ /* 0x100fe200078e0a0d */
[----:B------:R-:W-:Y:S01]  /*63f0*/  IABS R139, R7 ;  /* 0x00000007008b7213 */ /* 0x000fe20000000000 */
[----:B------:R-:W-:Y:S01]  /*6400*/  @!P2 IMAD.IADD R135, R135, 0x1, -R13 ;  /* 0x000000018787a824 */ /* 0x000fe200078e0a0d */
[----:B------:R-:W-:-:S02]  /*6410*/  ISETP.GE.AND P2, PT, R7, RZ, PT ;  /* 0x000000ff0700720c */ /* 0x000fc40003f46270 */
[----:B------:R-:W-:Y:S01]  /*6420*/  @!P6 IADD3 R137, R137, -R13, RZ ;  /* 0x8000000d8989e210 */ /* 0x000fe20007ffe0ff */
[----:B------:R-:W-:Y:S01]  /*6430*/  VIADD R7, R15, 0x84 ;  /* 0x000000840f077836 */ /* 0x000fe20000000000 */
[C---:B------:R-:W-:Y:S01]  /*6440*/  ISETP.GT.U32.AND P3, PT, R13.reuse, R136, PT ;  /* 0x000000880d00720c */ /* 0x040fe20003f64070 */
[----:B------:R-:W-:Y:S01]  /*6450*/  IMAD.HI.U32 R3, R6, R138, RZ ;  /* 0x0000008a06037227 */ /* 0x000fe200078e00ff */
[----:B------:R-:W-:-:S03]  /*6460*/  ISETP.GT.U32.AND P6, PT, R13, R137, PT ;  /* 0x000000890d00720c */ /* 0x000fc60003fc4070 */
[C---:B------:R-:W-:Y:S01]  /*6470*/  IMAD.HI.U32 R4, R6.reuse, R139, RZ ;  /* 0x0000008b06047227 */ /* 0x040fe200078e00ff */
[----:B------:R-:W-:Y:S02]  /*6480*/  IABS R140, R7 ;  /* 0x00000007008c7213 */ /* 0x000fe40000000000 */
[----:B------:R-:W-:Y:S01]  /*6490*/  IADD3 R9, R15, 0x85, RZ ;  /* 0x000000850f097810 */ /* 0x000fe20007ffe0ff */
[----:B------:R-:W-:Y:S02]  /*64a0*/  IMAD.MOV R3, RZ, RZ, -R3 ;  /* 0x000000ffff037224 */ /* 0x000fe400078e0a03 */
[----:B------:R-:W-:Y:S01]  /*64b0*/  IMAD.MOV R4, RZ, RZ, -R4 ;  /* 0x000000ffff047224 */ /* 0x000fe200078e0a04 */
[----:B------:R-:W-:Y:S01]  /*64c0*/  IABS R141, R9 ;  /* 0x00000009008d7213 */ /* 0x000fe20000000000 */
[----:B------:R-:W-:Y:S02]  /*64d0*/  IMAD R138, R13, R3, R138 ;  /* 0x000000030d8a7224 */ /* 0x000fe400078e028a */
[----:B------:R-:W-:Y:S01]  /*64e0*/  IMAD.HI.U32 R3, R6, R140, RZ ;  /* 0x0000008c06037227 */ /* 0x000fe200078e00ff */
[----:B------:R-:W-:-:S03]  /*64f0*/  @!P5 IADD3 R134, -R134, RZ, RZ ;  /* 0x000000ff8686d210 */ /* 0x000fc60007ffe1ff */
[----:B------:R-:W-:Y:S01]  /*6500*/  IMAD R139, R13, R4, R139 ;  /* 0x000000040d8b7224 */ /* 0x000fe200078e028b */
[----:B------:R-:W-:Y:S01]  /*6510*/  ISETP.GE.AND P5, PT, R5, RZ, PT ;  /* 0x000000ff0500720c */ /* 0x000fe20003fa6270 */
[----:B------:R-:W-:Y:S02]  /*6520*/  IMAD.MOV R5, RZ, RZ, -R3 ;  /* 0x000000ffff057224 */ /* 0x000fe400078e0a03 */
[----:B------:R-:W-:Y:S01]  /*6530*/  @!P3 IMAD.IADD R136, R136, 0x1, -R13 ;  /* 0x000000018888b824 */ /* 0x000fe200078e0a0d */
[----:B------:R-:W-:Y:S01]  /*6540*/  ISETP.GT.U32.AND P3, PT, R13, R138, PT ;  /* 0x0000008a0d00720c */ /* 0x000fe20003f64070 */
[----:B------:R-:W-:-:S04]  /*6550*/  IMAD.HI.U32 R3, R6, R141, RZ ;  /* 0x0000008d06037227 */ /* 0x000fc800078e00ff */
[----:B------:R-:W-:Y:S01]  /*6560*/  @!P6 IMAD.IADD R137, R137, 0x1, -R13 ;  /* 0x000000018989e824 */ /* 0x000fe200078e0a0d */
[----:B------:R-:W-:Y:S02]  /*6570*/  ISETP.GT.U32.AND P6, PT, R13, R139, PT ;  /* 0x0000008b0d00720c */ /* 0x000fe40003fc4070 */
[----:B------:R-:W-:Y:S02]  /*6580*/  ISETP.GE.AND P0, PT, R8, RZ, PT ;  /* 0x000000ff0800720c */ /* 0x000fe40003f06270 */
[----:B------:R-:W-:Y:S01]  /*6590*/  IADD3 R8, -R3, RZ, RZ ;  /* 0x000000ff03087210 */ /* 0x000fe20007ffe1ff */
[----:B------:R-:W-:Y:S02]  /*65a0*/  VIADD R11, R15, 0x86 ;  /* 0x000000860f0b7836 */ /* 0x000fe40000000000 */
[C---:B------:R-:W-:Y:S02]  /*65b0*/  IMAD R140, R13.reuse, R5, R140 ;  /* 0x000000050d8c7224 */ /* 0x040fe400078e028c */
[C---:B------:R-:W-:Y:S01]  /*65c0*/  IMAD R141, R13.reuse, R8, R141 ;  /* 0x000000080d8d7224 */ /* 0x040fe200078e028d */
[----:B------:R-:W-:Y:S01]  /*65d0*/  IABS R142, R11 ;  /* 0x0000000b008e7213 */ /* 0x000fe20000000000 */
[--C-:B------:R-:W-:Y:S01]  /*65e0*/  @!P3 IMAD.IADD R138, R138, 0x1, -R13.reuse ;  /* 0x000000018a8ab824 */ /* 0x100fe200078e0a0d */
[----:B------:R-:W-:Y:S01]  /*65f0*/  ISETP.GT.U32.AND P3, PT, R13, R140, PT ;  /* 0x0000008c0d00720c */ /* 0x000fe20003f64070 */
[----:B------:R-:W-:Y:S01]  /*6600*/  @!P6 IMAD.IADD R139, R139, 0x1, -R13 ;  /* 0x000000018b8be824 */ /* 0x000fe200078e0a0d */
[----:B------:R-:W-:Y:S01]  /*6610*/  ISETP.GT.U32.AND P6, PT, R13, R141, PT ;  /* 0x0000008d0d00720c */ /* 0x000fe20003fc4070 */
[----:B------:R-:W-:-:S04]  /*6620*/  IMAD.HI.U32 R4, R6, R142, RZ ;  /* 0x0000008e06047227 */ /* 0x000fc800078e00ff */
[----:B------:R-:W-:Y:S02]  /*6630*/  VIADD R147, R15, 0x88 ;  /* 0x000000880f937836 */ /* 0x000fe40000000000 */
[----:B------:R-:W-:-:S03]  /*6640*/  IMAD.MOV R4, RZ, RZ, -R4 ;  /* 0x000000ffff047224 */ /* 0x000fc600078e0a04 */
[----:B------:R-:W-:Y:S01]  /*6650*/  IABS R144, R147 ;  /* 0x0000009300907213 */ /* 0x000fe20000000000 */
[----:B------:R-:W-:Y:S01]  /*6660*/  IMAD R142, R13, R4, R142 ;  /* 0x000000040d8e7224 */ /* 0x000fe200078e028e */
[----:B------:R-:W-:Y:S01]  /*6670*/  @!P3 IADD3 R140, R140, -R13, RZ ;  /* 0x8000000d8c8cb210 */ /* 0x000fe20007ffe0ff */
[----:B------:R-:W-:Y:S02]  /*6680*/  @!P6 IMAD.IADD R141, R141, 0x1, -R13 ;  /* 0x000000018d8de824 */ /* 0x000fe400078e0a0d */
[----:B------:R-:W-:Y:S01]  /*6690*/  VIADD R12, R15, 0x87 ;  /* 0x000000870f0c7836 */ /* 0x000fe20000000000 */
[----:B------:R-:W-:Y:S01]  /*66a0*/  ISETP.GT.U32.AND P6, PT, R13, R140, PT ;  /* 0x0000008c0d00720c */ /* 0x000fe20003fc4070 */
[----:B------:R-:W-:Y:S01]  /*66b0*/  IMAD.HI.U32 R3, R6, R144, RZ ;  /* 0x0000009006037227 */ /* 0x000fe200078e00ff */
[----:B------:R-:W-:Y:S02]  /*66c0*/  @!P1 IADD3 R137, -R137, RZ, RZ ;  /* 0x000000ff89899210 */ /* 0x000fe40007ffe1ff */
[C---:B------:R-:W-:Y:S01]  /*66d0*/  ISETP.GT.U32.AND P3, PT, R13.reuse, R138, PT ;  /* 0x0000008a0d00720c */ /* 0x040fe20003f64070 */
[----:B------:R-:W-:Y:S01]  /*66e0*/  @!P4 IMAD.MOV R136, RZ, RZ, -R136 ;  /* 0x000000ffff88c224 */ /* 0x000fe200078e0a88 */
[----:B------:R-:W-:-:S02]  /*66f0*/  ISETP.GT.U32.AND P4, PT, R13, R141, PT ;  /* 0x0000008d0d00720c */ /* 0x000fc40003f84070 */
[----:B------:R-:W-:Y:S02]  /*6700*/  ISETP.GT.U32.AND P1, PT, R13, R142, PT ;  /* 0x0000008e0d00720c */ /* 0x000fe40003f24070 */
[----:B------:R-:W-:Y:S02]  /*6710*/  IABS R143, R12 ;  /* 0x0000000c008f7213 */ /* 0x000fe40000000000 */
[----:B------:R-:W-:Y:S01]  /*6720*/  IADD3 R3, -R3, RZ, RZ ;  /* 0x000000ff03037210 */ /* 0x000fe20007ffe1ff */
[----:B------:R-:W-:Y:S02]  /*6730*/  VIADD R149, R15, 0x8a ;  /* 0x0000008a0f957836 */ /* 0x000fe40000000000 */
[----:B------:R-:W-:Y:S01]  /*6740*/  @!P0 IMAD.MOV R135, RZ, RZ, -R135 ;  /* 0x000000ffff878224 */ /* 0x000fe200078e0a87 */
[----:B------:R-:W-:Y:S01]  /*6750*/  ISETP.GT.U32.AND P0, PT, R13, R139, PT ;  /* 0x0000008b0d00720c */ /* 0x000fe20003f04070 */
[----:B------:R-:W-:Y:S01]  /*6760*/  IMAD.HI.U32 R5, R6, R143, RZ ;  /* 0x0000008f06057227 */ /* 0x000fe200078e00ff */
[----:B------:R-:W-:-:S03]  /*6770*/  IABS R146, R149 ;  /* 0x0000009500927213 */ /* 0x000fc60000000000 */
[----:B------:R-:W-:Y:S02]  /*6780*/  IMAD R144, R13, R3, R144 ;  /* 0x000000030d907224 */ /* 0x000fe400078e0290 */
[----:B------:R-:W-:Y:S02]  /*6790*/  IMAD.MOV R8, RZ, RZ, -R5 ;  /* 0x000000ffff087224 */ /* 0x000fe400078e0a05 */
[----:B------:R-:W-:Y:S01]  /*67a0*/  VIADD R5, R15, 0x89 ;  /* 0x000000890f057836 */ /* 0x000fe20000000000 */
[----:B------:R-:W-:Y:S01]  /*67b0*/  @!P4 IADD3 R141, R141, -R13, RZ ;  /* 0x8000000d8d8dc210 */ /* 0x000fe20007ffe0ff */
[--C-:B------:R-:W-:Y:S01]  /*67c0*/  @!P6 IMAD.IADD R140, R140, 0x1, -R13.reuse ;  /* 0x000000018c8ce824 */ /* 0x100fe200078e0a0d */
[----:B------:R-:W-:Y:S01]  /*67d0*/  ISETP.GT.U32.AND P6, PT, R13, R144, PT ;  /* 0x000000900d00720c */ /* 0x000fe20003fc4070 */
[--C-:B------:R-:W-:Y:S01]  /*67e0*/  @!P3 IMAD.IADD R138, R138, 0x1, -R13.reuse ;  /* 0x000000018a8ab824 */ /* 0x100fe200078e0a0d */
[----:B------:R-:W-:Y:S01]  /*67f0*/  ISETP.GE.AND P4, PT, R9, RZ, PT ;  /* 0x000000ff0900720c */ /* 0x000fe20003f86270 */
[----:B------:R-:W-:Y:S01]  /*6800*/  @!P1 IMAD.IADD R142, R142, 0x1, -R13 ;  /* 0x000000018e8e9824 */ /* 0x000fe200078e0a0d */
[----:B------:R-:W-:Y:S01]  /*6810*/  IABS R145, R5 ;  /* 0x0000000500917213 */ /* 0x000fe20000000000 */
[----:B------:R-:W-:-:S04]  /*6820*/  IMAD.HI.U32 R4, R6, R146, RZ ;  /* 0x0000009206047227 */ /* 0x000fc800078e00ff */
[----:B------:R-:W-:Y:S01]  /*6830*/  @!P5 IMAD.MOV R138, RZ, RZ, -R138 ;  /* 0x000000ffff8ad224 */ /* 0x000fe200078e0a8a */
[----:B------:R-:W-:Y:S01]  /*6840*/  ISETP.GT.U32.AND P5, PT, R13, R142, PT ;  /* 0x0000008e0d00720c */ /* 0x000fe20003fa4070 */
[----:B------:R-:W-:Y:S01]  /*6850*/  @!P0 IMAD.IADD R139, R139, 0x1, -R13 ;  /* 0x000000018b8b8824 */ /* 0x000fe200078e0a0d */
[----:B------:R-:W-:Y:S01]  /*6860*/  ISETP.GE.AND P0, PT, R7, RZ, PT ;  /* 0x000000ff0700720c */ /* 0x000fe20003f06270 */
[----:B------:R-:W-:Y:S02]  /*6870*/  IMAD.MOV R4, RZ, RZ, -R4 ;  /* 0x000000ffff047224 */ /* 0x000fe400078e0a04 */
[----:B------:R-:W-:Y:S02]  /*6880*/  IMAD R143, R13, R8, R143 ;  /* 0x000000080d8f7224 */ /* 0x000fe400078e028f */
[----:B------:R-:W-:-:S04]  /*6890*/  IMAD.HI.U32 R3, R6, R145, RZ ;  /* 0x0000009106037227 */ /* 0x000fc800078e00ff */
[----:B------:R-:W-:Y:S02]  /*68a0*/  IMAD R146, R13, R4, R146 ;  /* 0x000000040d927224 */ /* 0x000fe400078e0292 */
[----:B------:R-:W-:Y:S01]  /*68b0*/  VIADD R4, R15, 0x8b ;  /* 0x0000008b0f047836 */ /* 0x000fe20000000000 */
[----:B------:R-:W-:Y:S01]  /*68c0*/  ISETP.GT.U32.AND P3, PT, R13, R143, PT ;  /* 0x0000008f0d00720c */ /* 0x000fe20003f64070 */
[----:B------:R-:W-:Y:S02]  /*68d0*/  IMAD.MOV R8, RZ, RZ, -R3 ;  /* 0x000000ffff087224 */ /* 0x000fe400078e0a03 */
[----:B------:R-:W-:Y:S02]  /*68e0*/  @!P6 IMAD.IADD R144, R144, 0x1, -R13 ;  /* 0x000000019090e824 */ /* 0x000fe400078e0a0d */
[----:B------:R-:W-:Y:S01]  /*68f0*/  @!P4 IMAD.MOV R141, RZ, RZ, -R141 ;  /* 0x000000ffff8dc224 */ /* 0x000fe200078e0a8d */
[----:B------:R-:W-:Y:S01]  /*6900*/  ISETP.GE.AND P4, PT, R147, RZ, PT ;  /* 0x000000ff9300720c */ /* 0x000fe20003f86270 */
[----:B------:R-:W-:Y:S01]  /*6910*/  IMAD R145, R13, R8, R145 ;  /* 0x000000080d917224 */ /* 0x000fe200078e0291 */
[----:B------:R-:W-:-:S02]  /*6920*/  IABS R147, R4 ;  /* 0x0000000400937213 */ /* 0x000fc40000000000 */
[C---:B------:R-:W-:Y:S02]  /*6930*/  ISETP.GT.U32.AND P6, PT, R13.reuse, R144, PT ;  /* 0x000000900d00720c */ /* 0x040fe40003fc4070 */
[----:B------:R-:W-:Y:S01]  /*6940*/  @!P5 IADD3 R142, R142, -R13, RZ ;  /* 0x8000000d8e8ed210 */ /* 0x000fe20007ffe0ff */
[----:B------:R-:W-:Y:S01]  /*6950*/  @!P0 IMAD.MOV R140, RZ, RZ, -R140 ;  /* 0x000000ffff8c8224 */ /* 0x000fe200078e0a8c */
[C---:B------:R-:W-:Y:S01]  /*6960*/  ISETP.GT.U32.AND P5, PT, R13.reuse, R146, PT ;  /* 0x000000920d00720c */ /* 0x040fe20003fa4070 */
[----:B------:R-:W-:Y:S01]  /*6970*/  IMAD.HI.U32 R3, R6, R147, RZ ;  /* 0x0000009306037227 */ /* 0x000fe200078e00ff */
[----:B------:R-:W-:Y:S02]  /*6980*/  ISETP.GT.U32.AND P0, PT, R13, R145, PT ;  /* 0x000000910d00720c */ /* 0x000fe40003f04070 */
[----:B------:R-:W-:Y:S02]  /*6990*/  ISETP.GE.AND P1, PT, R11, RZ, PT ;  /* 0x000000ff0b00720c */ /* 0x000fe40003f26270 */
[----:B------:R-:W-:-:S02]  /*69a0*/  @!P3 IADD3 R143, R143, -R13, RZ ;  /* 0x8000000d8f8fb210 */ /* 0x000fc40007ffe0ff */
[----:B------:R-:W-:Y:S01]  /*69b0*/  IADD3 R8, -R3, RZ, RZ ;  /* 0x000000ff03087210 */ /* 0x000fe20007ffe1ff */
[----:B------:R-:W-:Y:S01]  /*69c0*/  VIADD R7, R15, 0x8c ;  /* 0x0000008c0f077836 */ /* 0x000fe20000000000 */
[----:B------:R-:W-:Y:S01]  /*69d0*/  @!P2 IADD3 R139, -R139, RZ, RZ ;  /* 0x000000ff8b8ba210 */ /* 0x000fe20007ffe1ff */
[----:B------:R-:W-:Y:S01]  /*69e0*/  @!P6 IMAD.IADD R144, R144, 0x1, -R13 ;  /* 0x000000019090e824 */ /* 0x000fe200078e0a0d */
[C---:B------:R-:W-:Y:S01]  /*69f0*/  ISETP.GT.U32.AND P2, PT, R13.reuse, R143, PT ;  /* 0x0000008f0d00720c */ /* 0x040fe20003f44070 */
[----:B------:R-:W-:Y:S01]  /*6a00*/  IMAD R147, R13, R8, R147 ;  /* 0x000000080d937224 */ /* 0x000fe200078e0293 */
[----:B------:R-:W-:Y:S01]  /*6a10*/  IABS R148, R7 ;  /* 0x0000000700947213 */ /* 0x000fe20000000000 */
[--C-:B------:R-:W-:Y:S01]  /*6a20*/  @!P5 IMAD.IADD R146, R146, 0x1, -R13.reuse ;  /* 0x000000019292d824 */ /* 0x100fe200078e0a0d */
[----:B------:R-:W-:Y:S01]  /*6a30*/  ISETP.GE.AND P3, PT, R12, RZ, PT ;  /* 0x000000ff0c00720c */ /* 0x000fe20003f66270 */
[----:B------:R-:W-:Y:S02]  /*6a40*/  @!P0 IMAD.IADD R145, R145, 0x1, -R13 ;  /* 0x0000000191918824 */ /* 0x000fe400078e0a0d */
[----:B------:R-:W-:Y:S01]  /*6a50*/  @!P4 IMAD.MOV R144, RZ, RZ, -R144 ;  /* 0x000000ffff90c224 */ /* 0x000fe200078e0a90 */
[C---:B------:R-:W-:Y:S01]  /*6a60*/  ISETP.GT.U32.AND P4, PT, R13.reuse, R147, PT ;  /* 0x000000930d00720c */ /* 0x040fe20003f84070 */
[----:B------:R-:W-:Y:S01]  /*6a70*/  @!P1 IMAD.MOV R142, RZ, RZ, -R142 ;  /* 0x000000ffff8e9224 */ /* 0x000fe200078e0a8e */
[----:B------:R-:W-:Y:S01]  /*6a80*/  ISETP.GE.AND P0, PT, R4, RZ, PT ;  /* 0x000000ff0400720c */ /* 0x000fe20003f06270 */
[----:B------:R-:W-:Y:S01]  /*6a90*/  IMAD.HI.U32 R4, R6, R148, RZ ;  /* 0x0000009406047227 */ /* 0x000fe200078e00ff */
[----:B------:R-:W-:-:S02]  /*6aa0*/  ISETP.GT.U32.AND P5, PT, R13, R146, PT ;  /* 0x000000920d00720c */ /* 0x000fc40003fa4070 */
[----:B------:R-:W-:Y:S01]  /*6ab0*/  ISETP.GT.U32.AND P1, PT, R13, R145, PT ;  /* 0x000000910d00720c */ /* 0x000fe20003f24070 */
[----:B------:R-:W-:Y:S02]  /*6ac0*/  IMAD.MOV R4, RZ, RZ, -R4 ;  /* 0x000000ffff047224 */ /* 0x000fe400078e0a04 */
[--C-:B------:R-:W-:Y:S02]  /*6ad0*/  @!P2 IMAD.IADD R143, R143, 0x1, -R13.reuse ;  /* 0x000000018f8fa824 */ /* 0x100fe400078e0a0d */
[----:B------:R-:W-:Y:S01]  /*6ae0*/  VIADD R3, R15, 0x8d ;  /* 0x0000008d0f037836 */ /* 0x000fe20000000000 */
[----:B------:R-:W-:Y:S01]  /*6af0*/  ISETP.GE.AND P2, PT, R5, RZ, PT ;  /* 0x000000ff0500720c */ /* 0x000fe20003f46270 */
[----:B------:R-:W-:Y:S01]  /*6b00*/  IMAD R148, R13, R4, R148 ;  /* 0x000000040d947224 */ /* 0x000fe200078e0294 */
[----:B------:R-:W-:Y:S01]  /*6b10*/  ISETP.GE.AND P6, PT, R149, RZ, PT ;  /* 0x000000ff9500720c */ /* 0x000fe20003fc6270 */
[--C-:B------:R-:W-:Y:S01]  /*6b20*/  @!P4 IMAD.IADD R147, R147, 0x1, -R13.reuse ;  /* 0x000000019393c824 */ /* 0x100fe200078e0a0d */
[----:B------:R-:W-:Y:S01]  /*6b30*/  @!P3 IADD3 R143, -R143, RZ, RZ ;  /* 0x000000ff8f8fb210 */ /* 0x000fe20007ffe1ff */
[----:B------:R-:W-:Y:S01]  /*6b40*/  @!P5 IMAD.IADD R146, R146, 0x1, -R13 ;  /* 0x000000019292d824 */ /* 0x000fe200078e0a0d */
[----:B------:R-:W-:-:S02]  /*6b50*/  ISETP.GE.AND P3, PT, R7, RZ, PT ;  /* 0x000000ff0700720c */ /* 0x000fc40003f66270 */
[----:B------:R-:W-:Y:S02]  /*6b60*/  IABS R149, R3 ;  /* 0x0000000300957213 */ /* 0x000fe40000000000 */
[C---:B------:R-:W-:Y:S01]  /*6b70*/  IADD3 R7, R15.reuse, 0x8f, RZ ;  /* 0x0000008f0f077810 */ /* 0x040fe20007ffe0ff */
[----:B------:R-:W-:Y:S01]  /*6b80*/  VIADD R4, R15, 0x8e ;  /* 0x0000008e0f047836 */ /* 0x000fe20000000000 */
[----:B------:R-:W-:Y:S01]  /*6b90*/  ISETP.GT.U32.AND P5, PT, R13, R148, PT ;  /* 0x000000940d00720c */ /* 0x000fe20003fa4070 */
[----:B------:R-:W-:Y:S01]  /*6ba0*/  @!P1 IMAD.IADD R145, R145, 0x1, -R13 ;  /* 0x0000000191919824 */ /* 0x000fe200078e0a0d */
[----:B------:R-:W-:Y:S01]  /*6bb0*/  ISETP.GE.AND P1, PT, R3, RZ, PT ;  /* 0x000000ff0300720c */ /* 0x000fe20003f26270 */
[C---:B------:R-:W-:Y:S01]  /*6bc0*/  IMAD.HI.U32 R3, R6.reuse, R149, RZ ;  /* 0x0000009506037227 */ /* 0x040fe200078e00ff */
[----:B------:R-:W-:Y:S02]  /*6bd0*/  IABS R151, R7 ;  /* 0x0000000700977213 */ /* 0x000fe40000000000 */
[----:B------:R-:W-:Y:S01]  /*6be0*/  ISETP.GT.U32.AND P4, PT, R13, R147, PT ;  /* 0x000000930d00720c */ /* 0x000fe20003f84070 */
[----:B------:R-:W-:Y:S01]  /*6bf0*/  IMAD.MOV R8, RZ, RZ, -R3 ;  /* 0x000000ffff087224 */ /* 0x000fe200078e0a03 */
[----:B------:R-:W-:Y:S01]  /*6c00*/  IABS R150, R4 ;  /* 0x0000000400967213 */ /* 0x000fe20000000000 */
[----:B------:R-:W-:Y:S01]  /*6c10*/  IMAD.HI.U32 R5, R6, R151, RZ ;  /* 0x0000009706057227 */ /* 0x000fe200078e00ff */
[----:B------:R-:W-:-:S02]  /*6c20*/  @!P2 IADD3 R145, -R145, RZ, RZ ;  /* 0x000000ff9191a210 */ /* 0x000fc40007ffe1ff */
[----:B------:R-:W-:Y:S01]  /*6c30*/  ISETP.GE.AND P2, PT, R4, RZ, PT ;  /* 0x000000ff0400720c */ /* 0x000fe20003f46270 */
[----:B------:R-:W-:-:S04]  /*6c40*/  IMAD.HI.U32 R4, R6, R150, RZ ;  /* 0x0000009606047227 */ /* 0x000fc800078e00ff */
[----:B------:R-:W-:Y:S02]  /*6c50*/  IMAD R149, R13, R8, R149 ;  /* 0x000000080d957224 */ /* 0x000fe400078e0295 */
[----:B------:R-:W-:Y:S02]  /*6c60*/  IMAD.MOV R8, RZ, RZ, -R5 ;  /* 0x000000ffff087224 */ /* 0x000fe400078e0a05 */
[--C-:B------:R-:W-:Y:S02]  /*6c70*/  @!P5 IMAD.IADD R148, R148, 0x1, -R13.reuse ;  /* 0x000000019494d824 */ /* 0x100fe400078e0a0d */
[----:B------:R-:W-:Y:S02]  /*6c80*/  IMAD.MOV R4, RZ, RZ, -R4 ;  /* 0x000000ffff047224 */ /* 0x000fe400078e0a04 */
[----:B------:R-:W-:Y:S02]  /*6c90*/  @!P4 IMAD.IADD R147, R147, 0x1, -R13 ;  /* 0x000000019393c824 */ /* 0x000fe400078e0a0d */
[C---:B------:R-:W-:Y:S01]  /*6ca0*/  IMAD R151, R13.reuse, R8, R151 ;  /* 0x000000080d977224 */ /* 0x040fe200078e0297 */
[C---:B------:R-:W-:Y:S01]  /*6cb0*/  ISETP.GT.U32.AND P5, PT, R13.reuse, R148, PT ;  /* 0x000000940d00720c */ /* 0x040fe20003fa4070 */
[C---:B------:R-:W-:Y:S01]  /*6cc0*/  IMAD R150, R13.reuse, R4, R150 ;  /* 0x000000040d967224 */ /* 0x040fe200078e0296 */
[----:B------:R-:W-:Y:S01]  /*6cd0*/  ISETP.GT.U32.AND P4, PT, R13, R149, PT ;  /* 0x000000950d00720c */ /* 0x000fe20003f84070 */
[----:B------:R-:W-:-:S02]  /*6ce0*/  VIADD R4, R15, 0x90 ;  /* 0x000000900f047836 */ /* 0x000fc40000000000 */
[----:B------:R-:W-:Y:S01]  /*6cf0*/  @!P0 IMAD.MOV R147, RZ, RZ, -R147 ;  /* 0x000000ffff938224 */ /* 0x000fe200078e0a93 */
[----:B------:R-:W-:Y:S02]  /*6d00*/  ISETP.GT.U32.AND P0, PT, R13, R151, PT ;  /* 0x000000970d00720c */ /* 0x000fe40003f04070 */
[----:B------:R-:W-:Y:S01]  /*6d10*/  IABS R152, R4 ;  /* 0x0000000400987213 */ /* 0x000fe20000000000 */
[----:B------:R-:W-:Y:S01]  /*6d20*/  VIADD R9, R15, 0x92 ;  /* 0x000000920f097836 */ /* 0x000fe20000000000 */
[----:B------:R-:W-:Y:S02]  /*6d30*/  @!P6 IADD3 R146, -R146, RZ, RZ ;  /* 0x000000ff9292e210 */ /* 0x000fe40007ffe1ff */
[----:B------:R-:W-:Y:S01]  /*6d40*/  ISETP.GE.AND P6, PT, R7, RZ, PT ;  /* 0x000000ff0700720c */ /* 0x000fe20003fc6270 */
[----:B------:R-:W-:Y:S01]  /*6d50*/  IMAD.HI.U32 R3, R6, R152, RZ ;  /* 0x0000009806037227 */ /* 0x000fe200078e00ff */
[----:B------:R-:W-:-:S03]  /*6d60*/  IADD3 R7, R15, 0x91, RZ ;  /* 0x000000910f077810 */ /* 0x000fc60007ffe0ff */
[----:B------:R-:W-:Y:S01]  /*6d70*/  @!P5 IMAD.IADD R148, R148, 0x1, -R13 ;  /* 0x000000019494d824 */ /* 0x000fe200078e0a0d */
[----:B------:R-:W-:Y:S01]  /*6d80*/  IABS R154, R9 ;  /* 0x00000009009a7213 */ /* 0x000fe20000000000 */
[----:B------:R-:W-:Y:S01]  /*6d90*/  VIADD R11, R15, 0x93 ;  /* 0x000000930f0b7836 */ /* 0x000fe20000000000 */
[----:B------:R-:W-:Y:S01]  /*6da0*/  IABS R153, R7 ;  /* 0x0000000700997213 */ /* 0x000fe20000000000 */
[----:B------:R-:W-:Y:S01]  /*6db0*/  IMAD.MOV R3, RZ, RZ, -R3 ;  /* 0x000000ffff037224 */ /* 0x000fe200078e0a03 */
[----:B------:R-:W-:Y:S01]  /*6dc0*/  @!P4 IADD3 R149, R149, -R13, RZ ;  /* 0x8000000d9595c210 */ /* 0x000fe20007ffe0ff */
[----:B------:R-:W-:Y:S01]  /*6dd0*/  @!P0 IMAD.IADD R151, R151, 0x1, -R13 ;  /* 0x0000000197978824 */ /* 0x000fe200078e0a0d */
[----:B------:R-:W-:Y:S01]  /*6de0*/  @!P3 IADD3 R148, -R148, RZ, RZ ;  /* 0x000000ff9494b210 */ /* 0x000fe20007ffe1ff */
[C---:B------:R-:W-:Y:S01]  /*6df0*/  IMAD R152, R13.reuse, R3, R152 ;  /* 0x000000030d987224 */ /* 0x040fe200078e0298 */
[----:B------:R-:W-:Y:S01]  /*6e00*/  ISETP.GE.AND P3, PT, R4, RZ, PT ;  /* 0x000000ff0400720c */ /* 0x000fe20003f66270 */
[----:B------:R-:W-:Y:S01]  /*6e10*/  IMAD.HI.U32 R4, R6, R154, RZ ;  /* 0x0000009a06047227 */ /* 0x000fe200078e00ff */
[----:B------:R-:W-:-:S02]  /*6e20*/  ISETP.GT.U32.AND P4, PT, R13, R149, PT ;  /* 0x000000950d00720c */ /* 0x000fc40003f84070 */
[----:B------:R-:W-:Y:S01]  /*6e30*/  IABS R155, R11 ;  /* 0x0000000b009b7213 */ /* 0x000fe20000000000 */
[----:B------:R-:W-:Y:S01]  /*6e40*/  IMAD.HI.U32 R3, R6, R153, RZ ;  /* 0x0000009906037227 */ /* 0x000fe200078e00ff */
[----:B------:R-:W-:Y:S02]  /*6e50*/  ISETP.GT.U32.AND P0, PT, R13, R151, PT ;  /* 0x000000970d00720c */ /* 0x000fe40003f04070 */
[----:B------:R-:W-:Y:S01]  /*6e60*/  IADD3 R4, -R4, RZ, RZ ;  /* 0x000000ff04047210 */ /* 0x000fe20007ffe1ff */
[----:B------:R-:W-:Y:S02]  /*6e70*/  IMAD.MOV R8, RZ, RZ, -R3 ;  /* 0x000000ffff087224 */ /* 0x000fe400078e0a03 */
[----:B------:R-:W-:-:S04]  /*6e80*/  IMAD.HI.U32 R5, R6, R155, RZ ;  /* 0x0000009b06057227 */ /* 0x000fc800078e00ff */
[C---:B------:R-:W-:Y:S02]  /*6e90*/  IMAD R153, R13.reuse, R8, R153 ;  /* 0x000000080d997224 */ /* 0x040fe400078e0299 */
[----:B------:R-:W-:Y:S02]  /*6ea0*/  IMAD.MOV R8, RZ, RZ, -R5 ;  /* 0x000000ffff087224 */ /* 0x000fe400078e0a05 */
[----:B------:R-:W-:Y:S02]  /*6eb0*/  IMAD R154, R13, R4, R154 ;  /* 0x000000040d9a7224 */ /* 0x000fe400078e029a */
[----:B------:R-:W-:Y:S01]  /*6ec0*/  @!P4 IMAD.IADD R149, R149, 0x1, -R13 ;  /* 0x000000019595c824 */ /* 0x000fe200078e0a0d */
[----:B------:R-:W-:Y:S01]  /*6ed0*/  ISETP.GT.U32.AND P4, PT, R13, R152, PT ;  /* 0x000000980d00720c */ /* 0x000fe20003f84070 */
[----:B------:R-:W-:Y:S01]  /*6ee0*/  VIADD R4, R15, 0x94 ;  /* 0x000000940f047836 */ /* 0x000fe20000000000 */
[C---:B------:R-:W-:Y:S01]  /*6ef0*/  ISETP.GT.U32.AND P5, PT, R13.reuse, R150, PT ;  /* 0x000000960d00720c */ /* 0x040fe20003fa4070 */
[----:B------:R-:W-:-:S02]  /*6f00*/  IMAD R155, R13, R8, R155 ;  /* 0x000000080d9b7224 */ /* 0x000fc400078e029b */
[----:B------:R-:W-:Y:S01]  /*6f10*/  @!P0 IMAD.IADD R151, R151, 0x1, -R13 ;  /* 0x0000000197978824 */ /* 0x000fe200078e0a0d */
[C---:B------:R-:W-:Y:S02]  /*6f20*/  ISETP.GT.U32.AND P0, PT, R13.reuse, R154, PT ;  /* 0x0000009a0d00720c */ /* 0x040fe40003f04070 */
[----:B------:R-:W-:Y:S01]  /*6f30*/  IABS R156, R4 ;  /* 0x00000004009c7213 */ /* 0x000fe20000000000 */
[----:B------:R-:W-:Y:S01]  /*6f40*/  @!P6 IMAD.MOV R151, RZ, RZ, -R151 ;  /* 0x000000ffff97e224 */ /* 0x000fe200078e0a97 */
[C---:B------:R-:W-:Y:S01]  /*6f50*/  ISETP.GT.U32.AND P6, PT, R13.reuse, R155, PT ;  /* 0x0000009b0d00720c */ /* 0x040fe20003fc4070 */
[----:B------:R-:W-:Y:S01]  /*6f60*/  @!P1 IMAD.MOV R149, RZ, RZ, -R149 ;  /* 0x000000ffff959224 */ /* 0x000fe200078e0a95 */
[----:B------:R-:W-:Y:S01]  /*6f70*/  ISETP.GT.U32.AND P1, PT, R13, R153, PT ;  /* 0x000000990d00720c */ /* 0x000fe20003f24070 */
[----:B------:R-:W-:Y:S01]  /*6f80*/  IMAD.HI.U32 R3, R6, R156, RZ ;  /* 0x0000009c06037227 */ /* 0x000fe200078e00ff */
[----:B------:R-:W-:Y:S02]  /*6f90*/  IADD3 R5, R15, 0x95, RZ ;  /* 0x000000950f057810 */ /* 0x000fe40007ffe0ff */
[----:B------:R-:W-:Y:S01]  /*6fa0*/  @!P4 IADD3 R152, R152, -R13, RZ ;  /* 0x8000000d9898c210 */ /* 0x000fe20007ffe0ff */
[--C-:B------:R-:W-:Y:S01]  /*6fb0*/  @!P5 IMAD.IADD R150, R150, 0x1, -R13.reuse ;  /* 0x000000019696d824 */ /* 0x100fe200078e0a0d */
[----:B------:R-:W-:Y:S01]  /*6fc0*/  IADD3 R3, -R3, RZ, RZ ;  /* 0x000000ff03037210 */ /* 0x000fe20007ffe1ff */
[----:B------:R-:W-:Y:S01]  /*6fd0*/  @!P0 IMAD.IADD R154, R154, 0x1, -R13 ;  /* 0x000000019a9a8824 */ /* 0x000fe200078e0a0d */
[----:B------:R-:W-:-:S02]  /*6fe0*/  IABS R157, R5 ;  /* 0x00000005009d7213 */ /* 0x000fc40000000000 */
[----:B------:R-:W-:Y:S01]  /*6ff0*/  ISETP.GT.U32.AND P4, PT, R13, R152, PT ;  /* 0x000000980d00720c */ /* 0x000fe20003f84070 */
[----:B------:R-:W-:Y:S01]  /*7000*/  @!P6 IMAD.IADD R155, R155, 0x1, -R13 ;  /* 0x000000019b9be824 */ /* 0x000fe200078e0a0d */
[C---:B------:R-:W-:Y:S01]  /*7010*/  ISETP.GT.U32.AND P5, PT, R13.reuse, R150, PT ;  /* 0x000000960d00720c */ /* 0x040fe20003fa4070 */
[C---:B------:R-:W-:Y:S01]  /*7020*/  IMAD R156, R13.reuse, R3, R156 ;  /* 0x000000030d9c7224 */ /* 0x040fe200078e029c */
[----:B------:R-:W-:Y:S01]  /*7030*/  ISETP.GT.U32.AND P6, PT, R13, R154, PT ;  /* 0x0000009a0d00720c */ /* 0x000fe20003fc4070 */
[----:B------:R-:W-:-:S04]  /*7040*/  IMAD.HI.U32 R3, R6, R157, RZ ;  /* 0x0000009d06037227 */ /* 0x000fc800078e00ff */
[----:B------:R-:W-:Y:S01]  /*7050*/  @!P1 IMAD.IADD R153, R153, 0x1, -R13 ;  /* 0x0000000199999824 */ /* 0x000fe200078e0a0d */
[----:B------:R-:W-:Y:S01]  /*7060*/  ISETP.GE.AND P1, PT, R4, RZ, PT ;  /* 0x000000ff0400720c */ /* 0x000fe20003f26270 */
[----:B------:R-:W-:Y:S02]  /*7070*/  IMAD.MOV R4, RZ, RZ, -R3 ;  /* 0x000000ffff047224 */ /* 0x000fe400078e0a03 */
[----:B------:R-:W-:Y:S02]  /*7080*/  @!P4 IMAD.IADD R152, R152, 0x1, -R13 ;  /* 0x000000019898c824 */ /* 0x000fe400078e0a0d */
[----:B------:R-:W-:Y:S02]  /*7090*/  IMAD R157, R13, R4, R157 ;  /* 0x000000040d9d7224 */ /* 0x000fe400078e029d */
[--C-:B------:R-:W-:Y:S01]  /*70a0*/  @!P5 IMAD.IADD R150, R150, 0x1, -R13.reuse ;  /* 0x000000019696d824 */ /* 0x100fe200078e0a0d */
[----:B------:R-:W-:Y:S01]  /*70b0*/  ISETP.GE.AND P5, PT, R7, RZ, PT ;  /* 0x000000ff0700720c */ /* 0x000fe20003fa6270 */
[----:B------:R-:W-:Y:S01]  /*70c0*/  @!P6 IMAD.IADD R154, R154, 0x1, -R13 ;  /* 0x000000019a9ae824 */ /* 0x000fe200078e0a0d */
[----:B------:R-:W-:Y:S01]  /*70d0*/  ISETP.GT.U32.AND P6, PT, R13, R157, PT ;  /* 0x0000009d0d00720c */ /* 0x000fe20003fc4070 */
[----:B------:R-:W-:Y:S01]  /*70e0*/  @!P3 IMAD.MOV R152, RZ, RZ, -R152 ;  /* 0x000000ffff98b224 */ /* 0x000fe200078e0a98 */
[----:B------:R-:W-:-:S02]  /*70f0*/  IADD3 R7, R15, 0x96, RZ ;  /* 0x000000960f077810 */ /* 0x000fc40007ffe0ff */
[----:B------:R-:W-:Y:S01]  /*7100*/  ISETP.GT.U32.AND P3, PT, R13, R155, PT ;  /* 0x0000009b0d00720c */ /* 0x000fe20003f64070 */
[----:B------:R-:W-:Y:S01]  /*7110*/  @!P2 IMAD.MOV R150, RZ, RZ, -R150 ;  /* 0x000000ffff96a224 */ /* 0x000fe200078e0a96 */
[----:B------:R-:W-:Y:S01]  /*7120*/  IABS R158, R7 ;  /* 0x00000007009e7213 */ /* 0x000fe20000000000 */
[----:B------:R-:W-:Y:S01]  /*7130*/  VIADD R8, R15, 0x97 ;  /* 0x000000970f087836 */ /* 0x000fe20000000000 */
[----:B------:R-:W-:Y:S01]  /*7140*/  ISETP.GE.AND P2, PT, R9, RZ, PT ;  /* 0x000000ff0900720c */ /* 0x000fe20003f46270 */
[----:B------:R-:W-:Y:S01]  /*7150*/  VIADD R9, R15, 0x98 ;  /* 0x000000980f097836 */ /* 0x000fe20000000000 */
[----:B------:R-:W-:Y:S01]  /*7160*/  ISETP.GT.U32.AND P0, PT, R13, R153, PT ;  /* 0x000000990d00720c */ /* 0x000fe20003f04070 */
[C---:B------:R-:W-:Y:S01]  /*7170*/  IMAD.HI.U32 R3, R6.reuse, R158, RZ ;  /* 0x0000009e06037227 */ /* 0x040fe200078e00ff */
[----:B------:R-:W-:Y:S02]  /*7180*/  IABS R159, R8 ;  /* 0x00000008009f7213 */ /* 0x000fe40000000000 */
[----:B------:R-:W-:Y:S01]  /*7190*/  IABS R160, R9 ;  /* 0x0000000900a07213 */ /* 0x000fe20000000000 */
[--C-:B------:R-:W-:Y:S01]  /*71a0*/  @!P6 IMAD.IADD R157, R157, 0x1, -R13.reuse ;  /* 0x000000019d9de824 */ /* 0x100fe200078e0a0d */
[----:B------:R-:W-:Y:S01]  /*71b0*/  ISETP.GE.AND P4, PT, R11, RZ, PT ;  /* 0x000000ff0b00720c */ /* 0x000fe20003f86270 */
[----:B------:R-:W-:Y:S01]  /*71c0*/  @!P3 IMAD.IADD R155, R155, 0x1, -R13 ;  /* 0x000000019b9bb824 */ /* 0x000fe200078e0a0d */
[----:B------:R-:W-:Y:S01]  /*71d0*/  IADD3 R3, -R3, RZ, RZ ;  /* 0x000000ff03037210 */ /* 0x000fe20007ffe1ff */
[----:B------:R-:W-:Y:S01]  /*71e0*/  IMAD.HI.U32 R4, R6, R159, RZ ;  /* 0x0000009f06047227 */ /* 0x000fe200078e00ff */
[----:B------:R-:W-:-:S02]  /*71f0*/  ISETP.GE.AND P3, PT, R5, RZ, PT ;  /* 0x000000ff0500720c */ /* 0x000fc40003f66270 */
[----:B------:R-:W-:Y:S01]  /*7200*/  ISETP.GT.U32.AND P6, PT, R13, R157, PT ;  /* 0x0000009d0d00720c */ /* 0x000fe20003fc4070 */
[----:B------:R-:W-:Y:S01]  /*7210*/  IMAD.HI.U32 R5, R6, R160, RZ ;  /* 0x000000a006057227 */ /* 0x000fe200078e00ff */
[----:B------:R-:W-:-:S03]  /*7220*/  @!P0 IADD3 R153, R153, -R13, RZ ;  /* 0x8000000d99998210 */ /* 0x000fc60007ffe0ff */
[----:B------:R-:W-:Y:S02]  /*7230*/  IMAD.MOV R4, RZ, RZ, -R4 ;  /* 0x000000ffff047224 */ /* 0x000fe400078e0a04 */
[C---:B------:R-:W-:Y:S01]  /*7240*/  IMAD R158, R13.reuse, R3, R158 ;  /* 0x000000030d9e7224 */ /* 0x040fe200078e029e */
[C---:B------:R-:W-:Y:S01]  /*7250*/  ISETP.GT.U32.AND P0, PT, R13.reuse, R156, PT ;  /* 0x0000009c0d00720c */ /* 0x040fe20003f04070 */
[----:B------:R-:W-:Y:S01]  /*7260*/  IMAD R159, R13, R4, R159 ;  /* 0x000000040d9f7224 */ /* 0x000fe200078e029f */
[----:B------:R-:W-:Y:S01]  /*7270*/  IADD3 R5, -R5, RZ, RZ ;  /* 0x000000ff05057210 */ /* 0x000fe20007ffe1ff */
[----:B------:R-:W-:Y:S01]  /*7280*/  @!P2 IMAD.MOV R154, RZ, RZ, -R154 ;  /* 0x000000ffff9aa224 */ /* 0x000fe200078e0a9a */
[C---:B------:R-:W-:Y:S01]  /*7290*/  ISETP.GT.U32.AND P2, PT, R13.reuse, R158, PT ;  /* 0x0000009e0d00720c */ /* 0x040fe20003f44070 */
[----:B------:R-:W-:Y:S01]  /*72a0*/  @!P4 IMAD.MOV R155, RZ, RZ, -R155 ;  /* 0x000000ffff9bc224 */ /* 0x000fe200078e0a9b */
[C---:B------:R-:W-:Y:S01]  /*72b0*/  ISETP.GT.U32.AND P4, PT, R13.reuse, R159, PT ;  /* 0x0000009f0d00720c */ /* 0x040fe20003f84070 */
[----:B------:R-:W-:-:S02]  /*72c0*/  IMAD R160, R13, R5, R160 ;  /* 0x000000050da07224 */ /* 0x000fc400078e02a0 */
[--C-:B------:R-:W-:Y:S02]  /*72d0*/  @!P6 IMAD.IADD R157, R157, 0x1, -R13.reuse ;  /* 0x000000019d9de824 */ /* 0x100fe400078e0a0d */
[----:B------:R-:W-:Y:S01]  /*72e0*/  VIADD R5, R15, 0x99 ;  /* 0x000000990f057836 */ /* 0x000fe20000000000 */
[----:B------:R-:W-:Y:S01]  /*72f0*/  ISETP.GT.U32.AND P6, PT, R13, R160, PT ;  /* 0x000000a00d00720c */ /* 0x000fe20003fc4070 */
[--C-:B------:R-:W-:Y:S01]  /*7300*/  @!P0 IMAD.IADD R156, R156, 0x1, -R13.reuse ;  /* 0x000000019c9c8824 */ /* 0x100fe200078e0a0d */
[----:B------:R-:W-:Y:S01]  /*7310*/  ISETP.GE.AND P0, PT, R7, RZ, PT ;  /* 0x000000ff0700720c */ /* 0x000fe20003f06270 */
[----:B------:R-:W-:Y:S01]  /*7320*/  VIADD R7, R15, 0x9a ;  /* 0x0000009a0f077836 */ /* 0x000fe20000000000 */
[----:B------:R-:W-:Y:S01]  /*7330*/  IABS R161, R5 ;  /* 0x0000000500a17213 */ /* 0x000fe20000000000 */
[--C-:B------:R-:W-:Y:S02]  /*7340*/  @!P2 IMAD.IADD R158, R158, 0x1, -R13.reuse ;  /* 0x000000019e9ea824 */ /* 0x100fe400078e0a0d */
[----:B------:R-:W-:Y:S01]  /*7350*/  @!P4 IMAD.IADD R159, R159, 0x1, -R13 ;  /* 0x000000019f9fc824 */ /* 0x000fe200078e0a0d */
[----:B------:R-:W-:Y:S01]  /*7360*/  IABS R162, R7 ;  /* 0x0000000700a27213 */ /* 0x000fe20000000000 */
[----:B------:R-:W-:Y:S01]  /*7370*/  IMAD.HI.U32 R3, R6, R161, RZ ;  /* 0x000000a106037227 */ /* 0x000fe200078e00ff */
[----:B------:R-:W-:-:S03]  /*7380*/  ISETP.GT.U32.AND P4, PT, R13, R158, PT ;  /* 0x0000009e0d00720c */ /* 0x000fc60003f84070 */
[----:B------:R-:W-:Y:S01]  /*7390*/  @!P5 IMAD.MOV R153, RZ, RZ, -R153 ;  /* 0x000000ffff99d224 */ /* 0x000fe200078e0a99 */
[C---:B------:R-:W-:Y:S01]  /*73a0*/  ISETP.GT.U32.AND P5, PT, R13.reuse, R156, PT ;  /* 0x0000009c0d00720c */ /* 0x040fe20003fa4070 */
[----:B------:R-:W-:Y:S01]  /*73b0*/  @!P6 IMAD.IADD R160, R160, 0x1, -R13 ;  /* 0x00000001a0a0e824 */ /* 0x000fe200078e0a0d */
[----:B------:R-:W-:Y:S01]  /*73c0*/  ISETP.GT.U32.AND P6, PT, R13, R159, PT ;  /* 0x0000009f0d00720c */ /* 0x000fe20003fc4070 */
[----:B------:R-:W-:Y:S02]  /*73d0*/  IMAD.MOV R4, RZ, RZ, -R3 ;  /* 0x000000ffff047224 */ /* 0x000fe400078e0a03 */
[----:B------:R-:W-:-:S04]  /*73e0*/  IMAD.HI.U32 R3, R6, R162, RZ ;  /* 0x000000a206037227 */ /* 0x000fc800078e00ff */
[----:B------:R-:W-:Y:S02]  /*73f0*/  IMAD.MOV R3, RZ, RZ, -R3 ;  /* 0x000000ffff037224 */ /* 0x000fe400078e0a03 */
[C---:B------:R-:W-:Y:S02]  /*7400*/  IMAD R161, R13.reuse, R4, R161 ;  /* 0x000000040da17224 */ /* 0x040fe400078e02a1 */
[C---:B------:R-:W-:Y:S02]  /*7410*/  IMAD R162, R13.reuse, R3, R162 ;  /* 0x000000030da27224 */ /* 0x040fe400078e02a2 */
[--C-:B------:R-:W-:Y:S01]  /*7420*/  @!P4 IMAD.IADD R158, R158, 0x1, -R13.reuse ;  /* 0x000000019e9ec824 */ /* 0x100fe200078e0a0d */
[----:B------:R-:W-:Y:S01]  /*7430*/  ISETP.GT.U32.AND P4, PT, R13, R161, PT ;  /* 0x000000a10d00720c */ /* 0x000fe20003f84070 */
[----:B------:R-:W-:Y:S01]  /*7440*/  @!P6 IMAD.IADD R159, R159, 0x1, -R13 ;  /* 0x000000019f9fe824 */ /* 0x000fe200078e0a0d */
[----:B------:R-:W-:Y:S02]  /*7450*/  @!P5 IADD3 R156, R156, -R13, RZ ;  /* 0x8000000d9c9cd210 */ /* 0x000fe40007ffe0ff */
[----:B------:R-:W-:-:S02]  /*7460*/  ISETP.GE.AND P5, PT, R8, RZ, PT ;  /* 0x000000ff0800720c */ /* 0x000fc40003fa6270 */
[----:B------:R-:W-:Y:S02]  /*7470*/  ISETP.GT.U32.AND P6, PT, R13, R162, PT ;  /* 0x000000a20d00720c */ /* 0x000fe40003fc4070 */
[----:B------:R-:W-:Y:S02]  /*7480*/  IADD3 R8, R15, 0x9b, RZ ;  /* 0x0000009b0f087810 */ /* 0x000fe40007ffe0ff */
[----:B------:R-:W-:Y:S01]  /*7490*/  ISETP.GE.AND P2, PT, R9, RZ, PT ;  /* 0x000000ff0900720c */ /* 0x000fe20003f46270 */
[----:B------:R-:W-:Y:S01]  /*74a0*/  VIADD R9, R15, 0x9c ;  /* 0x0000009c0f097836 */ /* 0x000fe20000000000 */
[----:B------:R-:W-:Y:S02]  /*74b0*/  IABS R163, R8 ;  /* 0x0000000800a37213 */ /* 0x000fe40000000000 */
[----:B------:R-:W-:Y:S02]  /*74c0*/  @!P4 IADD3 R161, R161, -R13, RZ ;  /* 0x8000000da1a1c210 */ /* 0x000fe40007ffe0ff */
[----:B------:R-:W-:Y:S01]  /*74d0*/  IABS R164, R9 ;  /* 0x0000000900a47213 */ /* 0x000fe20000000000 */
[----:B------:R-:W-:-:S04]  /*74e0*/  IMAD.HI.U32 R3, R6, R163, RZ ;  /* 0x000000a306037227 */ /* 0x000fc800078e00ff */
[----:B------:R-:W-:Y:S01]  /*74f0*/  @!P6 IMAD.IADD R162, R162, 0x1, -R13 ;  /* 0x00000001a2a2e824 */ /* 0x000fe200078e0a0d */
[C---:B------:R-:W-:Y:S01]  /*7500*/  ISETP.GT.U32.AND P6, PT, R13.reuse, R161, PT ;  /* 0x000000a10d00720c */ /* 0x040fe20003fc4070 */
[----:B------:R-:W-:Y:S02]  /*7510*/  IMAD.MOV R4, RZ, RZ, -R3 ;  /* 0x000000ffff047224 */ /* 0x000fe400078e0a03 */
[----:B------:R-:W-:Y:S01]  /*7520*/  IMAD.HI.U32 R3, R6, R164, RZ ;  /* 0x000000a406037227 */ /* 0x000fe200078e00ff */
[----:B------:R-:W-:Y:S02]  /*7530*/  @!P1 IADD3 R156, -R156, RZ, RZ ;  /* 0x000000ff9c9c9210 */ /* 0x000fe40007ffe1ff */
[C---:B------:R-:W-:Y:S01]  /*7540*/  ISETP.GT.U32.AND P1, PT, R13.reuse, R160, PT ;  /* 0x000000a00d00720c */ /* 0x040fe20003f24070 */
[----:B------:R-:W-:Y:S01]  /*7550*/  IMAD R163, R13, R4, R163 ;  /* 0x000000040da37224 */ /* 0x000fe200078e02a3 */
[----:B------:R-:W-:Y:S01]  /*7560*/  IADD3 R11, R15, 0x9d, RZ ;  /* 0x0000009d0f0b7810 */ /* 0x000fe20007ffe0ff */
[----:B------:R-:W-:-:S02]  /*7570*/  IMAD.MOV R4, RZ, RZ, -R3 ;  /* 0x000000ffff047224 */ /* 0x000fc400078e0a03 */
[----:B------:R-:W-:Y:S01]  /*7580*/  @!P3 IMAD.MOV R157, RZ, RZ, -R157 ;  /* 0x000000ffff9db224 */ /* 0x000fe200078e0a9d */
[----:B------:R-:W-:Y:S01]  /*7590*/  IABS R165, R11 ;  /* 0x0000000b00a57213 */ /* 0x000fe20000000000 */
[C---:B------:R-:W-:Y:S01]  /*75a0*/  IMAD R164, R13.reuse, R4, R164 ;  /* 0x000000040da47224 */ /* 0x040fe200078e02a4 */
[----:B------:R-:W-:Y:S02]  /*75b0*/  ISETP.GT.U32.AND P3, PT, R13, R163, PT ;  /* 0x000000a30d00720c */ /* 0x000fe40003f64070 */
[----:B------:R-:W-:Y:S01]  /*75c0*/  @!P0 IADD3 R158, -R158, RZ, RZ ;  /* 0x000000ff9e9e8210 */ /* 0x000fe20007ffe1ff */
[--C-:B------:R-:W-:Y:S01]  /*75d0*/  @!P6 IMAD.IADD R161, R161, 0x1, -R13.reuse ;  /* 0x00000001a1a1e824 */ /* 0x100fe200078e0a0d */
[C---:B------:R-:W-:Y:S01]  /*75e0*/  ISETP.GT.U32.AND P0, PT, R13.reuse, R162, PT ;  /* 0x000000a20d00720c */ /* 0x040fe20003f04070 */
[----:B------:R-:W-:Y:S01]  /*75f0*/  IMAD.HI.U32 R3, R6, R165, RZ ;  /* 0x000000a506037227 */ /* 0x000fe200078e00ff */
[----:B------:R-:W-:Y:S02]  /*7600*/  ISETP.GT.U32.AND P6, PT, R13, R164, PT ;  /* 0x000000a40d00720c */ /* 0x000fe40003fc4070 */
[----:B------:R-:W-:Y:S01]  /*7610*/  ISETP.GE.AND P4, PT, R7, RZ, PT ;  /* 0x000000ff0700720c */ /* 0x000fe20003f86270 */
[--C-:B------:R-:W-:Y:S01]  /*7620*/  @!P1 IMAD.IADD R160, R160, 0x1, -R13.reuse ;  /* 0x00000001a0a09824 */ /* 0x100fe200078e0a0d */
[----:B------:R-:W-:Y:S01]  /*7630*/  ISETP.GE.AND P1, PT, R5, RZ, PT ;  /* 0x000000ff0500720c */ /* 0x000fe20003f26270 */
[----:B------:R-:W-:Y:S01]  /*7640*/  VIADD R5, R15, 0x9e ;  /* 0x0000009e0f057836 */ /* 0x000fe20000000000 */
[----:B------:R-:W-:Y:S01]  /*7650*/  IADD3 R4, -R3, RZ, RZ ;  /* 0x000000ff03047210 */ /* 0x000fe20007ffe1ff */
[----:B------:R-:W-:-:S03]  /*7660*/  @!P3 IMAD.IADD R163, R163, 0x1, -R13 ;  /* 0x00000001a3a3b824 */ /* 0x000fc600078e0a0d */
[----:B------:R-:W-:Y:S01]  /*7670*/  IABS R166, R5 ;  /* 0x0000000500a67213 */ /* 0x000fe20000000000 */
[----:B------:R-:W-:Y:S02]  /*7680*/  @!P0 IMAD.IADD R162, R162, 0x1, -R13 ;  /* 0x00000001a2a28824 */ /* 0x000fe400078e0a0d */
[C---:B------:R-:W-:Y:S02]  /*7690*/  IMAD R165, R13.reuse, R4, R165 ;  /* 0x000000040da57224 */ /* 0x040fe400078e02a5 */
[----:B------:R-:W-:Y:S01]  /*76a0*/  @!P6 IMAD.IADD R164, R164, 0x1, -R13 ;  /* 0x00000001a4a4e824 */ /* 0x000fe200078e0a0d */
[----:B------:R-:W-:Y:S01]  /*76b0*/  ISETP.GT.U32.AND P6, PT, R13, R163, PT ;  /* 0x000000a30d00720c */ /* 0x000fe20003fc4070 */
[----:B------:R-:W-:-:S04]  /*76c0*/  IMAD.HI.U32 R3, R6, R166, RZ ;  /* 0x000000a606037227 */ /* 0x000fc800078e00ff */
[----:B------:R-:W-:Y:S01]  /*76d0*/  @!P4 IMAD.MOV R162, RZ, RZ, -R162 ;  /* 0x000000ffffa2c224 */ /* 0x000fe200078e0aa2 */
[----:B------:R-:W-:Y:S01]  /*76e0*/  ISETP.GT.U32.AND P4, PT, R13, R165, PT ;  /* 0x000000a50d00720c */ /* 0x000fe20003f84070 */
[----:B------:R-:W-:Y:S01]  /*76f0*/  @!P5 IMAD.MOV R159, RZ, RZ, -R159 ;  /* 0x000000ffff9fd224 */ /* 0x000fe200078e0a9f */
[----:B------:R-:W-:Y:S01]  /*7700*/  ISETP.GE.AND P5, PT, R8, RZ, PT ;  /* 0x000000ff0800720c */ /* 0x000fe20003fa6270 */
[----:B------:R-:W-:Y:S01]  /*7710*/  IMAD.MOV R3, RZ, RZ, -R3 ;  /* 0x000000ffff037224 */ /* 0x000fe200078e0a03 */
[----:B------:R-:W-:Y:S02]  /*7720*/  ISETP.GE.AND P3, PT, R5, RZ, PT ;  /* 0x000000ff0500720c */ /* 0x000fe40003f66270 */
[----:B------:R-:W-:Y:S01]  /*7730*/  IADD3 R5, R15, 0x9f, RZ ;  /* 0x0000009f0f057810 */ /* 0x000fe20007ffe0ff */
[----:B------:R-:W-:Y:S01]  /*7740*/  IMAD R166, R13, R3, R166 ;  /* 0x000000030da67224 */ /* 0x000fe200078e02a6 */
[----:B------:R-:W-:Y:S01]  /*7750*/  @!P1 IADD3 R161, -R161, RZ, RZ ;  /* 0x000000ffa1a19210 */ /* 0x000fe20007ffe1ff */
[----:B------:R-:W-:Y:S01]  /*7760*/  VIADD R7, R15, 0xa0 ;  /* 0x000000a00f077836 */ /* 0x000fe20000000000 */
[----:B------:R-:W-:Y:S01]  /*7770*/  ISETP.GT.U32.AND P1, PT, R13, R164, PT ;  /* 0x000000a40d00720c */ /* 0x000fe20003f24070 */
[--C-:B------:R-:W-:Y:S01]  /*7780*/  @!P6 IMAD.IADD R163, R163, 0x1, -R13.reuse ;  /* 0x00000001a3a3e824 */ /* 0x100fe200078e0a0d */
[----:B------:R-:W-:Y:S01]  /*7790*/  IABS R167, R5 ;  /* 0x0000000500a77213 */ /* 0x000fe20000000000 */
[----:B------:R-:W-:Y:S01]  /*77a0*/  @!P2 IMAD.MOV R160, RZ, RZ, -R160 ;  /* 0x000000ffffa0a224 */ /* 0x000fe200078e0aa0 */
[----:B------:R-:W-:Y:S01]  /*77b0*/  ISETP.GT.U32.AND P6, PT, R13, R166, PT ;  /* 0x000000a60d00720c */ /* 0x000fe20003fc4070 */
[----:B------:R-:W-:Y:S01]  /*77c0*/  @!P4 IMAD.IADD R165, R165, 0x1, -R13 ;  /* 0x00000001a5a5c824 */ /* 0x000fe200078e0a0d */
[----:B------:R-:W-:Y:S01]  /*77d0*/  ISETP.GE.AND P2, PT, R9, RZ, PT ;  /* 0x000000ff0900720c */ /* 0x000fe20003f46270 */
[----:B------:R-:W-:Y:S01]  /*77e0*/  IMAD.HI.U32 R3, R6, R167, RZ ;  /* 0x000000a706037227 */ /* 0x000fe200078e00ff */
[----:B------:R-:W-:-:S03]  /*77f0*/  IABS R168, R7 ;  /* 0x0000000700a87213 */ /* 0x000fc60000000000 */
[----:B------:R-:W-:Y:S01]  /*7800*/  @!P5 IMAD.MOV R163, RZ, RZ, -R163 ;  /* 0x000000ffffa3d224 */ /* 0x000fe200078e0aa3 */
[----:B------:R-:W-:Y:S01]  /*7810*/  ISETP.GT.U32.AND P5, PT, R13, R165, PT ;  /* 0x000000a50d00720c */ /* 0x000fe20003fa4070 */
[----:B------:R-:W-:Y:S02]  /*7820*/  VIADD R9, R15, 0xa1 ;  /* 0x000000a10f097836 */ /* 0x000fe40000000000 */
[----:B------:R-:W-:Y:S01]  /*7830*/  IMAD.HI.U32 R4, R6, R168, RZ ;  /* 0x000000a806047227 */ /* 0x000fe200078e00ff */
[----:B------:R-:W-:-:S03]  /*7840*/  @!P1 IADD3 R164, R164, -R13, RZ ;  /* 0x8000000da4a49210 */ /* 0x000fc60007ffe0ff */
[----:B------:R-:W-:Y:S01]  /*7850*/  IMAD.MOV R8, RZ, RZ, -R3 ;  /* 0x000000ffff087224 */ /* 0x000fe200078e0a03 */
[----:B------:R-:W-:Y:S01]  /*7860*/  IABS R169, R9 ;  /* 0x0000000900a97213 */ /* 0x000fe20000000000 */
[----:B------:R-:W-:Y:S02]  /*7870*/  IMAD.MOV R4, RZ, RZ, -R4 ;  /* 0x000000ffff047224 */ /* 0x000fe400078e0a04 */
[C---:B------:R-:W-:Y:S02]  /*7880*/  IMAD R167, R13.reuse, R8, R167 ;  /* 0x000000080da77224 */ /* 0x040fe400078e02a7 */
[----:B------:R-:W-:Y:S02]  /*7890*/  @!P6 IMAD.IADD R166, R166, 0x1, -R13 ;  /* 0x00000001a6a6e824 */ /* 0x000fe400078e0a0d */
[C---:B------:R-:W-:Y:S02]  /*78a0*/  IMAD R168, R13.reuse, R4, R168 ;  /* 0x000000040da87224 */ /* 0x040fe400078e02a8 */
[----:B------:R-:W-:Y:S01]  /*78b0*/  @!P2 IMAD.MOV R164, RZ, RZ, -R164 ;  /* 0x000000ffffa4a224 */ /* 0x000fe200078e0aa4 */
[C---:B------:R-:W-:Y:S01]  /*78c0*/  ISETP.GT.U32.AND P2, PT, R13.reuse, R167, PT ;  /* 0x000000a70d00720c */ /* 0x040fe20003f44070 */
[----:B------:R-:W-:Y:S01]  /*78d0*/  IMAD.HI.U32 R3, R6, R169, RZ ;  /* 0x000000a906037227 */ /* 0x000fe200078e00ff */
[----:B------:R-:W-:-:S02]  /*78e0*/  ISETP.GT.U32.AND P6, PT, R13, R166, PT ;  /* 0x000000a60d00720c */ /* 0x000fc40003fc4070 */
[----:B------:R-:W-:Y:S02]  /*78f0*/  @!P5 IADD3 R165, R165, -R13, RZ ;  /* 0x8000000da5a5d210 */ /* 0x000fe40007ffe0ff */
[----:B------:R-:W-:Y:S02]  /*7900*/  ISETP.GT.U32.AND P5, PT, R13, R168, PT ;  /* 0x000000a80d00720c */ /* 0x000fe40003fa4070 */
[----:B------:R-:W-:Y:S02]  /*7910*/  IADD3 R8, -R3, RZ, RZ ;  /* 0x000000ff03087210 */ /* 0x000fe40007ffe1ff */
[----:B------:R-:W-:Y:S01]  /*7920*/  ISETP.GE.AND P1, PT, R5, RZ, PT ;  /* 0x000000ff0500720c */ /* 0x000fe20003f26270 */
[----:B------:R-:W-:Y:S02]  /*7930*/  VIADD R5, R15, 0xa2 ;  /* 0x000000a20f057836 */ /* 0x000fe40000000000 */
[----:B------:R-:W-:Y:S02]  /*7940*/  IMAD R169, R13, R8, R169 ;  /* 0x000000080da97224 */ /* 0x000fe400078e02a9 */
[--C-:B------:R-:W-:Y:S01]  /*7950*/  @!P2 IMAD.IADD R167, R167, 0x1, -R13.reuse ;  /* 0x00000001a7a7a824 */ /* 0x100fe200078e0a0d */
[----:B------:R-:W-:Y:S01]  /*7960*/  IABS R170, R5 ;  /* 0x0000000500aa7213 */ /* 0x000fe20000000000 */
[----:B------:R-:W-:Y:S01]  /*7970*/  @!P6 IMAD.IADD R166, R166, 0x1, -R13 ;  /* 0x00000001a6a6e824 */ /* 0x000fe200078e0a0d */
[----:B------:R-:W-:-:S02]  /*7980*/  ISETP.GE.AND P4, PT, R7, RZ, PT ;  /* 0x000000ff0700720c */ /* 0x000fc40003f86270 */
[----:B------:R-:W-:Y:S02]  /*7990*/  IADD3 R7, R15, 0xa3, RZ ;  /* 0x000000a30f077810 */ /* 0x000fe40007ffe0ff */
[C---:B------:R-:W-:Y:S02]  /*79a0*/  ISETP.GT.U32.AND P6, PT, R13.reuse, R169, PT ;  /* 0x000000a90d00720c */ /* 0x040fe40003fc4070 */
[----:B------:R-:W-:Y:S01]  /*79b0*/  @!P5 IADD3 R168, R168, -R13, RZ ;  /* 0x8000000da8a8d210 */ /* 0x000fe20007ffe0ff */
[----:B------:R-:W-:Y:S01]  /*79c0*/  IMAD.HI.U32 R3, R6, R170, RZ ;  /* 0x000000aa06037227 */ /* 0x000fe200078e00ff */
[----:B------:R-:W-:Y:S02]  /*79d0*/  ISETP.GT.U32.AND P5, PT, R13, R167, PT ;  /* 0x000000a70d00720c */ /* 0x000fe40003fa4070 */
[----:B------:R-:W-:Y:S01]  /*79e0*/  IABS R171, R7 ;  /* 0x0000000700ab7213 */ /* 0x000fe20000000000 */
[----:B------:R-:W-:Y:S01]  /*79f0*/  IMAD.MOV R3, RZ, RZ, -R3 ;  /* 0x000000ffff037224 */ /* 0x000fe200078e0a03 */
[----:B------:R-:W-:Y:S01]  /*7a00*/  ISETP.GE.AND P0, PT, R11, RZ, PT ;  /* 0x000000ff0b00720c */ /* 0x000fe20003f06270 */
[----:B------:R-:W-:-:S02]  /*7a10*/  VIADD R11, R15, 0xa5 ;  /* 0x000000a50f0b7836 */ /* 0x000fc40000000000 */
[----:B------:R-:W-:-:S04]  /*7a20*/  IMAD.HI.U32 R4, R6, R171, RZ ;  /* 0x000000ab06047227 */ /* 0x000fc800078e00ff */
[----:B------:R-:W-:Y:S01]  /*7a30*/  IMAD R170, R13, R3, R170 ;  /* 0x000000030daa7224 */ /* 0x000fe200078e02aa */
[----:B------:R-:W-:Y:S01]  /*7a40*/  IABS R173, R11 ;  /* 0x0000000b00ad7213 */ /* 0x000fe20000000000 */
[----:B------:R-:W-:Y:S02]  /*7a50*/  IMAD.MOV R4, RZ, RZ, -R4 ;  /* 0x000000ffff047224 */ /* 0x000fe400078e0a04 */
[--C-:B------:R-:W-:Y:S01]  /*7a60*/  @!P6 IMAD.IADD R169, R169, 0x1, -R13.reuse ;  /* 0x00000001a9a9e824 */ /* 0x100fe200078e0a0d */
[----:B------:R-:W-:Y:S01]  /*7a70*/  ISETP.GT.U32.AND P6, PT, R13, R168, PT ;  /* 0x000000a80d00720c */ /* 0x000fe20003fc4070 */
[----:B------:R-:W-:Y:S01]  /*7a80*/  @!P5 IMAD.IADD R167, R167, 0x1, -R13 ;  /* 0x00000001a7a7d824 */ /* 0x000fe200078e0a0d */
[C---:B------:R-:W-:Y:S01]  /*7a90*/  ISETP.GT.U32.AND P5, PT, R13.reuse, R170, PT ;  /* 0x000000aa0d00720c */ /* 0x040fe20003fa4070 */
[----:B------:R-:W-:Y:S02]  /*7aa0*/  IMAD R171, R13, R4, R171 ;  /* 0x000000040dab7224 */ /* 0x000fe400078e02ab */
[----:B------:R-:W-:-:S04]  /*7ab0*/  IMAD.HI.U32 R4, R6, R173, RZ ;  /* 0x000000ad06047227 */ /* 0x000fc800078e00ff */
[----:B------:R-:W-:Y:S01]  /*7ac0*/  VIADD R8, R15, 0xa4 ;  /* 0x000000a40f087836 */ /* 0x000fe20000000000 */
[----:B------:R-:W-:Y:S01]  /*7ad0*/  IADD3 R4, -R4, RZ, RZ ;  /* 0x000000ff04047210 */ /* 0x000fe20007ffe1ff */
[----:B------:R-:W-:Y:S01]  /*7ae0*/  @!P0 IMAD.MOV R165, RZ, RZ, -R165 ;  /* 0x000000ffffa58224 */ /* 0x000fe200078e0aa5 */
[C---:B------:R-:W-:Y:S01]  /*7af0*/  ISETP.GT.U32.AND P0, PT, R13.reuse, R169, PT ;  /* 0x000000a90d00720c */ /* 0x040fe20003f04070 */
[----:B------:R-:W-:Y:S01]  /*7b00*/  @!P6 IMAD.IADD R168, R168, 0x1, -R13 ;  /* 0x00000001a8a8e824 */ /* 0x000fe200078e0a0d */
[----:B------:R-:W-:Y:S01]  /*7b10*/  IABS R172, R8 ;  /* 0x0000000800ac7213 */ /* 0x000fe20000000000 */
[----:B------:R-:W-:Y:S01]  /*7b20*/  IMAD R173, R13, R4, R173 ;  /* 0x000000040dad7224 */ /* 0x000fe200078e02ad */
[----:B------:R-:W-:Y:S01]  /*7b30*/  @!P5 IADD3 R170, R170, -R13, RZ ;  /* 0x8000000daaaad210 */ /* 0x000fe20007ffe0ff */
[----:B------:R-:W-:Y:S01]  /*7b40*/  @!P1 IMAD.MOV R167, RZ, RZ, -R167 ;  /* 0x000000ffffa79224 */ /* 0x000fe200078e0aa7 */
[----:B------:R-:W-:Y:S02]  /*7b50*/  @!P3 IADD3 R166, -R166, RZ, RZ ;  /* 0x000000ffa6a6b210 */ /* 0x000fe40007ffe1ff */
[----:B------:R-:W-:Y:S01]  /*7b60*/  ISETP.GE.AND P3, PT, R5, RZ, PT ;  /* 0x000000ff0500720c */ /* 0x000fe20003f66270 */
[----:B------:R-:W-:Y:S01]  /*7b70*/  VIADD R5, R15, 0xa6 ;  /* 0x000000a60f057836 */ /* 0x000fe20000000000 */
[----:B------:R-:W-:-:S02]  /*7b80*/  ISETP.GT.U32.AND P6, PT, R13, R171, PT ;  /* 0x000000ab0d00720c */ /* 0x000fc40003fc4070 */
[----:B------:R-:W-:Y:S01]  /*7b90*/  @!P4 IADD3 R168, -R168, RZ, RZ ;  /* 0x000000ffa8a8c210 */ /* 0x000fe20007ffe1ff */
[----:B------:R-:W-:Y:S01]  /*7ba0*/  IMAD.HI.U32 R3, R6, R172, RZ ;  /* 0x000000ac06037227 */ /* 0x000fe200078e00ff */
[C---:B------:R-:W-:Y:S02]  /*7bb0*/  ISETP.GT.U32.AND P1, PT, R13.reuse, R170, PT ;  /* 0x000000aa0d00720c */ /* 0x040fe40003f24070 */
[----:B------:R-:W-:Y:S01]  /*7bc0*/  ISETP.GT.U32.AND P4, PT, R13, R173, PT ;  /* 0x000000ad0d00720c */ /* 0x000fe20003f84070 */
[----:B------:R-:W-:Y:S01]  /*7bd0*/  IMAD.MOV R3, RZ, RZ, -R3 ;  /* 0x000000ffff037224 */ /* 0x000fe200078e0a03 */
[----:B------:R-:W-:Y:S01]  /*7be0*/  IABS R174, R5 ;  /* 0x0000000500ae7213 */ /* 0x000fe20000000000 */
[----:B------:R-:W-:Y:S01]  /*7bf0*/  @!P0 IMAD.IADD R169, R169, 0x1, -R13 ;  /* 0x00000001a9a98824 */ /* 0x000fe200078e0a0d */
[----:B------:R-:W-:Y:S01]  /*7c00*/  ISETP.GE.AND P0, PT, R7, RZ, PT ;  /* 0x000000ff0700720c */ /* 0x000fe20003f06270 */
[----:B------:R-:W-:Y:S02]  /*7c10*/  IMAD R172, R13, R3, R172 ;  /* 0x000000030dac7224 */ /* 0x000fe400078e02ac */
[----:B------:R-:W-:-:S02]  /*7c20*/  VIADD R7, R15, 0xa7 ;  /* 0x000000a70f077836 */ /* 0x000fc40000000000 */
[----:B------:R-:W-:-:S04]  /*7c30*/  IMAD.HI.U32 R3, R6, R174, RZ ;  /* 0x000000ae06037227 */ /* 0x000fc800078e00ff */
[--C-:B------:R-:W-:Y:S01]  /*7c40*/  @!P6 IMAD.IADD R171, R171, 0x1, -R13.reuse ;  /* 0x00000001ababe824 */ /* 0x100fe200078e0a0d */
[----:B------:R-:W-:Y:S01]  /*7c50*/  IABS R175, R7 ;  /* 0x0000000700af7213 */ /* 0x000fe20000000000 */
[--C-:B------:R-:W-:Y:S02]  /*7c60*/  @!P1 IMAD.IADD R170, R170, 0x1, -R13.reuse ;  /* 0x00000001aaaa9824 */ /* 0x100fe400078e0a0d */
[----:B------:R-:W-:Y:S02]  /*7c70*/  @!P4 IMAD.IADD R173, R173, 0x1, -R13 ;  /* 0x00000001adadc824 */ /* 0x000fe400078e0a0d */
[----:B------:R-:W-:Y:S01]  /*7c80*/  IMAD.MOV R3, RZ, RZ, -R3 ;  /* 0x000000ffff037224 */ /* 0x000fe200078e0a03 */
[C---:B------:R-:W-:Y:S01]  /*7c90*/  ISETP.GT.U32.AND P6, PT, R13.reuse, R171, PT ;  /* 0x000000ab0d00720c */ /* 0x040fe20003fc4070 */
[----:B------:R-:W-:Y:S01]  /*7ca0*/  @!P3 IMAD.MOV R170, RZ, RZ, -R170 ;  /* 0x000000ffffaab224 */ /* 0x000fe200078e0aaa */
[C---:B------:R-:W-:Y:S01]  /*7cb0*/  ISETP.GT.U32.AND P3, PT, R13.reuse, R173, PT ;  /* 0x000000ad0d00720c */ /* 0x040fe20003f64070 */
[C---:B------:R-:W-:Y:S01]  /*7cc0*/  IMAD R174, R13.reuse, R3, R174 ;  /* 0x000000030dae7224 */ /* 0x040fe200078e02ae */
[----:B------:R-:W-:Y:S01]  /*7cd0*/  ISETP.GT.U32.AND P5, PT, R13, R172, PT ;  /* 0x000000ac0d00720c */ /* 0x000fe20003fa4070 */
[----:B------:R-:W-:-:S04]  /*7ce0*/  IMAD.HI.U32 R3, R6, R175, RZ ;  /* 0x000000af06037227 */ /* 0x000fc800078e00ff */
[----:B------:R-:W-:Y:S01]  /*7cf0*/  IMAD.MOV R4, RZ, RZ, -R3 ;  /* 0x000000ffff047224 */ /* 0x000fe200078e0a03 */
[----:B------:R-:W-:-:S03]  /*7d00*/  ISETP.GE.AND P2, PT, R9, RZ, PT ;  /* 0x000000ff0900720c */ /* 0x000fc60003f46270 */
[----:B------:R-:W-:Y:S01]  /*7d10*/  IMAD R175, R13, R4, R175 ;  /* 0x000000040daf7224 */ /* 0x000fe200078e02af */
[----:B------:R-:W-:Y:S01]  /*7d20*/  @!P6 IADD3 R171, R171, -R13, RZ ;  /* 0x8000000dababe210 */ /* 0x000fe20007ffe0ff */
[--C-:B------:R-:W-:Y:S01]  /*7d30*/  @!P3 IMAD.IADD R173, R173, 0x1, -R13.reuse ;  /* 0x00000001adadb824 */ /* 0x100fe200078e0a0d */
[C---:B------:R-:W-:Y:S01]  /*7d40*/  ISETP.GT.U32.AND P6, PT, R13.reuse, R174, PT ;  /* 0x000000ae0d00720c */ /* 0x040fe20003fc4070 */
[----:B------:R-:W-:Y:S01]  /*7d50*/  @!P5 IMAD.IADD R172, R172, 0x1, -R13 ;  /* 0x00000001acacd824 */ /* 0x000fe200078e0a0d */
[----:B------:R-:W-:-:S04]  /*7d60*/  ISETP.GT.U32.AND P3, PT, R13, R175, PT ;  /* 0x000000af0d00720c */ /* 0x000fc80003f64070 */
[----:B------:R-:W-:Y:S01]  /*7d70*/  ISETP.GT.U32.AND P5, PT, R13, R172, PT ;  /* 0x000000ac0d00720c */ /* 0x000fe20003fa4070 */
[----:B------:R-:W-:Y:S01]  /*7d80*/  @!P2 IMAD.MOV R169, RZ, RZ, -R169 ;  /* 0x000000ffffa9a224 */ /* 0x000fe200078e0aa9 */
[----:B------:R-:W-:Y:S01]  /*7d90*/  ISETP.GE.AND P2, PT, R8, RZ, PT ;  /* 0x000000ff0800720c */ /* 0x000fe20003f46270 */
[----:B------:R-:W-:Y:S01]  /*7da0*/  VIADD R3, R15, 0xa8 ;  /* 0x000000a80f037836 */ /* 0x000fe20000000000 */
[----:B------:R-:W-:Y:S02]  /*7db0*/  ISETP.GE.AND P1, PT, R11, RZ, PT ;  /* 0x000000ff0b00720c */ /* 0x000fe40003f26270 */
[----:B------:R-:W-:Y:S02]  /*7dc0*/  ISETP.GE.AND P4, PT, R5, RZ, PT ;  /* 0x000000ff0500720c */ /* 0x000fe40003f86270 */
[----:B------:R-:W-:Y:S01]  /*7dd0*/  @!P6 IADD3 R174, R174, -R13, RZ ;  /* 0x8000000daeaee210 */ /* 0x000fe20007ffe0ff */
[----:B------:R-:W-:Y:S01]  /*7de0*/  @!P3 IMAD.IADD R175, R175, 0x1, -R13 ;  /* 0x00000001afafb824 */ /* 0x000fe200078e0a0d */
[----:B------:R-:W-:Y:S01]  /*7df0*/  IABS R176, R3 ;  /* 0x0000000300b07213 */ /* 0x000fe20000000000 */
[----:B------:R-:W-:Y:S01]  /*7e00*/  VIADD R5, R15, 0xaa ;  /* 0x000000aa0f057836 */ /* 0x000fe20000000000 */
[----:B------:R-:W-:Y:S01]  /*7e10*/  ISETP.GT.U32.AND P6, PT, R13, R174, PT ;  /* 0x000000ae0d00720c */ /* 0x000fe20003fc4070 */
[----:B------:R-:W-:Y:S01]  /*7e20*/  @!P0 IMAD.MOV R171, RZ, RZ, -R171 ;  /* 0x000000ffffab8224 */ /* 0x000fe200078e0aab */
[----:B------:R-:W-:Y:S01]  /*7e30*/  @!P5 IADD3 R172, R172, -R13, RZ ;  /* 0x8000000dacacd210 */ /* 0x000fe20007ffe0ff */
[----:B------:R-:W-:Y:S01]  /*7e40*/  VIADD R4, R15, 0xa9 ;  /* 0x000000a90f047836 */ /* 0x000fe20000000000 */
[----:B------:R-:W-:Y:S01]  /*7e50*/  ISETP.GE.AND P0, PT, R3, RZ, PT ;  /* 0x000000ff0300720c */ /* 0x000fe20003f06270 */
[----:B------:R-:W-:Y:S01]  /*7e60*/  IMAD.HI.U32 R3, R6, R176, RZ ;  /* 0x000000b006037227 */ /* 0x000fe200078e00ff */
[----:B------:R-:W-:-:S02]  /*7e70*/  ISETP.GT.U32.AND P3, PT, R13, R175, PT ;  /* 0x000000af0d00720c */ /* 0x000fc40003f64070 */
[----:B------:R-:W-:Y:S01]  /*7e80*/  IABS R178, R5 ;  /* 0x0000000500b27213 */ /* 0x000fe20000000000 */
[----:B------:R-:W-:Y:S01]  /*7e90*/  @!P1 IMAD.MOV R173, RZ, RZ, -R173 ;  /* 0x000000ffffad9224 */ /* 0x000fe200078e0aad */
[----:B------:R-:W-:Y:S02]  /*7ea0*/  @!P2 IADD3 R172, -R172, RZ, RZ ;  /* 0x000000ffacaca210 */ /* 0x000fe40007ffe1ff */
[----:B------:R-:W-:Y:S02]  /*7eb0*/  ISETP.GE.AND P5, PT, R7, RZ, PT ;  /* 0x000000ff0700720c */ /* 0x000fe40003fa6270 */
[----:B------:R-:W-:Y:S02]  /*7ec0*/  ISETP.GE.AND P2, PT, R4, RZ, PT ;  /* 0x000000ff0400720c */ /* 0x000fe40003f46270 */
[----:B------:R-:W-:Y:S01]  /*7ed0*/  IABS R177, R4 ;  /* 0x0000000400b17213 */ /* 0x000fe20000000000 */
[----:B------:R-:W-:Y:S01]  /*7ee0*/  IMAD.HI.U32 R4, R6, R178, RZ ;  /* 0x000000b206047227 */ /* 0x000fe200078e00ff */
[----:B------:R-:W-:-:S02]  /*7ef0*/  ISETP.GE.AND P1, PT, R5, RZ, PT ;  /* 0x000000ff0500720c */ /* 0x000fc40003f26270 */
[----:B------:R-:W-:Y:S01]  /*7f00*/  IADD3 R5, -R3, RZ, RZ ;  /* 0x000000ff03057210 */ /* 0x000fe20007ffe1ff */
[----:B------:R-:W-:Y:S02]  /*7f10*/  IMAD.MOV R4, RZ, RZ, -R4 ;  /* 0x000000ffff047224 */ /* 0x000fe400078e0a04 */
[--C-:B------:R-:W-:Y:S02]  /*7f20*/  @!P6 IMAD.IADD R174, R174, 0x1, -R13.reuse ;  /* 0x00000001aeaee824 */ /* 0x100fe400078e0a0d */
[----:B------:R-:W-:Y:S02]  /*7f30*/  IMAD R176, R13, R5, R176 ;  /* 0x000000050db07224 */ /* 0x000fe400078e02b0 */
[----:B------:R-:W-:Y:S02]  /*7f40*/  @!P3 IMAD.IADD R175, R175, 0x1, -R13 ;  /* 0x00000001afafb824 */ /* 0x000fe400078e0a0d */
[C---:B------:R-:W-:Y:S02]  /*7f50*/  IMAD R178, R13.reuse, R4, R178 ;  /* 0x000000040db27224 */ /* 0x040fe400078e02b2 */
[----:B------:R-:W-:Y:S01]  /*7f60*/  @!P4 IMAD.MOV R174, RZ, RZ, -R174 ;  /* 0x000000ffffaec224 */ /* 0x000fe200078e0aae */
[----:B------:R-:W-:-:S02]  /*7f70*/  ISETP.GT.U32.AND P4, PT, R13, R176, PT ;  /* 0x000000b00d00720c */ /* 0x000fc40003f84070 */
[----:B------:R-:W-:Y:S02]  /*7f80*/  @!P5 IADD3 R175, -R175, RZ, RZ ;  /* 0x000000ffafafd210 */ /* 0x000fe40007ffe1ff */
[----:B------:R-:W-:Y:S01]  /*7f90*/  ISETP.GT.U32.AND P5, PT, R13, R178, PT ;  /* 0x000000b20d00720c */ /* 0x000fe20003fa4070 */
[----:B------:R-:W-:Y:S02]  /*7fa0*/  VIADD R7, R15, 0xab ;  /* 0x000000ab0f077836 */ /* 0x000fe40000000000 */
[----:B------:R-:W-:-:S03]  /*7fb0*/  IMAD.HI.U32 R3, R6, R177, RZ ;  /* 0x000000b106037227 */ /* 0x000fc600078e00ff */
[----:B------:R-:W-:Y:S01]  /*7fc0*/  ISETP.GE.AND P6, PT, R7, RZ, PT ;  /* 0x000000ff0700720c */ /* 0x000fe20003fc6270 */
[----:B------:R-:W-:Y:S01]  /*7fd0*/  IMAD.MOV R8, RZ, RZ, -R3 ;  /* 0x000000ffff087224 */ /* 0x000fe200078e0a03 */
[----:B------:R-:W-:Y:S01]  /*7fe0*/  IABS R179, R7 ;  /* 0x0000000700b37213 */ /* 0x000fe20000000000 */
[----:B------:R-:W-:Y:S02]  /*7ff0*/  VIADD R7, R15, 0xad ;  /* 0x000000ad0f077836 */ /* 0x000fe40000000000 */
[----:B------:R-:W-:Y:S02]  /*8000*/  @!P4 IMAD.IADD R176, R176, 0x1, -R13 ;  /* 0x00000001b0b0c824 */ /* 0x000fe400078e0a0d */
[C---:B------:R-:W-:Y:S01]  /*8010*/  IMAD R177, R13.reuse, R8, R177 ;  /* 0x000000080db17224 */ /* 0x040fe200078e02b1 */
[----:B------:R-:W-:Y:S01]  /*8020*/  IABS R181, R7 ;  /* 0x0000000700b57213 */ /* 0x000fe20000000000 */
[----:B------:R-:W-:Y:S01]  /*8030*/  @!P5 IMAD.IADD R178, R178, 0x1, -R13 ;  /* 0x00000001b2b2d824 */ /* 0x000fe200078e0a0d */
[C---:B------:R-:W-:Y:S01]  /*8040*/  ISETP.GT.U32.AND P4, PT, R13.reuse, R176, PT ;  /* 0x000000b00d00720c */ /* 0x040fe20003f84070 */
[----:B------:R-:W-:Y:S01]  /*8050*/  IMAD.HI.U32 R3, R6, R179, RZ ;  /* 0x000000b306037227 */ /* 0x000fe200078e00ff */
[----:B------:R-:W-:-:S02]  /*8060*/  ISETP.GT.U32.AND P3, PT, R13, R177, PT ;  /* 0x000000b10d00720c */ /* 0x000fc40003f64070 */
[----:B------:R-:W-:Y:S01]  /*8070*/  ISETP.GT.U32.AND P5, PT, R13, R178, PT ;  /* 0x000000b20d00720c */ /* 0x000fe20003fa4070 */
[----:B------:R-:W-:Y:S01]  /*8080*/  IMAD.HI.U32 R4, R6, R181, RZ ;  /* 0x000000b506047227 */ /* 0x000fe200078e00ff */
[----:B------:R-:W-:-:S03]  /*8090*/  IADD3 R8, -R3, RZ, RZ ;  /* 0x000000ff03087210 */ /* 0x000fc60007ffe1ff */
[----:B------:R-:W-:Y:S02]  /*80a0*/  VIADD R5, R15, 0xac ;  /* 0x000000ac0f057836 */ /* 0x000fe40000000000 */
[----:B------:R-:W-:Y:S02]  /*80b0*/  IMAD.MOV R4, RZ, RZ, -R4 ;  /* 0x000000ffff047224 */ /* 0x000fe400078e0a04 */
[C---:B------:R-:W-:Y:S01]  /*80c0*/  IMAD R179, R13.reuse, R8, R179 ;  /* 0x000000080db37224 */ /* 0x040fe200078e02b3 */
[----:B------:R-:W-:Y:S01]  /*80d0*/  IABS R180, R5 ;  /* 0x0000000500b47213 */ /* 0x000fe20000000000 */
[----:B------:R-:W-:Y:S01]  /*80e0*/  IMAD R181, R13, R4, R181 ;  /* 0x000000040db57224 */ /* 0x000fe200078e02b5 */
[-C--:B------:R-:W-:Y:S01]  /*80f0*/  @!P4 IADD3 R176, R176, -R13.reuse, RZ ;  /* 0x8000000db0b0c210 */ /* 0x080fe20007ffe0ff */
[----:B------:R-:W-:Y:S01]  /*8100*/  VIADD R8, R15, 0xae ;  /* 0x000000ae0f087836 */ /* 0x000fe20000000000 */
[----:B------:R-:W-:Y:S02]  /*8110*/  @!P3 IADD3 R177, R177, -R13, RZ ;  /* 0x8000000db1b1b210 */ /* 0x000fe40007ffe0ff */
[C---:B------:R-:W-:Y:S01]  /*8120*/  ISETP.GT.U32.AND P4, PT, R13.reuse, R179, PT ;  /* 0x000000b30d00720c */ /* 0x040fe20003f84070 */
[----:B------:R-:W-:Y:S01]  /*8130*/  IMAD.HI.U32 R3, R6, R180, RZ ;  /* 0x000000b406037227 */ /* 0x000fe200078e00ff */
[----:B------:R-:W-:-:S03]  /*8140*/  ISETP.GT.U32.AND P3, PT, R13, R177, PT ;  /* 0x000000b10d00720c */ /* 0x000fc60003f64070 */
[----:B------:R-:W-:Y:S01]  /*8150*/  @!P5 IMAD.IADD R178, R178, 0x1, -R13 ;  /* 0x00000001b2b2d824 */ /* 0x000fe200078e0a0d */
[----:B------:R-:W-:Y:S01]  /*8160*/  ISETP.GT.U32.AND P5, PT, R13, R181, PT ;  /* 0x000000b50d00720c */ /* 0x000fe20003fa4070 */
[----:B------:R-:W-:Y:S01]  /*8170*/  IMAD.MOV R3, RZ, RZ, -R3 ;  /* 0x000000ffff037224 */ /* 0x000fe200078e0a03 */
[----:B------:R-:W-:Y:S01]  /*8180*/  IABS R182, R8 ;  /* 0x0000000800b67213 */ /* 0x000fe20000000000 */
[----:B------:R-:W-:Y:S02]  /*8190*/  VIADD R11, R15, 0xb0 ;  /* 0x000000b00f0b7836 */ /* 0x000fe40000000000 */
[----:B------:R-:W-:Y:S02]  /*81a0*/  IMAD R180, R13, R3, R180 ;  /* 0x000000030db47224 */ /* 0x000fe400078e02b4 */
[----:B------:R-:W-:Y:S01]  /*81b0*/  IMAD.HI.U32 R3, R6, R182, RZ ;  /* 0x000000b606037227 */ /* 0x000fe200078e00ff */
[----:B------:R-:W-:-:S03]  /*81c0*/  @!P4 IADD3 R179, R179, -R13, RZ ;  /* 0x8000000db3b3c210 */ /* 0x000fc60007ffe0ff */
[----:B------:R-:W-:Y:S01]  /*81d0*/  VIADD R9, R15, 0xaf ;  /* 0x000000af0f097836 */ /* 0x000fe20000000000 */
[----:B------:R-:W-:Y:S01]  /*81e0*/  IABS R184, R11 ;  /* 0x0000000b00b87213 */ /* 0x000fe20000000000 */
[----:B------:R-:W-:Y:S02]  /*81f0*/  IMAD.MOV R3, RZ, RZ, -R3 ;  /* 0x000000ffff037224 */ /* 0x000fe400078e0a03 */
[----:B------:R-:W-:Y:S01]  /*8200*/  @!P0 IMAD.MOV R176, RZ, RZ, -R176 ;  /* 0x000000ffffb08224 */ /* 0x000fe200078e0ab0 */
[----:B------:R-:W-:Y:S01]  /*8210*/  IABS R183, R9 ;  /* 0x0000000900b77213 */ /* 0x000fe20000000000 */
[--C-:B------:R-:W-:Y:S01]  /*8220*/  @!P5 IMAD.IADD R181, R181, 0x1, -R13.reuse ;  /* 0x00000001b5b5d824 */ /* 0x100fe200078e0a0d */
[----:B------:R-:W-:Y:S01]  /*8230*/  ISETP.GT.U32.AND P0, PT, R13, R179, PT ;  /* 0x000000b30d00720c */ /* 0x000fe20003f04070 */
[----:B------:R-:W-:Y:S01]  /*8240*/  @!P3 IMAD.IADD R177, R177, 0x1, -R13 ;  /* 0x00000001b1b1b824 */ /* 0x000fe200078e0a0d */
[C---:B------:R-:W-:Y:S01]  /*8250*/  ISETP.GT.U32.AND P3, PT, R13.reuse, R180, PT ;  /* 0x000000b40d00720c */ /* 0x040fe20003f64070 */
[C---:B------:R-:W-:Y:S01]  /*8260*/  IMAD R182, R13.reuse, R3, R182 ;  /* 0x000000030db67224 */ /* 0x040fe200078e02b6 */
[----:B------:R-:W-:Y:S01]  /*8270*/  ISETP.GT.U32.AND P5, PT, R13, R181, PT ;  /* 0x000000b50d00720c */ /* 0x000fe20003fa4070 */
[----:B------:R-:W-:-:S04]  /*8280*/  IMAD.HI.U32 R3, R6, R184, RZ ;  /* 0x000000b806037227 */ /* 0x000fc800078e00ff */
[----:B------:R-:W-:Y:S01]  /*8290*/  IMAD.HI.U32 R4, R6, R183, RZ ;  /* 0x000000b706047227 */ /* 0x000fe200078e00ff */
[----:B------:R-:W-:-:S03]  /*82a0*/  IADD3 R3, -R3, RZ, RZ ;  /* 0x000000ff03037210 */ /* 0x000fc60007ffe1ff */
[----:B------:R-:W-:Y:S02]  /*82b0*/  IMAD.MOV R4, RZ, RZ, -R4 ;  /* 0x000000ffff047224 */ /* 0x000fe400078e0a04 */
[----:B------:R-:W-:Y:S01]  /*82c0*/  @!P0 IMAD.IADD R179, R179, 0x1, -R13 ;  /* 0x00000001b3b38824 */ /* 0x000fe200078e0a0d */
[----:B------:R-:W-:Y:S01]  /*82d0*/  @!P3 IADD3 R180, R180, -R13, RZ ;  /* 0x8000000db4b4b210 */ /* 0x000fe20007ffe0ff */
[C---:B------:R-:W-:Y:S01]  /*82e0*/  IMAD R183, R13.reuse, R4, R183 ;  /* 0x000000040db77224 */ /* 0x040fe200078e02b7 */
[C---:B------:R-:W-:Y:S01]  /*82f0*/  ISETP.GT.U32.AND P0, PT, R13.reuse, R182, PT ;  /* 0x000000b60d00720c */ /* 0x040fe20003f04070 */
[C---:B------:R-:W-:Y:S02]  /*8300*/  IMAD R184, R13.reuse, R3, R184 ;  /* 0x000000030db87224 */ /* 0x040fe400078e02b8 */
[----:B------:R-:W-:Y:S01]  /*8310*/  @!P2 IMAD.MOV R177, RZ, RZ, -R177 ;  /* 0x000000ffffb1a224 */ /* 0x000fe200078e0ab1 */
[C---:B------:R-:W-:Y:S01]  /*8320*/  ISETP.GT.U32.AND P2, PT, R13.reuse, R180, PT ;  /* 0x000000b40d00720c */ /* 0x040fe20003f44070 */
[----:B------:R-:W-:Y:S01]  /*8330*/  @!P6 IMAD.MOV R179, RZ, RZ, -R179 ;  /* 0x000000ffffb3e224 */ /* 0x000fe200078e0ab3 */
[----:B------:R-:W-:Y:S01]  /*8340*/  ISETP.GT.U32.AND P6, PT, R13, R183, PT ;  /* 0x000000b70d00720c */ /* 0x000fe20003fc4070 */
[----:B------:R-:W-:Y:S01]  /*8350*/  @!P5 IMAD.IADD R181, R181, 0x1, -R13 ;  /* 0x00000001b5b5d824 */ /* 0x000fe200078e0a0d */
[----:B------:R-:W-:-:S02]  /*8360*/  ISETP.GT.U32.AND P5, PT, R13, R184, PT ;  /* 0x000000b80d00720c */ /* 0x000fc40003fa4070 */
[----:B------:R-:W-:Y:S01]  /*8370*/  ISETP.GE.AND P4, PT, R5, RZ, PT ;  /* 0x000000ff0500720c */ /* 0x000fe20003f86270 */
[----:B------:R-:W-:Y:S01]  /*8380*/  VIADD R5, R15, 0xb1 ;  /* 0x000000b10f057836 */ /* 0x000fe20000000000 */
[----:B------:R-:W-:Y:S01]  /*8390*/  ISETP.GE.AND P3, PT, R7, RZ, PT ;  /* 0x000000ff0700720c */ /* 0x000fe20003f66270 */
[----:B------:R-:W-:Y:S02]  /*83a0*/  VIADD R7, R15, 0xb2 ;  /* 0x000000b20f077836 */ /* 0x000fe40000000000 */
[--C-:B------:R-:W-:Y:S01]  /*83b0*/  @!P0 IMAD.IADD R182, R182, 0x1, -R13.reuse ;  /* 0x00000001b6b68824 */ /* 0x100fe200078e0a0d */
[----:B------:R-:W-:Y:S02]  /*83c0*/  IABS R185, R5 ;  /* 0x0000000500b97213 */ /* 0x000fe40000000000 */
[----:B------:R-:W-:Y:S01]  /*83d0*/  @!P2 IADD3 R180, R180, -R13, RZ ;  /* 0x8000000db4b4a210 */ /* 0x000fe20007ffe0ff */
[--C-:B------:R-:W-:Y:S01]  /*83e0*/  @!P6 IMAD.IADD R183, R183, 0x1, -R13.reuse ;  /* 0x00000001b7b7e824 */ /* 0x100fe200078e0a0d */
[----:B------:R-:W-:Y:S01]  /*83f0*/  IABS R186, R7 ;  /* 0x0000000700ba7213 */ /* 0x000fe20000000000 */
[----:B------:R-:W-:Y:S01]  /*8400*/  @!P5 IMAD.IADD R184, R184, 0x1, -R13 ;  /* 0x00000001b8b8d824 */ /* 0x000fe200078e0a0d */
[----:B------:R-:W-:Y:S01]  /*8410*/  ISETP.GT.U32.AND P6, PT, R13, R182, PT ;  /* 0x000000b60d00720c */ /* 0x000fe20003fc4070 */
[----:B------:R-:W-:Y:S01]  /*8420*/  IMAD.HI.U32 R3, R6, R185, RZ ;  /* 0x000000b906037227 */ /* 0x000fe200078e00ff */
[----:B------:R-:W-:-:S02]  /*8430*/  @!P4 IADD3 R180, -R180, RZ, RZ ;  /* 0x000000ffb4b4c210 */ /* 0x000fc40007ffe1ff */
[----:B------:R-:W-:Y:S01]  /*8440*/  ISETP.GT.U32.AND P4, PT, R13, R184, PT ;  /* 0x000000b80d00720c */ /* 0x000fe20003f84070 */
[----:B------:R-:W-:Y:S02]  /*8450*/  IMAD.MOV R4, RZ, RZ, -R3 ;  /* 0x000000ffff047224 */ /* 0x000fe400078e0a03 */
[----:B------:R-:W-:Y:S01]  /*8460*/  IMAD.HI.U32 R3, R6, R186, RZ ;  /* 0x000000ba06037227 */ /* 0x000fe200078e00ff */
[----:B------:R-:W-:-:S03]  /*8470*/  ISETP.GE.AND P0, PT, R11, RZ, PT ;  /* 0x000000ff0b00720c */ /* 0x000fc60003f06270 */
[C---:B------:R-:W-:Y:S02]  /*8480*/  IMAD R185, R13.reuse, R4, R185 ;  /* 0x000000040db97224 */ /* 0x040fe400078e02b9 */
[----:B------:R-:W-:Y:S01]  /*8490*/  IMAD.MOV R3, RZ, RZ, -R3 ;  /* 0x000000ffff037224 */ /* 0x000fe200078e0a03 */
[----:B------:R-:W-:Y:S01]  /*84a0*/  ISETP.GT.U32.AND P5, PT, R13, R183, PT ;  /* 0x000000b70d00720c */ /* 0x000fe20003fa4070 */
[----:B------:R-:W-:Y:S02]  /*84b0*/  VIADD R11, R15, 0xb4 ;  /* 0x000000b40f0b7836 */ /* 0x000fe40000000000 */
[--C-:B------:R-:W-:Y:S01]  /*84c0*/  @!P6 IMAD.IADD R182, R182, 0x1, -R13.reuse ;  /* 0x00000001b6b6e824 */ /* 0x100fe200078e0a0d */
[C---:B------:R-:W-:Y:S01]  /*84d0*/  ISETP.GT.U32.AND P6, PT, R13.reuse, R185, PT ;  /* 0x000000b90d00720c */ /* 0x040fe20003fc4070 */
[----:B------:R-:W-:Y:S01]  /*84e0*/  IMAD R186, R13, R3, R186 ;  /* 0x000000030dba7224 */ /* 0x000fe200078e02ba */
[----:B------:R-:W-:Y:S01]  /*84f0*/  IABS R188, R11 ;  /* 0x0000000b00bc7213 */ /* 0x000fe20000000000 */
[----:B------:R-:W-:-:S03]  /*8500*/  @!P4 IMAD.IADD R184, R184, 0x1, -R13 ;  /* 0x00000001b8b8c824 */ /* 0x000fc600078e0a0d */
[----:B------:R-:W-:Y:S01]  /*8510*/  ISETP.GT.U32.AND P4, PT, R13, R186, PT ;  /* 0x000000ba0d00720c */ /* 0x000fe20003f84070 */
[----:B------:R-:W-:Y:S01]  /*8520*/  IMAD.HI.U32 R4, R6, R188, RZ ;  /* 0x000000bc06047227 */ /* 0x000fe200078e00ff */
[----:B------:R-:W-:Y:S02]  /*8530*/  ISETP.GE.AND P2, PT, R9, RZ, PT ;  /* 0x000000ff0900720c */ /* 0x000fe40003f46270 */
[----:B------:R-:W-:Y:S02]  /*8540*/  IADD3 R9, R15, 0xb3, RZ ;  /* 0x000000b30f097810 */ /* 0x000fe40007ffe0ff */
[----:B------:R-:W-:Y:S01]  /*8550*/  @!P5 IADD3 R183, R183, -R13, RZ ;  /* 0x8000000db7b7d210 */ /* 0x000fe20007ffe0ff */
[----:B------:R-:W-:Y:S01]  /*8560*/  @!P6 IMAD.IADD R185, R185, 0x1, -R13 ;  /* 0x00000001b9b9e824 */ /* 0x000fe200078e0a0d */
[----:B------:R-:W-:Y:S01]  /*8570*/  ISETP.GE.AND P5, PT, R5, RZ, PT ;  /* 0x000000ff0500720c */ /* 0x000fe20003fa6270 */
[----:B------:R-:W-:Y:S01]  /*8580*/  VIADD R5, R15, 0xb5 ;  /* 0x000000b50f057836 */ /* 0x000fe20000000000 */
[----:B------:R-:W-:-:S02]  /*8590*/  IABS R187, R9 ;  /* 0x0000000900bb7213 */ /* 0x000fc40000000000 */
[----:B------:R-:W-:Y:S01]  /*85a0*/  IADD3 R4, -R4, RZ, RZ ;  /* 0x000000ff04047210 */ /* 0x000fe20007ffe1ff */
[----:B------:R-:W-:Y:S01]  /*85b0*/  @!P4 IMAD.IADD R186, R186, 0x1, -R13 ;  /* 0x00000001babac824 */ /* 0x000fe200078e0a0d */
[----:B------:R-:W-:Y:S01]  /*85c0*/  ISETP.GE.AND P6, PT, R7, RZ, PT ;  /* 0x000000ff0700720c */ /* 0x000fe20003fc6270 */
[----:B------:R-:W-:Y:S01]  /*85d0*/  VIADD R7, R15, 0xb6 ;  /* 0x000000b60f077836 */ /* 0x000fe20000000000 */
[----:B------:R-:W-:Y:S01]  /*85e0*/  IABS R189, R5 ;  /* 0x0000000500bd7213 */ /* 0x000fe20000000000 */
[----:B------:R-:W-:Y:S01]  /*85f0*/  IMAD.HI.U32 R3, R6, R187, RZ ;  /* 0x000000bb06037227 */ /* 0x000fe200078e00ff */
[----:B------:R-:W-:-:S03]  /*8600*/  ISETP.GT.U32.AND P4, PT, R13, R185, PT ;  /* 0x000000b90d00720c */ /* 0x000fc60003f84070 */
[----:B------:R-:W-:Y:S01]  /*8610*/  IMAD R188, R13, R4, R188 ;  /* 0x000000040dbc7224 */ /* 0x000fe200078e02bc */
[----:B------:R-:W-:Y:S01]  /*8620*/  @!P3 IADD3 R181, -R181, RZ, RZ ;  /* 0x000000ffb5b5b210 */ /* 0x000fe20007ffe1ff */
[----:B------:R-:W-:Y:S01]  /*8630*/  @!P1 IMAD.MOV R178, RZ, RZ, -R178 ;  /* 0x000000ffffb29224 */ /* 0x000fe200078e0ab2 */
[----:B------:R-:W-:Y:S01]  /*8640*/  ISETP.GE.AND P1, PT, R8, RZ, PT ;  /* 0x000000ff0800720c */ /* 0x000fe20003f26270 */
[----:B------:R-:W-:Y:S01]  /*8650*/  IMAD.MOV R8, RZ, RZ, -R3 ;  /* 0x000000ffff087224 */ /* 0x000fe200078e0a03 */
[----:B------:R-:W-:Y:S01]  /*8660*/  IABS R190, R7 ;  /* 0x0000000700be7213 */ /* 0x000fe20000000000 */
[----:B------:R-:W-:Y:S01]  /*8670*/  IMAD.HI.U32 R3, R6, R189, RZ ;  /* 0x000000bd06037227 */ /* 0x000fe200078e00ff */
[----:B------:R-:W-:-:S03]  /*8680*/  ISETP.GT.U32.AND P3, PT, R13, R186, PT ;  /* 0x000000ba0d00720c */ /* 0x000fc60003f64070 */
[----:B------:R-:W-:Y:S01]  /*8690*/  @!P2 IMAD.MOV R183, RZ, RZ, -R183 ;  /* 0x000000ffffb7a224 */ /* 0x000fe200078e0ab7 */
[C---:B------:R-:W-:Y:S01]  /*86a0*/  ISETP.GT.U32.AND P2, PT, R13.reuse, R188, PT ;  /* 0x000000bc0d00720c */ /* 0x040fe20003f44070 */
[----:B------:R-:W-:Y:S02]  /*86b0*/  IMAD R187, R13, R8, R187 ;  /* 0x000000080dbb7224 */ /* 0x000fe400078e02bb */
[----:B------:R-:W-:-:S04]  /*86c0*/  IMAD.HI.U32 R4, R6, R190, RZ ;  /* 0x000000be06047227 */ /* 0x000fc800078e00ff */
[----:B------:R-:W-:Y:S01]  /*86d0*/  IMAD.MOV R8, RZ, RZ, -R3 ;  /* 0x000000ffff087224 */ /* 0x000fe200078e0a03 */
[----:B------:R-:W-:Y:S01]  /*86e0*/  @!P4 IADD3 R185, R185, -R13, RZ ;  /* 0x8000000db9b9c210 */ /* 0x000fe20007ffe0ff */
[----:B------:R-:W-:Y:S02]  /*86f0*/  IMAD.MOV R4, RZ, RZ, -R4 ;  /* 0x000000ffff047224 */ /* 0x000fe400078e0a04 */
[----:B------:R-:W-:Y:S01]  /*8700*/  IMAD R189, R13, R8, R189 ;  /* 0x000000080dbd7224 */ /* 0x000fe200078e02bd */
[----:B------:R-:W-:Y:S01]  /*8710*/  @!P5 IADD3 R185, -R185, RZ, RZ ;  /* 0x000000ffb9b9d210 */ /* 0x000fe20007ffe1ff */
[--C-:B------:R-:W-:Y:S02]  /*8720*/  @!P3 IMAD.IADD R186, R186, 0x1, -R13.reuse ;  /* 0x00000001babab824 */ /* 0x100fe400078e0a0d */
[C---:B------:R-:W-:Y:S01]  /*8730*/  IMAD R190, R13.reuse, R4, R190 ;  /* 0x000000040dbe7224 */ /* 0x040fe200078e02be */
[----:B------:R-:W-:Y:S01]  /*8740*/  ISETP.GT.U32.AND P5, PT, R13, R189, PT ;  /* 0x000000bd0d00720c */ /* 0x000fe20003fa4070 */
[----:B------:R-:W-:-:S02]  /*8750*/  @!P2 IMAD.IADD R188, R188, 0x1, -R13 ;  /* 0x00000001bcbca824 */ /* 0x000fc400078e0a0d */
[----:B------:R-:W-:Y:S01]  /*8760*/  @!P1 IMAD.MOV R182, RZ, RZ, -R182 ;  /* 0x000000ffffb69224 */ /* 0x000fe200078e0ab6 */
[C---:B------:R-:W-:Y:S01]  /*8770*/  ISETP.GT.U32.AND P1, PT, R13.reuse, R187, PT ;  /* 0x000000bb0d00720c */ /* 0x040fe20003f24070 */
[----:B------:R-:W-:Y:S01]  /*8780*/  @!P6 IMAD.MOV R186, RZ, RZ, -R186 ;  /* 0x000000ffffbae224 */ /* 0x000fe200078e0aba */
[C---:B------:R-:W-:Y:S02]  /*8790*/  ISETP.GT.U32.AND P6, PT, R13.reuse, R190, PT ;  /* 0x000000be0d00720c */ /* 0x040fe40003fc4070 */
[----:B------:R-:W-:Y:S01]  /*87a0*/  ISETP.GT.U32.AND P2, PT, R13, R188, PT ;  /* 0x000000bc0d00720c */ /* 0x000fe20003f44070 */
[----:B------:R-:W-:Y:S01]  /*87b0*/  VIADD R4, R15, 0xb7 ;  /* 0x000000b70f047836 */ /* 0x000fe20000000000 */
[----:B------:R-:W-:Y:S01]  /*87c0*/  ISETP.GE.AND P3, PT, R5, RZ, PT ;  /* 0x000000ff0500720c */ /* 0x000fe20003f66270 */
[----:B------:R-:W-:Y:S02]  /*87d0*/  VIADD R5, R15, 0xb8 ;  /* 0x000000b80f057836 */ /* 0x000fe40000000000 */
[----:B------:R-:W-:Y:S01]  /*87e0*/  @!P5 IMAD.IADD R189, R189, 0x1, -R13 ;  /* 0x00000001bdbdd824 */ /* 0x000fe200078e0a0d */
[----:B------:R-:W-:-:S02]  /*87f0*/  IABS R191, R4 ;  /* 0x0000000400bf7213 */ /* 0x000fc40000000000 */
[----:B------:R-:W-:Y:S02]  /*8800*/  IABS R192, R5 ;  /* 0x0000000500c07213 */ /* 0x000fe40000000000 */
[----:B------:R-:W-:Y:S01]  /*8810*/  @!P1 IADD3 R187, R187, -R13, RZ ;  /* 0x8000000dbbbb9210 */ /* 0x000fe20007ffe0ff */
[----:B------:R-:W-:Y:S01]  /*8820*/  @!P6 IMAD.IADD R190, R190, 0x1, -R13 ;  /* 0x00000001bebee824 */ /* 0x000fe200078e0a0d */
[C---:B------:R-:W-:Y:S01]  /*8830*/  ISETP.GT.U32.AND P5, PT, R13.reuse, R189, PT ;  /* 0x000000bd0d00720c */ /* 0x040fe20003fa4070 */
[----:B------:R-:W-:Y:S01]  /*8840*/  IMAD.HI.U32 R3, R6, R191, RZ ;  /* 0x000000bf06037227 */ /* 0x000fe200078e00ff */
[----:B------:R-:W-:Y:S02]  /*8850*/  @!P2 IADD3 R188, R188, -R13, RZ ;  /* 0x8000000dbcbca210 */ /* 0x000fe40007ffe0ff */
[----:B------:R-:W-:Y:S01]  /*8860*/  ISETP.GE.AND P2, PT, R4, RZ, PT ;  /* 0x000000ff0400720c */ /* 0x000fe20003f46270 */
[----:B------:R-:W-:Y:S01]  /*8870*/  IMAD.HI.U32 R4, R6, R192, RZ ;  /* 0x000000c006047227 */ /* 0x000fe200078e00ff */
[----:B------:R-:W-:-:S02]  /*8880*/  ISETP.GT.U32.AND P1, PT, R13, R187, PT ;  /* 0x000000bb0d00720c */ /* 0x000fc40003f24070 */
[----:B------:R-:W-:Y:S01]  /*8890*/  ISETP.GT.U32.AND P6, PT, R13, R190, PT ;  /* 0x000000be0d00720c */ /* 0x000fe20003fc4070 */
[----:B------:R-:W-:Y:S01]  /*88a0*/  IMAD.MOV R8, RZ, RZ, -R3 ;  /* 0x000000ffff087224 */ /* 0x000fe200078e0a03 */
[----:B------:R-:W-:Y:S01]  /*88b0*/  IADD3 R4, -R4, RZ, RZ ;  /* 0x000000ff04047210 */ /* 0x000fe20007ffe1ff */
[----:B------:R-:W-:Y:S01]  /*88c0*/  @!P0 IMAD.MOV R184, RZ, RZ, -R184 ;  /* 0x000000ffffb88224 */ /* 0x000fe200078e0ab8 */
[----:B------:R-:W-:Y:S01]  /*88d0*/  ISETP.GE.AND P0, PT, R9, RZ, PT ;  /* 0x000000ff0900720c */ /* 0x000fe20003f06270 */
[C---:B------:R-:W-:Y:S02]  /*88e0*/  IMAD R191, R13.reuse, R8, R191 ;  /* 0x000000080dbf7224 */ /* 0x040fe400078e02bf */
[----:B------:R-:W-:Y:S02]  /*88f0*/  IMAD R192, R13, R4, R192 ;  /* 0x000000040dc07224 */ /* 0x000fe400078e02c0 */
[--C-:B------:R-:W-:Y:S01]  /*8900*/  @!P5 IMAD.IADD R189, R189, 0x1, -R13.reuse ;  /* 0x00000001bdbdd824 */ /* 0x100fe200078e0a0d */
[----:B------:R-:W-:Y:S01]  /*8910*/  ISETP.GT.U32.AND P5, PT, R13, R191, PT ;  /* 0x000000bf0d00720c */ /* 0x000fe20003fa4070 */
[--C-:B------:R-:W-:Y:S01]  /*8920*/  @!P1 IMAD.IADD R187, R187, 0x1, -R13.reuse ;  /* 0x00000001bbbb9824 */ /* 0x100fe200078e0a0d */
[----:B------:R-:W-:Y:S01]  /*8930*/  ISETP.GE.AND P1, PT, R7, RZ, PT ;  /* 0x000000ff0700720c */ /* 0x000fe20003f26270 */
[----:B------:R-:W-:Y:S01]  /*8940*/  @!P6 IMAD.IADD R190, R190, 0x1, -R13 ;  /* 0x00000001bebee824 */ /* 0x000fe200078e0a0d */
[----:B------:R-:W-:Y:S01]  /*8950*/  ISETP.GT.U32.AND P6, PT, R13, R192, PT ;  /* 0x000000c00d00720c */ /* 0x000fe20003fc4070 */
[----:B------:R-:W-:-:S02]  /*8960*/  VIADD R7, R15, 0xb9 ;  /* 0x000000b90f077836 */ /* 0x000fc40000000000 */
[----:B------:R-:W-:Y:S01]  /*8970*/  @!P0 IMAD.MOV R187, RZ, RZ, -R187 ;  /* 0x000000ffffbb8224 */ /* 0x000fe200078e0abb */
[----:B------:R-:W-:Y:S01]  /*8980*/  ISETP.GE.AND P0, PT, R5, RZ, PT ;  /* 0x000000ff0500720c */ /* 0x000fe20003f06270 */
[----:B------:R-:W-:Y:S01]  /*8990*/  VIADD R5, R15, 0xba ;  /* 0x000000ba0f057836 */ /* 0x000fe20000000000 */
[----:B------:R-:W-:-:S03]  /*89a0*/  IABS R193, R7 ;  /* 0x0000000700c17213 */ /* 0x000fc60000000000 */
[----:B------:R-:W-:Y:S01]  /*89b0*/  @!P5 IMAD.IADD R191, R191, 0x1, -R13 ;  /* 0x00000001bfbfd824 */ /* 0x000fe200078e0a0d */
[----:B------:R-:W-:Y:S01]  /*89c0*/  IABS R194, R5 ;  /* 0x0000000500c27213 */ /* 0x000fe20000000000 */
[----:B------:R-:W-:Y:S02]  /*89d0*/  IMAD.HI.U32 R3, R6, R193, RZ ;  /* 0x000000c106037227 */ /* 0x000fe400078e00ff */
[----:B------:R-:W-:Y:S02]  /*89e0*/  @!P6 IADD3 R192, R192, -R13, RZ ;  /* 0x8000000dc0c0e210 */ /* 0x000fe40007ffe0ff */
[----:B------:R-:W-:Y:S01]  /*89f0*/  IMAD.MOV R4, RZ, RZ, -R3 ;  /* 0x000000ffff047224 */ /* 0x000fe200078e0a03 */
[----:B------:R-:W-:Y:S01]  /*8a00*/  ISETP.GT.U32.AND P6, PT, R13, R191, PT ;  /* 0x000000bf0d00720c */ /* 0x000fe20003fc4070 */
[----:B------:R-:W-:Y:S01]  /*8a10*/  IMAD.HI.U32 R3, R6, R194, RZ ;  /* 0x000000c206037227 */ /* 0x000fe200078e00ff */
[----:B------:R-:W-:-:S03]  /*8a20*/  IADD3 R9, R15, 0xbc, RZ ;  /* 0x000000bc0f097810 */ /* 0x000fc60007ffe0ff */
[----:B------:R-:W-:Y:S01]  /*8a30*/  IMAD.MOV R3, RZ, RZ, -R3 ;  /* 0x000000ffff037224 */ /* 0x000fe200078e0a03 */
[----:B------:R-:W-:-:S03]  /*8a40*/  IABS R196, R9 ;  /* 0x0000000900c47213 */ /* 0x000fc60000000000 */
[----:B------:R-:W-:Y:S02]  /*8a50*/  IMAD R194, R13, R3, R194 ;  /* 0x000000030dc27224 */ /* 0x000fe400078e02c2 */
[----:B------:R-:W-:Y:S02]  /*8a60*/  IMAD.HI.U32 R3, R6, R196, RZ ;  /* 0x000000c406037227 */ /* 0x000fe400078e00ff */
[----:B------:R-:W-:Y:S02]  /*8a70*/  @!P6 IADD3 R191, R191, -R13, RZ ;  /* 0x8000000dbfbfe210 */ /* 0x000fe40007ffe0ff */
[C---:B------:R-:W-:Y:S01]  /*8a80*/  ISETP.GT.U32.AND P6, PT, R13.reuse, R194, PT ;  /* 0x000000c20d00720c */ /* 0x040fe20003fc4070 */
[----:B------:R-:W-:Y:S02]  /*8a90*/  IMAD R193, R13, R4, R193 ;  /* 0x000000040dc17224 */ /* 0x000fe400078e02c1 */
[----:B------:R-:W-:Y:S01]  /*8aa0*/  IMAD.MOV R3, RZ, RZ, -R3 ;  /* 0x000000ffff037224 */ /* 0x000fe200078e0a03 */
[----:B------:R-:W-:Y:S01]  /*8ab0*/  ISETP.GE.AND P4, PT, R11, RZ, PT ;  /* 0x000000ff0b00720c */ /* 0x000fe20003f86270 */
[----:B------:R-:W-:Y:S01]  /*8ac0*/  VIADD R8, R15, 0xbb ;  /* 0x000000bb0f087836 */ /* 0x000fe20000000000 */
[C---:B------:R-:W-:Y:S01]  /*8ad0*/  ISETP.GT.U32.AND P5, PT, R13.reuse, R193, PT ;  /* 0x000000c10d00720c */ /* 0x040fe20003fa4070 */
[----:B------:R-:W-:Y:S01]  /*8ae0*/  @!P3 IMAD.MOV R189, RZ, RZ, -R189 ;  /* 0x000000ffffbdb224 */ /* 0x000fe200078e0abd */
[C---:B------:R-:W-:Y:S01]  /*8af0*/  ISETP.GT.U32.AND P3, PT, R13.reuse, R192, PT ;  /* 0x000000c00d00720c */ /* 0x040fe20003f64070 */
[----:B------:R-:W-:Y:S01]  /*8b00*/  IMAD R196, R13, R3, R196 ;  /* 0x000000030dc47224 */ /* 0x000fe200078e02c4 */
[----:B------:R-:W-:-:S03]  /*8b10*/  IABS R195, R8 ;  /* 0x0000000800c37213 */ /* 0x000fc60000000000 */
[----:B------:R-:W-:Y:S01]  /*8b20*/  @!P6 IMAD.IADD R194, R194, 0x1, -R13 ;  /* 0x00000001c2c2e824 */ /* 0x000fe200078e0a0d */
[----:B------:R-:W-:Y:S01]  /*8b30*/  ISETP.GT.U32.AND P6, PT, R13, R196, PT ;  /* 0x000000c40d00720c */ /* 0x000fe20003fc4070 */
[----:B------:R-:W-:Y:S01]  /*8b40*/  IMAD.HI.U32 R4, R6, R195, RZ ;  /* 0x000000c306047227 */ /* 0x000fe200078e00ff */
[----:B------:R-:W-:-:S03]  /*8b50*/  IADD3 R11, R15, 0xbd, RZ ;  /* 0x000000bd0f0b7810 */ /* 0x000fc60007ffe0ff */
[--C-:B------:R-:W-:Y:S02]  /*8b60*/  @!P5 IMAD.IADD R193, R193, 0x1, -R13.reuse ;  /* 0x00000001c1c1d824 */ /* 0x100fe400078e0a0d */
[----:B------:R-:W-:Y:S02]  /*8b70*/  IMAD.MOV R4, RZ, RZ, -R4 ;  /* 0x000000ffff047224 */ /* 0x000fe400078e0a04 */
[----:B------:R-:W-:Y:S01]  /*8b80*/  @!P4 IMAD.MOV R188, RZ, RZ, -R188 ;  /* 0x000000ffffbcc224 */ /* 0x000fe200078e0abc */
[----:B------:R-:W-:Y:S01]  /*8b90*/  ISETP.GE.AND P4, PT, R7, RZ, PT ;  /* 0x000000ff0700720c */ /* 0x000fe20003f86270 */
[----:B------:R-:W-:Y:S01]  /*8ba0*/  @!P3 IMAD.IADD R192, R192, 0x1, -R13 ;  /* 0x00000001c0c0b824 */ /* 0x000fe200078e0a0d */
[----:B------:R-:W-:Y:S02]  /*8bb0*/  IABS R197, R11 ;  /* 0x0000000b00c57213 */ /* 0x000fe40000000000 */
[----:B------:R-:W-:Y:S01]  /*8bc0*/  IADD3 R7, R15, 0xbe, RZ ;  /* 0x000000be0f077810 */ /* 0x000fe20007ffe0ff */
[C---:B------:R-:W-:Y:S01]  /*8bd0*/  IMAD R195, R13.reuse, R4, R195 ;  /* 0x000000040dc37224 */ /* 0x040fe200078e02c3 */
[----:B------:R-:W-:Y:S01]  /*8be0*/  ISETP.GT.U32.AND P5, PT, R13, R193, PT ;  /* 0x000000c10d00720c */ /* 0x000fe20003fa4070 */
[----:B------:R-:W-:Y:S01]  /*8bf0*/  @!P6 IMAD.IADD R196, R196, 0x1, -R13 ;  /* 0x00000001c4c4e824 */ /* 0x000fe200078e0a0d */
[----:B------:R-:W-:Y:S01]  /*8c00*/  @!P0 IADD3 R192, -R192, RZ, RZ ;  /* 0x000000ffc0c08210 */ /* 0x000fe20007ffe1ff */
[----:B------:R-:W-:Y:S01]  /*8c10*/  IMAD.HI.U32 R4, R6, R197, RZ ;  /* 0x000000c506047227 */ /* 0x000fe200078e00ff */
[----:B------:R-:W-:-:S02]  /*8c20*/  IABS R198, R7 ;  /* 0x0000000700c67213 */ /* 0x000fc40000000000 */
[----:B------:R-:W-:Y:S02]  /*8c30*/  ISETP.GT.U32.AND P0, PT, R13, R194, PT ;  /* 0x000000c20d00720c */ /* 0x000fe40003f04070 */
[----:B------:R-:W-:Y:S02]  /*8c40*/  @!P2 IADD3 R191, -R191, RZ, RZ ;  /* 0x000000ffbfbfa210 */ /* 0x000fe40007ffe1ff */
[C---:B------:R-:W-:Y:S01]  /*8c50*/  ISETP.GT.U32.AND P2, PT, R13.reuse, R195, PT ;  /* 0x000000c30d00720c */ /* 0x040fe20003f44070 */
[----:B------:R-:W-:Y:S01]  /*8c60*/  IMAD.MOV R4, RZ, RZ, -R4 ;  /* 0x000000ffff047224 */ /* 0x000fe200078e0a04 */
[----:B------:R-:W-:Y:S01]  /*8c70*/  ISETP.GT.U32.AND P6, PT, R13, R196, PT ;  /* 0x000000c40d00720c */ /* 0x000fe20003fc4070 */
[----:B------:R-:W-:-:S04]  /*8c80*/  IMAD.HI.U32 R3, R6, R198, RZ ;  /* 0x000000c606037227 */ /* 0x000fc800078e00ff */
[----:B------:R-:W-:Y:S02]  /*8c90*/  IMAD R197, R13, R4, R197 ;  /* 0x000000040dc57224 */ /* 0x000fe400078e02c5 */
[----:B------:R-:W-:Y:S02]  /*8ca0*/  IMAD.MOV R3, RZ, RZ, -R3 ;  /* 0x000000ffff037224 */ /* 0x000fe400078e0a03 */
[----:B------:R-:W-:Y:S01]  /*8cb0*/  @!P5 IMAD.IADD R193, R193, 0x1, -R13 ;  /* 0x00000001c1c1d824 */ /* 0x000fe200078e0a0d */
[----:B------:R-:W-:Y:S01]  /*8cc0*/  ISETP.GE.AND P5, PT, R9, RZ, PT ;  /* 0x000000ff0900720c */ /* 0x000fe20003fa6270 */
[----:B------:R-:W-:Y:S01]  /*8cd0*/  VIADD R9, R15, 0xbf ;  /* 0x000000bf0f097836 */ /* 0x000fe20000000000 */
[----:B------:R-:W-:Y:S01]  /*8ce0*/  @!P0 IADD3 R194, R194, -R13, RZ ;  /* 0x8000000dc2c28210 */ /* 0x000fe20007ffe0ff */
[C---:B------:R-:W-:Y:S01]  /*8cf0*/  IMAD R198, R13.reuse, R3, R198 ;  /* 0x000000030dc67224 */ /* 0x040fe200078e02c6 */
[----:B------:R-:W-:Y:S01]  /*8d00*/  ISETP.GT.U32.AND P0, PT, R13, R197, PT ;  /* 0x000000c50d00720c */ /* 0x000fe20003f04070 */
[----:B------:R-:W-:-:S02]  /*8d10*/  VIADD R204, R15, 0xc0 ;  /* 0x000000c00fcc7836 */ /* 0x000fc40000000000 */
[--C-:B------:R-:W-:Y:S01]  /*8d20*/  @!P2 IMAD.IADD R195, R195, 0x1, -R13.reuse ;  /* 0x00000001c3c3a824 */ /* 0x100fe200078e0a0d */
[----:B------:R-:W-:Y:S01]  /*8d30*/  IABS R199, R9 ;  /* 0x0000000900c77213 */ /* 0x000fe20000000000 */
[----:B------:R-:W-:Y:S01]  /*8d40*/  @!P6 IMAD.IADD R196, R196, 0x1, -R13 ;  /* 0x00000001c4c4e824 */ /* 0x000fe200078e0a0d */
[----:B------:R-:W-:Y:S01]  /*8d50*/  ISETP.GT.U32.AND P6, PT, R13, R198, PT ;  /* 0x000000c60d00720c */ /* 0x000fe20003fc4070 */
[----:B------:R-:W-:Y:S01]  /*8d60*/  VIADD R205, R15, 0xc1 ;  /* 0x000000c10fcd7836 */ /* 0x000fe20000000000 */
[----:B------:R-:W-:Y:S02]  /*8d70*/  IABS R200, R204 ;  /* 0x000000cc00c87213 */ /* 0x000fe40000000000 */
[----:B------:R-:W-:Y:S01]  /*8d80*/  ISETP.GT.U32.AND P2, PT, R13, R195, PT ;  /* 0x000000c30d00720c */ /* 0x000fe20003f44070 */
[----:B------:R-:W-:Y:S01]  /*8d90*/  @!P1 IMAD.MOV R190, RZ, RZ, -R190 ;  /* 0x000000ffffbe9224 */ /* 0x000fe200078e0abe */
[----:B------:R-:W-:Y:S01]  /*8da0*/  IABS R201, R205 ;  /* 0x000000cd00c97213 */ /* 0x000fe20000000000 */
[----:B------:R-:W-:Y:S01]  /*8db0*/  IMAD.HI.U32 R3, R6, R199, RZ ;  /* 0x000000c706037227 */ /* 0x000fe200078e00ff */
[----:B------:R-:W-:-:S02]  /*8dc0*/  ISETP.GE.AND P1, PT, R5, RZ, PT ;  /* 0x000000ff0500720c */ /* 0x000fc40003f26270 */
[----:B------:R-:W-:Y:S01]  /*8dd0*/  ISETP.GE.AND P3, PT, R8, RZ, PT ;  /* 0x000000ff0800720c */ /* 0x000fe20003f66270 */
[----:B------:R-:W-:-:S04]  /*8de0*/  IMAD.HI.U32 R4, R6, R200, RZ ;  /* 0x000000c806047227 */ /* 0x000fc800078e00ff */
[----:B------:R-:W-:Y:S02]  /*8df0*/  IMAD.MOV R8, RZ, RZ, -R3 ;  /* 0x000000ffff087224 */ /* 0x000fe400078e0a03 */
[----:B------:R-:W-:Y:S02]  /*8e00*/  @!P0 IMAD.IADD R197, R197, 0x1, -R13 ;  /* 0x00000001c5c58824 */ /* 0x000fe400078e0a0d */
[----:B------:R-:W-:Y:S01]  /*8e10*/  IMAD.HI.U32 R5, R6, R201, RZ ;  /* 0x000000c906057227 */ /* 0x000fe200078e00ff */
[----:B------:R-:W-:-:S03]  /*8e20*/  IADD3 R4, -R4, RZ, RZ ;  /* 0x000000ff04047210 */ /* 0x000fc60007ffe1ff */
[C---:B------:R-:W-:Y:S02]  /*8e30*/  IMAD R199, R13.reuse, R8, R199 ;  /* 0x000000080dc77224 */ /* 0x040fe400078e02c7 */
[----:B------:R-:W-:Y:S01]  /*8e40*/  @!P6 IMAD.IADD R198, R198, 0x1, -R13 ;  /* 0x00000001c6c6e824 */ /* 0x000fe200078e0a0d */
[----:B------:R-:W-:Y:S01]  /*8e50*/  ISETP.GT.U32.AND P6, PT, R13, R197, PT ;  /* 0x000000c50d00720c */ /* 0x000fe20003fc4070 */
[----:B------:R-:W-:Y:S02]  /*8e60*/  IMAD.MOV R12, RZ, RZ, -R5 ;  /* 0x000000ffff0c7224 */ /* 0x000fe400078e0a05 */
[----:B------:R-:W-:Y:S02]  /*8e70*/  VIADD R5, R15, 0xc2 ;  /* 0x000000c20f057836 */ /* 0x000fe40000000000 */
[----:B------:R-:W-:Y:S02]  /*8e80*/  @!P2 IMAD.IADD R195, R195, 0x1, -R13 ;  /* 0x00000001c3c3a824 */ /* 0x000fe400078e0a0d */
[----:B------:R-:W-:-:S02]  /*8e90*/  IMAD R200, R13, R4, R200 ;  /* 0x000000040dc87224 */ /* 0x000fc400078e02c8 */
[----:B------:R-:W-:Y:S01]  /*8ea0*/  @!P4 IMAD.MOV R193, RZ, RZ, -R193 ;  /* 0x000000ffffc1c224 */ /* 0x000fe200078e0ac1 */
[C---:B------:R-:W-:Y:S01]  /*8eb0*/  ISETP.GT.U32.AND P4, PT, R13.reuse, R199, PT ;  /* 0x000000c70d00720c */ /* 0x040fe20003f84070 */
[----:B------:R-:W-:Y:S01]  /*8ec0*/  @!P1 IMAD.MOV R194, RZ, RZ, -R194 ;  /* 0x000000ffffc29224 */ /* 0x000fe200078e0ac2 */
[----:B------:R-:W-:Y:S02]  /*8ed0*/  IABS R202, R5 ;  /* 0x0000000500ca7213 */ /* 0x000fe40000000000 */
[----:B------:R-:W-:Y:S02]  /*8ee0*/  ISETP.GT.U32.AND P1, PT, R13, R198, PT ;  /* 0x000000c60d00720c */ /* 0x000fe40003f24070 */
[----:B------:R-:W-:Y:S01]  /*8ef0*/  @!P3 IADD3 R195, -R195, RZ, RZ ;  /* 0x000000ffc3c3b210 */ /* 0x000fe20007ffe1ff */
[C---:B------:R-:W-:Y:S01]  /*8f00*/  IMAD R201, R13.reuse, R12, R201 ;  /* 0x0000000c0dc97224 */ /* 0x040fe200078e02c9 */
[----:B------:R-:W-:Y:S01]  /*8f10*/  ISETP.GT.U32.AND P3, PT, R13, R200, PT ;  /* 0x000000c80d00720c */ /* 0x000fe20003f64070 */
[----:B------:R-:W-:Y:S01]  /*8f20*/  IMAD.HI.U32 R3, R6, R202, RZ ;  /* 0x000000ca06037227 */ /* 0x000fe200078e00ff */
[----:B------:R-:W-:-:S03]  /*8f30*/  ISETP.GE.AND P0, PT, R7, RZ, PT ;  /* 0x000000ff0700720c */ /* 0x000fc60003f06270 */
[----:B------:R-:W-:Y:S01]  /*8f40*/  @!P6 IMAD.IADD R197, R197, 0x1, -R13 ;  /* 0x00000001c5c5e824 */ /* 0x000fe200078e0a0d */
[----:B------:R-:W-:Y:S01]  /*8f50*/  ISETP.GT.U32.AND P6, PT, R13, R201, PT ;  /* 0x000000c90d00720c */ /* 0x000fe20003fc4070 */
[----:B------:R-:W-:Y:S02]  /*8f60*/  IMAD.MOV R4, RZ, RZ, -R3 ;  /* 0x000000ffff047224 */ /* 0x000fe400078e0a03 */
[--C-:B------:R-:W-:Y:S01]  /*8f70*/  @!P4 IMAD.IADD R199, R199, 0x1, -R13.reuse ;  /* 0x00000001c7c7c824 */ /* 0x100fe200078e0a0d */
[----:B------:R-:W-:Y:S01]  /*8f80*/  @!P1 IADD3 R198, R198, -R13, RZ ;  /* 0x8000000dc6c69210 */ /* 0x000fe20007ffe0ff */
[----:B------:R-:W-:Y:S01]  /*8f90*/  IMAD R202, R13, R4, R202 ;  /* 0x000000040dca7224 */ /* 0x000fe200078e02ca */
[----:B------:R-:W-:Y:S01]  /*8fa0*/  IADD3 R7, R15, 0xc3, RZ ;  /* 0x000000c30f077810 */ /* 0x000fe20007ffe0ff */
[----:B------:R-:W-:Y:S01]  /*8fb0*/  @!P3 IMAD.IADD R200, R200, 0x1, -R13 ;  /* 0x00000001c8c8b824 */ /* 0x000fe200078e0a0d */
[----:B------:R-:W-:Y:S02]  /*8fc0*/  ISETP.GT.U32.AND P3, PT, R13, R199, PT ;  /* 0x000000c70d00720c */ /* 0x000fe40003f64070 */
[----:B------:R-:W-:-:S02]  /*8fd0*/  @!P0 IADD3 R198, -R198, RZ, RZ ;  /* 0x000000ffc6c68210 */ /* 0x000fc40007ffe1ff */
[----:B------:R-:W-:Y:S02]  /*8fe0*/  IABS R203, R7 ;  /* 0x0000000700cb7213 */ /* 0x000fe40000000000 */
[----:B------:R-:W-:Y:S01]  /*8ff0*/  ISETP.GT.U32.AND P0, PT, R13, R202, PT ;  /* 0x000000ca0d00720c */ /* 0x000fe20003f04070 */
[----:B------:R-:W-:Y:S01]  /*9000*/  @!P5 IMAD.MOV R196, RZ, RZ, -R196 ;  /* 0x000000ffffc4d224 */ /* 0x000fe200078e0ac4 */
[----:B------:R-:W-:Y:S01]  /*9010*/  @!P6 IADD3 R201, R201, -R13, RZ ;  /* 0x8000000dc9c9e210 */ /* 0x000fe20007ffe0ff */
[----:B------:R-:W-:Y:S01]  /*9020*/  VIADD R8, R15, 0xc4 ;  /* 0x000000c40f087836 */ /* 0x000fe20000000000 */
[----:B------:R-:W-:Y:S01]  /*9030*/  ISETP.GE.AND P5, PT, R9, RZ, PT ;  /* 0x000000ff0900720c */ /* 0x000fe20003fa6270 */
[----:B------:R-:W-:Y:S01]  /*9040*/  IMAD.HI.U32 R3, R6, R203, RZ ;  /* 0x000000cb06037227 */ /* 0x000fe200078e00ff */
[----:B------:R-:W-:Y:S02]  /*9050*/  ISETP.GT.U32.AND P6, PT, R13, R200, PT ;  /* 0x000000c80d00720c */ /* 0x000fe40003fc4070 */
[----:B------:R-:W-:Y:S01]  /*9060*/  ISETP.GE.AND P1, PT, R204, RZ, PT ;  /* 0x000000ffcc00720c */ /* 0x000fe20003f26270 */
[----:B------:R-:W-:Y:S01]  /*9070*/  IMAD.MOV R4, RZ, RZ, -R3 ;  /* 0x000000ffff047224 */ /* 0x000fe200078e0a03 */
[----:B------:R-:W-:Y:S01]  /*9080*/  IABS R204, R8 ;  /* 0x0000000800cc7213 */ /* 0x000fe20000000000 */
[----:B------:R-:W-:Y:S01]  /*9090*/  @!P3 IMAD.IADD R199, R199, 0x1, -R13 ;  /* 0x00000001c7c7b824 */ /* 0x000fe200078e0a0d */
[----:B------:R-:W-:Y:S01]  /*90a0*/  ISETP.GE.AND P2, PT, R11, RZ, PT ;  /* 0x000000ff0b00720c */ /* 0x000fe20003f46270 */
[----:B------:R-:W-:Y:S01]  /*90b0*/  IMAD R203, R13, R4, R203 ;  /* 0x000000040dcb7224 */ /* 0x000fe200078e02cb */
[----:B------:R-:W-:Y:S01]  /*90c0*/  ISETP.GE.AND P3, PT, R5, RZ, PT ;  /* 0x000000ff0500720c */ /* 0x000fe20003f66270 */
[----:B------:R-:W-:Y:S01]  /*90d0*/  IMAD.HI.U32 R3, R6, R204, RZ ;  /* 0x000000cc06037227 */ /* 0x000fe200078e00ff */
[----:B------:R-:W-:-:S03]  /*90e0*/  IADD3 R5, R15, 0xc6, RZ ;  /* 0x000000c60f057810 */ /* 0x000fc60007ffe0ff */
[--C-:B------:R-:W-:Y:S01]  /*90f0*/  @!P0 IMAD.IADD R202, R202, 0x1, -R13.reuse ;  /* 0x00000001caca8824 */ /* 0x100fe200078e0a0d */
[----:B------:R-:W-:Y:S01]  /*9100*/  IABS R206, R5 ;  /* 0x0000000500ce7213 */ /* 0x000fe20000000000 */
[----:B------:R-:W-:Y:S01]  /*9110*/  @!P6 IMAD.IADD R200, R200, 0x1, -R13 ;  /* 0x00000001c8c8e824 */ /* 0x000fe200078e0a0d */
[C---:B------:R-:W-:Y:S01]  /*9120*/  ISETP.GT.U32.AND P6, PT, R13.reuse, R203, PT ;  /* 0x000000cb0d00720c */ /* 0x040fe20003fc4070 */
[----:B------:R-:W-:Y:S02]  /*9130*/  IMAD.MOV R3, RZ, RZ, -R3 ;  /* 0x000000ffff037224 */ /* 0x000fe400078e0a03 */
[----:B------:R-:W-:Y:S01]  /*9140*/  @!P5 IMAD.MOV R199, RZ, RZ, -R199 ;  /* 0x000000ffffc7d224 */ /* 0x000fe200078e0ac7 */
[C---:B------:R-:W-:Y:S01]  /*9150*/  ISETP.GT.U32.AND P5, PT, R13.reuse, R202, PT ;  /* 0x000000ca0d00720c */ /* 0x040fe20003fa4070 */
[----:B------:R-:W-:Y:S02]  /*9160*/  IMAD R204, R13, R3, R204 ;  /* 0x000000030dcc7224 */ /* 0x000fe400078e02cc */
[----:B------:R-:W-:-:S04]  /*9170*/  IMAD.HI.U32 R3, R6, R206, RZ ;  /* 0x000000ce06037227 */ /* 0x000fc800078e00ff */
[----:B------:R-:W-:Y:S01]  /*9180*/  @!P2 IMAD.MOV R197, RZ, RZ, -R197 ;  /* 0x000000ffffc5a224 */ /* 0x000fe200078e0ac5 */
[----:B------:R-:W-:Y:S01]  /*9190*/  ISETP.GT.U32.AND P2, PT, R13, R201, PT ;  /* 0x000000c90d00720c */ /* 0x000fe20003f44070 */
[----:B------:R-:W-:Y:S01]  /*91a0*/  VIADD R9, R15, 0xc5 ;  /* 0x000000c50f097836 */ /* 0x000fe20000000000 */
[----:B------:R-:W-:Y:S02]  /*91b0*/  IADD3 R3, -R3, RZ, RZ ;  /* 0x000000ff03037210 */ /* 0x000fe40007ffe1ff */
[----:B------:R-:W-:Y:S01]  /*91c0*/  ISETP.GE.AND P4, PT, R205, RZ, PT ;  /* 0x000000ffcd00720c */ /* 0x000fe20003f86270 */
[----:B------:R-:W-:Y:S01]  /*91d0*/  @!P5 IMAD.IADD R202, R202, 0x1, -R13 ;  /* 0x00000001cacad824 */ /* 0x000fe200078e0a0d */
[----:B------:R-:W-:Y:S01]  /*91e0*/  @!P6 IADD3 R203, R203, -R13, RZ ;  /* 0x8000000dcbcbe210 */ /* 0x000fe20007ffe0ff */
[C---:B------:R-:W-:Y:S01]  /*91f0*/  IMAD R206, R13.reuse, R3, R206 ;  /* 0x000000030dce7224 */ /* 0x040fe200078e02ce */
[----:B------:R-:W-:Y:S02]  /*9200*/  IABS R205, R9 ;  /* 0x0000000900cd7213 */ /* 0x000fe40000000000 */
[----:B------:R-:W-:-:S02]  /*9210*/  ISETP.GT.U32.AND P6, PT, R13, R203, PT ;  /* 0x000000cb0d00720c */ /* 0x000fc40003fc4070 */
[----:B------:R-:W-:Y:S01]  /*9220*/  @!P3 IADD3 R202, -R202, RZ, RZ ;  /* 0x000000ffcacab210 */ /* 0x000fe20007ffe1ff */
[----:B------:R-:W-:Y:S01]  /*9230*/  IMAD.HI.U32 R4, R6, R205, RZ ;  /* 0x000000cd06047227 */ /* 0x000fe200078e00ff */
[----:B------:R-:W-:-:S03]  /*9240*/  ISETP.GT.U32.AND P3, PT, R13, R206, PT ;  /* 0x000000ce0d00720c */ /* 0x000fc60003f64070 */
[----:B------:R-:W-:Y:S01]  /*9250*/  @!P2 IMAD.IADD R201, R201, 0x1, -R13 ;  /* 0x00000001c9c9a824 */ /* 0x000fe200078e0a0d */
[----:B------:R-:W-:Y:S01]  /*9260*/  ISETP.GE.AND P2, PT, R7, RZ, PT ;  /* 0x000000ff0700720c */ /* 0x000fe20003f46270 */
[----:B------:R-:W-:Y:S02]  /*9270*/  IMAD.MOV R4, RZ, RZ, -R4 ;  /* 0x000000ffff047224 */ /* 0x000fe400078e0a04 */
[----:B------:R-:W-:Y:S01]  /*9280*/  @!P1 IMAD.MOV R200, RZ, RZ, -R200 ;  /* 0x000000ffffc89224 */ /* 0x000fe200078e0ac8 */
[C---:B------:R-:W-:Y:S01]  /*9290*/  ISETP.GT.U32.AND P1, PT, R13.reuse, R204, PT ;  /* 0x000000cc0d00720c */ /* 0x040fe20003f24070 */
[----:B------:R-:W-:Y:S01]  /*92a0*/  IMAD R205, R13, R4, R205 ;  /* 0x000000040dcd7224 */ /* 0x000fe200078e02cd */
[----:B------:R-:W-:Y:S01]  /*92b0*/  IADD3 R7, R15, 0xc8, RZ ;  /* 0x000000c80f077810 */ /* 0x000fe20007ffe0ff */
[--C-:B------:R-:W-:Y:S02]  /*92c0*/  @!P6 IMAD.IADD R203, R203, 0x1, -R13.reuse ;  /* 0x00000001cbcbe824 */ /* 0x100fe400078e0a0d */
[----:B------:R-:W-:Y:S01]  /*92d0*/  VIADD R4, R15, 0xc7 ;  /* 0x000000c70f047836 */ /* 0x000fe20000000000 */
[----:B------:R-:W-:Y:S01]  /*92e0*/  IABS R208, R7 ;  /* 0x0000000700d07213 */ /* 0x000fe20000000000 */
[----:B------:R-:W-:Y:S01]  /*92f0*/  @!P3 IMAD.IADD R206, R206, 0x1, -R13 ;  /* 0x00000001ceceb824 */ /* 0x000fe200078e0a0d */
[----:B------:R-:W-:Y:S01]  /*9300*/  ISETP.GT.U32.AND P5, PT, R13, R205, PT ;  /* 0x000000cd0d00720c */ /* 0x000fe20003fa4070 */
[----:B------:R-:W-:Y:S01]  /*9310*/  @!P2 IMAD.MOV R203, RZ, RZ, -R203 ;  /* 0x000000ffffcba224 */ /* 0x000fe200078e0acb */
[----:B------:R-:W-:-:S02]  /*9320*/  IABS R207, R4 ;  /* 0x0000000400cf7213 */ /* 0x000fc40000000000 */
[----:B------:R-:W-:Y:S01]  /*9330*/  ISETP.GE.AND P2, PT, R4, RZ, PT ;  /* 0x000000ff0400720c */ /* 0x000fe20003f46270 */
[----:B------:R-:W-:Y:S01]  /*9340*/  IMAD.HI.U32 R4, R6, R208, RZ ;  /* 0x000000d006047227 */ /* 0x000fe200078e00ff */
[----:B------:R-:W-:-:S03]  /*9350*/  ISETP.GT.U32.AND P3, PT, R13, R206, PT ;  /* 0x000000ce0d00720c */ /* 0x000fc60003f64070 */
[----:B------:R-:W-:Y:S02]  /*9360*/  @!P1 IMAD.IADD R204, R204, 0x1, -R13 ;  /* 0x00000001cccc9824 */ /* 0x000fe400078e0a0d */
[----:B------:R-:W-:Y:S01]  /*9370*/  @!P4 IMAD.MOV R201, RZ, RZ, -R201 ;  /* 0x000000ffffc9c224 */ /* 0x000fe200078e0ac9 */
[----:B------:R-:W-:Y:S01]  /*9380*/  ISETP.GE.AND P4, PT, R9, RZ, PT ;  /* 0x000000ff0900720c */ /* 0x000fe20003f86270 */
[----:B------:R-:W-:Y:S01]  /*9390*/  VIADD R9, R15, 0xc9 ;  /* 0x000000c90f097836 */ /* 0x000fe20000000000 */
[----:B------:R-:W-:Y:S02]  /*93a0*/  IADD3 R4, -R4, RZ, RZ ;  /* 0x000000ff04047210 */ /* 0x000fe40007ffe1ff */
[----:B------:R-:W-:Y:S01]  /*93b0*/  ISETP.GT.U32.AND P1, PT, R13, R204, PT ;  /* 0x000000cc0d00720c */ /* 0x000fe20003f24070 */
[----:B------:R-:W-:Y:S01]  /*93c0*/  @!P5 IMAD.IADD R205, R205, 0x1, -R13 ;  /* 0x00000001cdcdd824 */ /* 0x000fe200078e0a0d */
[----:B------:R-:W-:Y:S01]  /*93d0*/  ISETP.GE.AND P0, PT, R8, RZ, PT ;  /* 0x000000ff0800720c */ /* 0x000fe20003f06270 */
[----:B------:R-:W-:Y:S01]  /*93e0*/  IMAD R208, R13, R4, R208 ;  /* 0x000000040dd07224 */ /* 0x000fe200078e02d0 */
[----:B------:R-:W-:Y:S01]  /*93f0*/  IABS R209, R9 ;  /* 0x0000000900d17213 */ /* 0x000fe20000000000 */
[----:B------:R-:W-:Y:S01]  /*9400*/  IMAD.HI.U32 R3, R6, R207, RZ ;  /* 0x000000cf06037227 */ /* 0x000fe200078e00ff */
[----:B------:R-:W-:-:S02]  /*9410*/  ISETP.GE.AND P6, PT, R5, RZ, PT ;  /* 0x000000ff0500720c */ /* 0x000fc40003fc6270 */
[C---:B------:R-:W-:Y:S01]  /*9420*/  ISETP.GT.U32.AND P5, PT, R13.reuse, R205, PT ;  /* 0x000000cd0d00720c */ /* 0x040fe20003fa4070 */
[----:B------:R-:W-:Y:S01]  /*9430*/  @!P3 IMAD.IADD R206, R206, 0x1, -R13 ;  /* 0x00000001ceceb824 */ /* 0x000fe200078e0a0d */
[----:B------:R-:W-:Y:S01]  /*9440*/  ISETP.GT.U32.AND P3, PT, R13, R208, PT ;  /* 0x000000d00d00720c */ /* 0x000fe20003f64070 */
[----:B------:R-:W-:-:S04]  /*9450*/  IMAD.HI.U32 R5, R6, R209, RZ ;  /* 0x000000d106057227 */ /* 0x000fc800078e00ff */
[----:B------:R-:W-:Y:S02]  /*9460*/  IMAD.MOV R8, RZ, RZ, -R3 ;  /* 0x000000ffff087224 */ /* 0x000fe400078e0a03 */
[----:B------:R-:W-:Y:S02]  /*9470*/  @!P1 IMAD.IADD R204, R204, 0x1, -R13 ;  /* 0x00000001cccc9824 */ /* 0x000fe400078e0a0d */
[----:B------:R-:W-:Y:S02]  /*9480*/  IMAD.MOV R12, RZ, RZ, -R5 ;  /* 0x000000ffff0c7224 */ /* 0x000fe400078e0a05 */
[----:B------:R-:W-:Y:S01]  /*9490*/  IMAD R207, R13, R8, R207 ;  /* 0x000000080dcf7224 */ /* 0x000fe200078e02cf */
[----:B------:R-:W-:Y:S01]  /*94a0*/  IADD3 R3, R15, 0xca, RZ ;  /* 0x000000ca0f037810 */ /* 0x000fe20007ffe0ff */
[C---:B------:R-:W-:Y:S02]  /*94b0*/  IMAD R209, R13.reuse, R12, R209 ;  /* 0x0000000c0dd17224 */ /* 0x040fe400078e02d1 */
[----:B------:R-:W-:Y:S01]  /*94c0*/  @!P0 IMAD.MOV R204, RZ, RZ, -R204 ;  /* 0x000000ffffcc8224 */ /* 0x000fe200078e0acc */
[----:B------:R-:W-:Y:S01]  /*94d0*/  ISETP.GT.U32.AND P0, PT, R13, R207, PT ;  /* 0x000000cf0d00720c */ /* 0x000fe20003f04070 */
[----:B------:R-:W-:Y:S01]  /*94e0*/  VIADD R12, R15, 0xcb ;  /* 0x000000cb0f0c7836 */ /* 0x000fe20000000000 */
[----:B------:R-:W-:Y:S01]  /*94f0*/  IABS R210, R3 ;  /* 0x0000000300d27213 */ /* 0x000fe20000000000 */
[----:B------:R-:W-:Y:S01]  /*9500*/  @!P5 IMAD.IADD R205, R205, 0x1, -R13 ;  /* 0x00000001cdcdd824 */ /* 0x000fe200078e0a0d */
[----:B------:R-:W-:-:S02]  /*9510*/  @!P3 IADD3 R208, R208, -R13, RZ ;  /* 0x8000000dd0d0b210 */ /* 0x000fc40007ffe0ff */
[----:B------:R-:W-:Y:S01]  /*9520*/  IABS R211, R12 ;  /* 0x0000000c00d37213 */ /* 0x000fe20000000000 */
[----:B------:R-:W-:Y:S01]  /*9530*/  @!P4 IMAD.MOV R205, RZ, RZ, -R205 ;  /* 0x000000ffffcdc224 */ /* 0x000fe200078e0acd */
[----:B------:R-:W-:Y:S01]  /*9540*/  ISETP.GE.AND P4, PT, R3, RZ, PT ;  /* 0x000000ff0300720c */ /* 0x000fe20003f86270 */
[----:B------:R-:W-:Y:S01]  /*9550*/  @!P6 IMAD.MOV R206, RZ, RZ, -R206 ;  /* 0x000000ffffcee224 */ /* 0x000fe200078e0ace */
[C---:B------:R-:W-:Y:S01]  /*9560*/  ISETP.GT.U32.AND P3, PT, R13.reuse, R208, PT ;  /* 0x000000d00d00720c */ /* 0x040fe20003f64070 */
[----:B------:R-:W-:Y:S01]  /*9570*/  IMAD.HI.U32 R3, R6, R210, RZ ;  /* 0x000000d206037227 */ /* 0x000fe200078e00ff */
[----:B------:R-:W-:-:S03]  /*9580*/  ISETP.GT.U32.AND P6, PT, R13, R209, PT ;  /* 0x000000d10d00720c */ /* 0x000fc60003fc4070 */
[----:B------:R-:W-:-:S04]  /*9590*/  IMAD.HI.U32 R4, R6, R211, RZ ;  /* 0x000000d306047227 */ /* 0x000fc800078e00ff */
[----:B------:R-:W-:Y:S02]  /*95a0*/  @!P0 IMAD.IADD R207, R207, 0x1, -R13 ;  /* 0x00000001cfcf8824 */ /* 0x000fe400078e0a0d */
[----:B------:R-:W-:Y:S02]  /*95b0*/  IMAD.MOV R3, RZ, RZ, -R3 ;  /* 0x000000ffff037224 */ /* 0x000fe400078e0a03 */
[----:B------:R-:W-:Y:S01]  /*95c0*/  IMAD.MOV R4, RZ, RZ, -R4 ;  /* 0x000000ffff047224 */ /* 0x000fe200078e0a04 */
[C---:B------:R-:W-:Y:S01]  /*95d0*/  ISETP.GT.U32.AND P0, PT, R13.reuse, R207, PT ;  /* 0x000000cf0d00720c */ /* 0x040fe20003f04070 */
[C---:B------:R-:W-:Y:S02]  /*95e0*/  IMAD R210, R13.reuse, R3, R210 ;  /* 0x000000030dd27224 */ /* 0x040fe400078e02d2 */
[----:B------:R-:W-:Y:S01]  /*95f0*/  IMAD R211, R13, R4, R211 ;  /* 0x000000040dd37224 */ /* 0x000fe200078e02d3 */
[----:B------:R-:W-:Y:S01]  /*9600*/  @!P6 IADD3 R209, R209, -R13, RZ ;  /* 0x8000000dd1d1e210 */ /* 0x000fe20007ffe0ff */
[----:B------:R-:W-:Y:S01]  /*9610*/  @!P3 IMAD.IADD R208, R208, 0x1, -R13 ;  /* 0x00000001d0d0b824 */ /* 0x000fe200078e0a0d */
[----:B------:R-:W-:-:S02]  /*9620*/  ISETP.GT.U32.AND P3, PT, R13, R210, PT ;  /* 0x000000d20d00720c */ /* 0x000fc40003f64070 */
[----:B------:R-:W-:Y:S02]  /*9630*/  ISETP.GT.U32.AND P6, PT, R13, R211, PT ;  /* 0x000000d30d00720c */ /* 0x000fe40003fc4070 */
[----:B------:R-:W-:Y:S02]  /*9640*/  ISETP.GE.AND P5, PT, R9, RZ, PT ;  /* 0x000000ff0900720c */ /* 0x000fe40003fa6270 */
[C---:B------:R-:W-:Y:S01]  /*9650*/  IADD3 R9, R15.reuse, 0xcd, RZ ;  /* 0x000000cd0f097810 */ /* 0x040fe20007ffe0ff */
[C---:B------:R-:W-:Y:S02]  /*9660*/  VIADD R11, R15.reuse, 0xcc ;  /* 0x000000cc0f0b7836 */ /* 0x040fe40000000000 */
[----:B------:R-:W-:Y:S01]  /*9670*/  VIADD R220, R15, 0xce ;  /* 0x000000ce0fdc7836 */ /* 0x000fe20000000000 */
[----:B------:R-:W-:Y:S01]  /*9680*/  IABS R213, R9 ;  /* 0x0000000900d57213 */ /* 0x000fe20000000000 */
[----:B------:R-:W-:Y:S01]  /*9690*/  @!P0 IMAD.IADD R207, R207, 0x1, -R13 ;  /* 0x00000001cfcf8824 */ /* 0x000fe200078e0a0d */
[----:B------:R-:W-:-:S02]  /*96a0*/  ISETP.GE.AND P0, PT, R12, RZ, PT ;  /* 0x000000ff0c00720c */ /* 0x000fc40003f06270 */
[----:B------:R-:W-:Y:S02]  /*96b0*/  IABS R212, R11 ;  /* 0x0000000b00d47213 */ /* 0x000fe40000000000 */
[----:B------:R-:W-:Y:S01]  /*96c0*/  IADD3 R12, R15, 0xcf, RZ ;  /* 0x000000cf0f0c7810 */ /* 0x000fe20007ffe0ff */
[--C-:B------:R-:W-:Y:S01]  /*96d0*/  @!P3 IMAD.IADD R210, R210, 0x1, -R13.reuse ;  /* 0x00000001d2d2b824 */ /* 0x100fe200078e0a0d */
[----:B------:R-:W-:Y:S01]  /*96e0*/  ISETP.GE.AND P1, PT, R7, RZ, PT ;  /* 0x000000ff0700720c */ /* 0x000fe20003f26270 */
[C---:B------:R-:W-:Y:S01]  /*96f0*/  IMAD.HI.U32 R7, R6.reuse, R213, RZ ;  /* 0x000000d506077227 */ /* 0x040fe200078e00ff */
[----:B------:R-:W-:Y:S02]  /*9700*/  IABS R214, R220 ;  /* 0x000000dc00d67213 */ /* 0x000fe40000000000 */
[----:B------:R-:W-:Y:S01]  /*9710*/  IABS R215, R12 ;  /* 0x0000000c00d77213 */ /* 0x000fe20000000000 */
[----:B------:R-:W-:Y:S01]  /*9720*/  @!P6 IMAD.IADD R211, R211, 0x1, -R13 ;  /* 0x00000001d3d3e824 */ /* 0x000fe200078e0a0d */
[----:B------:R-:W-:Y:S01]  /*9730*/  ISETP.GT.U32.AND P3, PT, R13, R209, PT ;  /* 0x000000d10d00720c */ /* 0x000fe20003f64070 */
[----:B------:R-:W-:Y:S01]  /*9740*/  IMAD.HI.U32 R5, R6, R212, RZ ;  /* 0x000000d406057227 */ /* 0x000fe200078e00ff */
[----:B------:R-:W-:-:S03]  /*9750*/  IADD3 R8, -R7, RZ, RZ ;  /* 0x000000ff07087210 */ /* 0x000fc60007ffe1ff */
[----:B------:R-:W-:Y:S01]  /*9760*/  IMAD.HI.U32 R3, R6, R214, RZ ;  /* 0x000000d606037227 */ /* 0x000fe200078e00ff */
[----:B------:R-:W-:-:S03]  /*9770*/  ISETP.GT.U32.AND P6, PT, R13, R211, PT ;  /* 0x000000d30d00720c */ /* 0x000fc60003fc4070 */
[----:B------:R-:W-:Y:S01]  /*9780*/  @!P2 IMAD.MOV R207, RZ, RZ, -R207 ;  /* 0x000000ffffcfa224 */ /* 0x000fe200078e0acf */
[----:B------:R-:W-:Y:S01]  /*9790*/  ISETP.GT.U32.AND P2, PT, R13, R210, PT ;  /* 0x000000d20d00720c */ /* 0x000fe20003f44070 */
[----:B------:R-:W-:Y:S02]  /*97a0*/  IMAD.MOV R5, RZ, RZ, -R5 ;  /* 0x000000ffff057224 */ /* 0x000fe400078e0a05 */
[----:B------:R-:W-:Y:S01]  /*97b0*/  IMAD.HI.U32 R4, R6, R215, RZ ;  /* 0x000000d706047227 */ /* 0x000fe200078e00ff */
[----:B------:R-:W-:-:S03]  /*97c0*/  IADD3 R3, -R3, RZ, RZ ;  /* 0x000000ff03037210 */ /* 0x000fc60007ffe1ff */
[C---:B------:R-:W-:Y:S02]  /*97d0*/  IMAD R213, R13.reuse, R8, R213 ;  /* 0x000000080dd57224 */ /* 0x040fe400078e02d5 */
[C---:B------:R-:W-:Y:S02]  /*97e0*/  IMAD R212, R13.reuse, R5, R212 ;  /* 0x000000050dd47224 */ /* 0x040fe400078e02d4 */
[----:B------:R-:W-:Y:S02]  /*97f0*/  IMAD.MOV R8, RZ, RZ, -R4 ;  /* 0x000000ffff087224 */ /* 0x000fe400078e0a04 */
[C---:B------:R-:W-:Y:S02]  /*9800*/  IMAD R214, R13.reuse, R3, R214 ;  /* 0x000000030dd67224 */ /* 0x040fe400078e02d6 */
[----:B------:R-:W-:Y:S01]  /*9810*/  @!P1 IMAD.MOV R208, RZ, RZ, -R208 ;  /* 0x000000ffffd09224 */ /* 0x000fe200078e0ad0 */
[----:B------:R-:W-:Y:S01]  /*9820*/  ISETP.GT.U32.AND P1, PT, R13, R212, PT ;  /* 0x000000d40d00720c */ /* 0x000fe20003f24070 */
[----:B------:R-:W-:Y:S01]  /*9830*/  @!P3 IMAD.IADD R209, R209, 0x1, -R13 ;  /* 0x00000001d1d1b824 */ /* 0x000fe200078e0a0d */
[C---:B------:R-:W-:Y:S01]  /*9840*/  ISETP.GT.U32.AND P3, PT, R13.reuse, R213, PT ;  /* 0x000000d50d00720c */ /* 0x040fe20003f64070 */
[----:B------:R-:W-:Y:S01]  /*9850*/  IMAD R215, R13, R8, R215 ;  /* 0x000000080dd77224 */ /* 0x000fe200078e02d7 */
[----:B------:R-:W-:Y:S01]  /*9860*/  @!P2 IADD3 R210, R210, -R13, RZ ;  /* 0x8000000dd2d2a210 */ /* 0x000fe20007ffe0ff */
[----:B------:R-:W-:Y:S01]  /*9870*/  @!P6 IMAD.IADD R211, R211, 0x1, -R13 ;  /* 0x00000001d3d3e824 */ /* 0x000fe200078e0a0d */
[----:B------:R-:W-:-:S02]  /*9880*/  ISETP.GT.U32.AND P2, PT, R13, R214, PT ;  /* 0x000000d60d00720c */ /* 0x000fc40003f44070 */
[----:B------:R-:W-:Y:S01]  /*9890*/  ISETP.GT.U32.AND P6, PT, R13, R215, PT ;  /* 0x000000d70d00720c */ /* 0x000fe20003fc4070 */
[C---:B------:R-:W-:Y:S02]  /*98a0*/  VIADD R5, R15.reuse, 0xd1 ;  /* 0x000000d10f057836 */ /* 0x040fe40000000000 */
[----:B------:R-:W-:Y:S02]  /*98b0*/  VIADD R7, R15, 0xd0 ;  /* 0x000000d00f077836 */ /* 0x000fe40000000000 */
[----:B------:R-:W-:Y:S02]  /*98c0*/  @!P1 IADD3 R212, R212, -R13, RZ ;  /* 0x8000000dd4d49210 */ /* 0x000fe40007ffe0ff */
[----:B------:R-:W-:Y:S01]  /*98d0*/  @!P3 IMAD.IADD R213, R213, 0x1, -R13 ;  /* 0x00000001d5d5b824 */ /* 0x000fe200078e0a0d */
[----:B------:R-:W-:-:S03]  /*98e0*/  IABS R217, R5 ;  /* 0x0000000500d97213 */ /* 0x000fc60000000000 */
[----:B------:R-:W-:Y:S02]  /*98f0*/  @!P2 IADD3 R214, R214, -R13, RZ ;  /* 0x8000000dd6d6a210 */ /* 0x000fe40007ffe0ff */
[----:B------:R-:W-:Y:S01]  /*9900*/  ISETP.GT.U32.AND P2, PT, R13, R212, PT ;  /* 0x000000d40d00720c */ /* 0x000fe20003f44070 */
[----:B------:R-:W-:Y:S01]  /*9910*/  @!P6 IMAD.IADD R215, R215, 0x1, -R13 ;  /* 0x00000001d7d7e824 */ /* 0x000fe200078e0a0d */
[----:B------:R-:W-:Y:S01]  /*9920*/  IABS R216, R7 ;  /* 0x0000000700d87213 */ /* 0x000fe20000000000 */
[----:B------:R-:W-:Y:S01]  /*9930*/  IMAD.HI.U32 R4, R6, R217, RZ ;  /* 0x000000d906047227 */ /* 0x000fe200078e00ff */
[----:B------:R-:W-:-:S03]  /*9940*/  ISETP.GT.U32.AND P6, PT, R13, R213, PT ;  /* 0x000000d50d00720c */ /* 0x000fc60003fc4070 */
[----:B------:R-:W-:Y:S01]  /*9950*/  @!P5 IMAD.MOV R209, RZ, RZ, -R209 ;  /* 0x000000ffffd1d224 */ /* 0x000fe200078e0ad1 */
[----:B------:R-:W-:Y:S01]  /*9960*/  ISETP.GT.U32.AND P5, PT, R13, R214, PT ;  /* 0x000000d60d00720c */ /* 0x000fe20003fa4070 */
[----:B------:R-:W-:Y:S02]  /*9970*/  VIADD R8, R15, 0xd2 ;  /* 0x000000d20f087836 */ /* 0x000fe40000000000 */
[----:B------:R-:W-:Y:S01]  /*9980*/  IMAD.HI.U32 R3, R6, R216, RZ ;  /* 0x000000d806037227 */ /* 0x000fe200078e00ff */
[----:B------:R-:W-:-:S03]  /*9990*/  ISETP.GE.AND P3, PT, R9, RZ, PT ;  /* 0x000000ff0900720c */ /* 0x000fc60003f66270 */
[----:B------:R-:W-:Y:S01]  /*99a0*/  IMAD.MOV R4, RZ, RZ, -R4 ;  /* 0x000000ffff047224 */ /* 0x000fe200078e0a04 */
[----:B------:R-:W-:Y:S01]  /*99b0*/  IABS R218, R8 ;  /* 0x0000000800da7213 */ /* 0x000fe20000000000 */
[----:B------:R-:W-:Y:S02]  /*99c0*/  VIADD R9, R15, 0xd3 ;  /* 0x000000d30f097836 */ /* 0x000fe40000000000 */
[----:B------:R-:W-:Y:S02]  /*99d0*/  IMAD.MOV R3, RZ, RZ, -R3 ;  /* 0x000000ffff037224 */ /* 0x000fe400078e0a03 */
[C---:B------:R-:W-:Y:S02]  /*99e0*/  IMAD R217, R13.reuse, R4, R217 ;  /* 0x000000040dd97224 */ /* 0x040fe400078e02d9 */
[----:B------:R-:W-:Y:S01]  /*99f0*/  @!P4 IMAD.MOV R210, RZ, RZ, -R210 ;  /* 0x000000ffffd2c224 */ /* 0x000fe200078e0ad2 */
[C---:B------:R-:W-:Y:S01]  /*9a00*/  ISETP.GT.U32.AND P4, PT, R13.reuse, R215, PT ;  /* 0x000000d70d00720c */ /* 0x040fe20003f84070 */
[--C-:B------:R-:W-:Y:S01]  /*9a10*/  @!P2 IMAD.IADD R212, R212, 0x1, -R13.reuse ;  /* 0x00000001d4d4a824 */ /* 0x100fe200078e0a0d */
[----:B------:R-:W-:Y:S01]  /*9a20*/  IABS R219, R9 ;  /* 0x0000000900db7213 */ /* 0x000fe20000000000 */
[----:B------:R-:W-:Y:S01]  /*9a30*/  IMAD R216, R13, R3, R216 ;  /* 0x000000030dd87224 */ /* 0x000fe200078e02d8 */
[----:B------:R-:W-:Y:S01]  /*9a40*/  ISETP.GE.AND P2, PT, R220, RZ, PT ;  /* 0x000000ffdc00720c */ /* 0x000fe20003f46270 */
[----:B------:R-:W-:Y:S01]  /*9a50*/  @!P6 IMAD.IADD R213, R213, 0x1, -R13 ;  /* 0x00000001d5d5e824 */ /* 0x000fe200078e0a0d */
[----:B------:R-:W-:Y:S01]  /*9a60*/  ISETP.GT.U32.AND P6, PT, R13, R217, PT ;  /* 0x000000d90d00720c */ /* 0x000fe20003fc4070 */
[----:B------:R-:W-:-:S04]  /*9a70*/  IMAD.HI.U32 R3, R6, R218, RZ ;  /* 0x000000da06037227 */ /* 0x000fc800078e00ff */
[----:B------:R-:W-:Y:S01]  /*9a80*/  @!P5 IMAD.IADD R214, R214, 0x1, -R13 ;  /* 0x00000001d6d6d824 */ /* 0x000fe200078e0a0d */
[----:B------:R-:W-:Y:S01]  /*9a90*/  ISETP.GE.AND P5, PT, R12, RZ, PT ;  /* 0x000000ff0c00720c */ /* 0x000fe20003fa6270 */
[----:B------:R-:W-:-:S04]  /*9aa0*/  IMAD.HI.U32 R4, R6, R219, RZ ;  /* 0x000000db06047227 */ /* 0x000fc800078e00ff */
[----:B------:R-:W-:Y:S02]  /*9ab0*/  IMAD.MOV R3, RZ, RZ, -R3 ;  /* 0x000000ffff037224 */ /* 0x000fe400078e0a03 */
[----:B------:R-:W-:Y:S02]  /*9ac0*/  IMAD.MOV R4, RZ, RZ, -R4 ;  /* 0x000000ffff047224 */ /* 0x000fe400078e0a04 */
[----:B------:R-:W-:Y:S01]  /*9ad0*/  IMAD R218, R13, R3, R218 ;  /* 0x000000030dda7224 */ /* 0x000fe200078e02da */
[-C--:B------:R-:W-:Y:S01]  /*9ae0*/  @!P4 IADD3 R215, R215, -R13.reuse, RZ ;  /* 0x8000000dd7d7c210 */ /* 0x080fe20007ffe0ff */
[----:B------:R-:W-:Y:S01]  /*9af0*/  IMAD R219, R13, R4, R219 ;  /* 0x000000040ddb7224 */ /* 0x000fe200078e02db */
[----:B------:R-:W-:Y:S01]  /*9b00*/  @!P0 IADD3 R211, -R211, RZ, RZ ;  /* 0x000000ffd3d38210 */ /* 0x000fe20007ffe1ff */
[----:B------:R-:W-:Y:S01]  /*9b10*/  @!P2 IMAD.MOV R214, RZ, RZ, -R214 ;  /* 0x000000ffffd6a224 */ /* 0x000fe200078e0ad6 */
[----:B------:R-:W-:Y:S02]  /*9b20*/  ISETP.GT.U32.AND P0, PT, R13, R216, PT ;  /* 0x000000d80d00720c */ /* 0x000fe40003f04070 */
[----:B------:R-:W-:-:S02]  /*9b30*/  @!P6 IADD3 R217, R217, -R13, RZ ;  /* 0x8000000dd9d9e210 */ /* 0x000fc40007ffe0ff */
[----:B------:R-:W-:Y:S01]  /*9b40*/  ISETP.GT.U32.AND P2, PT, R13, R218, PT ;  /* 0x000000da0d00720c */ /* 0x000fe20003f44070 */
[----:B------:R-:W-:Y:S01]  /*9b50*/  @!P3 IMAD.MOV R213, RZ, RZ, -R213 ;  /* 0x000000ffffd5b224 */ /* 0x000fe200078e0ad5 */
[----:B------:R-:W-:Y:S01]  /*9b60*/  ISETP.GE.AND P1, PT, R11, RZ, PT ;  /* 0x000000ff0b00720c */ /* 0x000fe20003f26270 */
[----:B------:R-:W-:Y:S01]  /*9b70*/  @!P5 IMAD.MOV R215, RZ, RZ, -R215 ;  /* 0x000000ffffd7d224 */ /* 0x000fe200078e0ad7 */
[C---:B------:R-:W-:Y:S02]  /*9b80*/  ISETP.GT.U32.AND P3, PT, R13.reuse, R217, PT ;  /* 0x000000d90d00720c */ /* 0x040fe40003f64070 */
[----:B------:R-:W-:Y:S02]  /*9b90*/  ISETP.GT.U32.AND P5, PT, R13, R219, PT ;  /* 0x000000db0d00720c */ /* 0x000fe40003fa4070 */
[----:B------:R-:W-:Y:S01]  /*9ba0*/  IADD3 R3, R15, 0xd4, RZ ;  /* 0x000000d40f037810 */ /* 0x000fe20007ffe0ff */
[----:B------:R-:W-:-:S03]  /*9bb0*/  @!P0 IMAD.IADD R216, R216, 0x1, -R13 ;  /* 0x00000001d8d88824 */ /* 0x000fc600078e0a0d */
[----:B------:R-:W-:Y:S01]  /*9bc0*/  IABS R220, R3 ;  /* 0x0000000300dc7213 */ /* 0x000fe20000000000 */
[--C-:B------:R-:W-:Y:S02]  /*9bd0*/  @!P2 IMAD.IADD R218, R218, 0x1, -R13.reuse ;  /* 0x00000001dadaa824 */ /* 0x100fe400078e0a0d */
[----:B------:R-:W-:Y:S01]  /*9be0*/  @!P1 IMAD.MOV R212, RZ, RZ, -R212 ;  /* 0x000000ffffd49224 */ /* 0x000fe200078e0ad4 */
[----:B------:R-:W-:Y:S02]  /*9bf0*/  ISETP.GT.U32.AND P1, PT, R13, R216, PT ;  /* 0x000000d80d00720c */ /* 0x000fe40003f24070 */
[----:B------:R-:W-:Y:S01]  /*9c00*/  @!P3 IADD3 R217, R217, -R13, RZ ;  /* 0x8000000dd9d9b210 */ /* 0x000fe20007ffe0ff */
[----:B------:R-:W-:Y:S01]  /*9c10*/  @!P5 IMAD.IADD R219, R219, 0x1, -R13 ;  /* 0x00000001dbdbd824 */ /* 0x000fe200078e0a0d */
[----:B------:R-:W-:Y:S01]  /*9c20*/  ISETP.GE.AND P3, PT, R3, RZ, PT ;  /* 0x000000ff0300720c */ /* 0x000fe20003f66270 */
[----:B------:R-:W-:Y:S01]  /*9c30*/  VIADD R4, R15, 0xd5 ;  /* 0x000000d50f047836 */ /* 0x000fe20000000000 */
[----:B------:R-:W-:Y:S01]  /*9c40*/  ISETP.GT.U32.AND P5, PT, R13, R218, PT ;  /* 0x000000da0d00720c */ /* 0x000fe20003fa4070 */
[----:B------:R-:W-:Y:S01]  /*9c50*/  IMAD.HI.U32 R3, R6, R220, RZ ;  /* 0x000000dc06037227 */ /* 0x000fe200078e00ff */
[----:B------:R-:W-:-:S02]  /*9c60*/  ISETP.GE.AND P4, PT, R7, RZ, PT ;  /* 0x000000ff0700720c */ /* 0x000fc40003f86270 */
[----:B------:R-:W-:Y:S01]  /*9c70*/  IABS R221, R4 ;  /* 0x0000000400dd7213 */ /* 0x000fe20000000000 */
[----:B------:R-:W-:Y:S01]  /*9c80*/  IMAD.MOV R3, RZ, RZ, -R3 ;  /* 0x000000ffff037224 */ /* 0x000fe200078e0a03 */
[----:B------:R-:W-:Y:S02]  /*9c90*/  ISETP.GE.AND P6, PT, R8, RZ, PT ;  /* 0x000000ff0800720c */ /* 0x000fe40003fc6270 */
[----:B------:R-:W-:Y:S01]  /*9ca0*/  ISETP.GE.AND P2, PT, R4, RZ, PT ;  /* 0x000000ff0400720c */ /* 0x000fe20003f46270 */
[----:B------:R-:W-:Y:S02]  /*9cb0*/  IMAD R220, R13, R3, R220 ;  /* 0x000000030ddc7224 */ /* 0x000fe400078e02dc */
[----:B------:R-:W-:-:S04]  /*9cc0*/  IMAD.HI.U32 R4, R6, R221, RZ ;  /* 0x000000dd06047227 */ /* 0x000fc800078e00ff */
[--C-:B------:R-:W-:Y:S02]  /*9cd0*/  @!P1 IMAD.IADD R216, R216, 0x1, -R13.reuse ;  /* 0x00000001d8d89824 */ /* 0x100fe400078e0a0d */
[----:B------:R-:W-:Y:S01]  /*9ce0*/  @!P5 IMAD.IADD R218, R218, 0x1, -R13 ;  /* 0x00000001dadad824 */ /* 0x000fe200078e0a0d */
[C---:B------:R-:W-:Y:S01]  /*9cf0*/  ISETP.GT.U32.AND P5, PT, R13.reuse, R220, PT ;  /* 0x000000dc0d00720c */ /* 0x040fe20003fa4070 */
[----:B------:R-:W-:Y:S02]  /*9d00*/  IMAD.MOV R4, RZ, RZ, -R4 ;  /* 0x000000ffff047224 */ /* 0x000fe400078e0a04 */
[----:B------:R-:W-:Y:S01]  /*9d10*/  @!P4 IMAD.MOV R216, RZ, RZ, -R216 ;  /* 0x000000ffffd8c224 */ /* 0x000fe200078e0ad8 */
[C---:B------:R-:W-:Y:S01]  /*9d20*/  ISETP.GT.U32.AND P4, PT, R13.reuse, R219, PT ;  /* 0x000000db0d00720c */ /* 0x040fe20003f84070 */
[----:B------:R-:W-:Y:S01]  /*9d30*/  IMAD R221, R13, R4, R221 ;  /* 0x000000040ddd7224 */ /* 0x000fe200078e02dd */
[----:B------:R-:W-:Y:S01]  /*9d40*/  ISETP.GE.AND P0, PT, R5, RZ, PT ;  /* 0x000000ff0500720c */ /* 0x000fe20003f06270 */
[----:B------:R-:W-:Y:S01]  /*9d50*/  @!P6 IMAD.MOV R218, RZ, RZ, -R218 ;  /* 0x000000ffffdae224 */ /* 0x000fe200078e0ada */
[----:B------:R-:W-:-:S02]  /*9d60*/  IADD3 R5, R15, 0xd6, RZ ;  /* 0x000000d60f057810 */ /* 0x000fc40007ffe0ff */
[----:B------:R-:W-:Y:S02]  /*9d70*/  ISETP.GT.U32.AND P6, PT, R13, R221, PT ;  /* 0x000000dd0d00720c */ /* 0x000fe40003fc4070 */
[----:B------:R-:W-:Y:S01]  /*9d80*/  IABS R222, R5 ;  /* 0x0000000500de7213 */ /* 0x000fe20000000000 */
[--C-:B------:R-:W-:Y:S01]  /*9d90*/  @!P5 IMAD.IADD R220, R220, 0x1, -R13.reuse ;  /* 0x00000001dcdcd824 */ /* 0x100fe200078e0a0d */
[C---:B------:R-:W-:Y:S01]  /*9da0*/  IADD3 R3, R15.reuse, 0xd7, RZ ;  /* 0x000000d70f037810 */ /* 0x040fe20007ffe0ff */
[----:B------:R-:W-:Y:S02]  /*9db0*/  VIADD R7, R15, 0xd8 ;  /* 0x000000d80f077836 */ /* 0x000fe40000000000 */
[----:B------:R-:W-:Y:S01]  /*9dc0*/  @!P4 IMAD.IADD R219, R219, 0x1, -R13 ;  /* 0x00000001dbdbc824 */ /* 0x000fe200078e0a0d */
[----:B------:R-:W-:Y:S02]  /*9dd0*/  ISETP.GE.AND P4, PT, R3, RZ, PT ;  /* 0x000000ff0300720c */ /* 0x000fe40003f86270 */
[----:B------:R-:W-:Y:S01]  /*9de0*/  IABS R223, R3 ;  /* 0x0000000300df7213 */ /* 0x000fe20000000000 */
[----:B------:R-:W-:Y:S01]  /*9df0*/  IMAD.HI.U32 R3, R6, R222, RZ ;  /* 0x000000de06037227 */ /* 0x000fe200078e00ff */
[----:B------:R-:W-:-:S03]  /*9e00*/  ISETP.GT.U32.AND P5, PT, R13, R220, PT ;  /* 0x000000dc0d00720c */ /* 0x000fc60003fa4070 */
[----:B------:R-:W-:Y:S01]  /*9e10*/  @!P0 IMAD.MOV R217, RZ, RZ, -R217 ;  /* 0x000000ffffd98224 */ /* 0x000fe200078e0ad9 */
[----:B------:R-:W-:Y:S01]  /*9e20*/  ISETP.GE.AND P0, PT, R5, RZ, PT ;  /* 0x000000ff0500720c */ /* 0x000fe20003f06270 */
[----:B------:R-:W-:Y:S01]  /*9e30*/  IMAD.MOV R4, RZ, RZ, -R3 ;  /* 0x000000ffff047224 */ /* 0x000fe200078e0a03 */
[----:B------:R-:W-:Y:S01]  /*9e40*/  IADD3 R5, R15, 0xd9, RZ ;  /* 0x000000d90f057810 */ /* 0x000fe20007ffe0ff */
[----:B------:R-:W-:Y:S01]  /*9e50*/  @!P6 IMAD.IADD R221, R221, 0x1, -R13 ;  /* 0x00000001dddde824 */ /* 0x000fe200078e0a0d */
[----:B------:R-:W-:Y:S01]  /*9e60*/  IABS R224, R7 ;  /* 0x0000000700e07213 */ /* 0x000fe20000000000 */
[----:B------:R-:W-:Y:S01]  /*9e70*/  IMAD.HI.U32 R3, R6, R223, RZ ;  /* 0x000000df06037227 */ /* 0x000fe200078e00ff */
[----:B------:R-:W-:Y:S02]  /*9e80*/  ISETP.GE.AND P1, PT, R9, RZ, PT ;  /* 0x000000ff0900720c */ /* 0x000fe40003f26270 */
[----:B------:R-:W-:Y:S01]  /*9e90*/  IABS R225, R5 ;  /* 0x0000000500e17213 */ /* 0x000fe20000000000 */
[C---:B------:R-:W-:Y:S01]  /*9ea0*/  IMAD R222, R13.reuse, R4, R222 ;  /* 0x000000040dde7224 */ /* 0x040fe200078e02de */
[----:B------:R-:W-:Y:S01]  /*9eb0*/  ISETP.GT.U32.AND P6, PT, R13, R221, PT ;  /* 0x000000dd0d00720c */ /* 0x000fe20003fc4070 */
[----:B------:R-:W-:-:S02]  /*9ec0*/  IMAD.MOV R4, RZ, RZ, -R3 ;  /* 0x000000ffff047224 */ /* 0x000fc400078e0a03 */
[----:B------:R-:W-:Y:S01]  /*9ed0*/  IMAD.HI.U32 R3, R6, R224, RZ ;  /* 0x000000e006037227 */ /* 0x000fe200078e00ff */
[----:B------:R-:W-:Y:S02]  /*9ee0*/  @!P5 IADD3 R220, R220, -R13, RZ ;  /* 0x8000000ddcdcd210 */ /* 0x000fe40007ffe0ff */
[C---:B------:R-:W-:Y:S01]  /*9ef0*/  ISETP.GT.U32.AND P5, PT, R13.reuse, R222, PT ;  /* 0x000000de0d00720c */ /* 0x040fe20003fa4070 */
[----:B------:R-:W-:Y:S02]  /*9f00*/  IMAD R223, R13, R4, R223 ;  /* 0x000000040ddf7224 */ /* 0x000fe400078e02df */
[----:B------:R-:W-:-:S04]  /*9f10*/  IMAD.HI.U32 R4, R6, R225, RZ ;  /* 0x000000e106047227 */ /* 0x000fc800078e00ff */
[----:B------:R-:W-:Y:S02]  /*9f20*/  IMAD.MOV R3, RZ, RZ, -R3 ;  /* 0x000000ffff037224 */ /* 0x000fe400078e0a03 */
[----:B------:R-:W-:Y:S02]  /*9f30*/  IMAD.MOV R4, RZ, RZ, -R4 ;  /* 0x000000ffff047224 */ /* 0x000fe400078e0a04 */
[----:B------:R-:W-:Y:S01]  /*9f40*/  IMAD R224, R13, R3, R224 ;  /* 0x000000030de07224 */ /* 0x000fe200078e02e0 */
[----:B------:R-:W-:Y:S01]  /*9f50*/  @!P1 IADD3 R219, -R219, RZ, RZ ;  /* 0x000000ffdbdb9210 */ /* 0x000fe20007ffe1ff */
[----:B------:R-:W-:Y:S01]  /*9f60*/  IMAD R225, R13, R4, R225 ;  /* 0x000000040de17224 */ /* 0x000fe200078e02e1 */
[----:B------:R-:W-:Y:S01]  /*9f70*/  ISETP.GE.AND P1, PT, R7, RZ, PT ;  /* 0x000000ff0700720c */ /* 0x000fe20003f26270 */
[----:B------:R-:W-:Y:S01]  /*9f80*/  VIADD R7, R15, 0xda ;  /* 0x000000da0f077836 */ /* 0x000fe20000000000 */
[----:B------:R-:W-:Y:S02]  /*9f90*/  @!P6 IADD3 R221, R221, -R13, RZ ;  /* 0x8000000ddddde210 */ /* 0x000fe40007ffe0ff */
[----:B------:R-:W-:-:S02]  /*9fa0*/  ISETP.GT.U32.AND P6, PT, R13, R224, PT ;  /* 0x000000e00d00720c */ /* 0x000fc40003fc4070 */
[----:B------:R-:W-:Y:S02]  /*9fb0*/  @!P5 IADD3 R222, R222, -R13, RZ ;  /* 0x8000000ddeded210 */ /* 0x000fe40007ffe0ff */
[C---:B------:R-:W-:Y:S01]  /*9fc0*/  ISETP.GT.U32.AND P5, PT, R13.reuse, R225, PT ;  /* 0x000000e10d00720c */ /* 0x040fe20003fa4070 */
[----:B------:R-:W-:Y:S01]  /*9fd0*/  @!P3 IMAD.MOV R220, RZ, RZ, -R220 ;  /* 0x000000ffffdcb224 */ /* 0x000fe200078e0adc */
[----:B------:R-:W-:Y:S02]  /*9fe0*/  IABS R226, R7 ;  /* 0x0000000700e27213 */ /* 0x000fe40000000000 */
[----:B------:R-:W-:Y:S01]  /*9ff0*/  ISETP.GT.U32.AND P3, PT, R13, R223, PT ;  /* 0x000000df0d00720c */ /* 0x000fe20003f64070 */
[----:B------:R-:W-:Y:S02]  /*a000*/  VIADD R11, R15, 0xdb ;  /* 0x000000db0f0b7836 */ /* 0x000fe40000000000 */
[----:B------:R-:W-:-:S03]  /*a010*/  IMAD.HI.U32 R3, R6, R226, RZ ;  /* 0x000000e206037227 */ /* 0x000fc600078e00ff */
[----:B------:R-:W-:Y:S01]  /*a020*/  IABS R227, R11 ;  /* 0x0000000b00e37213 */ /* 0x000fe20000000000 */
[----:B------:R-:W-:Y:S02]  /*a030*/  @!P6 IMAD.IADD R224, R224, 0x1, -R13 ;  /* 0x00000001e0e0e824 */ /* 0x000fe400078e0a0d */
[----:B------:R-:W-:Y:S01]  /*a040*/  IMAD.MOV R3, RZ, RZ, -R3 ;  /* 0x000000ffff037224 */ /* 0x000fe200078e0a03 */
[----:B------:R-:W-:Y:S02]  /*a050*/  @!P5 IADD3 R225, R225, -R13, RZ ;  /* 0x8000000de1e1d210 */ /* 0x000fe40007ffe0ff */
[C---:B------:R-:W-:Y:S01]  /*a060*/  ISETP.GT.U32.AND P5, PT, R13.reuse, R224, PT ;  /* 0x000000e00d00720c */ /* 0x040fe20003fa4070 */
[----:B------:R-:W-:Y:S02]  /*a070*/  IMAD R226, R13, R3, R226 ;  /* 0x000000030de27224 */ /* 0x000fe400078e02e2 */
[----:B------:R-:W-:-:S04]  /*a080*/  IMAD.HI.U32 R3, R6, R227, RZ ;  /* 0x000000e306037227 */ /* 0x000fc800078e00ff */
[----:B------:R-:W-:Y:S02]  /*a090*/  @!P3 IMAD.IADD R223, R223, 0x1, -R13 ;  /* 0x00000001dfdfb824 */ /* 0x000fe400078e0a0d */
[----:B------:R-:W-:-:S03]  /*a0a0*/  IMAD.MOV R4, RZ, RZ, -R3 ;  /* 0x000000ffff047224 */ /* 0x000fc600078e0a03 */
[C---:B------:R-:W-:Y:S01]  /*a0b0*/  ISETP.GT.U32.AND P6, PT, R13.reuse, R223, PT ;  /* 0x000000df0d00720c */ /* 0x040fe20003fc4070 */
[----:B------:R-:W-:Y:S02]  /*a0c0*/  IMAD R227, R13, R4, R227 ;  /* 0x000000040de37224 */ /* 0x000fe400078e02e3 */
[----:B------:R-:W-:Y:S02]  /*a0d0*/  VIADD R8, R15, 0xdc ;  /* 0x000000dc0f087836 */ /* 0x000fe40000000000 */
[----:B------:R-:W-:Y:S01]  /*a0e0*/  @!P5 IMAD.IADD R224, R224, 0x1, -R13 ;  /* 0x00000001e0e0d824 */ /* 0x000fe200078e0a0d */
[----:B------:R-:W-:Y:S02]  /*a0f0*/  ISETP.GT.U32.AND P5, PT, R13, R227, PT ;  /* 0x000000e30d00720c */ /* 0x000fe40003fa4070 */
[----:B------:R-:W-:Y:S01]  /*a100*/  IABS R228, R8 ;  /* 0x0000000800e47213 */ /* 0x000fe20000000000 */
[----:B------:R-:W-:-:S04]  /*a110*/  VIADD R9, R15, 0xdd ;  /* 0x000000dd0f097836 */ /* 0x000fc80000000000 */
[----:B------:R-:W-:Y:S01]  /*a120*/  @!P6 IADD3 R223, R223, -R13, RZ ;  /* 0x8000000ddfdfe210 */ /* 0x000fe20007ffe0ff */
[----:B------:R-:W-:Y:S01]  /*a130*/  IMAD.HI.U32 R3, R6, R228, RZ ;  /* 0x000000e406037227 */ /* 0x000fe200078e00ff */
[----:B------:R-:W-:-:S03]  /*a140*/  ISETP.GE.AND P6, PT, R5, RZ, PT ;  /* 0x000000ff0500720c */ /* 0x000fc60003fc6270 */
[----:B------:R-:W-:Y:S01]  /*a150*/  VIADD R5, R15, 0xde ;  /* 0x000000de0f057836 */ /* 0x000fe20000000000 */
[----:B------:R-:W-:Y:S01]  /*a160*/  IADD3 R3, -R3, RZ, RZ ;  /* 0x000000ff03037210 */ /* 0x000fe20007ffe1ff */
[----:B------:R-:W-:Y:S01]  /*a170*/  @!P2 IMAD.MOV R221, RZ, RZ, -R221 ;  /* 0x000000ffffdda224 */ /* 0x000fe200078e0add */
[----:B------:R-:W-:Y:S02]  /*a180*/  @!P5 IADD3 R227, R227, -R13, RZ ;  /* 0x8000000de3e3d210 */ /* 0x000fe40007ffe0ff */
[----:B------:R-:W-:Y:S02]  /*a190*/  IABS R230, R5 ;  /* 0x0000000500e67213 */ /* 0x000fe40000000000 */
[----:B------:R-:W-:Y:S02]  /*a1a0*/  IABS R229, R9 ;  /* 0x0000000900e57213 */ /* 0x000fe40000000000 */
[C---:B------:R-:W-:Y:S01]  /*a1b0*/  ISETP.GT.U32.AND P2, PT, R13.reuse, R225, PT ;  /* 0x000000e10d00720c */ /* 0x040fe20003f44070 */
[C---:B------:R-:W-:Y:S01]  /*a1c0*/  IMAD R228, R13.reuse, R3, R228 ;  /* 0x000000030de47224 */ /* 0x040fe200078e02e4 */
[----:B------:R-:W-:Y:S01]  /*a1d0*/  ISETP.GT.U32.AND P5, PT, R13, R227, PT ;  /* 0x000000e30d00720c */ /* 0x000fe20003fa4070 */
[----:B------:R-:W-:-:S04]  /*a1e0*/  IMAD.HI.U32 R3, R6, R230, RZ ;  /* 0x000000e606037227 */ /* 0x000fc800078e00ff */
[----:B------:R-:W-:-:S04]  /*a1f0*/  IMAD.HI.U32 R4, R6, R229, RZ ;  /* 0x000000e506047227 */ /* 0x000fc800078e00ff */
[----:B------:R-:W-:Y:S02]  /*a200*/  IMAD.MOV R3, RZ, RZ, -R3 ;  /* 0x000000ffff037224 */ /* 0x000fe400078e0a03 */
[----:B------:R-:W-:Y:S02]  /*a210*/  IMAD.MOV R4, RZ, RZ, -R4 ;  /* 0x000000ffff047224 */ /* 0x000fe400078e0a04 */
[C---:B------:R-:W-:Y:S01]  /*a220*/  IMAD R230, R13.reuse, R3, R230 ;  /* 0x000000030de67224 */ /* 0x040fe200078e02e6 */
[----:B------:R-:W-:Y:S01]  /*a230*/  ISETP.GT.U32.AND P3, PT, R13, R222, PT ;  /* 0x000000de0d00720c */ /* 0x000fe20003f64070 */
[----:B------:R-:W-:Y:S02]  /*a240*/  @!P2 IMAD.IADD R225, R225, 0x1, -R13 ;  /* 0x00000001e1e1a824 */ /* 0x000fe400078e0a0d */
[C---:B------:R-:W-:Y:S02]  /*a250*/  IMAD R229, R13.reuse, R4, R229 ;  /* 0x000000040de57224 */ /* 0x040fe400078e02e5 */
[----:B------:R-:W-:Y:S01]  /*a260*/  @!P4 IMAD.MOV R223, RZ, RZ, -R223 ;  /* 0x000000ffffdfc224 */ /* 0x000fe200078e0adf */
[----:B------:R-:W-:-:S02]  /*a270*/  ISETP.GT.U32.AND P4, PT, R13, R228, PT ;  /* 0x000000e40d00720c */ /* 0x000fc40003f84070 */
[----:B------:R-:W-:Y:S01]  /*a280*/  @!P5 IADD3 R227, R227, -R13, RZ ;  /* 0x8000000de3e3d210 */ /* 0x000fe20007ffe0ff */
[----:B------:R-:W-:Y:S01]  /*a290*/  @!P6 IMAD.MOV R225, RZ, RZ, -R225 ;  /* 0x000000ffffe1e224 */ /* 0x000fe200078e0ae1 */
[----:B------:R-:W-:Y:S02]  /*a2a0*/  ISETP.GT.U32.AND P5, PT, R13, R230, PT ;  /* 0x000000e60d00720c */ /* 0x000fe40003fa4070 */
[----:B------:R-:W-:Y:S01]  /*a2b0*/  ISETP.GE.AND P2, PT, R7, RZ, PT ;  /* 0x000000ff0700720c */ /* 0x000fe20003f46270 */
[----:B------:R-:W-:Y:S01]  /*a2c0*/  VIADD R7, R15, 0xdf ;  /* 0x000000df0f077836 */ /* 0x000fe20000000000 */
[----:B------:R-:W-:Y:S02]  /*a2d0*/  ISETP.GT.U32.AND P6, PT, R13, R229, PT ;  /* 0x000000e50d00720c */ /* 0x000fe40003fc4070 */
[----:B------:R-:W-:Y:S02]  /*a2e0*/  @!P1 IADD3 R224, -R224, RZ, RZ ;  /* 0x000000ffe0e09210 */ /* 0x000fe40007ffe1ff */
[----:B------:R-:W-:Y:S01]  /*a2f0*/  ISETP.GE.AND P1, PT, R8, RZ, PT ;  /* 0x000000ff0800720c */ /* 0x000fe20003f26270 */
[----:B------:R-:W-:Y:S01]  /*a300*/  VIADD R8, R15, 0xe0 ;  /* 0x000000e00f087836 */ /* 0x000fe20000000000 */
[----:B------:R-:W-:Y:S01]  /*a310*/  IABS R231, R7 ;  /* 0x0000000700e77213 */ /* 0x000fe20000000000 */
[--C-:B------:R-:W-:Y:S01]  /*a320*/  @!P3 IMAD.IADD R222, R222, 0x1, -R13.reuse ;  /* 0x00000001dedeb824 */ /* 0x100fe200078e0a0d */
[----:B------:R-:W-:Y:S01]  /*a330*/  ISETP.GT.U32.AND P3, PT, R13, R226, PT ;  /* 0x000000e20d00720c */ /* 0x000fe20003f64070 */
[----:B------:R-:W-:Y:S01]  /*a340*/  @!P4 IMAD.IADD R228, R228, 0x1, -R13 ;  /* 0x00000001e4e4c824 */ /* 0x000fe200078e0a0d */
[----:B------:R-:W-:Y:S01]  /*a350*/  IABS R232, R8 ;  /* 0x0000000800e87213 */ /* 0x000fe20000000000 */
[----:B------:R-:W-:-:S04]  /*a360*/  IMAD.HI.U32 R3, R6, R231, RZ ;  /* 0x000000e706037227 */ /* 0x000fc800078e00ff */
[--C-:B------:R-:W-:Y:S02]  /*a370*/  @!P5 IMAD.IADD R230, R230, 0x1, -R13.reuse ;  /* 0x00000001e6e6d824 */ /* 0x100fe400078e0a0d */
[----:B------:R-:W-:Y:S01]  /*a380*/  @!P6 IMAD.IADD R229, R229, 0x1, -R13 ;  /* 0x00000001e5e5e824 */ /* 0x000fe200078e0a0d */
[C---:B------:R-:W-:Y:S01]  /*a390*/  ISETP.GT.U32.AND P6, PT, R13.reuse, R228, PT ;  /* 0x000000e40d00720c */ /* 0x040fe20003fc4070 */
[----:B------:R-:W-:Y:S01]  /*a3a0*/  IMAD.MOV R4, RZ, RZ, -R3 ;  /* 0x000000ffff047224 */ /* 0x000fe200078e0a03 */
[----:B------:R-:W-:Y:S01]  /*a3b0*/  ISETP.GT.U32.AND P5, PT, R13, R230, PT ;  /* 0x000000e60d00720c */ /* 0x000fe20003fa4070 */
[----:B------:R-:W-:-:S05]  /*a3c0*/  IMAD.HI.U32 R3, R6, R232, RZ ;  /* 0x000000e806037227 */ /* 0x000fca00078e00ff */
[----:B------:R-:W-:Y:S01]  /*a3d0*/  IADD3 R3, -R3, RZ, RZ ;  /* 0x000000ff03037210 */ /* 0x000fe20007ffe1ff */
[----:B------:R-:W-:Y:S02]  /*a3e0*/  @!P3 IMAD.IADD R226, R226, 0x1, -R13 ;  /* 0x00000001e2e2b824 */ /* 0x000fe400078e0a0d */
[C---:B------:R-:W-:Y:S02]  /*a3f0*/  IMAD R231, R13.reuse, R4, R231 ;  /* 0x000000040de77224 */ /* 0x040fe400078e02e7 */
[C---:B------:R-:W-:Y:S02]  /*a400*/  IMAD R232, R13.reuse, R3, R232 ;  /* 0x000000030de87224 */ /* 0x040fe400078e02e8 */
[----:B------:R-:W-:Y:S01]  /*a410*/  @!P0 IMAD.MOV R222, RZ, RZ, -R222 ;  /* 0x000000ffffde8224 */ /* 0x000fe200078e0ade */
[C---:B------:R-:W-:Y:S01]  /*a420*/  ISETP.GT.U32.AND P0, PT, R13.reuse, R226, PT ;  /* 0x000000e20d00720c */ /* 0x040fe20003f04070 */
[----:B------:R-:W-:Y:S01]  /*a430*/  @!P6 IMAD.IADD R228, R228, 0x1, -R13 ;  /* 0x00000001e4e4e824 */ /* 0x000fe200078e0a0d */
[----:B------:R-:W-:-:S02]  /*a440*/  ISETP.GT.U32.AND P6, PT, R13, R231, PT ;  /* 0x000000e70d00720c */ /* 0x000fc40003fc4070 */
[----:B------:R-:W-:Y:S02]  /*a450*/  @!P5 IADD3 R230, R230, -R13, RZ ;  /* 0x8000000de6e6d210 */ /* 0x000fe40007ffe0ff */
[----:B------:R-:W-:Y:S02]  /*a460*/  ISETP.GT.U32.AND P5, PT, R13, R232, PT ;  /* 0x000000e80d00720c */ /* 0x000fe40003fa4070 */
[----:B------:R-:W-:Y:S01]  /*a470*/  ISETP.GE.AND P4, PT, R5, RZ, PT ;  /* 0x000000ff0500720c */ /* 0x000fe20003f86270 */
[----:B------:R-:W-:Y:S01]  /*a480*/  VIADD R5, R15, 0xe1 ;  /* 0x000000e10f057836 */ /* 0x000fe20000000000 */
[----:B------:R-:W-:Y:S01]  /*a490*/  ISETP.GE.AND P3, PT, R11, RZ, PT ;  /* 0x000000ff0b00720c */ /* 0x000fe20003f66270 */
[----:B------:R-:W-:-:S03]  /*a4a0*/  VIADD R11, R15, 0xe3 ;  /* 0x000000e30f0b7836 */ /* 0x000fc60000000000 */
[----:B------:R-:W-:Y:S02]  /*a4b0*/  IABS R233, R5 ;  /* 0x0000000500e97213 */ /* 0x000fe40000000000 */
[----:B------:R-:W-:Y:S01]  /*a4c0*/  IABS R235, R11 ;  /* 0x0000000b00eb7213 */ /* 0x000fe20000000000 */
[--C-:B------:R-:W-:Y:S01]  /*a4d0*/  @!P0 IMAD.IADD R226, R226, 0x1, -R13.reuse ;  /* 0x00000001e2e28824 */ /* 0x100fe200078e0a0d */
[----:B------:R-:W-:Y:S01]  /*a4e0*/  ISETP.GE.AND P0, PT, R9, RZ, PT ;  /* 0x000000ff0900720c */ /* 0x000fe20003f06270 */
[----:B------:R-:W-:Y:S01]  /*a4f0*/  @!P6 IMAD.IADD R231, R231, 0x1, -R13 ;  /* 0x00000001e7e7e824 */ /* 0x000fe200078e0a0d */
[----:B------:R-:W-:Y:S01]  /*a500*/  ISETP.GE.AND P6, PT, R8, RZ, PT ;  /* 0x000000ff0800720c */ /* 0x000fe20003fc6270 */
[----:B------:R-:W-:Y:S02]  /*a510*/  VIADD R9, R15, 0xe2 ;  /* 0x000000e20f097836 */ /* 0x000fe40000000000 */
[----:B------:R-:W-:Y:S01]  /*a520*/  IMAD.HI.U32 R3, R6, R233, RZ ;  /* 0x000000e906037227 */ /* 0x000fe200078e00ff */
[----:B------:R-:W-:-:S03]  /*a530*/  @!P2 IADD3 R226, -R226, RZ, RZ ;  /* 0x000000ffe2e2a210 */ /* 0x000fc60007ffe1ff */
[----:B------:R-:W-:Y:S02]  /*a540*/  IMAD.MOV.U32 R8, RZ, RZ, R235 ;  /* 0x000000ffff087224 */ /* 0x000fe400078e00eb */
[----:B------:R-:W-:Y:S01]  /*a550*/  @!P5 IMAD.IADD R232, R232, 0x1, -R13 ;  /* 0x00000001e8e8d824 */ /* 0x000fe200078e0a0d */
[----:B------:R-:W-:Y:S01]  /*a560*/  ISETP.GT.U32.AND P2, PT, R13, R229, PT ;  /* 0x000000e50d00720c */ /* 0x000fe20003f44070 */
[----:B------:R-:W-:Y:S01]  /*a570*/  IMAD.MOV R12, RZ, RZ, -R3 ;  /* 0x000000ffff0c7224 */ /* 0x000fe200078e0a03 */
[----:B------:R-:W-:Y:S01]  /*a580*/  IABS R234, R9 ;  /* 0x0000000900ea7213 */ /* 0x000fe20000000000 */
[----:B------:R-:W-:-:S04]  /*a590*/  IMAD.HI.U32 R3, R6, R8, RZ ;  /* 0x0000000806037227 */ /* 0x000fc800078e00ff */
[----:B------:R-:W-:Y:S01]  /*a5a0*/  @!P3 IMAD.MOV R227, RZ, RZ, -R227 ;  /* 0x000000ffffe3b224 */ /* 0x000fe200078e0ae3 */
[----:B------:R-:W-:Y:S01]  /*a5b0*/  ISETP.GT.U32.AND P3, PT, R13, R232, PT ;  /* 0x000000e80d00720c */ /* 0x000fe20003f64070 */
[----:B------:R-:W-:Y:S01]  /*a5c0*/  IMAD.HI.U32 R4, R6, R234, RZ ;  /* 0x000000ea06047227 */ /* 0x000fe200078e00ff */
[----:B------:R-:W-:Y:S02]  /*a5d0*/  IADD3 R3, -R3, RZ, RZ ;  /* 0x000000ff03037210 */ /* 0x000fe40007ffe1ff */
[C---:B------:R-:W-:Y:S01]  /*a5e0*/  ISETP.GT.U32.AND P5, PT, R13.reuse, R231, PT ;  /* 0x000000e70d00720c */ /* 0x040fe20003fa4070 */
[----:B------:R-:W-:Y:S02]  /*a5f0*/  IMAD.MOV R4, RZ, RZ, -R4 ;  /* 0x000000ffff047224 */ /* 0x000fe400078e0a04 */
[C---:B------:R-:W-:Y:S02]  /*a600*/  IMAD R8, R13.reuse, R3, R8 ;  /* 0x000000030d087224 */ /* 0x040fe400078e0208 */
[----:B------:R-:W-:-:S02]  /*a610*/  IMAD R233, R13, R12, R233 ;  /* 0x0000000c0de97224 */ /* 0x000fc400078e02e9 */
[--C-:B------:R-:W-:Y:S01]  /*a620*/  @!P2 IMAD.IADD R229, R229, 0x1, -R13.reuse ;  /* 0x00000001e5e5a824 */ /* 0x100fe200078e0a0d */
[----:B------:R-:W-:Y:S01]  /*a630*/  ISETP.GE.AND P2, PT, R7, RZ, PT ;  /* 0x000000ff0700720c */ /* 0x000fe20003f46270 */
[----:B------:R-:W-:Y:S01]  /*a640*/  IMAD R4, R13, R4, R234 ;  /* 0x000000040d047224 */ /* 0x000fe200078e02ea */
[----:B------:R-:W-:Y:S01]  /*a650*/  IADD3 R7, R15, 0xe4, RZ ;  /* 0x000000e40f077810 */ /* 0x000fe20007ffe0ff */
[----:B------:R-:W-:Y:S01]  /*a660*/  @!P3 IMAD.IADD R232, R232, 0x1, -R13 ;  /* 0x00000001e8e8b824 */ /* 0x000fe200078e0a0d */
[C---:B------:R-:W-:Y:S01]  /*a670*/  ISETP.GT.U32.AND P3, PT, R13.reuse, R8, PT ;  /* 0x000000080d00720c */ /* 0x040fe20003f64070 */
[----:B------:R-:W-:Y:S01]  /*a680*/  @!P1 IMAD.MOV R228, RZ, RZ, -R228 ;  /* 0x000000ffffe49224 */ /* 0x000fe200078e0ae4 */
[C---:B------:R-:W-:Y:S01]  /*a690*/  ISETP.GT.U32.AND P1, PT, R13.reuse, R233, PT ;  /* 0x000000e90d00720c */ /* 0x040fe20003f24070 */
[----:B------:R-:W-:Y:S01]  /*a6a0*/  @!P4 IMAD.MOV R230, RZ, RZ, -R230 ;  /* 0x000000ffffe6c224 */ /* 0x000fe200078e0ae6 */
[----:B------:R-:W-:Y:S02]  /*a6b0*/  ISETP.GT.U32.AND P4, PT, R13, R4, PT ;  /* 0x000000040d00720c */ /* 0x000fe40003f84070 */
[----:B------:R-:W-:-:S02]  /*a6c0*/  IABS R236, R7 ;  /* 0x0000000700ec7213 */ /* 0x000fc40000000000 */
[-C--:B------:R-:W-:Y:S02]  /*a6d0*/  @!P5 IADD3 R231, R231, -R13.reuse, RZ ;  /* 0x8000000de7e7d210 */ /* 0x080fe40007ffe0ff */
[----:B------:R-:W-:Y:S01]  /*a6e0*/  ISETP.GE.AND P5, PT, R9, RZ, PT ;  /* 0x000000ff0900720c */ /* 0x000fe20003fa6270 */
[----:B------:R-:W-:Y:S02]  /*a6f0*/  VIADD R9, R15, 0xe5 ;  /* 0x000000e50f097836 */ /* 0x000fe40000000000 */
[----:B------:R-:W-:Y:S01]  /*a700*/  IMAD.HI.U32 R3, R6, R236, RZ ;  /* 0x000000ec06037227 */ /* 0x000fe200078e00ff */
[----:B------:R-:W-:Y:S02]  /*a710*/  @!P3 IADD3 R8, R8, -R13, RZ ;  /* 0x8000000d0808b210 */ /* 0x000fe40007ffe0ff */
[----:B------:R-:W-:Y:S01]  /*a720*/  IABS R234, R9 ;  /* 0x0000000900ea7213 */ /* 0x000fe20000000000 */
[----:B------:R-:W-:Y:S02]  /*a730*/  IMAD.MOV R3, RZ, RZ, -R3 ;  /* 0x000000ffff037224 */ /* 0x000fe400078e0a03 */
[--C-:B------:R-:W-:Y:S01]  /*a740*/  @!P1 IMAD.IADD R233, R233, 0x1, -R13.reuse ;  /* 0x00000001e9e99824 */ /* 0x100fe200078e0a0d */
[----:B------:R-:W-:Y:S01]  /*a750*/  ISETP.GT.U32.AND P3, PT, R13, R8, PT ;  /* 0x000000080d00720c */ /* 0x000fe20003f64070 */
[----:B------:R-:W-:-:S02]  /*a760*/  @!P4 IMAD.IADD R4, R4, 0x1, -R13 ;  /* 0x000000010404c824 */ /* 0x000fc400078e0a0d */
[C---:B------:R-:W-:Y:S02]  /*a770*/  IMAD R236, R13.reuse, R3, R236 ;  /* 0x000000030dec7224 */ /* 0x040fe400078e02ec */
[----:B------:R-:W-:Y:S01]  /*a780*/  @!P2 IMAD.MOV R231, RZ, RZ, -R231 ;  /* 0x000000ffffe7a224 */ /* 0x000fe200078e0ae7 */
[C---:B------:R-:W-:Y:S01]  /*a790*/  ISETP.GT.U32.AND P2, PT, R13.reuse, R233, PT ;  /* 0x000000e90d00720c */ /* 0x040fe20003f44070 */
[----:B------:R-:W-:Y:S01]  /*a7a0*/  IMAD.HI.U32 R3, R6, R234, RZ ;  /* 0x000000ea06037227 */ /* 0x000fe200078e00ff */
[----:B------:R-:W-:-:S03]  /*a7b0*/  ISETP.GT.U32.AND P4, PT, R13, R4, PT ;  /* 0x000000040d00720c */ /* 0x000fc60003f84070 */
[----:B------:R-:W-:Y:S02]  /*a7c0*/  IMAD.MOV R3, RZ, RZ, -R3 ;  /* 0x000000ffff037224 */ /* 0x000fe400078e0a03 */
[----:B------:R-:W-:Y:S02]  /*a7d0*/  @!P0 IMAD.MOV R229, RZ, RZ, -R229 ;  /* 0x000000ffffe58224 */ /* 0x000fe400078e0ae5 */
[----:B------:R-:W-:Y:S01]  /*a7e0*/  IMAD R234, R13, R3, R234 ;  /* 0x000000030dea7224 */ /* 0x000fe200078e02ea */
[----:B------:R-:W-:Y:S01]  /*a7f0*/  ISETP.GE.AND P0, PT, R5, RZ, PT ;  /* 0x000000ff0500720c */ /* 0x000fe20003f06270 */
[--C-:B------:R-:W-:Y:S01]  /*a800*/  @!P3 IMAD.IADD R8, R8, 0x1, -R13.reuse ;  /* 0x000000010808b824 */ /* 0x100fe200078e0a0d */
[----:B------:R-:W-:Y:S01]  /*a810*/  IADD3 R5, R15, 0xe6, RZ ;  /* 0x000000e60f057810 */ /* 0x000fe20007ffe0ff */
[----:B------:R-:W-:Y:S01]  /*a820*/  @!P2 IMAD.IADD R233, R233, 0x1, -R13 ;  /* 0x00000001e9e9a824 */ /* 0x000fe200078e0a0d */
[----:B------:R-:W-:Y:S02]  /*a830*/  ISETP.GT.U32.AND P3, PT, R13, R234, PT ;  /* 0x000000ea0d00720c */ /* 0x000fe40003f64070 */
[----:B------:R-:W-:-:S02]  /*a840*/  IABS R12, R5 ;  /* 0x00000005000c7213 */ /* 0x000fc40000000000 */
[----:B------:R-:W-:Y:S02]  /*a850*/  ISETP.GT.U32.AND P2, PT, R13, R236, PT ;  /* 0x000000ec0d00720c */ /* 0x000fe40003f44070 */
[----:B------:R-:W-:Y:S02]  /*a860*/  @!P4 IADD3 R4, R4, -R13, RZ ;  /* 0x8000000d0404c210 */ /* 0x000fe40007ffe0ff */
[----:B------:R-:W-:Y:S01]  /*a870*/  ISETP.GE.AND P4, PT, R9, RZ, PT ;  /* 0x000000ff0900720c */ /* 0x000fe20003f86270 */
[----:B------:R-:W-:Y:S01]  /*a880*/  VIADD R9, R15, 0xe7 ;  /* 0x000000e70f097836 */ /* 0x000fe20000000000 */
[----:B------:R-:W-:Y:S01]  /*a890*/  ISETP.GE.AND P1, PT, R11, RZ, PT ;  /* 0x000000ff0b00720c */ /* 0x000fe20003f26270 */
[----:B------:R-:W-:-:S04]  /*a8a0*/  IMAD.HI.U32 R3, R6, R12, RZ ;  /* 0x0000000c06037227 */ /* 0x000fc800078e00ff */
[----:B------:R-:W-:Y:S01]  /*a8b0*/  VIADD R11, R15, 0xe8 ;  /* 0x000000e80f0b7836 */ /* 0x000fe20000000000 */
[----:B------:R-:W-:Y:S01]  /*a8c0*/  IABS R235, R9 ;  /* 0x0000000900eb7213 */ /* 0x000fe20000000000 */
[----:B------:R-:W-:Y:S01]  /*a8d0*/  @!P6 IMAD.MOV R232, RZ, RZ, -R232 ;  /* 0x000000ffffe8e224 */ /* 0x000fe200078e0ae8 */
[----:B------:R-:W-:Y:S01]  /*a8e0*/  ISETP.GE.AND P6, PT, R7, RZ, PT ;  /* 0x000000ff0700720c */ /* 0x000fe20003fc6270 */
[----:B------:R-:W-:Y:S01]  /*a8f0*/  @!P3 IMAD.IADD R234, R234, 0x1, -R13 ;  /* 0x00000001eaeab824 */ /* 0x000fe200078e0a0d */
[----:B------:R-:W-:Y:S02]  /*a900*/  IADD3 R7, -R3, RZ, RZ ;  /* 0x000000ff03077210 */ /* 0x000fe40007ffe1ff */
[----:B------:R-:W-:Y:S01]  /*a910*/  IABS R237, R11 ;  /* 0x0000000b00ed7213 */ /* 0x000fe20000000000 */
[----:B------:R-:W-:Y:S02]  /*a920*/  IMAD.MOV.U32 R3, RZ, RZ, R235 ;  /* 0x000000ffff037224 */ /* 0x000fe400078e00eb */
[----:B------:R-:W-:Y:S01]  /*a930*/  @!P2 IMAD.IADD R236, R236, 0x1, -R13 ;  /* 0x00000001ececa824 */ /* 0x000fe200078e0a0d */
[----:B------:R-:W-:Y:S01]  /*a940*/  ISETP.GE.AND P2, PT, R5, RZ, PT ;  /* 0x000000ff0500720c */ /* 0x000fe20003f46270 */
[----:B------:R-:W-:Y:S01]  /*a950*/  IMAD.MOV.U32 R2, RZ, RZ, R4 ;  /* 0x000000ffff027224 */ /* 0x000fe200078e0004 */
[----:B------:R-:W-:Y:S01]  /*a960*/  MOV R5, R237 ;  /* 0x000000ed00057202 */ /* 0x000fe20000000f00 */
[C---:B------:R-:W-:Y:S01]  /*a970*/  IMAD R12, R13.reuse, R7, R12 ;  /* 0x000000070d0c7224 */ /* 0x040fe200078e020c */
[C---:B------:R-:W-:Y:S01]  /*a980*/  ISETP.GT.U32.AND P3, PT, R13.reuse, R234, PT ;  /* 0x000000ea0d00720c */ /* 0x040fe20003f64070 */
[----:B------:R-:W-:Y:S01]  /*a990*/  @!P0 IMAD.MOV R233, RZ, RZ, -R233 ;  /* 0x000000ffffe98224 */ /* 0x000fe200078e0ae9 */
[----:B------:R-:W-:Y:S01]  /*a9a0*/  ISETP.GT.U32.AND P0, PT, R13, R236, PT ;  /* 0x000000ec0d00720c */ /* 0x000fe20003f04070 */
[----:B------:R-:W-:Y:S01]  /*a9b0*/  IMAD.HI.U32 R7, R6, R3, RZ ;  /* 0x0000000306077227 */ /* 0x000fe200078e00ff */
[----:B------:R-:W-:Y:S01]  /*a9c0*/  STL [R1+0x4c38], R16 ;  /* 0x004c381001007387 */ /* 0x000fe20000100800 */
[----:B------:R-:W-:-:S02]  /*a9d0*/  @!P5 IADD3 R2, -R2, RZ, RZ ;  /* 0x000000ff0202d210 */ /* 0x000fc40007ffe1ff */
[----:B------:R-:W-:Y:S01]  /*a9e0*/  IMAD.HI.U32 R4, R6, R5, RZ ;  /* 0x0000000506047227 */ /* 0x000fe200078e00ff */
[----:B------:R-:W-:Y:S01]  /*a9f0*/  STL [R1+0x4c3c], R17 ;  /* 0x004c3c1101007387 */ /* 0x000fe20000100800 */
[----:B------:R-:W-:Y:S02]  /*aa00*/  ISETP.GT.U32.AND P5, PT, R13, R12, PT ;  /* 0x0000000c0d00720c */ /* 0x000fe40003fa4070 */
[----:B------:R-:W-:Y:S01]  /*aa10*/  IMAD.MOV.U32 R0, RZ, RZ, R8 ;  /* 0x000000ffff007224 */ /* 0x000fe200078e0008 */
[----:B------:R-:W-:Y:S01]  /*aa20*/  STL [R1+0x4c40], R18 ;  /* 0x004c401201007387 */ /* 0x000fe20000100800 */
[----:B------:R-:W-:-:S03]  /*aa30*/  IMAD.MOV R8, RZ, RZ, -R7 ;  /* 0x000000ffff087224 */ /* 0x000fc600078e0a07 */
[----:B------:R-:W-:Y:S01]  /*aa40*/  STL [R1+0x4c44], R19 ;  /* 0x004c441301007387 */ /* 0x000fe20000100800 */
[----:B------:R-:W-:-:S03]  /*aa50*/  IMAD.MOV R238, RZ, RZ, -R4 ;  /* 0x000000ffffee7224 */ /* 0x000fc600078e0a04 */
[----:B------:R-:W-:Y:S01]  /*aa60*/  STL [R1+0x4c48], R20 ;  /* 0x004c481401007387 */ /* 0x000fe20000100800 */
[----:B------:R-:W-:-:S03]  /*aa70*/  IMAD R4, R13, R8, R3 ;  /* 0x000000080d047224 */ /* 0x000fc600078e0203 */
[----:B------:R-:W-:Y:S04]  /*aa80*/  STL [R1+0x4c4c], R21 ;  /* 0x004c4c1501007387 */ /* 0x000fe80000100800 */
[----:B------:R-:W-:Y:S01]  /*aa90*/  STL [R1+0x4c50], R22 ;  /* 0x004c501601007387 */ /* 0x000fe20000100800 */
[----:B------:R-:W-:-:S03]  /*aaa0*/  @!P3 IMAD.IADD R234, R234, 0x1, -R13 ;  /* 0x00000001eaeab824 */ /* 0x000fc600078e0a0d */
[----:B------:R-:W-:Y:S01]  /*aab0*/  STL [R1+0x4c54], R23 ;  /* 0x004c541701007387 */ /* 0x000fe20000100800 */
[----:B------:R-:W-:-:S03]  /*aac0*/  ISETP.GT.U32.AND P3, PT, R13, R4, PT ;  /* 0x000000040d00720c */ /* 0x000fc60003f64070 */
[----:B------:R-:W-:Y:S01]  /*aad0*/  STL [R1+0x4c58], R24 ;  /* 0x004c581801007387 */ /* 0x000fe20000100800 */
[----:B------:R-:W-:-:S03]  /*aae0*/  @!P0 IADD3 R236, R236, -R13, RZ ;  /* 0x8000000decec8210 */ /* 0x000fc60007ffe0ff */
[----:B------:R-:W-:Y:S04]  /*aaf0*/  STL [R1+0x4c5c], R25 ;  /* 0x004c5c1901007387 */ /* 0x000fe80000100800 */
[----:B------:R-:W-:Y:S01]  /*ab00*/  STL [R1+0x4c60], R26 ;  /* 0x004c601a01007387 */ /* 0x000fe20000100800 */
[----:B------:R-:W-:-:S03]  /*ab10*/  @!P5 IADD3 R12, R12, -R13, RZ ;  /* 0x8000000d0c0cd210 */ /* 0x000fc60007ffe0ff */
[----:B------:R-:W-:Y:S04]  /*ab20*/  STL [R1+0x4c64], R27 ;  /* 0x004c641b01007387 */ /* 0x000fe80000100800 */
[----:B------:R-:W-:Y:S04]  /*ab30*/  STL [R1+0x4c68], R28 ;  /* 0x004c681c01007387 */ /* 0x000fe80000100800 */
[----:B------:R-:W-:Y:S04]  /*ab40*/  STL [R1+0x4c6c], R29 ;  /* 0x004c6c1d01007387 */ /* 0x000fe80000100800 */
[----:B------:R-:W-:Y:S01]  /*ab50*/  STL [R1+0x4c70], R30 ;  /* 0x004c701e01007387 */ /* 0x000fe20000100800 */
[----:B------:R-:W-:-:S03]  /*ab60*/  IMAD R8, R13, R238, R5 ;  /* 0x000000ee0d087224 */ /* 0x000fc600078e0205 */
[----:B------:R-:W-:Y:S01]  /*ab70*/  STL [R1+0x4c74], R31 ;  /* 0x004c741f01007387 */ /* 0x000fe20000100800 */
[----:B------:R-:W-:-:S03]  /*ab80*/  ISETP.GT.U32.AND P5, PT, R13, R12, PT ;  /* 0x0000000c0d00720c */ /* 0x000fc60003fa4070 */
[----:B------:R1:W-:Y:S01]  /*ab90*/  STL [R1+0x70], R2 ;  /* 0x0000700201007387 */ /* 0x0003e20000100800 */
[----:B------:R-:W-:Y:S02]  /*aba0*/  @!P1 IMAD.MOV R0, RZ, RZ, -R0 ;  /* 0x000000ffff009224 */ /* 0x000fe400078e0a00 */
[----:B------:R-:W-:Y:S02]  /*abb0*/  @!P3 IMAD.IADD R4, R4, 0x1, -R13 ;  /* 0x000000010404b824 */ /* 0x000fe400078e0a0d */
[----:B-1----:R-:W-:Y:S01]  /*abc0*/  IMAD.MOV.U32 R2, RZ, RZ, R236 ;  /* 0x000000ffff027224 */ /* 0x002fe200078e00ec */
[----:B------:R1:W-:Y:S01]  /*abd0*/  STL [R1+0x80], R0 ;  /* 0x0000800001007387 */ /* 0x0003e20000100800 */
[----:B------:R-:W-:-:S03]  /*abe0*/  VIADD R5, R15, 0xea ;  /* 0x000000ea0f057836 */ /* 0x000fc60000000000 */
[----:B------:R-:W-:Y:S02]  /*abf0*/  @!P6 IADD3 R2, -R2, RZ, RZ ;  /* 0x000000ff0202e210 */ /* 0x000fe40007ffe1ff */
[----:B------:R-:W-:Y:S02]  /*ac00*/  ISETP.GT.U32.AND P6, PT, R13, R8, PT ;  /* 0x000000080d00720c */ /* 0x000fe40003fc4070 */
[----:B------:R-:W-:Y:S01]  /*ac10*/  ISETP.GE.AND P0, PT, R11, RZ, PT ;  /* 0x000000ff0b00720c */ /* 0x000fe20003f06270 */
[----:B-1----:R-:W-:Y:S01]  /*ac20*/  IMAD.MOV.U32 R0, RZ, RZ, R234 ;  /* 0x000000ffff007224 */ /* 0x002fe200078e00ea */
[----:B------:R-:W-:Y:S01]  /*ac30*/  ISETP.GT.U32.AND P3, PT, R13, R4, PT ;  /* 0x000000040d00720c */ /* 0x000fe20003f64070 */
[----:B------:R-:W-:Y:S01]  /*ac40*/  VIADD R11, R15, 0xe9 ;  /* 0x000000e90f0b7836 */ /* 0x000fe20000000000 */
[----:B------:R-:W-:Y:S01]  /*ac50*/  IABS R3, R5 ;  /* 0x0000000500037213 */ /* 0x000fe20000000000 */
[----:B------:R-:W-:Y:S01]  /*ac60*/  @!P4 IMAD.MOV R0, RZ, RZ, -R0 ;  /* 0x000000ffff00c224 */ /* 0x000fe200078e0a00 */
[----:B------:R-:W-:Y:S01]  /*ac70*/  ISETP.GE.AND P1, PT, R9, RZ, PT ;  /* 0x000000ff0900720c */ /* 0x000fe20003f26270 */
[----:B------:R-:W-:Y:S01]  /*ac80*/  @!P5 IMAD.IADD R12, R12, 0x1, -R13 ;  /* 0x000000010c0cd824 */ /* 0x000fe200078e0a0d */
[----:B------:R-:W-:Y:S01]  /*ac90*/  IABS R7, R11 ;  /* 0x0000000b00077213 */ /* 0x000fe20000000000 */
[----:B------:R-:W-:Y:S01]  /*aca0*/  VIADD R9, R15, 0xeb ;  /* 0x000000eb0f097836 */ /* 0x000fe20000000000 */
[----:B------:R-:W-:Y:S01]  /*acb0*/  STL [R1+0x84], R2 ;  /* 0x0000840201007387 */ /* 0x000fe20000100800 */
[----:B------:R-:W-:-:S02]  /*acc0*/  IMAD.MOV.U32 R234, RZ, RZ, R3 ;  /* 0x000000ffffea7224 */ /* 0x000fc400078e0003 */
[----:B------:R-:W-:Y:S01]  /*acd0*/  @!P6 IMAD.IADD R8, R8, 0x1, -R13 ;  /* 0x000000010808e824 */ /* 0x000fe200078e0a0d */
[----:B------:R1:W-:Y:S01]  /*ace0*/  STL [R1+0x88], R0 ;  /* 0x0000880001007387 */ /* 0x0003e20000100800 */
[----:B------:R-:W-:Y:S01]  /*acf0*/  IABS R236, R9 ;  /* 0x0000000900ec7213 */ /* 0x000fe20000000000 */
[----:B------:R-:W-:Y:S01]  /*ad00*/  IMAD.HI.U32 R235, R6, R7, RZ ;  /* 0x0000000706eb7227 */ /* 0x000fe200078e00ff */
[----:B------:R-:W-:-:S03]  /*ad10*/  ISETP.GE.AND P4, PT, R11, RZ, PT ;  /* 0x000000ff0b00720c */ /* 0x000fc60003f86270 */
[----:B------:R-:W-:Y:S01]  /*ad20*/  IMAD.HI.U32 R11, R6, R234, RZ ;  /* 0x000000ea060b7227 */ /* 0x000fe200078e00ff */
[----:B-1----:R-:W-:Y:S02]  /*ad30*/  MOV R0, R12 ;  /* 0x0000000c00007202 */ /* 0x002fe40000000f00 */
[----:B------:R-:W-:Y:S01]  /*ad40*/  MOV R3, R236 ;  /* 0x000000ec00037202 */ /* 0x000fe20000000f00 */
[----:B------:R-:W-:Y:S01]  /*ad50*/  IMAD.MOV R236, RZ, RZ, -R235 ;  /* 0x000000ffffec7224 */ /* 0x000fe200078e0aeb */
[C---:B------:R-:W-:Y:S01]  /*ad60*/  ISETP.GT.U32.AND P6, PT, R13.reuse, R8, PT ;  /* 0x000000080d00720c */ /* 0x040fe20003fc4070 */
[----:B------:R-:W-:Y:S01]  /*ad70*/  @!P2 IMAD.MOV R0, RZ, RZ, -R0 ;  /* 0x000000ffff00a224 */ /* 0x000fe200078e0a00 */
[----:B------:R-:W-:Y:S01]  /*ad80*/  @!P3 IADD3 R4, R4, -R13, RZ ;  /* 0x8000000d0404b210 */ /* 0x000fe20007ffe0ff */
[----:B------:R-:W-:Y:S02]  /*ad90*/  IMAD.MOV R11, RZ, RZ, -R11 ;  /* 0x000000ffff0b7224 */ /* 0x000fe400078e0a0b */
[C---:B------:R-:W-:Y:S01]  /*ada0*/  IMAD R7, R13.reuse, R236, R7 ;  /* 0x000000ec0d077224 */ /* 0x040fe200078e0207 */
[----:B------:R1:W-:Y:S01]  /*adb0*/  STL [R1+0x8c], R0 ;  /* 0x00008c0001007387 */ /* 0x0003e20000100800 */
[----:B------:R-:W-:Y:S01]  /*adc0*/  IMAD R234, R13, R11, R234 ;  /* 0x0000000b0dea7224 */ /* 0x000fe200078e02ea */
[----:B------:R-:W-:Y:S01]  /*add0*/  ISETP.GE.AND P5, PT, R5, RZ, PT ;  /* 0x000000ff0500720c */ /* 0x000fe20003fa6270 */
[----:B------:R-:W-:Y:S01]  /*ade0*/  IMAD.HI.U32 R5, R6, R3, RZ ;  /* 0x0000000306057227 */ /* 0x000fe200078e00ff */
[----:B------:R-:W-:-:S03]  /*adf0*/  ISETP.GT.U32.AND P3, PT, R13, R7, PT ;  /* 0x000000070d00720c */ /* 0x000fc60003f64070 */
[----:B-1----:R-:W-:-:S04]  /*ae00*/  IMAD.MOV.U32 R0, RZ, RZ, R4 ;  /* 0x000000ffff007224 */ /* 0x002fc800078e0004 */
[----:B------:R-:W-:Y:S01]  /*ae10*/  @!P1 IMAD.MOV R0, RZ, RZ, -R0 ;  /* 0x000000ffff009224 */ /* 0x000fe200078e0a00 */
[C---:B------:R-:W-:Y:S01]  /*ae20*/  ISETP.GT.U32.AND P1, PT, R13.reuse, R234, PT ;  /* 0x000000ea0d00720c */ /* 0x040fe20003f24070 */
[----:B------:R-:W-:Y:S02]  /*ae30*/  IMAD.MOV R12, RZ, RZ, -R5 ;  /* 0x000000ffff0c7224 */ /* 0x000fe400078e0a05 */
[----:B------:R-:W-:Y:S01]  /*ae40*/  @!P6 IMAD.IADD R8, R8, 0x1, -R13 ;  /* 0x000000010808e824 */ /* 0x000fe200078e0a0d */
[----:B------:R1:W-:Y:S01]  /*ae50*/  STL [R1+0xac], R0 ;  /* 0x0000ac0001007387 */ /* 0x0003e20000100800 */
[----:B------:R-:W-:Y:S02]  /*ae60*/  IMAD R12, R13, R12, R3 ;  /* 0x0000000c0d0c7224 */ /* 0x000fe400078e0203 */
[----:B------:R-:W-:Y:S01]  /*ae70*/  VIADD R237, R15, 0xec ;  /* 0x000000ec0fed7836 */ /* 0x000fe20000000000 */
[----:B------:R-:W-:Y:S01]  /*ae80*/  @!P3 IADD3 R7, R7, -R13, RZ ;  /* 0x8000000d0707b210 */ /* 0x000fe20007ffe0ff */
[----:B-1----:R-:W-:-:S04]  /*ae90*/  IMAD.MOV.U32 R0, RZ, RZ, R8 ;  /* 0x000000ffff007224 */ /* 0x002fc800078e0008 */
[----:B------:R-:W-:Y:S01]  /*aea0*/  @!P0 IMAD.MOV R0, RZ, RZ, -R0 ;  /* 0x000000ffff008224 */ /* 0x000fe200078e0a00 */
[----:B------:R-:W-:Y:S01]  /*aeb0*/  ISETP.GT.U32.AND P0, PT, R13, R12, PT ;  /* 0x0000000c0d00720c */ /* 0x000fe20003f04070 */
[----:B------:R-:W-:Y:S01]  /*aec0*/  @!P1 IMAD.IADD R234, R234, 0x1, -R13 ;  /* 0x00000001eaea9824 */ /* 0x000fe200078e0a0d */
[----:B------:R-:W-:Y:S02]  /*aed0*/  ISETP.GE.AND P6, PT, R237, RZ, PT ;  /* 0x000000ffed00720c */ /* 0x000fe40003fc6270 */
[----:B------:R-:W-:Y:S02]  /*aee0*/  IABS R237, R237 ;  /* 0x000000ed00ed7213 */ /* 0x000fe40000000000 */
[----:B------:R-:W-:Y:S01]  /*aef0*/  ISETP.GT.U32.AND P3, PT, R13, R7, PT ;  /* 0x000000070d00720c */ /* 0x000fe20003f64070 */
[----:B------:R-:W-:Y:S01]  /*af00*/  VIADD R11, R15, 0xed ;  /* 0x000000ed0f0b7836 */ /* 0x000fe20000000000 */
[----:B------:R-:W-:Y:S01]  /*af10*/  ISETP.GT.U32.AND P1, PT, R13, R234, PT ;  /* 0x000000ea0d00720c */ /* 0x000fe20003f24070 */
[----:B------:R-:W-:-:S03]  /*af20*/  IMAD.HI.U32 R238, R6, R237, RZ ;  /* 0x000000ed06ee7227 */ /* 0x000fc600078e00ff */
[----:B------:R-:W-:Y:S01]  /*af30*/  IABS R236, R11 ;  /* 0x0000000b00ec7213 */ /* 0x000fe20000000000 */
[--C-:B------:R-:W-:Y:S01]  /*af40*/  @!P0 IMAD.IADD R12, R12, 0x1, -R13.reuse ;  /* 0x000000010c0c8824 */ /* 0x100fe200078e0a0d */
[----:B------:R-:W-:Y:S02]  /*af50*/  IADD3 R238, -R238, RZ, RZ ;  /* 0x000000ffeeee7210 */ /* 0x000fe40007ffe1ff */
[----:B------:R-:W-:Y:S01]  /*af60*/  ISETP.GE.AND P2, PT, R9, RZ, PT ;  /* 0x000000ff0900720c */ /* 0x000fe20003f46270 */
[----:B------:R-:W-:Y:S01]  /*af70*/  VIADD R9, R15, 0xef ;  /* 0x000000ef0f097836 */ /* 0x000fe20000000000 */
[----:B------:R-:W-:Y:S01]  /*af80*/  ISETP.GT.U32.AND P0, PT, R13, R12, PT ;  /* 0x0000000c0d00720c */ /* 0x000fe20003f04070 */
[----:B------:R-:W-:Y:S02]  /*af90*/  IMAD.HI.U32 R235, R6, R236, RZ ;  /* 0x000000ec06eb7227 */ /* 0x000fe400078e00ff */
[----:B------:R-:W-:Y:S02]  /*afa0*/  @!P1 IADD3 R234, R234, -R13, RZ ;  /* 0x8000000deaea9210 */ /* 0x000fe40007ffe0ff */
[----:B------:R-:W-:Y:S01]  /*afb0*/  @!P3 IMAD.IADD R7, R7, 0x1, -R13 ;  /* 0x000000010707b824 */ /* 0x000fe200078e0a0d */
[----:B------:R-:W-:Y:S01]  /*afc0*/  ISETP.GE.AND P3, PT, R11, RZ, PT ;  /* 0x000000ff0b00720c */ /* 0x000fe20003f66270 */
[----:B------:R-:W-:Y:S01]  /*afd0*/  IMAD R11, R13, R238, R237 ;  /* 0x000000ee0d0b7224 */ /* 0x000fe200078e02ed */
[----:B------:R-:W-:Y:S01]  /*afe0*/  IABS R3, R9 ;  /* 0x0000000900037213 */ /* 0x000fe20000000000 */
[----:B------:R-:W-:Y:S01]  /*aff0*/  IMAD.MOV R235, RZ, RZ, -R235 ;  /* 0x000000ffffeb7224 */ /* 0x000fe200078e0aeb */
[----:B------:R-:W-:Y:S01]  /*b000*/  IADD3 R5, R15, 0xee, RZ ;  /* 0x000000ee0f057810 */ /* 0x000fe20007ffe0ff */
[----:B------:R1:W-:Y:S01]  /*b010*/  STL [R1+0xb0], R0 ;  /* 0x0000b00001007387 */ /* 0x0003e20000100800 */
[----:B------:R-:W-:Y:S01]  /*b020*/  IMAD.MOV.U32 R2, RZ, RZ, R7 ;  /* 0x000000ffff027224 */ /* 0x000fe200078e0007 */
[C---:B------:R-:W-:Y:S01]  /*b030*/  ISETP.GT.U32.AND P1, PT, R13.reuse, R11, PT ;  /* 0x0000000b0d00720c */ /* 0x040fe20003f24070 */
[----:B------:R-:W-:Y:S01]  /*b040*/  IMAD R236, R13, R235, R236 ;  /* 0x000000eb0dec7224 */ /* 0x000fe200078e02ec */
[----:B------:R-:W-:Y:S01]  /*b050*/  IABS R4, R5 ;  /* 0x0000000500047213 */ /* 0x000fe20000000000 */
[----:B------:R-:W-:Y:S01]  /*b060*/  IMAD.HI.U32 R235, R6, R3, RZ ;  /* 0x0000000306eb7227 */ /* 0x000fe200078e00ff */
[----:B-1----:R-:W-:-:S03]  /*b070*/  MOV R0, R234 ;  /* 0x000000ea00007202 */ /* 0x002fc60000000f00 */
[----:B------:R-:W-:Y:S02]  /*b080*/  @!P4 IMAD.MOV R2, RZ, RZ, -R2 ;  /* 0x000000ffff02c224 */ /* 0x000fe400078e0a02 */
[----:B------:R-:W-:Y:S02]  /*b090*/  IMAD.MOV R7, RZ, RZ, -R235 ;  /* 0x000000ffff077224 */ /* 0x000fe400078e0aeb */
[----:B------:R-:W-:Y:S02]  /*b0a0*/  @!P5 IMAD.MOV R0, RZ, RZ, -R0 ;  /* 0x000000ffff00d224 */ /* 0x000fe400078e0a00 */
[----:B------:R-:W-:Y:S01]  /*b0b0*/  @!P0 IMAD.IADD R12, R12, 0x1, -R13 ;  /* 0x000000010c0c8824 */ /* 0x000fe200078e0a0d */
[----:B------:R-:W-:Y:S01]  /*b0c0*/  STL [R1+0x90], R2 ;  /* 0x0000900201007387 */ /* 0x000fe20000100800 */
[----:B------:R-:W-:-:S03]  /*b0d0*/  IMAD.HI.U32 R8, R6, R4, RZ ;  /* 0x0000000406087227 */ /* 0x000fc600078e00ff */
[----:B------:R1:W-:Y:S01]  /*b0e0*/  STL [R1+0xa4], R0 ;  /* 0x0000a40001007387 */ /* 0x0003e20000100800 */
[----:B------:R-:W-:Y:S02]  /*b0f0*/  IMAD R3, R13, R7, R3 ;  /* 0x000000070d037224 */ /* 0x000fe400078e0203 */
[----:B------:R-:W-:Y:S01]  /*b100*/  IMAD.MOV R8, RZ, RZ, -R8 ;  /* 0x000000ffff087224 */ /* 0x000fe200078e0a08 */
[----:B------:R-:W-:Y:S01]  /*b110*/  @!P1 IADD3 R11, R11, -R13, RZ ;  /* 0x8000000d0b0b9210 */ /* 0x000fe20007ffe0ff */
[----:B-1----:R-:W-:Y:S01]  /*b120*/  IMAD.MOV.U32 R0, RZ, RZ, R12 ;  /* 0x000000ffff007224 */ /* 0x002fe200078e000c */
[C---:B------:R-:W-:Y:S01]  /*b130*/  ISETP.GT.U32.AND P4, PT, R13.reuse, R236, PT ;  /* 0x000000ec0d00720c */ /* 0x040fe20003f84070 */
[C---:B------:R-:W-:Y:S02]  /*b140*/  IMAD R4, R13.reuse, R8, R4 ;  /* 0x000000080d047224 */ /* 0x040fe400078e0204 */
[----:B------:R-:W-:Y:S01]  /*b150*/  @!P2 IMAD.MOV R0, RZ, RZ, -R0 ;  /* 0x000000ffff00a224 */ /* 0x000fe200078e0a00 */
[----:B------:R-:W-:-:S02]  /*b160*/  ISETP.GT.U32.AND P2, PT, R13, R3, PT ;  /* 0x000000030d00720c */ /* 0x000fc40003f44070 */
[C---:B------:R-:W-:Y:S02]  /*b170*/  ISETP.GT.U32.AND P1, PT, R13.reuse, R11, PT ;  /* 0x0000000b0d00720c */ /* 0x040fe40003f24070 */
[----:B------:R-:W-:Y:S01]  /*b180*/  ISETP.GT.U32.AND P0, PT, R13, R4, PT ;  /* 0x000000040d00720c */ /* 0x000fe20003f04070 */
[----:B------:R-:W-:Y:S01]  /*b190*/  VIADD R7, R15, 0xf1 ;  /* 0x000000f10f077836 */ /* 0x000fe20000000000 */
[----:B------:R-:W-:Y:S01]  /*b1a0*/  ISETP.GE.AND P5, PT, R5, RZ, PT ;  /* 0x000000ff0500720c */ /* 0x000fe20003fa6270 */
[----:B------:R-:W-:-:S03]  /*b1b0*/  VIADD R5, R15, 0xf0 ;  /* 0x000000f00f057836 */ /* 0x000fc60000000000 */
[----:B------:R-:W-:Y:S02]  /*b1c0*/  IABS R12, R7 ;  /* 0x00000007000c7213 */ /* 0x000fe40000000000 */
[----:B------:R-:W-:Y:S01]  /*b1d0*/  IABS R234, R5 ;  /* 0x0000000500ea7213 */ /* 0x000fe20000000000 */
[----:B------:R-:W-:Y:S01]  /*b1e0*/  @!P2 IMAD.IADD R3, R3, 0x1, -R13 ;  /* 0x000000010303a824 */ /* 0x000fe200078e0a0d */
[-C--:B------:R-:W-:Y:S02]  /*b1f0*/  @!P4 IADD3 R236, R236, -R13.reuse, RZ ;  /* 0x8000000dececc210 */ /* 0x080fe40007ffe0ff */
[----:B------:R-:W-:Y:S02]  /*b200*/  @!P1 IADD3 R11, R11, -R13, RZ ;  /* 0x8000000d0b0b9210 */ /* 0x000fe40007ffe0ff */
[----:B------:R-:W-:Y:S01]  /*b210*/  ISETP.GE.AND P1, PT, R9, RZ, PT ;  /* 0x000000ff0900720c */ /* 0x000fe20003f26270 */
[----:B------:R-:W-:Y:S01]  /*b220*/  IMAD.HI.U32 R9, R6, R12, RZ ;  /* 0x0000000c06097227 */ /* 0x000fe200078e00ff */
[----:B------:R-:W-:-:S02]  /*b230*/  ISETP.GT.U32.AND P4, PT, R13, R236, PT ;  /* 0x000000ec0d00720c */ /* 0x000fc40003f84070 */
[----:B------:R-:W-:Y:S01]  /*b240*/  ISETP.GT.U32.AND P2, PT, R13, R3, PT ;  /* 0x000000030d00720c */ /* 0x000fe20003f44070 */
[----:B------:R-:W-:Y:S02]  /*b250*/  @!P0 IMAD.IADD R4, R4, 0x1, -R13 ;  /* 0x0000000104048824 */ /* 0x000fe400078e0a0d */
[----:B------:R-:W-:Y:S01]  /*b260*/  IMAD.HI.U32 R237, R6, R234, RZ ;  /* 0x000000ea06ed7227 */ /* 0x000fe200078e00ff */
[----:B------:R-:W-:Y:S02]  /*b270*/  IADD3 R9, -R9, RZ, RZ ;  /* 0x000000ff09097210 */ /* 0x000fe40007ffe1ff */
[C---:B------:R-:W-:Y:S01]  /*b280*/  ISETP.GT.U32.AND P0, PT, R13.reuse, R4, PT ;  /* 0x000000040d00720c */ /* 0x040fe20003f04070 */
[----:B------:R-:W-:Y:S02]  /*b290*/  IMAD.MOV R237, RZ, RZ, -R237 ;  /* 0x000000ffffed7224 */ /* 0x000fe400078e0aed */
[C---:B------:R-:W-:Y:S02]  /*b2a0*/  IMAD R12, R13.reuse, R9, R12 ;  /* 0x000000090d0c7224 */ /* 0x040fe400078e020c */
[----:B------:R-:W-:Y:S01]  /*b2b0*/  IMAD R234, R13, R237, R234 ;  /* 0x000000ed0dea7224 */ /* 0x000fe200078e02ea */
[----:B------:R-:W-:Y:S01]  /*b2c0*/  MOV R2, R11 ;  /* 0x0000000b00027202 */ /* 0x000fe20000000f00 */
[----:B------:R-:W-:-:S02]  /*b2d0*/  @!P4 IMAD.IADD R236, R236, 0x1, -R13 ;  /* 0x00000001ececc824 */ /* 0x000fc400078e0a0d */
[--C-:B------:R-:W-:Y:S01]  /*b2e0*/  @!P2 IMAD.IADD R3, R3, 0x1, -R13.reuse ;  /* 0x000000010303a824 */ /* 0x100fe200078e0a0d */
[----:B------:R-:W-:Y:S01]  /*b2f0*/  ISETP.GT.U32.AND P4, PT, R13, R234, PT ;  /* 0x000000ea0d00720c */ /* 0x000fe20003f84070 */
[----:B------:R-:W-:Y:S01]  /*b300*/  VIADD R8, R15, 0xf2 ;  /* 0x000000f20f087836 */ /* 0x000fe20000000000 */
[----:B------:R-:W-:Y:S01]  /*b310*/  ISETP.GT.U32.AND P2, PT, R13, R12, PT ;  /* 0x0000000c0d00720c */ /* 0x000fe20003f44070 */
[----:B------:R-:W-:Y:S02]  /*b320*/  @!P6 IMAD.MOV R2, RZ, RZ, -R2 ;  /* 0x000000ffff02e224 */ /* 0x000fe400078e0a02 */
[----:B------:R-:W-:Y:S01]  /*b330*/  @!P0 IMAD.IADD R4, R4, 0x1, -R13 ;  /* 0x0000000104048824 */ /* 0x000fe200078e0a0d */
[----:B------:R-:W-:Y:S01]  /*b340*/  IABS R235, R8 ;  /* 0x0000000800eb7213 */ /* 0x000fe20000000000 */
[----:B------:R1:W-:Y:S01]  /*b350*/  STL [R1+0xa8], R0 ;  /* 0x0000a80001007387 */ /* 0x0003e20000100800 */
[----:B------:R-:W-:-:S03]  /*b360*/  ISETP.GE.AND P6, PT, R5, RZ, PT ;  /* 0x000000ff0500720c */ /* 0x000fc60003fc6270 */
[----:B------:R2:W-:Y:S01]  /*b370*/  STL [R1+0x98], R2 ;  /* 0x0000980201007387 */ /* 0x0005e20000100800 */
[----:B------:R-:W-:Y:S01]  /*b380*/  IADD3 R5, R15, 0xf3, RZ ;  /* 0x000000f30f057810 */ /* 0x000fe20007ffe0ff */
[----:B------:R-:W-:-:S04]  /*b390*/  IMAD.HI.U32 R11, R6, R235, RZ ;  /* 0x000000eb060b7227 */ /* 0x000fc800078e00ff */
[----:B-1----:R-:W-:Y:S02]  /*b3a0*/  IMAD.MOV.U32 R0, RZ, RZ, R236 ;  /* 0x000000ffff007224 */ /* 0x002fe400078e00ec */
[----:B--2---:R-:W-:Y:S02]  /*b3b0*/  IMAD.MOV.U32 R2, RZ, RZ, R4 ;  /* 0x000000ffff027224 */ /* 0x004fe400078e0004 */
[----:B------:R-:W-:Y:S02]  /*b3c0*/  @!P3 IMAD.MOV R0, RZ, RZ, -R0 ;  /* 0x000000ffff00b224 */ /* 0x000fe400078e0a00 */
[----:B------:R-:W-:Y:S01]  /*b3d0*/  @!P5 IMAD.MOV R2, RZ, RZ, -R2 ;  /* 0x000000ffff02d224 */ /* 0x000fe200078e0a02 */
[----:B------:R-:W-:Y:S01]  /*b3e0*/  ISETP.GE.AND P5, PT, R5, RZ, PT ;  /* 0x000000ff0500720c */ /* 0x000fe20003fa6270 */
[--C-:B------:R-:W-:Y:S01]  /*b3f0*/  @!P4 IMAD.IADD R234, R234, 0x1, -R13.reuse ;  /* 0x00000001eaeac824 */ /* 0x100fe200078e0a0d */
[----:B------:R-:W-:Y:S01]  /*b400*/  IABS R5, R5 ;  /* 0x0000000500057213 */ /* 0x000fe20000000000 */
[----:B------:R-:W-:-:S02]  /*b410*/  @!P2 IMAD.IADD R12, R12, 0x1, -R13 ;  /* 0x000000010c0ca824 */ /* 0x000fc400078e0a0d */
[----:B------:R-:W-:Y:S02]  /*b420*/  IMAD.MOV R11, RZ, RZ, -R11 ;  /* 0x000000ffff0b7224 */ /* 0x000fe400078e0a0b */
[----:B------:R-:W-:Y:S01]  /*b430*/  VIADD R4, R15, 0xf4 ;  /* 0x000000f40f047836 */ /* 0x000fe20000000000 */
[----:B------:R1:W-:Y:S01]  /*b440*/  STL [R1+0x9c], R0 ;  /* 0x00009c0001007387 */ /* 0x0003e20000100800 */
[C---:B------:R-:W-:Y:S01]  /*b450*/  IMAD R235, R13.reuse, R11, R235 ;  /* 0x0000000b0deb7224 */ /* 0x040fe200078e02eb */
[C---:B------:R-:W-:Y:S01]  /*b460*/  ISETP.GT.U32.AND P4, PT, R13.reuse, R234, PT ;  /* 0x000000ea0d00720c */ /* 0x040fe20003f84070 */
[----:B------:R-:W-:Y:S01]  /*b470*/  IMAD.HI.U32 R11, R6, R5, RZ ;  /* 0x00000005060b7227 */ /* 0x000fe200078e00ff */
[----:B------:R-:W-:Y:S02]  /*b480*/  ISETP.GT.U32.AND P2, PT, R13, R12, PT ;  /* 0x0000000c0d00720c */ /* 0x000fe40003f44070 */
[----:B------:R-:W-:Y:S02]  /*b490*/  IABS R237, R4 ;  /* 0x0000000400ed7213 */ /* 0x000fe40000000000 */
[----:B-1----:R-:W-:Y:S01]  /*b4a0*/  MOV R0, R3 ;  /* 0x0000000300007202 */ /* 0x002fe20000000f00 */
[----:B------:R-:W-:-:S04]  /*b4b0*/  IMAD.MOV R11, RZ, RZ, -R11 ;  /* 0x000000ffff0b7224 */ /* 0x000fc800078e0a0b */
[----:B------:R-:W-:Y:S01]  /*b4c0*/  @!P1 IMAD.MOV R0, RZ, RZ, -R0 ;  /* 0x000000ffff009224 */ /* 0x000fe200078e0a00 */
[----:B------:R-:W-:Y:S01]  /*b4d0*/  ISETP.GE.AND P1, PT, R4, RZ, PT ;  /* 0x000000ff0400720c */ /* 0x000fe20003f26270 */
[----:B------:R-:W-:-:S04]  /*b4e0*/  IMAD.HI.U32 R4, R6, R237, RZ ;  /* 0x000000ed06047227 */ /* 0x000fc800078e00ff */
[C---:B------:R-:W-:Y:S01]  /*b4f0*/  IMAD R5, R13.reuse, R11, R5 ;  /* 0x0000000b0d057224 */ /* 0x040fe200078e0205 */
[----:B------:R-:W-:Y:S01]  /*b500*/  IADD3 R4, -R4, RZ, RZ ;  /* 0x000000ff04047210 */ /* 0x000fe20007ffe1ff */
[--C-:B------:R-:W-:Y:S01]  /*b510*/  @!P4 IMAD.IADD R234, R234, 0x1, -R13.reuse ;  /* 0x00000001eaeac824 */ /* 0x100fe200078e0a0d */
[C---:B------:R-:W-:Y:S01]  /*b520*/  ISETP.GT.U32.AND P4, PT, R13.reuse, R235, PT ;  /* 0x000000eb0d00720c */ /* 0x040fe20003f84070 */
[----:B------:R-:W-:Y:S01]  /*b530*/  @!P2 IMAD.IADD R12, R12, 0x1, -R13 ;  /* 0x000000010c0ca824 */ /* 0x000fe200078e0a0d */
[C---:B------:R-:W-:Y:S01]  /*b540*/  ISETP.GT.U32.AND P2, PT, R13.reuse, R5, PT ;  /* 0x000000050d00720c */ /* 0x040fe20003f44070 */
[----:B------:R1:W-:Y:S01]  /*b550*/  STL [R1+0x7e4], R2 ;  /* 0x0007e40201007387 */ /* 0x0003e20000100800 */
[----:B------:R-:W-:Y:S01]  /*b560*/  IMAD R237, R13, R4, R237 ;  /* 0x000000040ded7224 */ /* 0x000fe200078e02ed */
[C---:B------:R-:W-:Y:S01]  /*b570*/  IADD3 R3, R15.reuse, 0xf5, RZ ;  /* 0x000000f50f037810 */ /* 0x040fe20007ffe0ff */
[----:B------:R-:W-:Y:S02]  /*b580*/  VIADD R9, R15, 0xf6 ;  /* 0x000000f60f097836 */ /* 0x000fe40000000000 */
[----:B-1----:R-:W-:-:S04]  /*b590*/  IMAD.MOV.U32 R2, RZ, RZ, R234 ;  /* 0x000000ffff027224 */ /* 0x002fc800078e00ea */
[----:B------:R-:W-:Y:S01]  /*b5a0*/  @!P6 IMAD.MOV R2, RZ, RZ, -R2 ;  /* 0x000000ffff02e224 */ /* 0x000fe200078e0a02 */
[----:B------:R-:W-:Y:S02]  /*b5b0*/  ISETP.GT.U32.AND P6, PT, R13, R237, PT ;  /* 0x000000ed0d00720c */ /* 0x000fe40003fc4070 */
[----:B------:R-:W-:Y:S01]  /*b5c0*/  ISETP.GE.AND P3, PT, R7, RZ, PT ;  /* 0x000000ff0700720c */ /* 0x000fe20003f66270 */
[--C-:B------:R-:W-:Y:S01]  /*b5d0*/  @!P4 IMAD.IADD R235, R235, 0x1, -R13.reuse ;  /* 0x00000001ebebc824 */ /* 0x100fe200078e0a0d */
[----:B------:R-:W-:Y:S01]  /*b5e0*/  IABS R7, R3 ;  /* 0x0000000300077213 */ /* 0x000fe20000000000 */
[----:B------:R-:W-:Y:S01]  /*b5f0*/  @!P2 IMAD.IADD R5, R5, 0x1, -R13 ;  /* 0x000000010505a824 */ /* 0x000fe200078e0a0d */
[----:B------:R-:W-:Y:S02]  /*b600*/  ISETP.GE.AND P0, PT, R8, RZ, PT ;  /* 0x000000ff0800720c */ /* 0x000fe40003f06270 */
[----:B------:R-:W-:Y:S01]  /*b610*/  IABS R8, R9 ;  /* 0x0000000900087213 */ /* 0x000fe20000000000 */
[C---:B------:R-:W-:Y:S01]  /*b620*/  IMAD.HI.U32 R11, R6.reuse, R7, RZ ;  /* 0x00000007060b7227 */ /* 0x040fe200078e00ff */
[C---:B------:R-:W-:Y:S01]  /*b630*/  ISETP.GT.U32.AND P4, PT, R13.reuse, R235, PT ;  /* 0x000000eb0d00720c */ /* 0x040fe20003f84070 */
[----:B------:R1:W-:Y:S01]  /*b640*/  STL [R1+0x7e8], R0 ;  /* 0x0007e80001007387 */ /* 0x0003e20000100800 */
[----:B------:R-:W-:Y:S01]  /*b650*/  ISETP.GT.U32.AND P2, PT, R13, R5, PT ;  /* 0x000000050d00720c */ /* 0x000fe20003f44070 */
[----:B------:R-:W-:Y:S01]  /*b660*/  IMAD.HI.U32 R4, R6, R8, RZ ;  /* 0x0000000806047227 */ /* 0x000fe200078e00ff */
[----:B------:R-:W-:-:S02]  /*b670*/  @!P6 IADD3 R237, R237, -R13, RZ ;  /* 0x8000000dedede210 */ /* 0x000fc40007ffe0ff */
[----:B------:R-:W-:Y:S01]  /*b680*/  IADD3 R11, -R11, RZ, RZ ;  /* 0x000000ff0b0b7210 */ /* 0x000fe20007ffe1ff */
[----:B------:R-:W-:Y:S02]  /*b690*/  IMAD.MOV R4, RZ, RZ, -R4 ;  /* 0x000000ffff047224 */ /* 0x000fe400078e0a04 */
[----:B-1----:R-:W-:Y:S02]  /*b6a0*/  IMAD.MOV.U32 R0, RZ, RZ, R12 ;  /* 0x000000ffff007224 */ /* 0x002fe400078e000c */
[----:B------:R-:W-:Y:S01]  /*b6b0*/  VIADD R12, R15, 0xf7 ;  /* 0x000000f70f0c7836 */ /* 0x000fe20000000000 */
[C---:B------:R-:W-:Y:S02]  /*b6c0*/  ISETP.GT.U32.AND P6, PT, R13.reuse, R237, PT ;  /* 0x000000ed0d00720c */ /* 0x040fe40003fc4070 */
[----:B------:R-:W-:Y:S01]  /*b6d0*/  @!P3 IADD3 R0, -R0, RZ, RZ ;  /* 0x000000ff0000b210 */ /* 0x000fe20007ffe1ff */
[----:B------:R-:W-:Y:S01]  /*b6e0*/  IMAD R8, R13, R4, R8 ;  /* 0x000000040d087224 */ /* 0x000fe200078e0208 */
[----:B------:R-:W-:Y:S01]  /*b6f0*/  ISETP.GE.AND P3, PT, R3, RZ, PT ;  /* 0x000000ff0300720c */ /* 0x000fe20003f66270 */
[----:B------:R-:W-:Y:S01]  /*b700*/  IMAD R3, R13, R11, R7 ;  /* 0x0000000b0d037224 */ /* 0x000fe200078e0207 */
[----:B------:R-:W-:-:S02]  /*b710*/  IABS R4, R12 ;  /* 0x0000000c00047213 */ /* 0x000fc40000000000 */
[----:B------:R-:W-:Y:S01]  /*b720*/  IADD3 R11, R15, 0xf8, RZ ;  /* 0x000000f80f0b7810 */ /* 0x000fe20007ffe0ff */
[--C-:B------:R-:W-:Y:S01]  /*b730*/  @!P4 IMAD.IADD R235, R235, 0x1, -R13.reuse ;  /* 0x00000001ebebc824 */ /* 0x100fe200078e0a0d */
[----:B------:R-:W-:Y:S01]  /*b740*/  ISETP.GE.AND P4, PT, R9, RZ, PT ;  /* 0x000000ff0900720c */ /* 0x000fe20003f86270 */
[----:B------:R-:W-:Y:S01]  /*b750*/  @!P2 IMAD.IADD R5, R5, 0x1, -R13 ;  /* 0x000000010505a824 */ /* 0x000fe200078e0a0d */
[----:B------:R-:W-:Y:S01]  /*b760*/  ISETP.GT.U32.AND P2, PT, R13, R3, PT ;  /* 0x000000030d00720c */ /* 0x000fe20003f44070 */
[C---:B------:R-:W-:Y:S01]  /*b770*/  IMAD.HI.U32 R9, R6.reuse, R4, RZ ;  /* 0x0000000406097227 */ /* 0x040fe200078e00ff */
[----:B------:R-:W-:Y:S01]  /*b780*/  IABS R243, R11 ;  /* 0x0000000b00f37213 */ /* 0x000fe20000000000 */
[----:B------:R-:W-:Y:S02]  /*b790*/  STL [R1+0x7dc], R2 ;  /* 0x0007dc0201007387 */ /* 0x000fe40000100800 */
[----:B------:R-:W-:Y:S02]  /*b7a0*/  IMAD.MOV R9, RZ, RZ, -R9 ;  /* 0x000000ffff097224 */ /* 0x000fe400078e0a09 */
[----:B------:R-:W-:Y:S01]  /*b7b0*/  IMAD.HI.U32 R242, R6, R243, RZ ;  /* 0x000000f306f27227 */ /* 0x000fe200078e00ff */
[----:B------:R1:W-:Y:S03]  /*b7c0*/  STL [R1+0x7e0], R0 ;  /* 0x0007e00001007387 */ /* 0x0003e60000100800 */
[----:B------:R-:W-:Y:S01]  /*b7d0*/  @!P6 IMAD.IADD R237, R237, 0x1, -R13 ;  /* 0x00000001edede824 */ /* 0x000fe200078e0a0d */
[C---:B------:R-:W-:Y:S01]  /*b7e0*/  ISETP.GT.U32.AND P6, PT, R13.reuse, R8, PT ;  /* 0x000000080d00720c */ /* 0x040fe20003fc4070 */
[----:B------:R-:W-:Y:S01]  /*b7f0*/  IMAD R4, R13, R9, R4 ;  /* 0x000000090d047224 */ /* 0x000fe200078e0204 */
[----:B------:R-:W-:Y:S01]  /*b800*/  IADD3 R242, -R242, RZ, RZ ;  /* 0x000000fff2f27210 */ /* 0x000fe20007ffe1ff */
[----:B------:R-:W-:-:S02]  /*b810*/  VIADD R240, R15, 0xf9 ;  /* 0x000000f90ff07836 */ /* 0x000fc40000000000 */
[----:B-1----:R-:W-:Y:S02]  /*b820*/  IMAD.MOV.U32 R0, RZ, RZ, R235 ;  /* 0x000000ffff007224 */ /* 0x002fe400078e00eb */
[----:B------:R-:W-:Y:S02]  /*b830*/  VIADD R236, R15, 0xfa ;  /* 0x000000fa0fec7836 */ /* 0x000fe40000000000 */
[----:B------:R-:W-:Y:S01]  /*b840*/  @!P2 IMAD.IADD R3, R3, 0x1, -R13 ;  /* 0x000000010303a824 */ /* 0x000fe200078e0a0d */
[C---:B------:R-:W-:Y:S01]  /*b850*/  ISETP.GT.U32.AND P2, PT, R13.reuse, R4, PT ;  /* 0x000000040d00720c */ /* 0x040fe20003f44070 */
[----:B------:R-:W-:Y:S01]  /*b860*/  @!P0 IMAD.MOV R0, RZ, RZ, -R0 ;  /* 0x000000ffff008224 */ /* 0x000fe200078e0a00 */
[----:B------:R-:W-:Y:S01]  /*b870*/  IABS R241, R240 ;  /* 0x000000f000f17213 */ /* 0x000fe20000000000 */
[C---:B------:R-:W-:Y:S01]  /*b880*/  IMAD R242, R13.reuse, R242, R243 ;  /* 0x000000f20df27224 */ /* 0x040fe200078e02f3 */
[----:B------:R-:W-:Y:S02]  /*b890*/  IABS R234, R236 ;  /* 0x000000ec00ea7213 */ /* 0x000fe40000000000 */
[----:B------:R1:W-:Y:S01]  /*b8a0*/  STL [R1+0x7c], R0 ;  /* 0x00007c0001007387 */ /* 0x0003e20000100800 */
[----:B------:R-:W-:Y:S01]  /*b8b0*/  @!P6 IMAD.IADD R8, R8, 0x1, -R13 ;  /* 0x000000010808e824 */ /* 0x000fe200078e0a0d */
[----:B------:R-:W-:Y:S01]  /*b8c0*/  ISETP.GT.U32.AND P6, PT, R13, R242, PT ;  /* 0x000000f20d00720c */ /* 0x000fe20003fc4070 */
[----:B------:R-:W-:Y:S01]  /*b8d0*/  VIADD R7, R15, 0xfb ;  /* 0x000000fb0f077836 */ /* 0x000fe20000000000 */
[----:B------:R-:W-:Y:S01]  /*b8e0*/  ISETP.GT.U32.AND P0, PT, R13, R3, PT ;  /* 0x000000030d00720c */ /* 0x000fe20003f04070 */
[----:B------:R-:W-:-:S04]  /*b8f0*/  IMAD.HI.U32 R244, R6, R241, RZ ;  /* 0x000000f106f47227 */ /* 0x000fc800078e00ff */
[----:B-1----:R-:W-:Y:S02]  /*b900*/  IMAD.MOV.U32 R0, RZ, RZ, R5 ;  /* 0x000000ffff007224 */ /* 0x002fe400078e0005 */
[----:B------:R-:W-:Y:S01]  /*b910*/  IMAD.HI.U32 R239, R6, R234, RZ ;  /* 0x000000ea06ef7227 */ /* 0x000fe200078e00ff */
[----:B------:R-:W-:-:S03]  /*b920*/  IABS R238, R7 ;  /* 0x0000000700ee7213 */ /* 0x000fc60000000000 */
[----:B------:R-:W-:Y:S02]  /*b930*/  @!P5 IMAD.MOV R0, RZ, RZ, -R0 ;  /* 0x000000ffff00d224 */ /* 0x000fe400078e0a00 */
[----:B------:R-:W-:Y:S02]  /*b940*/  IMAD.MOV R244, RZ, RZ, -R244 ;  /* 0x000000fffff47224 */ /* 0x000fe400078e0af4 */
[----:B------:R-:W-:Y:S01]  /*b950*/  IMAD.MOV R239, RZ, RZ, -R239 ;  /* 0x000000ffffef7224 */ /* 0x000fe200078e0aef */
[----:B------:R1:W-:Y:S01]  /*b960*/  STL [R1+0x78], R0 ;  /* 0x0000780001007387 */ /* 0x0003e20000100800 */
[----:B------:R-:W-:Y:S02]  /*b970*/  @!P2 IMAD.IADD R4, R4, 0x1, -R13 ;  /* 0x000000010404a824 */ /* 0x000fe400078e0a0d */
[C---:B------:R-:W-:Y:S01]  /*b980*/  IMAD R241, R13.reuse, R244, R241 ;  /* 0x000000f40df17224 */ /* 0x040fe200078e02f1 */
[C---:B------:R-:W-:Y:S01]  /*b990*/  ISETP.GT.U32.AND P2, PT, R13.reuse, R8, PT ;  /* 0x000000080d00720c */ /* 0x040fe20003f44070 */
[C---:B------:R-:W-:Y:S01]  /*b9a0*/  IMAD R234, R13.reuse, R239, R234 ;  /* 0x000000ef0dea7224 */ /* 0x040fe200078e02ea */
[----:B------:R-:W-:Y:S01]  /*b9b0*/  ISETP.GT.U32.AND P5, PT, R13, R4, PT ;  /* 0x000000040d00720c */ /* 0x000fe20003fa4070 */
[----:B------:R-:W-:-:S04]  /*b9c0*/  IMAD.HI.U32 R9, R6, R238, RZ ;  /* 0x000000ee06097227 */ /* 0x000fc800078e00ff */
[----:B-1----:R-:W-:Y:S01]  /*b9d0*/  IMAD.MOV.U32 R0, RZ, RZ, R237 ;  /* 0x000000ffff007224 */ /* 0x002fe200078e00ed */
[-C--:B------:R-:W-:Y:S02]  /*b9e0*/  @!P6 IADD3 R242, R242, -R13.reuse, RZ ;  /* 0x8000000df2f2e210 */ /* 0x080fe40007ffe0ff */
[----:B------:R-:W-:Y:S01]  /*b9f0*/  @!P0 IADD3 R3, R3, -R13, RZ ;  /* 0x8000000d03038210 */ /* 0x000fe20007ffe0ff */
[----:B------:R-:W-:Y:S01]  /*ba00*/  @!P1 IMAD.MOV R0, RZ, RZ, -R0 ;  /* 0x000000ffff009224 */ /* 0x000fe200078e0a00 */
[C---:B------:R-:W-:Y:S02]  /*ba10*/  ISETP.GT.U32.AND P1, PT, R13.reuse, R241, PT ;  /* 0x000000f10d00720c */ /* 0x040fe40003f24070 */
[----:B------:R-:W-:Y:S02]  /*ba20*/  ISETP.GT.U32.AND P0, PT, R13, R234, PT ;  /* 0x000000ea0d00720c */ /* 0x000fe40003f04070 */
[----:B------:R-:W-:Y:S01]  /*ba30*/  IADD3 R9, -R9, RZ, RZ ;  /* 0x000000ff09097210 */ /* 0x000fe20007ffe1ff */
[----:B------:R-:W-:Y:S01]  /*ba40*/  VIADD R239, R15, 0xfc ;  /* 0x000000fc0fef7836 */ /* 0x000fe20000000000 */
[----:B------:R-:W-:-:S03]  /*ba50*/  ISETP.GT.U32.AND P6, PT, R13, R242, PT ;  /* 0x000000f20d00720c */ /* 0x000fc60003fc4070 */
[----:B------:R-:W-:Y:S01]  /*ba60*/  IMAD R238, R13, R9, R238 ;  /* 0x000000090dee7224 */ /* 0x000fe200078e02ee */
[----:B------:R-:W-:Y:S01]  /*ba70*/  IADD3 R9, R15, 0xfd, RZ ;  /* 0x000000fd0f097810 */ /* 0x000fe20007ffe0ff */
[--C-:B------:R-:W-:Y:S01]  /*ba80*/  @!P2 IMAD.IADD R8, R8, 0x1, -R13.reuse ;  /* 0x000000010808a824 */ /* 0x100fe200078e0a0d */
[----:B------:R-:W-:Y:S01]  /*ba90*/  IABS R235, R239 ;  /* 0x000000ef00eb7213 */ /* 0x000fe20000000000 */
[--C-:B------:R-:W-:Y:S01]  /*baa0*/  @!P5 IMAD.IADD R4, R4, 0x1, -R13.reuse ;  /* 0x000000010404d824 */ /* 0x100fe200078e0a0d */
[----:B------:R-:W-:Y:S01]  /*bab0*/  ISETP.GT.U32.AND P5, PT, R13, R238, PT ;  /* 0x000000ee0d00720c */ /* 0x000fe20003fa4070 */
[----:B------:R1:W-:Y:S01]  /*bac0*/  STL [R1+0x74], R0 ;  /* 0x0000740001007387 */ /* 0x0003e20000100800 */
[--C-:B------:R-:W-:Y:S01]  /*bad0*/  @!P1 IMAD.IADD R241, R241, 0x1, -R13.reuse ;  /* 0x00000001f1f19824 */ /* 0x100fe200078e0a0d */
[----:B------:R-:W-:Y:S01]  /*bae0*/  MOV R2, R3 ;  /* 0x0000000300027202 */ /* 0x000fe20000000f00 */
[----:B------:R-:W-:Y:S01]  /*baf0*/  @!P0 IMAD.IADD R234, R234, 0x1, -R13 ;  /* 0x00000001eaea8824 */ /* 0x000fe200078e0a0d */
[----:B------:R-:W-:Y:S01]  /*bb00*/  IABS R5, R9 ;  /* 0x0000000900057213 */ /* 0x000fe20000000000 */
[----:B------:R-:W-:Y:S01]  /*bb10*/  IMAD.HI.U32 R237, R6, R235, RZ ;  /* 0x000000eb06ed7227 */ /* 0x000fe200078e00ff */
[----:B------:R-:W-:-:S03]  /*bb20*/  ISETP.GE.AND P2, PT, R12, RZ, PT ;  /* 0x000000ff0c00720c */ /* 0x000fc60003f46270 */
[----:B-1----:R-:W-:Y:S01]  /*bb30*/  IMAD.MOV.U32 R0, RZ, RZ, R8 ;  /* 0x000000ffff007224 */ /* 0x002fe200078e0008 */
[----:B------:R-:W-:Y:S01]  /*bb40*/  @!P3 IADD3 R2, -R2, RZ, RZ ;  /* 0x000000ff0202b210 */ /* 0x000fe20007ffe1ff */
[--C-:B------:R-:W-:Y:S01]  /*bb50*/  @!P6 IMAD.IADD R242, R242, 0x1, -R13.reuse ;  /* 0x00000001f2f2e824 */ /* 0x100fe200078e0a0d */
[----:B------:R-:W-:Y:S01]  /*bb60*/  ISETP.GE.AND P6, PT, R11, RZ, PT ;  /* 0x000000ff0b00720c */ /* 0x000fe20003fc6270 */
[----:B------:R-:W-:Y:S01]  /*bb70*/  @!P4 IMAD.MOV R0, RZ, RZ, -R0 ;  /* 0x000000ffff00c224 */ /* 0x000fe200078e0a00 */
[C---:B------:R-:W-:Y:S01]  /*bb80*/  ISETP.GT.U32.AND P3, PT, R13.reuse, R241, PT ;  /* 0x000000f10d00720c */ /* 0x040fe20003f64070 */
[----:B------:R-:W-:Y:S01]  /*bb90*/  IMAD.HI.U32 R12, R6, R5, RZ ;  /* 0x00000005060c7227 */ /* 0x000fe200078e00ff */
[----:B------:R-:W-:Y:S02]  /*bba0*/  ISETP.GT.U32.AND P4, PT, R13, R234, PT ;  /* 0x000000ea0d00720c */ /* 0x000fe40003f84070 */
[----:B------:R-:W-:Y:S01]  /*bbb0*/  IADD3 R237, -R237, RZ, RZ ;  /* 0x000000ffeded7210 */ /* 0x000fe20007ffe1ff */
[----:B------:R-:W-:Y:S01]  /*bbc0*/  IMAD.MOV R12, RZ, RZ, -R12 ;  /* 0x000000ffff0c7224 */ /* 0x000fe200078e0a0c */
[----:B------:R1:W-:Y:S01]  /*bbd0*/  STL [R1+0x5c], R2 ;  /* 0x00005c0201007387 */ /* 0x0003e20000100800 */
[----:B------:R-:W-:-:S02]  /*bbe0*/  @!P5 IMAD.IADD R238, R238, 0x1, -R13 ;  /* 0x00000001eeeed824 */ /* 0x000fc400078e0a0d */
[C---:B------:R-:W-:Y:S01]  /*bbf0*/  IMAD R11, R13.reuse, R237, R235 ;  /* 0x000000ed0d0b7224 */ /* 0x040fe200078e02eb */
[----:B------:R2:W-:Y:S01]  /*bc00*/  STL [R1+0x58], R0 ;  /* 0x0000580001007387 */ /* 0x0005e20000100800 */
[----:B------:R-:W-:Y:S01]  /*bc10*/  ISETP.GE.AND P1, PT, R240, RZ, PT ;  /* 0x000000fff000720c */ /* 0x000fe20003f26270 */
[----:B------:R-:W-:Y:S01]  /*bc20*/  IMAD R5, R13, R12, R5 ;  /* 0x0000000c0d057224 */ /* 0x000fe200078e0205 */
[----:B------:R-:W-:Y:S01]  /*bc30*/  ISETP.GE.AND P0, PT, R236, RZ, PT ;  /* 0x000000ffec00720c */ /* 0x000fe20003f06270 */
[----:B------:R-:W-:Y:S02]  /*bc40*/  VIADD R3, R15, 0xfe ;  /* 0x000000fe0f037836 */ /* 0x000fe40000000000 */
[----:B-1----:R-:W-:Y:S01]  /*bc50*/  IMAD.MOV.U32 R2, RZ, RZ, R4 ;  /* 0x000000ffff027224 */ /* 0x002fe200078e0004 */
[----:B--2---:R-:W-:-:S03]  /*bc60*/  MOV R0, R242 ;  /* 0x000000f200007202 */ /* 0x004fc60000000f00 */
[----:B------:R-:W-:Y:S01]  /*bc70*/  @!P2 IMAD.MOV R2, RZ, RZ, -R2 ;  /* 0x000000ffff02a224 */ /* 0x000fe200078e0a02 */
[----:B------:R-:W-:Y:S01]  /*bc80*/  ISETP.GT.U32.AND P5, PT, R13, R238, PT ;  /* 0x000000ee0d00720c */ /* 0x000fe20003fa4070 */
[----:B------:R-:W-:Y:S01]  /*bc90*/  @!P3 IMAD.IADD R241, R241, 0x1, -R13 ;  /* 0x00000001f1f1b824 */ /* 0x000fe200078e0a0d */
[C---:B------:R-:W-:Y:S01]  /*bca0*/  ISETP.GT.U32.AND P2, PT, R13.reuse, R11, PT ;  /* 0x0000000b0d00720c */ /* 0x040fe20003f44070 */
[----:B------:R-:W-:Y:S01]  /*bcb0*/  @!P6 IMAD.MOV R0, RZ, RZ, -R0 ;  /* 0x000000ffff00e224 */ /* 0x000fe200078e0a00 */
[----:B------:R-:W-:Y:S02]  /*bcc0*/  IABS R12, R3 ;  /* 0x00000003000c7213 */ /* 0x000fe40000000000 */
[----:B------:R-:W-:Y:S02]  /*bcd0*/  ISETP.GT.U32.AND P3, PT, R13, R5, PT ;  /* 0x000000050d00720c */ /* 0x000fe40003f64070 */
[----:B------:R-:W-:Y:S01]  /*bce0*/  @!P4 IADD3 R234, R234, -R13, RZ ;  /* 0x8000000deaeac210 */ /* 0x000fe20007ffe0ff */
[----:B------:R1:W-:Y:S01]  /*bcf0*/  STL [R1+0x50], R2 ;  /* 0x0000500201007387 */ /* 0x0003e20000100800 */
[----:B------:R-:W-:Y:S01]  /*bd00*/  IMAD.HI.U32 R8, R6, R12, RZ ;  /* 0x0000000c06087227 */ /* 0x000fe200078e00ff */
[----:B------:R-:W-:-:S02]  /*bd10*/  ISETP.GE.AND P6, PT, R7, RZ, PT ;  /* 0x000000ff0700720c */ /* 0x000fc40003fc6270 */
[----:B------:R2:W-:Y:S01]  /*bd20*/  STL [R1+0x44], R0 ;  /* 0x0000440001007387 */ /* 0x0005e20000100800 */
[----:B------:R-:W-:Y:S02]  /*bd30*/  VIADD R4, R15, 0xff ;  /* 0x000000ff0f047836 */ /* 0x000fe40000000000 */
[----:B-1----:R-:W-:Y:S02]  /*bd40*/  IMAD.MOV.U32 R2, RZ, RZ, R241 ;  /* 0x000000ffff027224 */ /* 0x002fe400078e00f1 */
[----:B--2---:R-:W-:Y:S02]  /*bd50*/  IMAD.MOV.U32 R0, RZ, RZ, R234 ;  /* 0x000000ffff007224 */ /* 0x004fe400078e00ea */
[----:B------:R-:W-:Y:S01]  /*bd60*/  @!P1 IMAD.MOV R2, RZ, RZ, -R2 ;  /* 0x000000ffff029224 */ /* 0x000fe200078e0a02 */
[----:B------:R-:W-:Y:S01]  /*bd70*/  IADD3 R8, -R8, RZ, RZ ;  /* 0x000000ff08087210 */ /* 0x000fe20007ffe1ff */
[----:B------:R-:W-:Y:S01]  /*bd80*/  @!P0 IMAD.MOV R0, RZ, RZ, -R0 ;  /* 0x000000ffff008224 */ /* 0x000fe200078e0a00 */
[----:B------:R-:W-:Y:S01]  /*bd90*/  IABS R7, R4 ;  /* 0x0000000400077213 */ /* 0x000fe20000000000 */
[----:B------:R-:W-:-:S02]  /*bda0*/  @!P5 IMAD.IADD R238, R238, 0x1, -R13 ;  /* 0x00000001eeeed824 */ /* 0x000fc400078e0a0d */
[--C-:B------:R-:W-:Y:S01]  /*bdb0*/  @!P2 IMAD.IADD R11, R11, 0x1, -R13.reuse ;  /* 0x000000010b0ba824 */ /* 0x100fe200078e0a0d */
[----:B------:R-:W-:Y:S01]  /*bdc0*/  STL [R1+0x30], R2 ;  /* 0x0000300201007387 */ /* 0x000fe20000100800 */
[----:B------:R-:W-:Y:S01]  /*bdd0*/  @!P3 IMAD.IADD R5, R5, 0x1, -R13 ;  /* 0x000000010505b824 */ /* 0x000fe200078e0a0d */
[----:B------:R-:W-:Y:S01]  /*bde0*/  ISETP.GE.AND P2, PT, R3, RZ, PT ;  /* 0x000000ff0300720c */ /* 0x000fe20003f46270 */
[C---:B------:R-:W-:Y:S01]  /*bdf0*/  IMAD R12, R13.reuse, R8, R12 ;  /* 0x000000080d0c7224 */ /* 0x040fe200078e020c */
[----:B------:R1:W-:Y:S01]  /*be00*/  STL [R1+0x34], R0 ;  /* 0x0000340001007387 */ /* 0x0003e20000100800 */
[C---:B------:R-:W-:Y:S01]  /*be10*/  ISETP.GT.U32.AND P3, PT, R13.reuse, R11, PT ;  /* 0x0000000b0d00720c */ /* 0x040fe20003f64070 */
[----:B------:R-:W-:Y:S01]  /*be20*/  IMAD.HI.U32 R3, R6, R7, RZ ;  /* 0x0000000706037227 */ /* 0x000fe200078e00ff */
[----:B------:R-:W-:-:S03]  /*be30*/  ISETP.GT.U32.AND P1, PT, R13, R5, PT ;  /* 0x000000050d00720c */ /* 0x000fc60003f24070 */
[----:B-1----:R-:W-:Y:S01]  /*be40*/  IMAD.MOV.U32 R0, RZ, RZ, R238 ;  /* 0x000000ffff007224 */ /* 0x002fe200078e00ee */
[----:B------:R-:W-:-:S03]  /*be50*/  IADD3 R3, -R3, RZ, RZ ;  /* 0x000000ff03037210 */ /* 0x000fc60007ffe1ff */
[----:B------:R-:W-:Y:S01]  /*be60*/  @!P6 IMAD.MOV R0, RZ, RZ, -R0 ;  /* 0x000000ffff00e224 */ /* 0x000fe200078e0a00 */
[----:B------:R-:W-:Y:S02]  /*be70*/  ISETP.GT.U32.AND P6, PT, R13, R12, PT ;  /* 0x0000000c0d00720c */ /* 0x000fe40003fc4070 */
[----:B------:R-:W-:Y:S01]  /*be80*/  ISETP.GE.AND P4, PT, R239, RZ, PT ;  /* 0x000000ffef00720c */ /* 0x000fe20003f86270 */
[----:B------:R-:W-:Y:S02]  /*be90*/  IMAD R238, R13, R3, R7 ;  /* 0x000000030dee7224 */ /* 0x000fe400078e0207 */
[----:B------:R-:W-:Y:S02]  /*bea0*/  VIADD R236, R15, 0x100 ;  /* 0x000001000fec7836 */ /* 0x000fe40000000000 */
[----:B------:R-:W-:Y:S01]  /*beb0*/  @!P3 IMAD.IADD R11, R11, 0x1, -R13 ;  /* 0x000000010b0bb824 */ /* 0x000fe200078e0a0d */
[----:B------:R-:W-:Y:S01]  /*bec0*/  @!P1 IADD3 R5, R5, -R13, RZ ;  /* 0x8000000d05059210 */ /* 0x000fe20007ffe0ff */
[----:B------:R1:W-:Y:S01]  /*bed0*/  STL [R1+0x38], R0 ;  /* 0x0000380001007387 */ /* 0x0003e20000100800 */
[----:B------:R-:W-:-:S02]  /*bee0*/  ISETP.GT.U32.AND P1, PT, R13, R238, PT ;  /* 0x000000ee0d00720c */ /* 0x000fc40003f24070 */
[----:B------:R-:W-:Y:S01]  /*bef0*/  ISETP.GE.AND P3, PT, R236, RZ, PT ;  /* 0x000000ffec00720c */ /* 0x000fe20003f66270 */
[----:B------:R-:W-:Y:S01]  /*bf00*/  @!P6 IMAD.IADD R12, R12, 0x1, -R13 ;  /* 0x000000010c0ce824 */ /* 0x000fe200078e0a0d */
[----:B------:R-:W-:Y:S01]  /*bf10*/  IABS R236, R236 ;  /* 0x000000ec00ec7213 */ /* 0x000fe20000000000 */
[----:B-1----:R-:W-:Y:S01]  /*bf20*/  IMAD.MOV.U32 R0, RZ, RZ, R11 ;  /* 0x000000ffff007224 */ /* 0x002fe200078e000b */
[----:B------:R-:W-:-:S03]  /*bf30*/  ISETP.GE.AND P0, PT, R4, RZ, PT ;  /* 0x000000ff0400720c */ /* 0x000fc60003f06270 */
[----:B------:R-:W-:-:S04]  /*bf40*/  IMAD.HI.U32 R11, R6, R236, RZ ;  /* 0x000000ec060b7227 */ /* 0x000fc800078e00ff */
[----:B------:R-:W-:Y:S01]  /*bf50*/  @!P4 IMAD.MOV R0, RZ, RZ, -R0 ;  /* 0x000000ffff00c224 */ /* 0x000fe200078e0a00 */
[----:B------:R-:W-:Y:S02]  /*bf60*/  ISETP.GT.U32.AND P4, PT, R13, R12, PT ;  /* 0x0000000c0d00720c */ /* 0x000fe40003f84070 */
[----:B------:R-:W-:Y:S01]  /*bf70*/  IADD3 R4, R15, 0x101, RZ ;  /* 0x000001010f047810 */ /* 0x000fe20007ffe0ff */
[----:B------:R-:W-:Y:S01]  /*bf80*/  IMAD.MOV R11, RZ, RZ, -R11 ;  /* 0x000000ffff0b7224 */ /* 0x000fe200078e0a0b */
[----:B------:R-:W-:Y:S01]  /*bf90*/  ISETP.GE.AND P5, PT, R9, RZ, PT ;  /* 0x000000ff0900720c */ /* 0x000fe20003fa6270 */
[----:B------:R-:W-:Y:S01]  /*bfa0*/  VIADD R3, R15, 0x102 ;  /* 0x000001020f037836 */ /* 0x000fe20000000000 */
[----:B------:R-:W-:Y:S02]  /*bfb0*/  IABS R9, R4 ;  /* 0x0000000400097213 */ /* 0x000fe40000000000 */
[----:B------:R-:W-:Y:S01]  /*bfc0*/  @!P1 IADD3 R238, R238, -R13, RZ ;  /* 0x8000000deeee9210 */ /* 0x000fe20007ffe0ff */
[C---:B------:R-:W-:Y:S01]  /*bfd0*/  IMAD R236, R13.reuse, R11, R236 ;  /* 0x0000000b0dec7224 */ /* 0x040fe200078e02ec */
[----:B------:R1:W-:Y:S01]  /*bfe0*/  STL [R1+0x3c], R0 ;  /* 0x00003c0001007387 */ /* 0x0003e20000100800 */
[----:B------:R-:W-:Y:S01]  /*bff0*/  IABS R8, R3 ;  /* 0x0000000300087213 */ /* 0x000fe20000000000 */
[----:B------:R-:W-:Y:S01]  /*c000*/  IMAD.HI.U32 R7, R6, R9, RZ ;  /* 0x0000000906077227 */ /* 0x000fe200078e00ff */
[----:B------:R-:W-:-:S03]  /*c010*/  ISETP.GT.U32.AND P1, PT, R13, R238, PT ;  /* 0x000000ee0d00720c */ /* 0x000fc60003f24070 */
[----:B------:R-:W-:Y:S01]  /*c020*/  @!P4 IMAD.IADD R12, R12, 0x1, -R13 ;  /* 0x000000010c0cc824 */ /* 0x000fe200078e0a0d */
[----:B------:R-:W-:Y:S01]  /*c030*/  ISETP.GT.U32.AND P4, PT, R13, R236, PT ;  /* 0x000000ec0d00720c */ /* 0x000fe20003f84070 */
[----:B-1----:R-:W-:Y:S01]  /*c040*/  IMAD.MOV.U32 R0, RZ, RZ, R5 ;  /* 0x000000ffff007224 */ /* 0x002fe200078e0005 */
[----:B------:R-:W-:Y:S01]  /*c050*/  ISETP.GE.AND P6, PT, R4, RZ, PT ;  /* 0x000000ff0400720c */ /* 0x000fe20003fc6270 */
[----:B------:R-:W-:Y:S02]  /*c060*/  IMAD.MOV R7, RZ, RZ, -R7 ;  /* 0x000000ffff077224 */ /* 0x000fe400078e0a07 */
[----:B------:R-:W-:Y:S01]  /*c070*/  IMAD.HI.U32 R4, R6, R8, RZ ;  /* 0x0000000806047227 */ /* 0x000fe200078e00ff */
[----:B------:R-:W-:-:S03]  /*c080*/  @!P5 IADD3 R0, -R0, RZ, RZ ;  /* 0x000000ff0000d210 */ /* 0x000fc60007ffe1ff */
[----:B------:R-:W-:Y:S01]  /*c090*/  IMAD R9, R13, R7, R9 ;  /* 0x000000070d097224 */ /* 0x000fe200078e0209 */
[----:B------:R-:W-:Y:S01]  /*c0a0*/  ISETP.GE.AND P5, PT, R3, RZ, PT ;  /* 0x000000ff0300720c */ /* 0x000fe20003fa6270 */
[----:B------:R-:W-:Y:S01]  /*c0b0*/  IMAD.MOV R4, RZ, RZ, -R4 ;  /* 0x000000ffff047224 */ /* 0x000fe200078e0a04 */
[----:B------:R1:W-:Y:S01]  /*c0c0*/  STL [R1+0x7a8], R0 ;  /* 0x0007a80001007387 */ /* 0x0003e20000100800 */
[----:B------:R-:W-:Y:S02]  /*c0d0*/  VIADD R3, R15, 0x103 ;  /* 0x000001030f037836 */ /* 0x000fe40000000000 */
[--C-:B------:R-:W-:Y:S01]  /*c0e0*/  @!P1 IMAD.IADD R238, R238, 0x1, -R13.reuse ;  /* 0x00000001eeee9824 */ /* 0x100fe200078e0a0d */
[C---:B------:R-:W-:Y:S01]  /*c0f0*/  ISETP.GT.U32.AND P1, PT, R13.reuse, R9, PT ;  /* 0x000000090d00720c */ /* 0x040fe20003f24070 */
[----:B------:R-:W-:Y:S01]  /*c100*/  IMAD R8, R13, R4, R8 ;  /* 0x000000040d087224 */ /* 0x000fe200078e0208 */
[----:B-1----:R-:W-:Y:S01]  /*c110*/  MOV R0, R12 ;  /* 0x0000000c00007202 */ /* 0x002fe20000000f00 */
[----:B------:R-:W-:Y:S01]  /*c120*/  @!P4 IMAD.IADD R236, R236, 0x1, -R13 ;  /* 0x00000001ececc824 */ /* 0x000fe200078e0a0d */
[----:B------:R-:W-:-:S03]  /*c130*/  IABS R5, R3 ;  /* 0x0000000300057213 */ /* 0x000fc60000000000 */
[----:B------:R-:W-:Y:S01]  /*c140*/  @!P2 IMAD.MOV R0, RZ, RZ, -R0 ;  /* 0x000000ffff00a224 */ /* 0x000fe200078e0a00 */
[C---:B------:R-:W-:Y:S01]  /*c150*/  ISETP.GT.U32.AND P2, PT, R13.reuse, R8, PT ;  /* 0x000000080d00720c */ /* 0x040fe20003f44070 */
[----:B------:R-:W-:Y:S01]  /*c160*/  IMAD.HI.U32 R12, R6, R5, RZ ;  /* 0x00000005060c7227 */ /* 0x000fe200078e00ff */
[----:B------:R-:W-:Y:S02]  /*c170*/  ISETP.GT.U32.AND P4, PT, R13, R236, PT ;  /* 0x000000ec0d00720c */ /* 0x000fe40003f84070 */
[----:B------:R1:W-:Y:S01]  /*c180*/  STL [R1+0x7d8], R0 ;  /* 0x0007d80001007387 */ /* 0x0003e20000100800 */
[----:B------:R-:W-:Y:S02]  /*c190*/  IMAD.MOV R12, RZ, RZ, -R12 ;  /* 0x000000ffff0c7224 */ /* 0x000fe400078e0a0c */
[----:B------:R-:W-:Y:S01]  /*c1a0*/  @!P1 IMAD.IADD R9, R9, 0x1, -R13 ;  /* 0x0000000109099824 */ /* 0x000fe200078e0a0d */
[----:B-1----:R-:W-:Y:S01]  /*c1b0*/  MOV R0, R238 ;  /* 0x000000ee00007202 */ /* 0x002fe20000000f00 */
[C---:B------:R-:W-:Y:S01]  /*c1c0*/  VIADD R7, R15.reuse, 0x105 ;  /* 0x000001050f077836 */ /* 0x040fe20000000000 */
[----:B------:R-:W-:-:S03]  /*c1d0*/  IADD3 R11, R15, 0x104, RZ ;  /* 0x000001040f0b7810 */ /* 0x000fc60007ffe0ff */
[----:B------:R-:W-:Y:S01]  /*c1e0*/  @!P0 IMAD.MOV R0, RZ, RZ, -R0 ;  /* 0x000000ffff008224 */ /* 0x000fe200078e0a00 */
[----:B------:R-:W-:Y:S01]  /*c1f0*/  ISETP.GE.AND P0, PT, R3, RZ, PT ;  /* 0x000000ff0300720c */ /* 0x000fe20003f06270 */
[C---:B------:R-:W-:Y:S01]  /*c200*/  IMAD R3, R13.reuse, R12, R5 ;  /* 0x0000000c0d037224 */ /* 0x040fe200078e0205 */
[----:B------:R-:W-:Y:S02]  /*c210*/  ISETP.GT.U32.AND P1, PT, R13, R9, PT ;  /* 0x000000090d00720c */ /* 0x000fe40003f24070 */
[----:B------:R-:W-:Y:S01]  /*c220*/  @!P2 IADD3 R8, R8, -R13, RZ ;  /* 0x8000000d0808a210 */ /* 0x000fe20007ffe0ff */
[----:B------:R-:W-:Y:S01]  /*c230*/  VIADD R4, R15, 0x106 ;  /* 0x000001060f047836 */ /* 0x000fe20000000000 */
[----:B------:R-:W-:Y:S01]  /*c240*/  IABS R237, R11 ;  /* 0x0000000b00ed7213 */ /* 0x000fe20000000000 */
[----:B------:R-:W-:Y:S01]  /*c250*/  @!P4 IMAD.IADD R236, R236, 0x1, -R13 ;  /* 0x00000001ececc824 */ /* 0x000fe200078e0a0d */
[----:B------:R-:W-:Y:S02]  /*c260*/  ISETP.GT.U32.AND P4, PT, R13, R3, PT ;  /* 0x000000030d00720c */ /* 0x000fe40003f84070 */
[----:B------:R-:W-:-:S02]  /*c270*/  IABS R235, R7 ;  /* 0x0000000700eb7213 */ /* 0x000fc40000000000 */
[----:B------:R-:W-:Y:S01]  /*c280*/  ISETP.GT.U32.AND P2, PT, R13, R8, PT ;  /* 0x000000080d00720c */ /* 0x000fe20003f44070 */
[C---:B------:R-:W-:Y:S01]  /*c290*/  IMAD.HI.U32 R238, R6.reuse, R237, RZ ;  /* 0x000000ed06ee7227 */ /* 0x040fe200078e00ff */
[----:B------:R-:W-:Y:S01]  /*c2a0*/  IABS R234, R4 ;  /* 0x0000000400ea7213 */ /* 0x000fe20000000000 */
[----:B------:R1:W-:Y:S02]  /*c2b0*/  STL [R1+0x7d4], R0 ;  /* 0x0007d40001007387 */ /* 0x0003e40000100800 */
[----:B------:R-:W-:-:S04]  /*c2c0*/  IMAD.HI.U32 R5, R6, R235, RZ ;  /* 0x000000eb06057227 */ /* 0x000fc800078e00ff */
[----:B------:R-:W-:Y:S02]  /*c2d0*/  IMAD.MOV R238, RZ, RZ, -R238 ;  /* 0x000000ffffee7224 */ /* 0x000fe400078e0aee */
[----:B------:R-:W-:-:S04]  /*c2e0*/  IMAD.HI.U32 R12, R6, R234, RZ ;  /* 0x000000ea060c7227 */ /* 0x000fc800078e00ff */
[----:B-1----:R-:W-:Y:S02]  /*c2f0*/  IMAD.MOV.U32 R0, RZ, RZ, R236 ;  /* 0x000000ffff007224 */ /* 0x002fe400078e00ec */
[----:B------:R-:W-:Y:S02]  /*c300*/  IMAD.MOV R5, RZ, RZ, -R5 ;  /* 0x000000ffff057224 */ /* 0x000fe400078e0a05 */
[----:B------:R-:W-:Y:S01]  /*c310*/  @!P1 IMAD.IADD R9, R9, 0x1, -R13 ;  /* 0x0000000109099824 */ /* 0x000fe200078e0a0d */
[----:B------:R-:W-:Y:S01]  /*c320*/  ISETP.GE.AND P1, PT, R11, RZ, PT ;  /* 0x000000ff0b00720c */ /* 0x000fe20003f26270 */
[----:B------:R-:W-:Y:S01]  /*c330*/  IMAD R11, R13, R238, R237 ;  /* 0x000000ee0d0b7224 */ /* 0x000fe200078e02ed */
[----:B------:R-:W-:Y:S01]  /*c340*/  @!P3 IADD3 R0, -R0, RZ, RZ ;  /* 0x000000ff0000b210 */ /* 0x000fe20007ffe1ff */
[----:B------:R-:W-:Y:S01]  /*c350*/  @!P4 IMAD.IADD R3, R3, 0x1, -R13 ;  /* 0x000000010303c824 */ /* 0x000fe200078e0a0d */
[----:B------:R-:W-:Y:S01]  /*c360*/  IADD3 R12, -R12, RZ, RZ ;  /* 0x000000ff0c0c7210 */ /* 0x000fe20007ffe1ff */
[----:B------:R-:W-:-:S02]  /*c370*/  IMAD R235, R13, R5, R235 ;  /* 0x000000050deb7224 */ /* 0x000fc400078e02eb */
[----:B------:R-:W-:Y:S02]  /*c380*/  @!P2 IMAD.IADD R8, R8, 0x1, -R13 ;  /* 0x000000010808a824 */ /* 0x000fe400078e0a0d */
[----:B------:R-:W-:Y:S01]  /*c390*/  VIADD R5, R15, 0x107 ;  /* 0x000001070f057836 */ /* 0x000fe20000000000 */
[C---:B------:R-:W-:Y:S01]  /*c3a0*/  ISETP.GT.U32.AND P4, PT, R13.reuse, R11, PT ;  /* 0x0000000b0d00720c */ /* 0x040fe20003f84070 */
[----:B------:R1:W-:Y:S01]  /*c3b0*/  STL [R1+0x7ac], R0 ;  /* 0x0007ac0001007387 */ /* 0x0003e20000100800 */
[C---:B------:R-:W-:Y:S01]  /*c3c0*/  ISETP.GT.U32.AND P3, PT, R13.reuse, R3, PT ;  /* 0x000000030d00720c */ /* 0x040fe20003f64070 */
[C---:B------:R-:W-:Y:S01]  /*c3d0*/  IMAD R234, R13.reuse, R12, R234 ;  /* 0x0000000c0dea7224 */ /* 0x040fe200078e02ea */
[----:B------:R-:W-:Y:S02]  /*c3e0*/  IABS R12, R5 ;  /* 0x00000005000c7213 */ /* 0x000fe40000000000 */
[----:B------:R-:W-:Y:S01]  /*c3f0*/  ISETP.GT.U32.AND P2, PT, R13, R235, PT ;  /* 0x000000eb0d00720c */ /* 0x000fe20003f44070 */
[----:B------:R-:W-:Y:S01]  /*c400*/  IMAD.MOV.U32 R2, RZ, RZ, R9 ;  /* 0x000000ffff027224 */ /* 0x000fe200078e0009 */
[----:B-1----:R-:W-:Y:S01]  /*c410*/  MOV R0, R8 ;  /* 0x0000000800007202 */ /* 0x002fe20000000f00 */
[----:B------:R-:W-:-:S04]  /*c420*/  IMAD.MOV.U32 R9, RZ, RZ, R12 ;  /* 0x000000ffff097224 */ /* 0x000fc800078e000c */
[----:B------:R-:W-:Y:S01]  /*c430*/  @!P5 IMAD.MOV R0, RZ, RZ, -R0 ;  /* 0x000000ffff00d224 */ /* 0x000fe200078e0a00 */
[----:B------:R-:W-:Y:S01]  /*c440*/  ISETP.GT.U32.AND P5, PT, R13, R234, PT ;  /* 0x000000ea0d00720c */ /* 0x000fe20003fa4070 */
[----:B------:R-:W-:Y:S01]  /*c450*/  @!P6 IMAD.MOV R2, RZ, RZ, -R2 ;  /* 0x000000ffff02e224 */ /* 0x000fe200078e0a02 */
[----:B------:R-:W-:Y:S01]  /*c460*/  ISETP.GE.AND P6, PT, R7, RZ, PT ;  /* 0x000000ff0700720c */ /* 0x000fe20003fc6270 */
[----:B------:R-:W-:Y:S02]  /*c470*/  VIADD R12, R15, 0x108 ;  /* 0x000001080f0c7836 */ /* 0x000fe40000000000 */
[----:B------:R-:W-:Y:S01]  /*c480*/  IMAD.HI.U32 R7, R6, R9, RZ ;  /* 0x0000000906077227 */ /* 0x000fe200078e00ff */
[----:B------:R-:W-:-:S03]  /*c490*/  @!P3 IADD3 R3, R3, -R13, RZ ;  /* 0x8000000d0303b210 */ /* 0x000fc60007ffe0ff */
[----:B------:R-:W-:Y:S01]  /*c4a0*/  @!P4 IMAD.IADD R11, R11, 0x1, -R13 ;  /* 0x000000010b0bc824 */ /* 0x000fe200078e0a0d */
[----:B------:R-:W-:Y:S01]  /*c4b0*/  ISETP.GE.AND P3, PT, R4, RZ, PT ;  /* 0x000000ff0400720c */ /* 0x000fe20003f66270 */
[----:B------:R-:W-:Y:S01]  /*c4c0*/  IMAD.MOV R7, RZ, RZ, -R7 ;  /* 0x000000ffff077224 */ /* 0x000fe200078e0a07 */
[----:B------:R-:W-:Y:S01]  /*c4d0*/  IABS R4, R12 ;  /* 0x0000000c00047213 */ /* 0x000fe20000000000 */
[----:B------:R-:W-:Y:S01]  /*c4e0*/  @!P2 IMAD.IADD R235, R235, 0x1, -R13 ;  /* 0x00000001ebeba824 */ /* 0x000fe200078e0a0d */
[C---:B------:R-:W-:Y:S01]  /*c4f0*/  ISETP.GT.U32.AND P2, PT, R13.reuse, R11, PT ;  /* 0x0000000b0d00720c */ /* 0x040fe20003f44070 */
[----:B------:R-:W-:Y:S02]  /*c500*/  IMAD R9, R13, R7, R9 ;  /* 0x000000070d097224 */ /* 0x000fe400078e0209 */
[----:B------:R-:W-:-:S04]  /*c510*/  IMAD.HI.U32 R7, R6, R4, RZ ;  /* 0x0000000406077227 */ /* 0x000fc800078e00ff */
[----:B------:R-:W-:Y:S01]  /*c520*/  @!P5 IMAD.IADD R234, R234, 0x1, -R13 ;  /* 0x00000001eaead824 */ /* 0x000fe200078e0a0d */
[----:B------:R-:W-:Y:S01]  /*c530*/  ISETP.GT.U32.AND P5, PT, R13, R235, PT ;  /* 0x000000eb0d00720c */ /* 0x000fe20003fa4070 */
[----:B------:R-:W-:Y:S01]  /*c540*/  STL [R1+0x7c8], R2 ;  /* 0x0007c80201007387 */ /* 0x000fe20000100800 */
[----:B------:R-:W-:-:S03]  /*c550*/  IADD3 R7, -R7, RZ, RZ ;  /* 0x000000ff07077210 */ /* 0x000fc60007ffe1ff */
[----:B------:R1:W-:Y:S01]  /*c560*/  STL [R1+0x7cc], R0 ;  /* 0x0007cc0001007387 */ /* 0x0003e20000100800 */
[----:B------:R-:W-:Y:S01]  /*c570*/  @!P2 IMAD.IADD R11, R11, 0x1, -R13 ;  /* 0x000000010b0ba824 */ /* 0x000fe200078e0a0d */
[C---:B------:R-:W-:Y:S01]  /*c580*/  ISETP.GT.U32.AND P2, PT, R13.reuse, R9, PT ;  /* 0x000000090d00720c */ /* 0x040fe20003f44070 */
[----:B------:R-:W-:Y:S01]  /*c590*/  IMAD R4, R13, R7, R4 ;  /* 0x000000070d047224 */ /* 0x000fe200078e0204 */
[----:B-1----:R-:W-:-:S04]  /*c5a0*/  MOV R0, R3 ;  /* 0x0000000300007202 */ /* 0x002fc80000000f00 */
[----:B------:R-:W-:Y:S01]  /*c5b0*/  @!P5 IMAD.IADD R235, R235, 0x1, -R13 ;  /* 0x00000001ebebd824 */ /* 0x000fe200078e0a0d */
[----:B------:R-:W-:Y:S01]  /*c5c0*/  IABS R3, R15 ;  /* 0x0000000f00037213 */ /* 0x000fe20000000000 */
[----:B------:R-:W-:Y:S01]  /*c5d0*/  @!P0 IMAD.MOV R0, RZ, RZ, -R0 ;  /* 0x000000ffff008224 */ /* 0x000fe200078e0a00 */
[C---:B------:R-:W-:Y:S02]  /*c5e0*/  ISETP.GT.U32.AND P0, PT, R13.reuse, R234, PT ;  /* 0x000000ea0d00720c */ /* 0x040fe40003f04070 */
[----:B------:R-:W-:Y:S01]  /*c5f0*/  ISETP.GT.U32.AND P5, PT, R13, R4, PT ;  /* 0x000000040d00720c */ /* 0x000fe20003fa4070 */
[----:B------:R-:W-:Y:S02]  /*c600*/  VIADD R236, R15, 0x1d8 ;  /* 0x000001d80fec7836 */ /* 0x000fe40000000000 */
[----:B------:R-:W-:-:S03]  /*c610*/  IMAD.HI.U32 R237, R6, R3, RZ ;  /* 0x0000000306ed7227 */ /* 0x000fc600078e00ff */
[----:B------:R-:W-:Y:S01]  /*c620*/  IABS R8, R236 ;  /* 0x000000ec00087213 */ /* 0x000fe20000000000 */
[----:B------:R-:W-:Y:S02]  /*c630*/  IMAD.MOV R237, RZ, RZ, -R237 ;  /* 0x000000ffffed7224 */ /* 0x000fe400078e0aed */
[----:B------:R-:W-:Y:S02]  /*c640*/  @!P2 IMAD.IADD R9, R9, 0x1, -R13 ;  /* 0x000000010909a824 */ /* 0x000fe400078e0a0d */
[----:B------:R-:W-:Y:S01]  /*c650*/  @!P0 IADD3 R234, R234, -R13, RZ ;  /* 0x8000000deaea8210 */ /* 0x000fe20007ffe0ff */
[C---:B------:R-:W-:Y:S01]  /*c660*/  IMAD R3, R13.reuse, R237, R3 ;  /* 0x000000ed0d037224 */ /* 0x040fe200078e0203 */
[----:B------:R-:W-:Y:S01]  /*c670*/  ISETP.GE.AND P0, PT, R12, RZ, PT ;  /* 0x000000ff0c00720c */ /* 0x000fe20003f06270 */
[----:B------:R-:W-:Y:S02]  /*c680*/  IMAD.MOV.U32 R2, RZ, RZ, R235 ;  /* 0x000000ffff027224 */ /* 0x000fe400078e00eb */
[----:B------:R-:W-:Y:S01]  /*c690*/  IMAD.HI.U32 R12, R6, R8, RZ ;  /* 0x00000008060c7227 */ /* 0x000fe200078e00ff */
[----:B------:R1:W-:Y:S03]  /*c6a0*/  STL [R1+0x7d0], R0 ;  /* 0x0007d00001007387 */ /* 0x0003e60000100800 */
[----:B------:R-:W-:Y:S01]  /*c6b0*/  @!P5 IMAD.IADD R4, R4, 0x1, -R13 ;  /* 0x000000010404d824 */ /* 0x000fe200078e0a0d */
[----:B------:R-:W-:Y:S01]  /*c6c0*/  ISETP.GT.U32.AND P5, PT, R13, R9, PT ;  /* 0x000000090d00720c */ /* 0x000fe20003fa4070 */
[----:B------:R-:W-:Y:S01]  /*c6d0*/  @!P6 IMAD.MOV R2, RZ, RZ, -R2 ;  /* 0x000000ffff02e224 */ /* 0x000fe200078e0a02 */
[----:B------:R-:W-:Y:S01]  /*c6e0*/  ISETP.GE.AND P4, PT, R5, RZ, PT ;  /* 0x000000ff0500720c */ /* 0x000fe20003f86270 */
[----:B------:R-:W-:Y:S01]  /*c6f0*/  VIADD R5, R15, 0x1d9 ;  /* 0x000001d90f057836 */ /* 0x000fe20000000000 */
[----:B------:R-:W-:Y:S01]  /*c700*/  ISETP.GT.U32.AND P6, PT, R13, R3, PT ;  /* 0x000000030d00720c */ /* 0x000fe20003fc4070 */
[----:B-1----:R-:W-:Y:S01]  /*c710*/  IMAD.MOV.U32 R0, RZ, RZ, R11 ;  /* 0x000000ffff007224 */ /* 0x002fe200078e000b */
[----:B------:R-:W-:-:S03]  /*c720*/  IADD3 R12, -R12, RZ, RZ ;  /* 0x000000ff0c0c7210 */ /* 0x000fc60007ffe1ff */
[----:B------:R-:W-:Y:S01]  /*c730*/  @!P1 IMAD.MOV R0, RZ, RZ, -R0 ;  /* 0x000000ffff009224 */ /* 0x000fe200078e0a00 */
[----:B------:R-:W-:Y:S01]  /*c740*/  IABS R7, R5 ;  /* 0x0000000500077213 */ /* 0x000fe20000000000 */
[C---:B------:R-:W-:Y:S01]  /*c750*/  IMAD R8, R13.reuse, R12, R8 ;  /* 0x0000000c0d087224 */ /* 0x040fe200078e0208 */
[----:B------:R-:W-:Y:S02]  /*c760*/  ISETP.GT.U32.AND P1, PT, R13, R4, PT ;  /* 0x000000040d00720c */ /* 0x000fe40003f24070 */
[----:B------:R1:W-:Y:S01]  /*c770*/  STL [R1+0x7b0], R0 ;  /* 0x0007b00001007387 */ /* 0x0003e20000100800 */
[----:B------:R-:W-:Y:S01]  /*c780*/  @!P5 IMAD.IADD R9, R9, 0x1, -R13 ;  /* 0x000000010909d824 */ /* 0x000fe200078e0a0d */
[----:B------:R-:W-:Y:S01]  /*c790*/  ISETP.GT.U32.AND P5, PT, R13, R8, PT ;  /* 0x000000080d00720c */ /* 0x000fe20003fa4070 */
[----:B------:R-:W-:Y:S01]  /*c7a0*/  IMAD.HI.U32 R11, R10, R7, RZ ;  /* 0x000000070a0b7227 */ /* 0x000fe200078e00ff */
[----:B-1----:R-:W-:-:S03]  /*c7b0*/  MOV R0, R234 ;  /* 0x000000ea00007202 */ /* 0x002fc60000000f00 */
[----:B------:R-:W-:Y:S02]  /*c7c0*/  @!P6 IMAD.IADD R3, R3, 0x1, -R13 ;  /* 0x000000010303e824 */ /* 0x000fe400078e0a0d */
[----:B------:R-:W-:Y:S02]  /*c7d0*/  IMAD.MOV R11, RZ, RZ, -R11 ;  /* 0x000000ffff0b7224 */ /* 0x000fe400078e0a0b */
[----:B------:R-:W-:Y:S01]  /*c7e0*/  @!P3 IMAD.MOV R0, RZ, RZ, -R0 ;  /* 0x000000ffff00b224 */ /* 0x000fe200078e0a00 */
[----:B------:R-:W-:Y:S01]  /*c7f0*/  STL [R1+0x7b4], R2 ;  /* 0x0007b40201007387 */ /* 0x000fe20000100800 */
[C---:B------:R-:W-:Y:S01]  /*c800*/  ISETP.GT.U32.AND P6, PT, R13.reuse, R3, PT ;  /* 0x000000030d00720c */ /* 0x040fe20003fc4070 */
[----:B------:R-:W-:Y:S01]  /*c810*/  IMAD R7, R13, R11, R7 ;  /* 0x0000000b0d077224 */ /* 0x000fe200078e0207 */
[C---:B------:R-:W-:Y:S01]  /*c820*/  IADD3 R11, R15.reuse, 0x1da, RZ ;  /* 0x000001da0f0b7810 */ /* 0x040fe20007ffe0ff */
[----:B------:R1:W-:Y:S01]  /*c830*/  STL [R1+0x7b8], R0 ;  /* 0x0007b80001007387 */ /* 0x0003e20000100800 */
[----:B------:R-:W-:Y:S01]  /*c840*/  VIADD R12, R15, 0x1db ;  /* 0x000001db0f0c7836 */ /* 0x000fe20000000000 */
[----:B------:R-:W-:Y:S01]  /*c850*/  @!P1 IADD3 R4, R4, -R13, RZ ;  /* 0x8000000d04049210 */ /* 0x000fe20007ffe0ff */
[----:B------:R-:W-:Y:S01]  /*c860*/  @!P5 IMAD.IADD R8, R8, 0x1, -R13 ;  /* 0x000000010808d824 */ /* 0x000fe200078e0a0d */
[----:B------:R-:W-:Y:S01]  /*c870*/  ISETP.GE.AND P1, PT, R11, RZ, PT ;  /* 0x000000ff0b00720c */ /* 0x000fe20003f26270 */
[----:B-1----:R-:W-:Y:S01]  /*c880*/  IMAD.MOV.U32 R0, RZ, RZ, R9 ;  /* 0x000000ffff007224 */ /* 0x002fe200078e0009 */
[----:B------:R-:W-:-:S03]  /*c890*/  IABS R11, R11 ;  /* 0x0000000b000b7213 */ /* 0x000fc60000000000 */
[----:B------:R-:W-:Y:S01]  /*c8a0*/  @!P4 IMAD.MOV R0, RZ, RZ, -R0 ;  /* 0x000000ffff00c224 */ /* 0x000fe200078e0a00 */
[----:B------:R-:W-:Y:S01]  /*c8b0*/  IABS R239, R12 ;  /* 0x0000000c00ef7213 */ /* 0x000fe20000000000 */
[C---:B------:R-:W-:Y:S01]  /*c8c0*/  IMAD.HI.U32 R9, R10.reuse, R11, RZ ;  /* 0x0000000b0a097227 */ /* 0x040fe200078e00ff */
[----:B------:R-:W-:Y:S02]  /*c8d0*/  ISETP.GT.U32.AND P5, PT, R13, R8, PT ;  /* 0x000000080d00720c */ /* 0x000fe40003fa4070 */
[----:B------:R1:W-:Y:S01]  /*c8e0*/  STL [R1+0x7c0], R0 ;  /* 0x0007c00001007387 */ /* 0x0003e20000100800 */
[----:B------:R-:W-:Y:S01]  /*c8f0*/  @!P6 IMAD.IADD R3, R3, 0x1, -R13 ;  /* 0x000000010303e824 */ /* 0x000fe200078e0a0d */
[----:B------:R-:W-:Y:S02]  /*c900*/  ISETP.GT.U32.AND P4, PT, R13, R7, PT ;  /* 0x000000070d00720c */ /* 0x000fe40003f84070 */
[----:B------:R-:W-:Y:S01]  /*c910*/  ISETP.GE.AND P6, PT, R15, RZ, PT ;  /* 0x000000ff0f00720c */ /* 0x000fe20003fc6270 */
[----:B------:R-:W-:Y:S01]  /*c920*/  IMAD.MOV R9, RZ, RZ, -R9 ;  /* 0x000000ffff097224 */ /* 0x000fe200078e0a09 */
[----:B-1----:R-:W-:Y:S01]  /*c930*/  MOV R0, R4 ;  /* 0x0000000400007202 */ /* 0x002fe20000000f00 */
[----:B------:R-:W-:-:S05]  /*c940*/  IMAD.HI.U32 R4, R10, R239, RZ ;  /* 0x000000ef0a047227 */ /* 0x000fca00078e00ff */
[----:B------:R-:W-:Y:S01]  /*c950*/  IADD3 R4, -R4, RZ, RZ ;  /* 0x000000ff04047210 */ /* 0x000fe20007ffe1ff */
[C---:B------:R-:W-:Y:S02]  /*c960*/  IMAD R11, R13.reuse, R9, R11 ;  /* 0x000000090d0b7224 */ /* 0x040fe400078e020b */
[----:B------:R-:W-:Y:S01]  /*c970*/  IMAD.MOV.U32 R14, RZ, RZ, R3 ;  /* 0x000000ffff0e7224 */ /* 0x000fe200078e0003 */
[----:B------:R-:W-:Y:S01]  /*c980*/  @!P5 IADD3 R8, R8, -R13, RZ ;  /* 0x8000000d0808d210 */ /* 0x000fe20007ffe0ff */
[C---:B------:R-:W-:Y:S01]  /*c990*/  IMAD R239, R13.reuse, R4, R239 ;  /* 0x000000040def7224 */ /* 0x040fe200078e02ef */
[----:B------:R-:W-:Y:S01]  /*c9a0*/  ISETP.GT.U32.AND P5, PT, R13, R11, PT ;  /* 0x0000000b0d00720c */ /* 0x000fe20003fa4070 */
[----:B------:R-:W-:Y:S01]  /*c9b0*/  @!P4 IMAD.IADD R7, R7, 0x1, -R13 ;  /* 0x000000010707c824 */ /* 0x000fe200078e0a0d */
[----:B------:R-:W-:Y:S02]  /*c9c0*/  @!P6 IADD3 R14, -R14, RZ, RZ ;  /* 0x000000ff0e0ee210 */ /* 0x000fe40007ffe1ff */
[----:B------:R-:W-:-:S02]  /*c9d0*/  ISETP.GT.U32.AND P6, PT, R13, R239, PT ;  /* 0x000000ef0d00720c */ /* 0x000fc40003fc4070 */
[----:B------:R-:W-:Y:S02]  /*c9e0*/  ISETP.GE.AND P2, PT, R236, RZ, PT ;  /* 0x000000ffec00720c */ /* 0x000fe40003f46270 */
[----:B------:R-:W-:Y:S01]  /*c9f0*/  ISETP.GE.AND P3, PT, R5, RZ, PT ;  /* 0x000000ff0500720c */ /* 0x000fe20003f66270 */
[----:B------:R-:W-:Y:S01]  /*ca00*/  VIADD R5, R15, 0x1dc ;  /* 0x000001dc0f057836 */ /* 0x000fe20000000000 */
[----:B------:R-:W-:Y:S01]  /*ca10*/  ISETP.GT.U32.AND P4, PT, R13, R7, PT ;  /* 0x000000070d00720c */ /* 0x000fe20003f84070 */
[----:B------:R-:W-:Y:S02]  /*ca20*/  @!P0 IMAD.MOV R0, RZ, RZ, -R0 ;  /* 0x000000ffff008224 */ /* 0x000fe400078e0a00 */
[----:B------:R-:W-:Y:S01]  /*ca30*/  VIADD R4, R15, 0x1dd ;  /* 0x000001dd0f047836 */ /* 0x000fe20000000000 */
[----:B------:R-:W-:Y:S02]  /*ca40*/  IABS R235, R5 ;  /* 0x0000000500eb7213 */ /* 0x000fe40000000000 */
[----:B------:R-:W-:Y:S01]  /*ca50*/  @!P5 IADD3 R11, R11, -R13, RZ ;  /* 0x8000000d0b0bd210 */ /* 0x000fe20007ffe0ff */
[----:B------:R1:W-:Y:S01]  /*ca60*/  STL [R1+0x7c4], R0 ;  /* 0x0007c40001007387 */ /* 0x0003e20000100800 */
[----:B------:R-:W-:Y:S01]  /*ca70*/  @!P6 IMAD.IADD R239, R239, 0x1, -R13 ;  /* 0x00000001efefe824 */ /* 0x000fe200078e0a0d */
[----:B------:R-:W-:Y:S01]  /*ca80*/  IABS R3, R4 ;  /* 0x0000000400037213 */ /* 0x000fe20000000000 */
[----:B------:R-:W-:Y:S01]  /*ca90*/  IMAD.HI.U32 R9, R10, R235, RZ ;  /* 0x000000eb0a097227 */ /* 0x000fe200078e00ff */
[----:B------:R-:W-:-:S03]  /*caa0*/  ISETP.GT.U32.AND P5, PT, R13, R11, PT ;  /* 0x0000000b0d00720c */ /* 0x000fc60003fa4070 */
[----:B-1----:R-:W-:Y:S01]  /*cab0*/  IMAD.MOV.U32 R0, RZ, RZ, R8 ;  /* 0x000000ffff007224 */ /* 0x002fe200078e0008 */
[----:B------:R-:W-:Y:S01]  /*cac0*/  ISETP.GT.U32.AND P6, PT, R13, R239, PT ;  /* 0x000000ef0d00720c */ /* 0x000fe20003fc4070 */
[----:B------:R-:W-:Y:S01]  /*cad0*/  @!P4 IMAD.IADD R7, R7, 0x1, -R13 ;  /* 0x000000010707c824 */ /* 0x000fe200078e0a0d */
[----:B------:R-:W-:Y:S01]  /*cae0*/  ISETP.GE.AND P4, PT, R4, RZ, PT ;  /* 0x000000ff0400720c */ /* 0x000fe20003f86270 */
[----:B------:R-:W-:Y:S01]  /*caf0*/  @!P2 IMAD.MOV R0, RZ, RZ, -R0 ;  /* 0x000000ffff00a224 */ /* 0x000fe200078e0a00 */
[----:B------:R-:W-:Y:S01]  /*cb00*/  ISETP.GE.AND P2, PT, R5, RZ, PT ;  /* 0x000000ff0500720c */ /* 0x000fe20003f46270 */
[----:B------:R-:W-:Y:S01]  /*cb10*/  IMAD.MOV R9, RZ, RZ, -R9 ;  /* 0x000000ffff097224 */ /* 0x000fe200078e0a09 */
[----:B------:R-:W-:Y:S01]  /*cb20*/  ISETP.GE.AND P0, PT, R12, RZ, PT ;  /* 0x000000ff0c00720c */ /* 0x000fe20003f06270 */
[----:B------:R-:W-:Y:S02]  /*cb30*/  VIADD R5, R15, 0x1de ;  /* 0x000001de0f057836 */ /* 0x000fe40000000000 */
[----:B------:R-:W-:-:S04]  /*cb40*/  IMAD.HI.U32 R4, R10, R3, RZ ;  /* 0x000000030a047227 */ /* 0x000fc800078e00ff */
[----:B------:R-:W-:Y:S01]  /*cb50*/  VIADD R12, R15, 0x1df ;  /* 0x000001df0f0c7836 */ /* 0x000fe20000000000 */
[----:B------:R-:W-:Y:S01]  /*cb60*/  IABS R234, R5 ;  /* 0x0000000500ea7213 */ /* 0x000fe20000000000 */
[----:B------:R-:W-:Y:S02]  /*cb70*/  IMAD R235, R13, R9, R235 ;  /* 0x000000090deb7224 */ /* 0x000fe400078e02eb */
[----:B------:R-:W-:Y:S01]  /*cb80*/  IMAD.MOV R4, RZ, RZ, -R4 ;  /* 0x000000ffff047224 */ /* 0x000fe200078e0a04 */
[----:B------:R-:W-:Y:S01]  /*cb90*/  IABS R237, R12 ;  /* 0x0000000c00ed7213 */ /* 0x000fe20000000000 */
[----:B------:R-:W-:Y:S01]  /*cba0*/  @!P5 IMAD.IADD R11, R11, 0x1, -R13 ;  /* 0x000000010b0bd824 */ /* 0x000fe200078e0a0d */
[C---:B------:R-:W-:Y:S01]  /*cbb0*/  ISETP.GT.U32.AND P5, PT, R13.reuse, R235, PT ;  /* 0x000000eb0d00720c */ /* 0x040fe20003fa4070 */
[----:B------:R-:W-:Y:S02]  /*cbc0*/  IMAD R3, R13, R4, R3 ;  /* 0x000000040d037224 */ /* 0x000fe400078e0203 */
[----:B------:R-:W-:-:S04]  /*cbd0*/  IMAD.HI.U32 R236, R10, R234, RZ ;  /* 0x000000ea0aec7227 */ /* 0x000fc800078e00ff */
[----:B------:R-:W-:-:S04]  /*cbe0*/  IMAD.HI.U32 R4, R10, R237, RZ ;  /* 0x000000ed0a047227 */ /* 0x000fc800078e00ff */
[----:B------:R-:W-:Y:S01]  /*cbf0*/  @!P6 IMAD.IADD R239, R239, 0x1, -R13 ;  /* 0x00000001efefe824 */ /* 0x000fe200078e0a0d */
[----:B------:R-:W-:Y:S01]  /*cc00*/  ISETP.GT.U32.AND P6, PT, R13, R3, PT ;  /* 0x000000030d00720c */ /* 0x000fe20003fc4070 */
[----:B------:R-:W-:Y:S01]  /*cc10*/  IMAD.MOV R236, RZ, RZ, -R236 ;  /* 0x000000ffffec7224 */ /* 0x000fe200078e0aec */
[----:B------:R-:W-:-:S03]  /*cc20*/  IADD3 R4, -R4, RZ, RZ ;  /* 0x000000ff04047210 */ /* 0x000fc60007ffe1ff */
[----:B------:R-:W-:Y:S01]  /*cc30*/  IMAD R234, R13, R236, R234 ;  /* 0x000000ec0dea7224 */ /* 0x000fe200078e02ea */
[----:B------:R-:W-:Y:S01]  /*cc40*/  IADD3 R240, R15, 0x1e0, RZ ;  /* 0x000001e00ff07810 */ /* 0x000fe20007ffe0ff */
[----:B------:R-:W-:Y:S02]  /*cc50*/  IMAD R237, R13, R4, R237 ;  /* 0x000000040ded7224 */ /* 0x000fe400078e02ed */
[--C-:B------:R-:W-:Y:S01]  /*cc60*/  @!P5 IMAD.IADD R235, R235, 0x1, -R13.reuse ;  /* 0x00000001ebebd824 */ /* 0x100fe200078e0a0d */
[----:B------:R-:W-:Y:S01]  /*cc70*/  ISETP.GT.U32.AND P5, PT, R13, R234, PT ;  /* 0x000000ea0d00720c */ /* 0x000fe20003fa4070 */
[----:B------:R1:W-:Y:S01]  /*cc80*/  STL [R1+0x7bc], R0 ;  /* 0x0007bc0001007387 */ /* 0x0003e20000100800 */
[----:B------:R-:W-:Y:S01]  /*cc90*/  IABS R8, R240 ;  /* 0x000000f000087213 */ /* 0x000fe20000000000 */
[----:B------:R-:W-:Y:S01]  /*cca0*/  @!P6 IMAD.IADD R3, R3, 0x1, -R13 ;  /* 0x000000010303e824 */ /* 0x000fe200078e0a0d */
[----:B------:R-:W-:Y:S01]  /*ccb0*/  ISETP.GT.U32.AND P6, PT, R13, R237, PT ;  /* 0x000000ed0d00720c */ /* 0x000fe20003fc4070 */
[----:B------:R-:W-:-:S02]  /*ccc0*/  VIADD R4, R15, 0x1e2 ;  /* 0x000001e20f047836 */ /* 0x000fc40000000000 */
[----:B------:R-:W-:Y:S01]  /*ccd0*/  IMAD.HI.U32 R241, R10, R8, RZ ;  /* 0x000000080af17227 */ /* 0x000fe200078e00ff */
[----:B-1----:R-:W-:-:S03]  /*cce0*/  MOV R0, R7 ;  /* 0x0000000700007202 */ /* 0x002fc60000000f00 */
[----:B------:R-:W-:Y:S01]  /*ccf0*/  IMAD.MOV R241, RZ, RZ, -R241 ;  /* 0x000000fffff17224 */ /* 0x000fe200078e0af1 */
[----:B------:R-:W-:Y:S01]  /*cd00*/  IABS R242, R4 ;  /* 0x0000000400f27213 */ /* 0x000fe20000000000 */
[----:B------:R-:W-:Y:S02]  /*cd10*/  @!P3 IMAD.MOV R0, RZ, RZ, -R0 ;  /* 0x000000ffff00b224 */ /* 0x000fe400078e0a00 */
[----:B------:R-:W-:-:S03]  /*cd20*/  @!P5 IMAD.IADD R234, R234, 0x1, -R13 ;  /* 0x00000001eaead824 */ /* 0x000fc600078e0a0d */
[----:B------:R1:W-:Y:S01]  /*cd30*/  STL [R1+0x7a4], R0 ;  /* 0x0007a40001007387 */ /* 0x0003e20000100800 */
[C---:B------:R-:W-:Y:S01]  /*cd40*/  IMAD R8, R13.reuse, R241, R8 ;  /* 0x000000f10d087224 */ /* 0x040fe200078e0208 */
[C---:B------:R-:W-:Y:S01]  /*cd50*/  ISETP.GT.U32.AND P3, PT, R13.reuse, R235, PT ;  /* 0x000000eb0d00720c */ /* 0x040fe20003f64070 */
[----:B------:R-:W-:Y:S01]  /*cd60*/  IMAD.HI.U32 R241, R10, R242, RZ ;  /* 0x000000f20af17227 */ /* 0x000fe200078e00ff */
[----:B------:R-:W-:-:S03]  /*cd70*/  ISETP.GT.U32.AND P5, PT, R13, R3, PT ;  /* 0x000000030d00720c */ /* 0x000fc60003fa4070 */
[----:B------:R-:W-:Y:S02]  /*cd80*/  @!P6 IMAD.IADD R237, R237, 0x1, -R13 ;  /* 0x00000001edede824 */ /* 0x000fe400078e0a0d */
[----:B-1----:R-:W-:Y:S01]  /*cd90*/  IMAD.MOV.U32 R0, RZ, RZ, R11 ;  /* 0x000000ffff007224 */ /* 0x002fe200078e000b */
[----:B------:R-:W-:-:S03]  /*cda0*/  ISETP.GT.U32.AND P6, PT, R13, R234, PT ;  /* 0x000000ea0d00720c */ /* 0x000fc60003fc4070 */
[----:B------:R-:W-:Y:S01]  /*cdb0*/  @!P1 IMAD.MOV R0, RZ, RZ, -R0 ;  /* 0x000000ffff009224 */ /* 0x000fe200078e0a00 */
[----:B------:R-:W-:Y:S01]  /*cdc0*/  IADD3 R241, -R241, RZ, RZ ;  /* 0x000000fff1f17210 */ /* 0x000fe20007ffe1ff */
[----:B------:R-:W-:Y:S01]  /*cdd0*/  VIADD R238, R15, 0x1e1 ;  /* 0x000001e10fee7836 */ /* 0x000fe20000000000 */
[----:B------:R-:W-:Y:S02]  /*cde0*/  ISETP.GT.U32.AND P1, PT, R13, R237, PT ;  /* 0x000000ed0d00720c */ /* 0x000fe40003f24070 */
[----:B------:R1:W-:Y:S01]  /*cdf0*/  STL [R1+0x7a0], R0 ;  /* 0x0007a00001007387 */ /* 0x0003e20000100800 */
[----:B------:R-:W-:Y:S01]  /*ce00*/  IADD3 R236, R15, 0x1e3, RZ ;  /* 0x000001e30fec7810 */ /* 0x000fe20007ffe0ff */
[----:B------:R-:W-:Y:S01]  /*ce10*/  IMAD R242, R13, R241, R242 ;  /* 0x000000f10df27224 */ /* 0x000fe200078e02f2 */
[----:B------:R-:W-:Y:S01]  /*ce20*/  IABS R9, R238 ;  /* 0x000000ee00097213 */ /* 0x000fe20000000000 */
[----:B------:R-:W-:Y:S01]  /*ce30*/  @!P3 IMAD.IADD R235, R235, 0x1, -R13 ;  /* 0x00000001ebebb824 */ /* 0x000fe200078e0a0d */
[----:B------:R-:W-:Y:S01]  /*ce40*/  IABS R7, R236 ;  /* 0x000000ec00077213 */ /* 0x000fe20000000000 */
[----:B-1----:R-:W-:-:S02]  /*ce50*/  IMAD.MOV.U32 R0, RZ, RZ, R239 ;  /* 0x000000ffff007224 */ /* 0x002fc400078e00ef */
[--C-:B------:R-:W-:Y:S02]  /*ce60*/  @!P5 IMAD.IADD R3, R3, 0x1, -R13.reuse ;  /* 0x000000010303d824 */ /* 0x100fe400078e0a0d */
[----:B------:R-:W-:Y:S02]  /*ce70*/  @!P0 IMAD.MOV R0, RZ, RZ, -R0 ;  /* 0x000000ffff008224 */ /* 0x000fe400078e0a00 */
[----:B------:R-:W-:Y:S01]  /*ce80*/  @!P6 IMAD.IADD R234, R234, 0x1, -R13 ;  /* 0x00000001eaeae824 */ /* 0x000fe200078e0a0d */
[----:B------:R-:W-:Y:S01]  /*ce90*/  ISETP.GT.U32.AND P6, PT, R13, R242, PT ;  /* 0x000000f20d00720c */ /* 0x000fe20003fc4070 */
[----:B------:R-:W-:Y:S01]  /*cea0*/  IMAD.HI.U32 R243, R10, R9, RZ ;  /* 0x000000090af37227 */ /* 0x000fe200078e00ff */
[----:B------:R-:W-:Y:S01]  /*ceb0*/  MOV R11, R7 ;  /* 0x00000007000b7202 */ /* 0x000fe20000000f00 */
[----:B------:R1:W-:Y:S02]  /*cec0*/  STL [R1+0x79c], R0 ;  /* 0x00079c0001007387 */ /* 0x0003e40000100800 */
[----:B------:R-:W-:Y:S01]  /*ced0*/  IMAD.MOV.U32 R2, RZ, RZ, R235 ;  /* 0x000000ffff027224 */ /* 0x000fe200078e00eb */
[----:B------:R-:W-:Y:S01]  /*cee0*/  ISETP.GE.AND P5, PT, R5, RZ, PT ;  /* 0x000000ff0500720c */ /* 0x000fe20003fa6270 */
[----:B------:R-:W-:-:S02]  /*cef0*/  IMAD.MOV R243, RZ, RZ, -R243 ;  /* 0x000000fffff37224 */ /* 0x000fc400078e0af3 */
[----:B------:R-:W-:Y:S01]  /*cf00*/  @!P1 IMAD.IADD R237, R237, 0x1, -R13 ;  /* 0x00000001eded9824 */ /* 0x000fe200078e0a0d */
[----:B------:R-:W-:Y:S01]  /*cf10*/  ISETP.GE.AND P1, PT, R12, RZ, PT ;  /* 0x000000ff0c00720c */ /* 0x000fe20003f26270 */
[----:B-1----:R-:W-:Y:S02]  /*cf20*/  IMAD.MOV.U32 R0, RZ, RZ, R3 ;  /* 0x000000ffff007224 */ /* 0x002fe400078e0003 */
[----:B------:R-:W-:Y:S01]  /*cf30*/  IMAD.HI.U32 R5, R10, R11, RZ ;  /* 0x0000000b0a057227 */ /* 0x000fe200078e00ff */
[----:B------:R-:W-:Y:S02]  /*cf40*/  IADD3 R7, R15, 0x1e4, RZ ;  /* 0x000001e40f077810 */ /* 0x000fe40007ffe0ff */
[----:B------:R-:W-:Y:S01]  /*cf50*/  @!P4 IADD3 R0, -R0, RZ, RZ ;  /* 0x000000ff0000c210 */ /* 0x000fe20007ffe1ff */
[----:B------:R-:W-:Y:S02]  /*cf60*/  @!P2 IMAD.MOV R2, RZ, RZ, -R2 ;  /* 0x000000ffff02a224 */ /* 0x000fe400078e0a02 */
[C---:B------:R-:W-:Y:S01]  /*cf70*/  IMAD R9, R13.reuse, R243, R9 ;  /* 0x000000f30d097224 */ /* 0x040fe200078e0209 */
[----:B------:R-:W-:Y:S01]  /*cf80*/  ISETP.GT.U32.AND P0, PT, R13, R8, PT ;  /* 0x000000080d00720c */ /* 0x000fe20003f04070 */
[----:B------:R-:W-:Y:S01]  /*cf90*/  IMAD.MOV R5, RZ, RZ, -R5 ;  /* 0x000000ffff057224 */ /* 0x000fe200078e0a05 */
[----:B------:R-:W-:Y:S01]  /*cfa0*/  STL [R1+0x798], R2 ;  /* 0x0007980201007387 */ /* 0x000fe20000100800 */
[----:B------:R-:W-:-:S02]  /*cfb0*/  IABS R239, R7 ;  /* 0x0000000700ef7213 */ /* 0x000fc40000000000 */
[----:B------:R-:W-:Y:S01]  /*cfc0*/  @!P6 IADD3 R242, R242, -R13, RZ ;  /* 0x8000000df2f2e210 */ /* 0x000fe20007ffe0ff */
[----:B------:R1:W-:Y:S01]  /*cfd0*/  STL [R1+0x794], R0 ;  /* 0x0007940001007387 */ /* 0x0003e20000100800 */
[C---:B------:R-:W-:Y:S01]  /*cfe0*/  ISETP.GT.U32.AND P3, PT, R13.reuse, R9, PT ;  /* 0x000000090d00720c */ /* 0x040fe20003f64070 */
[C---:B------:R-:W-:Y:S01]  /*cff0*/  IMAD R5, R13.reuse, R5, R11 ;  /* 0x000000050d057224 */ /* 0x040fe200078e020b */
[----:B------:R-:W-:Y:S01]  /*d000*/  ISETP.GT.U32.AND P4, PT, R13, R242, PT ;  /* 0x000000f20d00720c */ /* 0x000fe20003f84070 */
[----:B------:R-:W-:-:S04]  /*d010*/  IMAD.HI.U32 R12, R10, R239, RZ ;  /* 0x000000ef0a0c7227 */ /* 0x000fc800078e00ff */
[----:B-1----:R-:W-:Y:S02]  /*d020*/  IMAD.MOV.U32 R0, RZ, RZ, R237 ;  /* 0x000000ffff007224 */ /* 0x002fe400078e00ed */
[----:B------:R-:W-:-:S03]  /*d030*/  IMAD.MOV R12, RZ, RZ, -R12 ;  /* 0x000000ffff0c7224 */ /* 0x000fc600078e0a0c */
[----:B------:R-:W-:Y:S02]  /*d040*/  @!P1 IADD3 R0, -R0, RZ, RZ ;  /* 0x000000ff00009210 */ /* 0x000fe40007ffe1ff */
[C---:B------:R-:W-:Y:S01]  /*d050*/  ISETP.GT.U32.AND P1, PT, R13.reuse, R5, PT ;  /* 0x000000050d00720c */ /* 0x040fe20003f24070 */
[----:B------:R-:W-:Y:S01]  /*d060*/  IMAD R239, R13, R12, R239 ;  /* 0x0000000c0def7224 */ /* 0x000fe200078e02ef */
[----:B------:R-:W-:Y:S01]  /*d070*/  @!P0 IADD3 R8, R8, -R13, RZ ;  /* 0x8000000d08088210 */ /* 0x000fe20007ffe0ff */
[--C-:B------:R-:W-:Y:S02]  /*d080*/  @!P3 IMAD.IADD R9, R9, 0x1, -R13.reuse ;  /* 0x000000010909b824 */ /* 0x100fe400078e0a0d */
[----:B------:R-:W-:Y:S01]  /*d090*/  VIADD R11, R15, 0x1e5 ;  /* 0x000001e50f0b7836 */ /* 0x000fe20000000000 */
[C---:B------:R-:W-:Y:S01]  /*d0a0*/  ISETP.GT.U32.AND P2, PT, R13.reuse, R8, PT ;  /* 0x000000080d00720c */ /* 0x040fe20003f44070 */
[----:B------:R-:W-:Y:S01]  /*d0b0*/  @!P4 IMAD.IADD R242, R242, 0x1, -R13 ;  /* 0x00000001f2f2c824 */ /* 0x000fe200078e0a0d */
[C---:B------:R-:W-:Y:S01]  /*d0c0*/  ISETP.GT.U32.AND P4, PT, R13.reuse, R239, PT ;  /* 0x000000ef0d00720c */ /* 0x040fe20003f84070 */
[----:B------:R-:W-:Y:S01]  /*d0d0*/  IMAD.MOV.U32 R2, RZ, RZ, R234 ;  /* 0x000000ffff027224 */ /* 0x000fe200078e00ea */
[----:B------:R-:W-:-:S02]  /*d0e0*/  ISETP.GT.U32.AND P6, PT, R13, R9, PT ;  /* 0x000000090d00720c */ /* 0x000fc40003fc4070 */
[----:B------:R-:W-:Y:S01]  /*d0f0*/  IABS R3, R11 ;  /* 0x0000000b00037213 */ /* 0x000fe20000000000 */
[----:B------:R-:W-:Y:S02]  /*d100*/  @!P1 IMAD.IADD R5, R5, 0x1, -R13 ;  /* 0x0000000105059824 */ /* 0x000fe400078e0a0d */
[----:B------:R-:W-:Y:S01]  /*d110*/  @!P5 IMAD.MOV R2, RZ, RZ, -R2 ;  /* 0x000000ffff02d224 */ /* 0x000fe200078e0a02 */
[----:B------:R-:W-:Y:S01]  /*d120*/  ISETP.GE.AND P5, PT, R4, RZ, PT ;  /* 0x000000ff0400720c */ /* 0x000fe20003fa6270 */
[----:B------:R-:W-:Y:S01]  /*d130*/  IMAD.HI.U32 R4, R10, R3, RZ ;  /* 0x000000030a047227 */ /* 0x000fe200078e00ff */
[----:B------:R-:W-:-:S03]  /*d140*/  ISETP.GT.U32.AND P1, PT, R13, R5, PT ;  /* 0x000000050d00720c */ /* 0x000fc60003f24070 */
[----:B------:R-:W-:Y:S02]  /*d150*/  VIADD R234, R15, 0x1e6 ;  /* 0x000001e60fea7836 */ /* 0x000fe40000000000 */
[--C-:B------:R-:W-:Y:S01]  /*d160*/  @!P2 IMAD.IADD R8, R8, 0x1, -R13.reuse ;  /* 0x000000010808a824 */ /* 0x100fe200078e0a0d */
[----:B------:R-:W-:Y:S01]  /*d170*/  ISETP.GE.AND P2, PT, R236, RZ, PT ;  /* 0x000000ffec00720c */ /* 0x000fe20003f46270 */
[----:B------:R-:W-:Y:S01]  /*d180*/  IMAD.MOV R4, RZ, RZ, -R4 ;  /* 0x000000ffff047224 */ /* 0x000fe200078e0a04 */
[----:B------:R-:W-:Y:S01]  /*d190*/  IABS R236, R234 ;  /* 0x000000ea00ec7213 */ /* 0x000fe20000000000 */
[----:B------:R-:W-:Y:S01]  /*d1a0*/  @!P6 IMAD.IADD R9, R9, 0x1, -R13 ;  /* 0x000000010909e824 */ /* 0x000fe200078e0a0d */
[----:B------:R-:W-:Y:S02]  /*d1b0*/  @!P4 IADD3 R239, R239, -R13, RZ ;  /* 0x8000000defefc210 */ /* 0x000fe40007ffe0ff */
[----:B------:R-:W-:Y:S01]  /*d1c0*/  ISETP.GE.AND P6, PT, R7, RZ, PT ;  /* 0x000000ff0700720c */ /* 0x000fe20003fc6270 */
[C---:B------:R-:W-:Y:S01]  /*d1d0*/  IMAD R7, R13.reuse, R4, R3 ;  /* 0x000000040d077224 */ /* 0x040fe200078e0203 */
[----:B------:R-:W-:Y:S01]  /*d1e0*/  ISETP.GE.AND P0, PT, R240, RZ, PT ;  /* 0x000000fff000720c */ /* 0x000fe20003f06270 */
[----:B------:R-:W-:Y:S01]  /*d1f0*/  IMAD.HI.U32 R4, R10, R236, RZ ;  /* 0x000000ec0a047227 */ /* 0x000fe200078e00ff */
[----:B------:R-:W-:Y:S01]  /*d200*/  ISETP.GT.U32.AND P4, PT, R13, R239, PT ;  /* 0x000000ef0d00720c */ /* 0x000fe20003f84070 */
[----:B------:R-:W-:Y:S02]  /*d210*/  STL [R1+0x790], R2 ;  /* 0x0007900201007387 */ /* 0x000fe40000100800 */
[----:B------:R-:W-:Y:S01]  /*d220*/  @!P1 IMAD.IADD R5, R5, 0x1, -R13 ;  /* 0x0000000105059824 */ /* 0x000fe200078e0a0d */
[----:B------:R-:W-:Y:S01]  /*d230*/  ISETP.GT.U32.AND P1, PT, R13, R7, PT ;  /* 0x000000070d00720c */ /* 0x000fe20003f24070 */
[----:B------:R1:W-:Y:S01]  /*d240*/  STL [R1+0x78c], R0 ;  /* 0x00078c0001007387 */ /* 0x0003e20000100800 */
[----:B------:R-:W-:Y:S01]  /*d250*/  IMAD.MOV R4, RZ, RZ, -R4 ;  /* 0x000000ffff047224 */ /* 0x000fe200078e0a04 */
[----:B------:R-:W-:Y:S01]  /*d260*/  ISETP.GE.AND P3, PT, R238, RZ, PT ;  /* 0x000000ffee00720c */ /* 0x000fe20003f66270 */
[----:B------:R-:W-:-:S02]  /*d270*/  VIADD R3, R15, 0x1e9 ;  /* 0x000001e90f037836 */ /* 0x000fc40000000000 */
[----:B------:R-:W-:Y:S01]  /*d280*/  IMAD R236, R13, R4, R236 ;  /* 0x000000040dec7224 */ /* 0x000fe200078e02ec */
[----:B-1----:R-:W-:Y:S01]  /*d290*/  MOV R0, R8 ;  /* 0x0000000800007202 */ /* 0x002fe20000000f00 */
[C---:B------:R-:W-:Y:S02]  /*d2a0*/  VIADD R8, R15.reuse, 0x1e7 ;  /* 0x000001e70f087836 */ /* 0x040fe40000000000 */
[C---:B------:R-:W-:Y:S01]  /*d2b0*/  VIADD R238, R15.reuse, 0x1e8 ;  /* 0x000001e80fee7836 */ /* 0x040fe20000000000 */
[----:B------:R-:W-:Y:S02]  /*d2c0*/  @!P0 IADD3 R0, -R0, RZ, RZ ;  /* 0x000000ff00008210 */ /* 0x000fe40007ffe1ff */
[----:B------:R-:W-:Y:S01]  /*d2d0*/  IABS R237, R8 ;  /* 0x0000000800ed7213 */ /* 0x000fe20000000000 */
[----:B------:R-:W-:Y:S01]  /*d2e0*/  VIADD R4, R15, 0x1ea ;  /* 0x000001ea0f047836 */ /* 0x000fe20000000000 */
[----:B------:R-:W-:Y:S02]  /*d2f0*/  @!P4 IADD3 R239, R239, -R13, RZ ;  /* 0x8000000defefc210 */ /* 0x000fe40007ffe0ff */
[----:B------:R-:W-:-:S02]  /*d300*/  ISETP.GT.U32.AND P4, PT, R13, R236, PT ;  /* 0x000000ec0d00720c */ /* 0x000fc40003f84070 */
[----:B------:R-:W-:Y:S02]  /*d310*/  ISETP.GE.AND P0, PT, R11, RZ, PT ;  /* 0x000000ff0b00720c */ /* 0x000fe40003f06270 */
[----:B------:R-:W-:Y:S01]  /*d320*/  IABS R12, R3 ;  /* 0x00000003000c7213 */ /* 0x000fe20000000000 */
[----:B------:R1:W-:Y:S01]  /*d330*/  STL [R1+0x788], R0 ;  /* 0x0007880001007387 */ /* 0x0003e20000100800 */
[----:B------:R-:W-:Y:S01]  /*d340*/  IABS R11, R238 ;  /* 0x000000ee000b7213 */ /* 0x000fe20000000000 */
[----:B------:R-:W-:Y:S01]  /*d350*/  IMAD.HI.U32 R241, R10, R237, RZ ;  /* 0x000000ed0af17227 */ /* 0x000fe200078e00ff */
[----:B------:R-:W-:Y:S02]  /*d360*/  @!P1 IADD3 R7, R7, -R13, RZ ;  /* 0x8000000d07079210 */ /* 0x000fe40007ffe0ff */
[----:B------:R-:W-:Y:S01]  /*d370*/  ISETP.GE.AND P1, PT, R234, RZ, PT ;  /* 0x000000ffea00720c */ /* 0x000fe20003f26270 */
[----:B------:R-:W-:Y:S01]  /*d380*/  IMAD.HI.U32 R235, R10, R12, RZ ;  /* 0x0000000c0aeb7227 */ /* 0x000fe200078e00ff */
[----:B------:R-:W-:-:S03]  /*d390*/  IABS R234, R4 ;  /* 0x0000000400ea7213 */ /* 0x000fc60000000000 */
[----:B-1----:R-:W-:Y:S02]  /*d3a0*/  IMAD.MOV.U32 R0, RZ, RZ, R9 ;  /* 0x000000ffff007224 */ /* 0x002fe400078e0009 */
[----:B------:R-:W-:-:S04]  /*d3b0*/  IMAD.HI.U32 R240, R10, R11, RZ ;  /* 0x0000000b0af07227 */ /* 0x000fc800078e00ff */
[----:B------:R-:W-:Y:S02]  /*d3c0*/  IMAD.MOV R241, RZ, RZ, -R241 ;  /* 0x000000fffff17224 */ /* 0x000fe400078e0af1 */
[----:B------:R-:W-:Y:S01]  /*d3d0*/  @!P3 IMAD.MOV R0, RZ, RZ, -R0 ;  /* 0x000000ffff00b224 */ /* 0x000fe200078e0a00 */
[C---:B------:R-:W-:Y:S01]  /*d3e0*/  ISETP.GT.U32.AND P3, PT, R13.reuse, R7, PT ;  /* 0x000000070d00720c */ /* 0x040fe20003f64070 */
[----:B------:R-:W-:Y:S02]  /*d3f0*/  IMAD.MOV R235, RZ, RZ, -R235 ;  /* 0x000000ffffeb7224 */ /* 0x000fe400078e0aeb */
[----:B------:R-:W-:Y:S02]  /*d400*/  IMAD.MOV.U32 R9, RZ, RZ, R234 ;  /* 0x000000ffff097224 */ /* 0x000fe400078e00ea */
[----:B------:R-:W-:Y:S02]  /*d410*/  IMAD.MOV R240, RZ, RZ, -R240 ;  /* 0x000000fffff07224 */ /* 0x000fe400078e0af0 */
[----:B------:R-:W-:-:S02]  /*d420*/  IMAD R237, R13, R241, R237 ;  /* 0x000000f10ded7224 */ /* 0x000fc400078e02ed */
[----:B------:R-:W-:Y:S01]  /*d430*/  IMAD.MOV.U32 R234, RZ, RZ, R242 ;  /* 0x000000ffffea7224 */ /* 0x000fe200078e00f2 */
[----:B------:R-:W-:Y:S01]  /*d440*/  @!P4 IADD3 R236, R236, -R13, RZ ;  /* 0x8000000dececc210 */ /* 0x000fe20007ffe0ff */
[C---:B------:R-:W-:Y:S02]  /*d450*/  IMAD R12, R13.reuse, R235, R12 ;  /* 0x000000eb0d0c7224 */ /* 0x040fe400078e020c */
[C---:B------:R-:W-:Y:S02]  /*d460*/  IMAD R11, R13.reuse, R240, R11 ;  /* 0x000000f00d0b7224 */ /* 0x040fe400078e020b */
[----:B------:R-:W-:Y:S01]  /*d470*/  @!P5 IMAD.MOV R234, RZ, RZ, -R234 ;  /* 0x000000ffffead224 */ /* 0x000fe200078e0aea */
[C---:B------:R-:W-:Y:S01]  /*d480*/  ISETP.GT.U32.AND P5, PT, R13.reuse, R237, PT ;  /* 0x000000ed0d00720c */ /* 0x040fe20003fa4070 */
[----:B------:R-:W-:Y:S01]  /*d490*/  IMAD.MOV.U32 R235, RZ, RZ, R5 ;  /* 0x000000ffffeb7224 */ /* 0x000fe200078e0005 */
[C---:B------:R-:W-:Y:S01]  /*d4a0*/  ISETP.GT.U32.AND P4, PT, R13.reuse, R236, PT ;  /* 0x000000ec0d00720c */ /* 0x040fe20003f84070 */
[----:B------:R1:W-:Y:S02]  /*d4b0*/  STL [R1+0x784], R0 ;  /* 0x0007840001007387 */ /* 0x0003e40000100800 */
[----:B------:R-:W-:Y:S01]  /*d4c0*/  @!P2 IMAD.MOV R235, RZ, RZ, -R235 ;  /* 0x000000ffffeba224 */ /* 0x000fe200078e0aeb */
[----:B------:R-:W-:Y:S01]  /*d4d0*/  ISETP.GT.U32.AND P2, PT, R13, R11, PT ;  /* 0x0000000b0d00720c */ /* 0x000fe20003f44070 */
[----:B------:R-:W-:Y:S01]  /*d4e0*/  @!P3 IMAD.IADD R7, R7, 0x1, -R13 ;  /* 0x000000010707b824 */ /* 0x000fe200078e0a0d */
[----:B------:R-:W-:-:S02]  /*d4f0*/  ISETP.GT.U32.AND P3, PT, R13, R12, PT ;  /* 0x0000000c0d00720c */ /* 0x000fc40003f64070 */
[----:B-1----:R-:W-:Y:S01]  /*d500*/  MOV R0, R239 ;  /* 0x000000ef00007202 */ /* 0x002fe20000000f00 */
[----:B------:R-:W-:-:S04]  /*d510*/  IMAD.HI.U32 R5, R10, R9, RZ ;  /* 0x000000090a057227 */ /* 0x000fc800078e00ff */
[----:B------:R-:W-:Y:S01]  /*d520*/  @!P6 IMAD.MOV R0, RZ, RZ, -R0 ;  /* 0x000000ffff00e224 */ /* 0x000fe200078e0a00 */
[----:B------:R-:W-:Y:S01]  /*d530*/  ISETP.GE.AND P6, PT, R8, RZ, PT ;  /* 0x000000ff0800720c */ /* 0x000fe20003fc6270 */
[----:B------:R-:W-:Y:S01]  /*d540*/  VIADD R8, R15, 0x1eb ;  /* 0x000001eb0f087836 */ /* 0x000fe20000000000 */
[----:B------:R-:W-:Y:S01]  /*d550*/  IADD3 R5, -R5, RZ, RZ ;  /* 0x000000ff05057210 */ /* 0x000fe20007ffe1ff */
[--C-:B------:R-:W-:Y:S02]  /*d560*/  @!P5 IMAD.IADD R237, R237, 0x1, -R13.reuse ;  /* 0x00000001ededd824 */ /* 0x100fe400078e0a0d */
[--C-:B------:R-:W-:Y:S01]  /*d570*/  @!P4 IMAD.IADD R236, R236, 0x1, -R13.reuse ;  /* 0x00000001ececc824 */ /* 0x100fe200078e0a0d */
[----:B------:R-:W-:Y:S01]  /*d580*/  ISETP.GE.AND P4, PT, R238, RZ, PT ;  /* 0x000000ffee00720c */ /* 0x000fe20003f86270 */
[----:B------:R1:W-:Y:S01]  /*d590*/  STL [R1+0x754], R0 ;  /* 0x0007540001007387 */ /* 0x0003e20000100800 */
[----:B------:R-:W-:Y:S01]  /*d5a0*/  IABS R238, R8 ;  /* 0x0000000800ee7213 */ /* 0x000fe20000000000 */
[----:B------:R-:W-:Y:S01]  /*d5b0*/  @!P2 IMAD.IADD R11, R11, 0x1, -R13 ;  /* 0x000000010b0ba824 */ /* 0x000fe200078e0a0d */
[----:B------:R-:W-:Y:S01]  /*d5c0*/  ISETP.GE.AND P5, PT, R3, RZ, PT ;  /* 0x000000ff0300720c */ /* 0x000fe20003fa6270 */
[C---:B------:R-:W-:Y:S01]  /*d5d0*/  IMAD R3, R13.reuse, R5, R9 ;  /* 0x000000050d037224 */ /* 0x040fe200078e0209 */
[----:B------:R-:W-:-:S02]  /*d5e0*/  ISETP.GT.U32.AND P2, PT, R13, R237, PT ;  /* 0x000000ed0d00720c */ /* 0x000fc40003f44070 */
[----:B------:R-:W-:Y:S01]  /*d5f0*/  MOV R5, R238 ;  /* 0x000000ee00057202 */ /* 0x000fe20000000f00 */
[----:B-1----:R-:W-:Y:S01]  /*d600*/  IMAD.MOV.U32 R0, RZ, RZ, R7 ;  /* 0x000000ffff007224 */ /* 0x002fe200078e0007 */
[----:B------:R-:W-:-:S03]  /*d610*/  @!P3 IADD3 R12, R12, -R13, RZ ;  /* 0x8000000d0c0cb210 */ /* 0x000fc60007ffe0ff */
[----:B------:R-:W-:Y:S01]  /*d620*/  @!P0 IMAD.MOV R0, RZ, RZ, -R0 ;  /* 0x000000ffff008224 */ /* 0x000fe200078e0a00 */
[----:B------:R-:W-:Y:S01]  /*d630*/  ISETP.GT.U32.AND P0, PT, R13, R12, PT ;  /* 0x0000000c0d00720c */ /* 0x000fe20003f04070 */
[----:B------:R-:W-:-:S03]  /*d640*/  IMAD.HI.U32 R9, R10, R5, RZ ;  /* 0x000000050a097227 */ /* 0x000fc600078e00ff */
[----:B------:R1:W-:Y:S01]  /*d650*/  STL [R1+0x758], R0 ;  /* 0x0007580001007387 */ /* 0x0003e20000100800 */
[----:B------:R-:W-:Y:S01]  /*d660*/  IMAD.MOV R9, RZ, RZ, -R9 ;  /* 0x000000ffff097224 */ /* 0x000fe200078e0a09 */
[----:B------:R-:W-:Y:S01]  /*d670*/  ISETP.GT.U32.AND P3, PT, R13, R11, PT ;  /* 0x0000000b0d00720c */ /* 0x000fe20003f64070 */
[----:B------:R-:W-:Y:S01]  /*d680*/  @!P2 IMAD.IADD R237, R237, 0x1, -R13 ;  /* 0x00000001ededa824 */ /* 0x000fe200078e0a0d */
[----:B------:R-:W-:Y:S01]  /*d690*/  ISETP.GE.AND P2, PT, R4, RZ, PT ;  /* 0x000000ff0400720c */ /* 0x000fe20003f46270 */
[----:B------:R-:W-:Y:S02]  /*d6a0*/  IMAD R4, R13, R9, R5 ;  /* 0x000000090d047224 */ /* 0x000fe400078e0205 */
[----:B-1----:R-:W-:Y:S02]  /*d6b0*/  IMAD.MOV.U32 R0, RZ, RZ, R236 ;  /* 0x000000ffff007224 */ /* 0x002fe400078e00ec */
[----:B------:R-:W-:-:S03]  /*d6c0*/  @!P0 IADD3 R12, R12, -R13, RZ ;  /* 0x8000000d0c0c8210 */ /* 0x000fc60007ffe0ff */
[----:B------:R-:W-:Y:S02]  /*d6d0*/  @!P1 IADD3 R0, -R0, RZ, RZ ;  /* 0x000000ff00009210 */ /* 0x000fe40007ffe1ff */
[C---:B------:R-:W-:Y:S02]  /*d6e0*/  ISETP.GT.U32.AND P1, PT, R13.reuse, R3, PT ;  /* 0x000000030d00720c */ /* 0x040fe40003f24070 */
[----:B------:R-:W-:Y:S01]  /*d6f0*/  ISETP.GT.U32.AND P0, PT, R13, R4, PT ;  /* 0x000000040d00720c */ /* 0x000fe20003f04070 */
[C---:B------:R-:W-:Y:S02]  /*d700*/  VIADD R5, R15.reuse, 0x1ed ;  /* 0x000001ed0f057836 */ /* 0x040fe40000000000 */
[----:B------:R-:W-:Y:S02]  /*d710*/  VIADD R7, R15, 0x1ec ;  /* 0x000001ec0f077836 */ /* 0x000fe40000000000 */
[----:B------:R-:W-:Y:S01]  /*d720*/  @!P3 IMAD.IADD R11, R11, 0x1, -R13 ;  /* 0x000000010b0bb824 */ /* 0x000fe200078e0a0d */
[----:B------:R1:W-:Y:S01]  /*d730*/  STL [R1+0x780], R0 ;  /* 0x0007800001007387 */ /* 0x0003e20000100800 */
[----:B------:R-:W-:Y:S01]  /*d740*/  IMAD.MOV.U32 R2, RZ, RZ, R237 ;  /* 0x000000ffff027224 */ /* 0x000fe200078e00ed */
[----:B------:R-:W-:-:S03]  /*d750*/  IABS R236, R5 ;  /* 0x0000000500ec7213 */ /* 0x000fc60000000000 */
[--C-:B------:R-:W-:Y:S01]  /*d760*/  @!P1 IMAD.IADD R3, R3, 0x1, -R13.reuse ;  /* 0x0000000103039824 */ /* 0x100fe200078e0a0d */
[----:B------:R-:W-:Y:S01]  /*d770*/  IABS R238, R7 ;  /* 0x0000000700ee7213 */ /* 0x000fe20000000000 */
[----:B------:R-:W-:Y:S02]  /*d780*/  @!P0 IMAD.IADD R4, R4, 0x1, -R13 ;  /* 0x0000000104048824 */ /* 0x000fe400078e0a0d */
[----:B-1----:R-:W-:Y:S01]  /*d790*/  IMAD.MOV.U32 R0, RZ, RZ, R11 ;  /* 0x000000ffff007224 */ /* 0x002fe200078e000b */
[----:B------:R-:W-:Y:S01]  /*d7a0*/  @!P6 IADD3 R2, -R2, RZ, RZ ;  /* 0x000000ff0202e210 */ /* 0x000fe20007ffe1ff */
[----:B------:R-:W-:Y:S01]  /*d7b0*/  IMAD.HI.U32 R237, R10, R236, RZ ;  /* 0x000000ec0aed7227 */ /* 0x000fe200078e00ff */
[----:B------:R-:W-:-:S03]  /*d7c0*/  ISETP.GT.U32.AND P0, PT, R13, R3, PT ;  /* 0x000000030d00720c */ /* 0x000fc60003f04070 */
[----:B------:R-:W-:Y:S02]  /*d7d0*/  @!P4 IMAD.MOV R0, RZ, RZ, -R0 ;  /* 0x000000ffff00c224 */ /* 0x000fe400078e0a00 */
[----:B------:R-:W-:Y:S01]  /*d7e0*/  IMAD.HI.U32 R9, R10, R238, RZ ;  /* 0x000000ee0a097227 */ /* 0x000fe200078e00ff */
[----:B------:R-:W-:Y:S03]  /*d7f0*/  STL [R1+0x77c], R2 ;  /* 0x00077c0201007387 */ /* 0x000fe60000100800 */
[----:B------:R-:W-:Y:S01]  /*d800*/  IMAD.MOV R11, RZ, RZ, -R237 ;  /* 0x000000ffff0b7224 */ /* 0x000fe200078e0aed */
[----:B------:R1:W-:Y:S01]  /*d810*/  STL [R1+0x760], R0 ;  /* 0x0007600001007387 */ /* 0x0003e20000100800 */
[----:B------:R-:W-:Y:S01]  /*d820*/  IMAD.MOV R9, RZ, RZ, -R9 ;  /* 0x000000ffff097224 */ /* 0x000fe200078e0a09 */
[----:B------:R-:W-:Y:S01]  /*d830*/  ISETP.GE.AND P3, PT, R8, RZ, PT ;  /* 0x000000ff0800720c */ /* 0x000fe20003f66270 */
[C---:B------:R-:W-:Y:S01]  /*d840*/  IMAD R236, R13.reuse, R11, R236 ;  /* 0x0000000b0dec7224 */ /* 0x040fe200078e02ec */
[----:B------:R-:W-:Y:S01]  /*d850*/  ISETP.GT.U32.AND P6, PT, R13, R4, PT ;  /* 0x000000040d00720c */ /* 0x000fe20003fc4070 */
[----:B------:R-:W-:-:S02]  /*d860*/  VIADD R8, R15, 0x1ee ;  /* 0x000001ee0f087836 */ /* 0x000fc40000000000 */
[----:B-1----:R-:W-:Y:S02]  /*d870*/  IMAD.MOV.U32 R0, RZ, RZ, R12 ;  /* 0x000000ffff007224 */ /* 0x002fe400078e000c */
[----:B------:R-:W-:Y:S02]  /*d880*/  IMAD R238, R13, R9, R238 ;  /* 0x000000090dee7224 */ /* 0x000fe400078e02ee */
[----:B------:R-:W-:Y:S01]  /*d890*/  @!P0 IMAD.IADD R3, R3, 0x1, -R13 ;  /* 0x0000000103038824 */ /* 0x000fe200078e0a0d */
[----:B------:R-:W-:Y:S02]  /*d8a0*/  @!P5 IADD3 R0, -R0, RZ, RZ ;  /* 0x000000ff0000d210 */ /* 0x000fe40007ffe1ff */
[C---:B------:R-:W-:Y:S02]  /*d8b0*/  ISETP.GT.U32.AND P0, PT, R13.reuse, R236, PT ;  /* 0x000000ec0d00720c */ /* 0x040fe40003f04070 */
[----:B------:R-:W-:Y:S01]  /*d8c0*/  IABS R9, R8 ;  /* 0x0000000800097213 */ /* 0x000fe20000000000 */
[----:B------:R1:W-:Y:S01]  /*d8d0*/  STL [R1+0x770], R0 ;  /* 0x0007700001007387 */ /* 0x0003e20000100800 */
[----:B------:R-:W-:-:S03]  /*d8e0*/  ISETP.GT.U32.AND P4, PT, R13, R238, PT ;  /* 0x000000ee0d00720c */ /* 0x000fc60003f84070 */
[----:B------:R-:W-:-:S04]  /*d8f0*/  IMAD.HI.U32 R11, R10, R9, RZ ;  /* 0x000000090a0b7227 */ /* 0x000fc800078e00ff */
[----:B-1----:R-:W-:Y:S02]  /*d900*/  IMAD.MOV.U32 R0, RZ, RZ, R3 ;  /* 0x000000ffff007224 */ /* 0x002fe400078e0003 */
[----:B------:R-:W-:Y:S02]  /*d910*/  IMAD.MOV R11, RZ, RZ, -R11 ;  /* 0x000000ffff0b7224 */ /* 0x000fe400078e0a0b */
[----:B------:R-:W-:Y:S02]  /*d920*/  @!P2 IMAD.MOV R0, RZ, RZ, -R0 ;  /* 0x000000ffff00a224 */ /* 0x000fe400078e0a00 */
[--C-:B------:R-:W-:Y:S01]  /*d930*/  @!P6 IMAD.IADD R4, R4, 0x1, -R13.reuse ;  /* 0x000000010404e824 */ /* 0x100fe200078e0a0d */
[----:B------:R-:W-:Y:S01]  /*d940*/  ISETP.GE.AND P1, PT, R7, RZ, PT ;  /* 0x000000ff0700720c */ /* 0x000fe20003f26270 */
[----:B------:R-:W-:Y:S01]  /*d950*/  @!P0 IMAD.IADD R236, R236, 0x1, -R13 ;  /* 0x00000001ecec8824 */ /* 0x000fe200078e0a0d */
[----:B------:R-:W-:Y:S01]  /*d960*/  IADD3 R7, R15, 0x1ef, RZ ;  /* 0x000001ef0f077810 */ /* 0x000fe20007ffe0ff */
[----:B------:R1:W-:Y:S01]  /*d970*/  STL [R1+0x774], R0 ;  /* 0x0007740001007387 */ /* 0x0003e20000100800 */
[----:B------:R-:W-:Y:S01]  /*d980*/  ISETP.GE.AND P6, PT, R8, RZ, PT ;  /* 0x000000ff0800720c */ /* 0x000fe20003fc6270 */
[----:B------:R-:W-:-:S02]  /*d990*/  IMAD R8, R13, R11, R9 ;  /* 0x0000000b0d087224 */ /* 0x000fc400078e0209 */
[----:B------:R-:W-:Y:S01]  /*d9a0*/  @!P4 IMAD.IADD R238, R238, 0x1, -R13 ;  /* 0x00000001eeeec824 */ /* 0x000fe200078e0a0d */
[----:B------:R-:W-:Y:S01]  /*d9b0*/  IABS R239, R7 ;  /* 0x0000000700ef7213 */ /* 0x000fe20000000000 */
[----:B-1----:R-:W-:Y:S01]  /*d9c0*/  IMAD.MOV.U32 R0, RZ, RZ, R4 ;  /* 0x000000ffff007224 */ /* 0x002fe200078e0004 */
[----:B------:R-:W-:Y:S01]  /*d9d0*/  ISETP.GT.U32.AND P0, PT, R13, R236, PT ;  /* 0x000000ec0d00720c */ /* 0x000fe20003f04070 */
[----:B------:R-:W-:Y:S02]  /*d9e0*/  VIADD R11, R15, 0x1f0 ;  /* 0x000001f00f0b7836 */ /* 0x000fe40000000000 */
[----:B------:R-:W-:Y:S01]  /*d9f0*/  @!P3 IMAD.MOV R0, RZ, RZ, -R0 ;  /* 0x000000ffff00b224 */ /* 0x000fe200078e0a00 */
[C---:B------:R-:W-:Y:S02]  /*da00*/  ISETP.GT.U32.AND P3, PT, R13.reuse, R8, PT ;  /* 0x000000080d00720c */ /* 0x040fe40003f64070 */
[----:B------:R-:W-:Y:S02]  /*da10*/  ISETP.GT.U32.AND P2, PT, R13, R238, PT ;  /* 0x000000ee0d00720c */ /* 0x000fe40003f44070 */
[----:B------:R-:W-:Y:S01]  /*da20*/  ISETP.GE.AND P5, PT, R5, RZ, PT ;  /* 0x000000ff0500720c */ /* 0x000fe20003fa6270 */
[----:B------:R-:W-:Y:S01]  /*da30*/  IMAD.HI.U32 R5, R10, R239, RZ ;  /* 0x000000ef0a057227 */ /* 0x000fe200078e00ff */
[----:B------:R-:W-:-:S02]  /*da40*/  ISETP.GE.AND P4, PT, R7, RZ, PT ;  /* 0x000000ff0700720c */ /* 0x000fc40003f86270 */
[----:B------:R-:W-:Y:S02]  /*da50*/  IABS R7, R11 ;  /* 0x0000000b00077213 */ /* 0x000fe40000000000 */
[----:B------:R-:W-:-:S03]  /*da60*/  IADD3 R5, -R5, RZ, RZ ;  /* 0x000000ff05057210 */ /* 0x000fc60007ffe1ff */
[----:B------:R-:W-:Y:S01]  /*da70*/  IMAD.HI.U32 R12, R10, R7, RZ ;  /* 0x000000070a0c7227 */ /* 0x000fe200078e00ff */
[----:B------:R-:W-:Y:S02]  /*da80*/  @!P0 IADD3 R236, R236, -R13, RZ ;  /* 0x8000000decec8210 */ /* 0x000fe40007ffe0ff */
[----:B------:R-:W-:Y:S01]  /*da90*/  ISETP.GE.AND P0, PT, R11, RZ, PT ;  /* 0x000000ff0b00720c */ /* 0x000fe20003f06270 */
[C---:B------:R-:W-:Y:S02]  /*daa0*/  IMAD R239, R13.reuse, R5, R239 ;  /* 0x000000050def7224 */ /* 0x040fe400078e02ef */
[--C-:B------:R-:W-:Y:S02]  /*dab0*/  @!P3 IMAD.IADD R8, R8, 0x1, -R13.reuse ;  /* 0x000000010808b824 */ /* 0x100fe400078e0a0d */
[----:B------:R-:W-:Y:S02]  /*dac0*/  @!P2 IMAD.IADD R238, R238, 0x1, -R13 ;  /* 0x00000001eeeea824 */ /* 0x000fe400078e0a0d */
[----:B------:R-:W-:Y:S01]  /*dad0*/  IMAD.MOV R11, RZ, RZ, -R12 ;  /* 0x000000ffff0b7224 */ /* 0x000fe200078e0a0c */
[C---:B------:R-:W-:Y:S01]  /*dae0*/  ISETP.GT.U32.AND P2, PT, R13.reuse, R239, PT ;  /* 0x000000ef0d00720c */ /* 0x040fe20003f44070 */
[----:B------:R-:W-:Y:S01]  /*daf0*/  IMAD.MOV.U32 R16, RZ, RZ, R238 ;  /* 0x000000ffff107224 */ /* 0x000fe200078e00ee */
[C---:B------:R-:W-:Y:S01]  /*db00*/  ISETP.GT.U32.AND P3, PT, R13.reuse, R8, PT ;  /* 0x000000080d00720c */ /* 0x040fe20003f64070 */
[----:B------:R-:W-:Y:S01]  /*db10*/  IMAD R7, R13, R11, R7 ;  /* 0x0000000b0d077224 */ /* 0x000fe200078e0207 */
[----:B------:R-:W-:Y:S01]  /*db20*/  IADD3 R3, R15, 0x1f1, RZ ;  /* 0x000001f10f037810 */ /* 0x000fe20007ffe0ff */
[----:B------:R-:W-:Y:S01]  /*db30*/  @!P1 IMAD.MOV R16, RZ, RZ, -R16 ;  /* 0x000000ffff109224 */ /* 0x000fe200078e0a10 */
[----:B------:R1:W-:Y:S02]  /*db40*/  STL [R1+0x778], R0 ;  /* 0x0007780001007387 */ /* 0x0003e40000100800 */
[----:B------:R-:W-:-:S02]  /*db50*/  ISETP.GT.U32.AND P1, PT, R13, R7, PT ;  /* 0x000000070d00720c */ /* 0x000fc40003f24070 */
[----:B------:R-:W-:Y:S01]  /*db60*/  IABS R237, R3 ;  /* 0x0000000300ed7213 */ /* 0x000fe20000000000 */
[C---:B------:R-:W-:Y:S01]  /*db70*/  VIADD R2, R15.reuse, 0x1ff ;  /* 0x000001ff0f027836 */ /* 0x040fe20000000000 */
[----:B------:R-:W-:Y:S01]  /*db80*/  IADD3 R4, R15, 0x1f2, RZ ;  /* 0x000001f20f047810 */ /* 0x000fe20007ffe0ff */
[----:B-1----:R-:W-:-:S03]  /*db90*/  IMAD.MOV.U32 R0, RZ, RZ, R236 ;  /* 0x000000ffff007224 */ /* 0x002fc600078e00ec */
[----:B------:R-:W-:Y:S01]  /*dba0*/  IABS R9, R4 ;  /* 0x0000000400097213 */ /* 0x000fe20000000000 */
[----:B------:R-:W-:Y:S01]  /*dbb0*/  IMAD.HI.U32 R5, R10, R237, RZ ;  /* 0x000000ed0a057227 */ /* 0x000fe200078e00ff */
[----:B------:R-:W-:-:S03]  /*dbc0*/  @!P2 IADD3 R239, R239, -R13, RZ ;  /* 0x8000000defefa210 */ /* 0x000fc60007ffe0ff */
[----:B------:R-:W-:Y:S01]  /*dbd0*/  @!P5 IMAD.MOV R0, RZ, RZ, -R0 ;  /* 0x000000ffff00d224 */ /* 0x000fe200078e0a00 */
[----:B------:R-:W-:Y:S01]  /*dbe0*/  STL [R1+0x4a94], R2 ;  /* 0x004a940201007387 */ /* 0x000fe20000100800 */
[----:B------:R-:W-:Y:S01]  /*dbf0*/  @!P3 IMAD.IADD R8, R8, 0x1, -R13 ;  /* 0x000000010808b824 */ /* 0x000fe200078e0a0d */
[----:B------:R-:W-:Y:S01]  /*dc00*/  IABS R12, R2 ;  /* 0x00000002000c7213 */ /* 0x000fe20000000000 */
[----:B------:R-:W-:Y:S01]  /*dc10*/  IMAD.MOV R5, RZ, RZ, -R5 ;  /* 0x000000ffff057224 */ /* 0x000fe200078e0a05 */
[----:B------:R-:W-:Y:S01]  /*dc20*/  STL [R1+0x764], R16 ;  /* 0x0007641001007387 */ /* 0x000fe20000100800 */
[----:B------:R-:W-:Y:S01]  /*dc30*/  ISETP.GT.U32.AND P2, PT, R13, R239, PT ;  /* 0x000000ef0d00720c */ /* 0x000fe20003f44070 */
[----:B------:R-:W-:Y:S02]  /*dc40*/  IMAD.HI.U32 R11, R10, R9, RZ ;  /* 0x000000090a0b7227 */ /* 0x000fe400078e00ff */
[----:B------:R1:W-:Y:S02]  /*dc50*/  STL [R1+0x76c], R0 ;  /* 0x00076c0001007387 */ /* 0x0003e40000100800 */
[----:B------:R-:W-:-:S02]  /*dc60*/  @!P1 IMAD.IADD R7, R7, 0x1, -R13 ;  /* 0x0000000107079824 */ /* 0x000fc400078e0a0d */
[----:B------:R-:W-:Y:S02]  /*dc70*/  IMAD R237, R13, R5, R237 ;  /* 0x000000050ded7224 */ /* 0x000fe400078e02ed */
[----:B-1----:R-:W-:Y:S02]  /*dc80*/  IMAD.MOV.U32 R0, RZ, RZ, R8 ;  /* 0x000000ffff007224 */ /* 0x002fe400078e0008 */
[----:B------:R-:W-:-:S03]  /*dc90*/  IMAD.HI.U32 R5, R10, R12, RZ ;  /* 0x0000000c0a057227 */ /* 0x000fc600078e00ff */
[----:B------:R-:W-:Y:S01]  /*dca0*/  @!P6 IADD3 R0, -R0, RZ, RZ ;  /* 0x000000ff0000e210 */ /* 0x000fe20007ffe1ff */
[----:B------:R-:W-:Y:S01]  /*dcb0*/  IMAD.MOV R11, RZ, RZ, -R11 ;  /* 0x000000ffff0b7224 */ /* 0x000fe200078e0a0b */
[----:B------:R-:W-:Y:S02]  /*dcc0*/  ISETP.GT.U32.AND P6, PT, R13, R7, PT ;  /* 0x000000070d00720c */ /* 0x000fe40003fc4070 */
[----:B------:R-:W-:Y:S01]  /*dcd0*/  ISETP.GE.AND P5, PT, R3, RZ, PT ;  /* 0x000000ff0300720c */ /* 0x000fe20003fa6270 */
[C---:B------:R-:W-:Y:S01]  /*dce0*/  IMAD R3, R13.reuse, R11, R9 ;  /* 0x0000000b0d037224 */ /* 0x040fe200078e0209 */
[----:B------:R-:W-:Y:S02]  /*dcf0*/  ISETP.GT.U32.AND P3, PT, R13, R237, PT ;  /* 0x000000ed0d00720c */ /* 0x000fe40003f64070 */
[----:B------:R-:W-:Y:S01]  /*dd00*/  IADD3 R5, -R5, RZ, RZ ;  /* 0x000000ff05057210 */ /* 0x000fe20007ffe1ff */
[----:B------:R-:W-:Y:S01]  /*dd10*/  @!P2 IMAD.IADD R239, R239, 0x1, -R13 ;  /* 0x00000001efefa824 */ /* 0x000fe200078e0a0d */
[----:B------:R-:W-:-:S03]  /*dd20*/  ISETP.GT.U32.AND P2, PT, R13, R3, PT ;  /* 0x000000030d00720c */ /* 0x000fc60003f44070 */
[----:B------:R-:W-:Y:S02]  /*dd30*/  IMAD R12, R13, R5, R12 ;  /* 0x000000050d0c7224 */ /* 0x000fe400078e020c */
[----:B------:R-:W-:-:S03]  /*dd40*/  @!P6 IMAD.IADD R7, R7, 0x1, -R13 ;  /* 0x000000010707e824 */ /* 0x000fc600078e0a0d */
[----:B------:R-:W-:Y:S01]  /*dd50*/  ISETP.GT.U32.AND P6, PT, R13, R12, PT ;  /* 0x0000000c0d00720c */ /* 0x000fe20003fc4070 */
[----:B------:R-:W-:Y:S01]  /*dd60*/  @!P3 IMAD.IADD R237, R237, 0x1, -R13 ;  /* 0x00000001ededb824 */ /* 0x000fe200078e0a0d */
[----:B------:R-:W-:-:S03]  /*dd70*/  IADD3 R238, R15, 0x109, RZ ;  /* 0x000001090fee7810 */ /* 0x000fc60007ffe0ff */
[--C-:B------:R-:W-:Y:S01]  /*dd80*/  @!P2 IMAD.IADD R3, R3, 0x1, -R13.reuse ;  /* 0x000000010303a824 */ /* 0x100fe200078e0a0d */
[C---:B------:R-:W-:Y:S02]  /*dd90*/  ISETP.GT.U32.AND P3, PT, R13.reuse, R237, PT ;  /* 0x000000ed0d00720c */ /* 0x040fe40003f64070 */
[----:B------:R-:W-:Y:S02]  /*dda0*/  ISETP.GE.AND P1, PT, R238, RZ, PT ;  /* 0x000000ffee00720c */ /* 0x000fe40003f26270 */
[----:B------:R-:W-:Y:S02]  /*ddb0*/  IABS R238, R238 ;  /* 0x000000ee00ee7213 */ /* 0x000fe40000000000 */
[----:B------:R-:W-:Y:S01]  /*ddc0*/  ISETP.GT.U32.AND P2, PT, R13, R3, PT ;  /* 0x000000030d00720c */ /* 0x000fe20003f44070 */
[----:B------:R-:W-:Y:S01]  /*ddd0*/  @!P6 IMAD.IADD R12, R12, 0x1, -R13 ;  /* 0x000000010c0ce824 */ /* 0x000fe200078e0a0d */
[----:B------:R1:W-:Y:S01]  /*dde0*/  STL [R1+0x768], R0 ;  /* 0x0007680001007387 */ /* 0x0003e20000100800 */
[----:B------:R-:W-:Y:S01]  /*ddf0*/  IMAD.HI.U32 R242, R6, R238, RZ ;  /* 0x000000ee06f27227 */ /* 0x000fe200078e00ff */
[----:B------:R-:W-:-:S02]  /*de00*/  IADD3 R5, R15, 0x10c, RZ ;  /* 0x0000010c0f057810 */ /* 0x000fc40007ffe0ff */
[----:B------:R-:W-:Y:S01]  /*de10*/  ISETP.GT.U32.AND P6, PT, R13, R12, PT ;  /* 0x0000000c0d00720c */ /* 0x000fe20003fc4070 */
[----:B------:R-:W-:Y:S02]  /*de20*/  VIADD R9, R15, 0x10a ;  /* 0x0000010a0f097836 */ /* 0x000fe40000000000 */
[----:B------:R-:W-:Y:S02]  /*de30*/  IMAD.MOV R242, RZ, RZ, -R242 ;  /* 0x000000fffff27224 */ /* 0x000fe400078e0af2 */
[----:B-1----:R-:W-:Y:S01]  /*de40*/  IMAD.MOV.U32 R0, RZ, RZ, R239 ;  /* 0x000000ffff007224 */ /* 0x002fe200078e00ef */
[----:B------:R-:W-:Y:S01]  /*de50*/  @!P3 IADD3 R237, R237, -R13, RZ ;  /* 0x8000000dededb210 */ /* 0x000fe20007ffe0ff */
[----:B------:R-:W-:Y:S01]  /*de60*/  VIADD R11, R15, 0x10b ;  /* 0x0000010b0f0b7836 */ /* 0x000fe20000000000 */
[----:B------:R-:W-:Y:S01]  /*de70*/  ISETP.GE.AND P3, PT, R4, RZ, PT ;  /* 0x000000ff0400720c */ /* 0x000fe20003f66270 */
[----:B------:R-:W-:Y:S01]  /*de80*/  @!P4 IMAD.MOV R0, RZ, RZ, -R0 ;  /* 0x000000ffff00c224 */ /* 0x000fe200078e0a00 */
[----:B------:R-:W-:Y:S01]  /*de90*/  IABS R240, R9 ;  /* 0x0000000900f07213 */ /* 0x000fe20000000000 */
[----:B------:R-:W-:Y:S01]  /*dea0*/  IMAD R4, R13, R242, R238 ;  /* 0x000000f20d047224 */ /* 0x000fe200078e02ee */
[----:B------:R-:W-:-:S02]  /*deb0*/  MOV R16, R7 ;  /* 0x0000000700107202 */ /* 0x000fc40000000f00 */
[----:B------:R-:W-:Y:S01]  /*dec0*/  IABS R8, R5 ;  /* 0x0000000500087213 */ /* 0x000fe20000000000 */
[----:B------:R1:W-:Y:S01]  /*ded0*/  STL [R1+0x75c], R0 ;  /* 0x00075c0001007387 */ /* 0x0003e20000100800 */
[----:B------:R-:W-:Y:S01]  /*dee0*/  IABS R236, R11 ;  /* 0x0000000b00ec7213 */ /* 0x000fe20000000000 */
[----:B------:R-:W-:Y:S01]  /*def0*/  @!P2 IMAD.IADD R3, R3, 0x1, -R13 ;  /* 0x000000010303a824 */ /* 0x000fe200078e0a0d */
[----:B------:R-:W-:Y:S01]  /*df00*/  ISETP.GT.U32.AND P2, PT, R13, R4, PT ;  /* 0x000000040d00720c */ /* 0x000fe20003f44070 */
[----:B------:R-:W-:Y:S01]  /*df10*/  IMAD.HI.U32 R241, R6, R240, RZ ;  /* 0x000000f006f17227 */ /* 0x000fe200078e00ff */
[----:B------:R-:W-:Y:S02]  /*df20*/  @!P0 IADD3 R16, -R16, RZ, RZ ;  /* 0x000000ff10108210 */ /* 0x000fe40007ffe1ff */
[----:B------:R-:W-:Y:S01]  /*df30*/  ISETP.GE.AND P0, PT, R2, RZ, PT ;  /* 0x000000ff0200720c */ /* 0x000fe20003f06270 */
[----:B-1----:R-:W-:Y:S02]  /*df40*/  IMAD.MOV.U32 R0, RZ, RZ, R237 ;  /* 0x000000ffff007224 */ /* 0x002fe400078e00ed */
[----:B------:R-:W-:-:S04]  /*df50*/  IMAD.HI.U32 R238, R6, R8, RZ ;  /* 0x0000000806ee7227 */ /* 0x000fc800078e00ff */
[----:B------:R-:W-:-:S04]  /*df60*/  IMAD.HI.U32 R242, R6, R236, RZ ;  /* 0x000000ec06f27227 */ /* 0x000fc800078e00ff */
[----:B------:R-:W-:Y:S02]  /*df70*/  @!P5 IMAD.MOV R0, RZ, RZ, -R0 ;  /* 0x000000ffff00d224 */ /* 0x000fe400078e0a00 */
[----:B------:R-:W-:Y:S02]  /*df80*/  IMAD.MOV R241, RZ, RZ, -R241 ;  /* 0x000000fffff17224 */ /* 0x000fe400078e0af1 */
[----:B------:R-:W-:Y:S01]  /*df90*/  @!P6 IMAD.IADD R12, R12, 0x1, -R13 ;  /* 0x000000010c0ce824 */ /* 0x000fe200078e0a0d */
[----:B------:R-:W-:Y:S01]  /*dfa0*/  STL [R1+0x720], R16 ;  /* 0x0007201001007387 */ /* 0x000fe20000100800 */
[----:B------:R-:W-:Y:S01]  /*dfb0*/  IMAD.MOV R238, RZ, RZ, -R238 ;  /* 0x000000ffffee7224 */ /* 0x000fe200078e0aee */
[----:B------:R-:W-:Y:S02]  /*dfc0*/  IADD3 R239, -R242, RZ, RZ ;  /* 0x000000fff2ef7210 */ /* 0x000fe40007ffe1ff */
[----:B------:R-:W-:Y:S01]  /*dfd0*/  ISETP.GE.AND P4, PT, R9, RZ, PT ;  /* 0x000000ff0900720c */ /* 0x000fe20003f86270 */
[----:B------:R1:W-:Y:S01]  /*dfe0*/  STL [R1+0x730], R0 ;  /* 0x0007300001007387 */ /* 0x0003e20000100800 */
[----:B------:R-:W-:-:S02]  /*dff0*/  IMAD R9, R13, R241, R240 ;  /* 0x000000f10d097224 */ /* 0x000fc400078e02f0 */
[C---:B------:R-:W-:Y:S02]  /*e000*/  IMAD R8, R13.reuse, R238, R8 ;  /* 0x000000ee0d087224 */ /* 0x040fe400078e0208 */
[C---:B------:R-:W-:Y:S02]  /*e010*/  IMAD R236, R13.reuse, R239, R236 ;  /* 0x000000ef0dec7224 */ /* 0x040fe400078e02ec */
[----:B-1----:R-:W-:Y:S01]  /*e020*/  IMAD.MOV.U32 R0, RZ, RZ, R12 ;  /* 0x000000ffff007224 */ /* 0x002fe200078e000c */
[----:B------:R-:W-:Y:S01]  /*e030*/  ISETP.GT.U32.AND P5, PT, R13, R9, PT ;  /* 0x000000090d00720c */ /* 0x000fe20003fa4070 */
[----:B------:R-:W-:-:S03]  /*e040*/  @!P2 IMAD.IADD R4, R4, 0x1, -R13 ;  /* 0x000000010404a824 */ /* 0x000fc600078e0a0d */
[----:B------:R-:W-:Y:S01]  /*e050*/  @!P0 IADD3 R0, -R0, RZ, RZ ;  /* 0x000000ff00008210 */ /* 0x000fe20007ffe1ff */
[----:B------:R-:W-:Y:S01]  /*e060*/  VIADD R7, R15, 0x10d ;  /* 0x0000010d0f077836 */ /* 0x000fe20000000000 */
[C---:B------:R-:W-:Y:S02]  /*e070*/  ISETP.GT.U32.AND P0, PT, R13.reuse, R8, PT ;  /* 0x000000080d00720c */ /* 0x040fe40003f04070 */
[C---:B------:R-:W-:Y:S02]  /*e080*/  ISETP.GT.U32.AND P2, PT, R13.reuse, R4, PT ;  /* 0x000000040d00720c */ /* 0x040fe40003f44070 */
[----:B------:R-:W-:Y:S02]  /*e090*/  ISETP.GT.U32.AND P6, PT, R13, R236, PT ;  /* 0x000000ec0d00720c */ /* 0x000fe40003fc4070 */
[----:B------:R-:W-:Y:S01]  /*e0a0*/  IABS R237, R7 ;  /* 0x0000000700ed7213 */ /* 0x000fe20000000000 */
[----:B------:R-:W-:-:S03]  /*e0b0*/  IMAD.MOV.U32 R2, RZ, RZ, R3 ;  /* 0x000000ffff027224 */ /* 0x000fc600078e0003 */
[----:B------:R-:W-:Y:S01]  /*e0c0*/  MOV R3, R237 ;  /* 0x000000ed00037202 */ /* 0x000fe20000000f00 */
[----:B------:R-:W-:Y:S01]  /*e0d0*/  @!P3 IMAD.MOV R2, RZ, RZ, -R2 ;  /* 0x000000ffff02b224 */ /* 0x000fe200078e0a02 */
[----:B------:R-:W-:Y:S01]  /*e0e0*/  ISETP.GE.AND P3, PT, R11, RZ, PT ;  /* 0x000000ff0b00720c */ /* 0x000fe20003f66270 */
[--C-:B------:R-:W-:Y:S02]  /*e0f0*/  @!P5 IMAD.IADD R9, R9, 0x1, -R13.reuse ;  /* 0x000000010909d824 */ /* 0x100fe400078e0a0d */
[--C-:B------:R-:W-:Y:S02]  /*e100*/  @!P0 IMAD.IADD R8, R8, 0x1, -R13.reuse ;  /* 0x0000000108088824 */ /* 0x100fe400078e0a0d */
[----:B------:R-:W-:Y:S01]  /*e110*/  VIADD R11, R15, 0x10e ;  /* 0x0000010e0f0b7836 */ /* 0x000fe20000000000 */
[----:B------:R-:W-:Y:S01]  /*e120*/  @!P6 IADD3 R236, R236, -R13, RZ ;  /* 0x8000000decece210 */ /* 0x000fe20007ffe0ff */
[----:B------:R-:W-:Y:S01]  /*e130*/  IMAD.HI.U32 R12, R6, R3, RZ ;  /* 0x00000003060c7227 */ /* 0x000fe200078e00ff */
[C---:B------:R-:W-:Y:S01]  /*e140*/  ISETP.GT.U32.AND P6, PT, R13.reuse, R9, PT ;  /* 0x000000090d00720c */ /* 0x040fe20003fc4070 */
[----:B------:R-:W-:Y:S02]  /*e150*/  STL [R1+0x744], R2 ;  /* 0x0007440201007387 */ /* 0x000fe40000100800 */
[----:B------:R-:W-:Y:S01]  /*e160*/  @!P2 IMAD.IADD R4, R4, 0x1, -R13 ;  /* 0x000000010404a824 */ /* 0x000fe200078e0a0d */
[----:B------:R-:W-:Y:S01]  /*e170*/  ISETP.GT.U32.AND P0, PT, R13, R8, PT ;  /* 0x000000080d00720c */ /* 0x000fe20003f04070 */
[----:B------:R1:W-:Y:S01]  /*e180*/  STL [R1+0x74c], R0 ;  /* 0x00074c0001007387 */ /* 0x0003e20000100800 */
[----:B------:R-:W-:Y:S01]  /*e190*/  IABS R237, R11 ;  /* 0x0000000b00ed7213 */ /* 0x000fe20000000000 */
[----:B------:R-:W-:Y:S01]  /*e1a0*/  IMAD.MOV R12, RZ, RZ, -R12 ;  /* 0x000000ffff0c7224 */ /* 0x000fe200078e0a0c */
[----:B------:R-:W-:Y:S01]  /*e1b0*/  ISETP.GE.AND P2, PT, R5, RZ, PT ;  /* 0x000000ff0500720c */ /* 0x000fe20003f46270 */
[----:B------:R-:W-:Y:S01]  /*e1c0*/  VIADD R5, R15, 0x111 ;  /* 0x000001110f057836 */ /* 0x000fe20000000000 */
[----:B------:R-:W-:Y:S01]  /*e1d0*/  ISETP.GE.AND P5, PT, R7, RZ, PT ;  /* 0x000000ff0700720c */ /* 0x000fe20003fa6270 */
[----:B------:R-:W-:-:S02]  /*e1e0*/  IMAD R3, R13, R12, R3 ;  /* 0x0000000c0d037224 */ /* 0x000fc400078e0203 */
[----:B-1----:R-:W-:Y:S01]  /*e1f0*/  IMAD.MOV.U32 R0, RZ, RZ, R4 ;  /* 0x000000ffff007224 */ /* 0x002fe200078e0004 */
[----:B------:R-:W-:Y:S01]  /*e200*/  IADD3 R7, R15, 0x10f, RZ ;  /* 0x0000010f0f077810 */ /* 0x000fe20007ffe0ff */
[----:B------:R-:W-:-:S04]  /*e210*/  IMAD.HI.U32 R12, R6, R237, RZ ;  /* 0x000000ed060c7227 */ /* 0x000fc800078e00ff */
[----:B------:R-:W-:Y:S01]  /*e220*/  @!P1 IMAD.MOV R0, RZ, RZ, -R0 ;  /* 0x000000ffff009224 */ /* 0x000fe200078e0a00 */
[----:B------:R-:W-:Y:S01]  /*e230*/  ISETP.GT.U32.AND P1, PT, R13, R236, PT ;  /* 0x000000ec0d00720c */ /* 0x000fe20003f24070 */
[----:B------:R-:W-:Y:S01]  /*e240*/  VIADD R4, R15, 0x110 ;  /* 0x000001100f047836 */ /* 0x000fe20000000000 */
[----:B------:R-:W-:Y:S01]  /*e250*/  IABS R239, R5 ;  /* 0x0000000500ef7213 */ /* 0x000fe20000000000 */
[----:B------:R-:W-:Y:S01]  /*e260*/  IMAD.MOV R12, RZ, RZ, -R12 ;  /* 0x000000ffff0c7224 */ /* 0x000fe200078e0a0c */
[----:B------:R-:W-:Y:S01]  /*e270*/  IABS R238, R7 ;  /* 0x0000000700ee7213 */ /* 0x000fe20000000000 */
[----:B------:R-:W-:Y:S01]  /*e280*/  @!P0 IMAD.IADD R8, R8, 0x1, -R13 ;  /* 0x0000000108088824 */ /* 0x000fe200078e0a0d */
[----:B------:R-:W-:Y:S01]  /*e290*/  @!P6 IADD3 R9, R9, -R13, RZ ;  /* 0x8000000d0909e210 */ /* 0x000fe20007ffe0ff */
[----:B------:R-:W-:Y:S01]  /*e2a0*/  IMAD R237, R13, R12, R237 ;  /* 0x0000000c0ded7224 */ /* 0x000fe200078e02ed */
[----:B------:R-:W-:Y:S01]  /*e2b0*/  ISETP.GE.AND P0, PT, R11, RZ, PT ;  /* 0x000000ff0b00720c */ /* 0x000fe20003f06270 */
[----:B------:R-:W-:Y:S01]  /*e2c0*/  IMAD.MOV.U32 R11, RZ, RZ, R239 ;  /* 0x000000ffff0b7224 */ /* 0x000fe200078e00ef */
[----:B------:R-:W-:Y:S01]  /*e2d0*/  IABS R12, R4 ;  /* 0x00000004000c7213 */ /* 0x000fe20000000000 */
[----:B------:R1:W-:Y:S01]  /*e2e0*/  STL [R1+0x750], R0 ;  /* 0x0007500001007387 */ /* 0x0003e20000100800 */
[----:B------:R-:W-:Y:S01]  /*e2f0*/  IMAD.HI.U32 R239, R6, R238, RZ ;  /* 0x000000ee06ef7227 */ /* 0x000fe200078e00ff */
[----:B------:R-:W-:-:S03]  /*e300*/  ISETP.GT.U32.AND P6, PT, R13, R3, PT ;  /* 0x000000030d00720c */ /* 0x000fc60003fc4070 */
[----:B------:R-:W-:Y:S02]  /*e310*/  @!P1 IMAD.IADD R236, R236, 0x1, -R13 ;  /* 0x00000001ecec9824 */ /* 0x000fe400078e0a0d */
[----:B------:R-:W-:-:S04]  /*e320*/  IMAD.HI.U32 R240, R6, R12, RZ ;  /* 0x0000000c06f07227 */ /* 0x000fc800078e00ff */
[----:B-1----:R-:W-:Y:S02]  /*e330*/  IMAD.MOV.U32 R0, RZ, RZ, R9 ;  /* 0x000000ffff007224 */ /* 0x002fe400078e0009 */
[----:B------:R-:W-:Y:S01]  /*e340*/  IMAD.MOV R239, RZ, RZ, -R239 ;  /* 0x000000ffffef7224 */ /* 0x000fe200078e0aef */
[C---:B------:R-:W-:Y:S01]  /*e350*/  ISETP.GT.U32.AND P1, PT, R13.reuse, R237, PT ;  /* 0x000000ed0d00720c */ /* 0x040fe20003f24070 */
[----:B------:R-:W-:Y:S02]  /*e360*/  @!P4 IMAD.MOV R0, RZ, RZ, -R0 ;  /* 0x000000ffff00c224 */ /* 0x000fe400078e0a00 */
[----:B------:R-:W-:Y:S02]  /*e370*/  IMAD.MOV R9, RZ, RZ, -R240 ;  /* 0x000000ffff097224 */ /* 0x000fe400078e0af0 */
[C---:B------:R-:W-:Y:S02]  /*e380*/  IMAD R238, R13.reuse, R239, R238 ;  /* 0x000000ef0dee7224 */ /* 0x040fe400078e02ee */
[----:B------:R-:W-:Y:S01]  /*e390*/  IMAD.MOV.U32 R2, RZ, RZ, R236 ;  /* 0x000000ffff027224 */ /* 0x000fe200078e00ec */
[----:B------:R1:W-:Y:S01]  /*e3a0*/  STL [R1+0x748], R0 ;  /* 0x0007480001007387 */ /* 0x0003e20000100800 */
[----:B------:R-:W-:-:S02]  /*e3b0*/  IMAD R12, R13, R9, R12 ;  /* 0x000000090d0c7224 */ /* 0x000fc400078e020c */
[----:B------:R-:W-:Y:S01]  /*e3c0*/  @!P3 IMAD.MOV R2, RZ, RZ, -R2 ;  /* 0x000000ffff02b224 */ /* 0x000fe200078e0a02 */
[----:B------:R-:W-:Y:S02]  /*e3d0*/  ISETP.GT.U32.AND P3, PT, R13, R238, PT ;  /* 0x000000ee0d00720c */ /* 0x000fe40003f64070 */
[----:B-1----:R-:W-:Y:S02]  /*e3e0*/  MOV R0, R8 ;  /* 0x0000000800007202 */ /* 0x002fe40000000f00 */
[----:B------:R-:W-:-:S03]  /*e3f0*/  @!P6 IADD3 R3, R3, -R13, RZ ;  /* 0x8000000d0303e210 */ /* 0x000fc60007ffe0ff */
[----:B------:R-:W-:Y:S01]  /*e400*/  @!P2 IMAD.MOV R0, RZ, RZ, -R0 ;  /* 0x000000ffff00a224 */ /* 0x000fe200078e0a00 */
[----:B------:R-:W-:Y:S02]  /*e410*/  ISETP.GT.U32.AND P2, PT, R13, R12, PT ;  /* 0x0000000c0d00720c */ /* 0x000fe40003f44070 */
[----:B------:R-:W-:Y:S02]  /*e420*/  @!P1 IADD3 R237, R237, -R13, RZ ;  /* 0x8000000deded9210 */ /* 0x000fe40007ffe0ff */
[----:B------:R-:W-:Y:S01]  /*e430*/  ISETP.GT.U32.AND P4, PT, R13, R3, PT ;  /* 0x000000030d00720c */ /* 0x000fe20003f84070 */
[----:B------:R-:W-:Y:S01]  /*e440*/  VIADD R239, R15, 0x112 ;  /* 0x000001120fef7836 */ /* 0x000fe20000000000 */
[----:B------:R-:W-:Y:S01]  /*e450*/  ISETP.GE.AND P6, PT, R7, RZ, PT ;  /* 0x000000ff0700720c */ /* 0x000fe20003fc6270 */
[----:B------:R-:W-:Y:S01]  /*e460*/  IMAD.HI.U32 R7, R6, R11, RZ ;  /* 0x0000000b06077227 */ /* 0x000fe200078e00ff */
[----:B------:R-:W-:Y:S02]  /*e470*/  ISETP.GT.U32.AND P1, PT, R13, R237, PT ;  /* 0x000000ed0d00720c */ /* 0x000fe40003f24070 */
[----:B------:R-:W-:Y:S01]  /*e480*/  IABS R8, R239 ;  /* 0x000000ef00087213 */ /* 0x000fe20000000000 */
[----:B------:R-:W-:-:S02]  /*e490*/  @!P3 IMAD.IADD R238, R238, 0x1, -R13 ;  /* 0x00000001eeeeb824 */ /* 0x000fc400078e0a0d */
[----:B------:R-:W-:Y:S01]  /*e4a0*/  IMAD.MOV R7, RZ, RZ, -R7 ;  /* 0x000000ffff077224 */ /* 0x000fe200078e0a07 */
[----:B------:R-:W-:Y:S01]  /*e4b0*/  ISETP.GE.AND P3, PT, R5, RZ, PT ;  /* 0x000000ff0500720c */ /* 0x000fe20003f66270 */
[----:B------:R-:W-:Y:S01]  /*e4c0*/  @!P2 IMAD.IADD R12, R12, 0x1, -R13 ;  /* 0x000000010c0ca824 */ /* 0x000fe200078e0a0d */
[C---:B------:R-:W-:Y:S01]  /*e4d0*/  ISETP.GT.U32.AND P2, PT, R13.reuse, R238, PT ;  /* 0x000000ee0d00720c */ /* 0x040fe20003f44070 */
[----:B------:R-:W-:Y:S01]  /*e4e0*/  IMAD R11, R13, R7, R11 ;  /* 0x000000070d0b7224 */ /* 0x000fe200078e020b */
[----:B------:R-:W-:Y:S01]  /*e4f0*/  @!P4 IADD3 R3, R3, -R13, RZ ;  /* 0x8000000d0303c210 */ /* 0x000fe20007ffe0ff */
[----:B------:R-:W-:Y:S01]  /*e500*/  IMAD.HI.U32 R5, R6, R8, RZ ;  /* 0x0000000806057227 */ /* 0x000fe200078e00ff */
[----:B------:R-:W-:Y:S01]  /*e510*/  ISETP.GE.AND P4, PT, R4, RZ, PT ;  /* 0x000000ff0400720c */ /* 0x000fe20003f86270 */
[----:B------:R-:W-:Y:S02]  /*e520*/  STL [R1+0x738], R2 ;  /* 0x0007380201007387 */ /* 0x000fe40000100800 */
[----:B------:R-:W-:-:S02]  /*e530*/  VIADD R4, R15, 0x113 ;  /* 0x000001130f047836 */ /* 0x000fc40000000000 */
[----:B------:R-:W-:Y:S01]  /*e540*/  @!P1 IMAD.IADD R237, R237, 0x1, -R13 ;  /* 0x00000001eded9824 */ /* 0x000fe200078e0a0d */
[C---:B------:R-:W-:Y:S01]  /*e550*/  ISETP.GT.U32.AND P1, PT, R13.reuse, R11, PT ;  /* 0x0000000b0d00720c */ /* 0x040fe20003f24070 */
[----:B------:R-:W-:Y:S01]  /*e560*/  IMAD.MOV R5, RZ, RZ, -R5 ;  /* 0x000000ffff057224 */ /* 0x000fe200078e0a05 */
[----:B------:R1:W-:Y:S01]  /*e570*/  STL [R1+0x73c], R0 ;  /* 0x00073c0001007387 */ /* 0x0003e20000100800 */
[----:B------:R-:W-:Y:S02]  /*e580*/  IABS R7, R4 ;  /* 0x0000000400077213 */ /* 0x000fe40000000000 */
[----:B------:R-:W-:Y:S01]  /*e590*/  IMAD R8, R13, R5, R8 ;  /* 0x000000050d087224 */ /* 0x000fe200078e0208 */
[----:B------:R-:W-:Y:S01]  /*e5a0*/  @!P2 IADD3 R238, R238, -R13, RZ ;  /* 0x8000000deeeea210 */ /* 0x000fe20007ffe0ff */
[----:B-1----:R-:W-:-:S03]  /*e5b0*/  IMAD.MOV.U32 R0, RZ, RZ, R3 ;  /* 0x000000ffff007224 */ /* 0x002fc600078e0003 */
[----:B------:R-:W-:Y:S01]  /*e5c0*/  ISETP.GT.U32.AND P2, PT, R13, R8, PT ;  /* 0x000000080d00720c */ /* 0x000fe20003f44070 */
[----:B------:R-:W-:-:S04]  /*e5d0*/  IMAD.HI.U32 R3, R6, R7, RZ ;  /* 0x0000000706037227 */ /* 0x000fc800078e00ff */
[----:B------:R-:W-:Y:S01]  /*e5e0*/  @!P5 IMAD.MOV R0, RZ, RZ, -R0 ;  /* 0x000000ffff00d224 */ /* 0x000fe200078e0a00 */
[----:B------:R-:W-:Y:S01]  /*e5f0*/  ISETP.GT.U32.AND P5, PT, R13, R12, PT ;  /* 0x0000000c0d00720c */ /* 0x000fe20003fa4070 */
[----:B------:R-:W-:Y:S01]  /*e600*/  IMAD.MOV R3, RZ, RZ, -R3 ;  /* 0x000000ffff037224 */ /* 0x000fe200078e0a03 */
[----:B------:R-:W-:Y:S02]  /*e610*/  @!P1 IADD3 R11, R11, -R13, RZ ;  /* 0x8000000d0b0b9210 */ /* 0x000fe40007ffe0ff */
[----:B------:R-:W-:Y:S01]  /*e620*/  IADD3 R236, R15, 0x114, RZ ;  /* 0x000001140fec7810 */ /* 0x000fe20007ffe0ff */
[C---:B------:R-:W-:Y:S01]  /*e630*/  IMAD R7, R13.reuse, R3, R7 ;  /* 0x000000030d077224 */ /* 0x040fe200078e0207 */
[----:B------:R-:W-:Y:S02]  /*e640*/  ISETP.GT.U32.AND P1, PT, R13, R11, PT ;  /* 0x0000000b0d00720c */ /* 0x000fe40003f24070 */
[----:B------:R-:W-:Y:S01]  /*e650*/  IABS R241, R236 ;  /* 0x000000ec00f17213 */ /* 0x000fe20000000000 */
[----:B------:R-:W-:Y:S01]  /*e660*/  @!P2 IMAD.IADD R8, R8, 0x1, -R13 ;  /* 0x000000010808a824 */ /* 0x000fe200078e0a0d */
[----:B------:R1:W-:Y:S01]  /*e670*/  STL [R1+0x740], R0 ;  /* 0x0007400001007387 */ /* 0x0003e20000100800 */
[----:B------:R-:W-:-:S02]  /*e680*/  IMAD.MOV.U32 R2, RZ, RZ, R237 ;  /* 0x000000ffff027224 */ /* 0x000fc400078e00ed */
[----:B------:R-:W-:Y:S01]  /*e690*/  @!P5 IMAD.IADD R12, R12, 0x1, -R13 ;  /* 0x000000010c0cd824 */ /* 0x000fe200078e0a0d */
[----:B------:R-:W-:Y:S01]  /*e6a0*/  ISETP.GT.U32.AND P5, PT, R13, R7, PT ;  /* 0x000000070d00720c */ /* 0x000fe20003fa4070 */
[----:B------:R-:W-:Y:S02]  /*e6b0*/  VIADD R5, R15, 0x115 ;  /* 0x000001150f057836 */ /* 0x000fe40000000000 */
[----:B------:R-:W-:-:S04]  /*e6c0*/  IMAD.HI.U32 R242, R6, R241, RZ ;  /* 0x000000f106f27227 */ /* 0x000fc800078e00ff */
[----:B-1----:R-:W-:Y:S02]  /*e6d0*/  IMAD.MOV.U32 R0, RZ, RZ, R238 ;  /* 0x000000ffff007224 */ /* 0x002fe400078e00ee */
[----:B------:R-:W-:Y:S01]  /*e6e0*/  @!P0 IMAD.MOV R2, RZ, RZ, -R2 ;  /* 0x000000ffff028224 */ /* 0x000fe200078e0a02 */
[----:B------:R-:W-:Y:S02]  /*e6f0*/  ISETP.GT.U32.AND P0, PT, R13, R8, PT ;  /* 0x000000080d00720c */ /* 0x000fe40003f04070 */
[----:B------:R-:W-:Y:S01]  /*e700*/  @!P6 IADD3 R0, -R0, RZ, RZ ;  /* 0x000000ff0000e210 */ /* 0x000fe20007ffe1ff */
[----:B------:R-:W-:Y:S01]  /*e710*/  @!P1 IMAD.IADD R11, R11, 0x1, -R13 ;  /* 0x000000010b0b9824 */ /* 0x000fe200078e0a0d */
[----:B------:R-:W-:Y:S02]  /*e720*/  IABS R3, R5 ;  /* 0x0000000500037213 */ /* 0x000fe40000000000 */
[----:B------:R-:W-:Y:S01]  /*e730*/  IADD3 R242, -R242, RZ, RZ ;  /* 0x000000fff2f27210 */ /* 0x000fe20007ffe1ff */
[----:B------:R1:W-:Y:S01]  /*e740*/  STL [R1+0x734], R2 ;  /* 0x0007340201007387 */ /* 0x0003e20000100800 */
[----:B------:R-:W-:Y:S01]  /*e750*/  ISETP.GE.AND P2, PT, R4, RZ, PT ;  /* 0x000000ff0400720c */ /* 0x000fe20003f46270 */
[----:B------:R-:W-:Y:S01]  /*e760*/  IMAD.HI.U32 R240, R6, R3, RZ ;  /* 0x0000000306f07227 */ /* 0x000fe200078e00ff */
[----:B------:R-:W-:Y:S01]  /*e770*/  @!P5 IADD3 R7, R7, -R13, RZ ;  /* 0x8000000d0707d210 */ /* 0x000fe20007ffe0ff */
[----:B------:R2:W-:Y:S02]  /*e780*/  STL [R1+0x72c], R0 ;  /* 0x00072c0001007387 */ /* 0x0005e40000100800 */
[----:B------:R-:W-:Y:S01]  /*e790*/  IMAD R4, R13, R242, R241 ;  /* 0x000000f20d047224 */ /* 0x000fe200078e02f1 */
[----:B------:R-:W-:Y:S01]  /*e7a0*/  ISETP.GE.AND P1, PT, R239, RZ, PT ;  /* 0x000000ffef00720c */ /* 0x000fe20003f26270 */
[----:B-1----:R-:W-:-:S02]  /*e7b0*/  IMAD.MOV.U32 R2, RZ, RZ, R12 ;  /* 0x000000ffff027224 */ /* 0x002fc400078e000c */
[----:B--2---:R-:W-:Y:S01]  /*e7c0*/  IMAD.MOV.U32 R0, RZ, RZ, R11 ;  /* 0x000000ffff007224 */ /* 0x004fe200078e000b */
[----:B------:R-:W-:Y:S01]  /*e7d0*/  ISETP.GT.U32.AND P5, PT, R13, R7, PT ;  /* 0x000000070d00720c */ /* 0x000fe20003fa4070 */
[----:B------:R-:W-:Y:S02]  /*e7e0*/  VIADD R9, R15, 0x116 ;  /* 0x000001160f097836 */ /* 0x000fe40000000000 */
[----:B------:R-:W-:Y:S01]  /*e7f0*/  @!P4 IMAD.MOV R2, RZ, RZ, -R2 ;  /* 0x000000ffff02c224 */ /* 0x000fe200078e0a02 */
[C---:B------:R-:W-:Y:S01]  /*e800*/  ISETP.GT.U32.AND P6, PT, R13.reuse, R4, PT ;  /* 0x000000040d00720c */ /* 0x040fe20003fc4070 */
[----:B------:R-:W-:Y:S02]  /*e810*/  IMAD.MOV R240, RZ, RZ, -R240 ;  /* 0x000000fffff07224 */ /* 0x000fe400078e0af0 */
[----:B------:R-:W-:Y:S02]  /*e820*/  @!P3 IMAD.MOV R0, RZ, RZ, -R0 ;  /* 0x000000ffff00b224 */ /* 0x000fe400078e0a00 */
[----:B------:R-:W-:Y:S01]  /*e830*/  @!P0 IMAD.IADD R8, R8, 0x1, -R13 ;  /* 0x0000000108088824 */ /* 0x000fe200078e0a0d */
[----:B------:R-:W-:Y:S01]  /*e840*/  IABS R239, R9 ;  /* 0x0000000900ef7213 */ /* 0x000fe20000000000 */
[----:B------:R-:W-:Y:S01]  /*e850*/  IMAD R3, R13, R240, R3 ;  /* 0x000000f00d037224 */ /* 0x000fe200078e0203 */
[----:B------:R-:W-:Y:S04]  /*e860*/  STL [R1+0x728], R2 ;  /* 0x0007280201007387 */ /* 0x000fe80000100800 */
[----:B------:R1:W-:Y:S01]  /*e870*/  STL [R1+0x724], R0 ;  /* 0x0007240001007387 */ /* 0x0003e20000100800 */
[----:B------:R-:W-:Y:S01]  /*e880*/  IMAD.HI.U32 R11, R6, R239, RZ ;  /* 0x000000ef060b7227 */ /* 0x000fe200078e00ff */
[----:B------:R-:W-:-:S02]  /*e890*/  ISETP.GE.AND P3, PT, R5, RZ, PT ;  /* 0x000000ff0500720c */ /* 0x000fc40003f66270 */
[----:B------:R-:W-:Y:S02]  /*e8a0*/  ISETP.GT.U32.AND P0, PT, R13, R3, PT ;  /* 0x000000030d00720c */ /* 0x000fe40003f04070 */
[----:B------:R-:W-:Y:S02]  /*e8b0*/  IADD3 R5, R15, 0x117, RZ ;  /* 0x000001170f057810 */ /* 0x000fe40007ffe0ff */
[----:B-1----:R-:W-:Y:S01]  /*e8c0*/  MOV R0, R8 ;  /* 0x0000000800007202 */ /* 0x002fe20000000f00 */
[----:B------:R-:W-:Y:S01]  /*e8d0*/  IMAD.MOV R11, RZ, RZ, -R11 ;  /* 0x000000ffff0b7224 */ /* 0x000fe200078e0a0b */
[----:B------:R-:W-:Y:S01]  /*e8e0*/  IABS R241, R5 ;  /* 0x0000000500f17213 */ /* 0x000fe20000000000 */
[----:B------:R-:W-:Y:S02]  /*e8f0*/  @!P5 IMAD.IADD R7, R7, 0x1, -R13 ;  /* 0x000000010707d824 */ /* 0x000fe400078e0a0d */
[----:B------:R-:W-:Y:S01]  /*e900*/  @!P1 IMAD.MOV R0, RZ, RZ, -R0 ;  /* 0x000000ffff009224 */ /* 0x000fe200078e0a00 */
[----:B------:R-:W-:Y:S01]  /*e910*/  @!P6 IADD3 R4, R4, -R13, RZ ;  /* 0x8000000d0404e210 */ /* 0x000fe20007ffe0ff */
[----:B------:R-:W-:-:S03]  /*e920*/  IMAD R242, R13, R11, R239 ;  /* 0x0000000b0df27224 */ /* 0x000fc600078e02ef */
[----:B------:R1:W-:Y:S01]  /*e930*/  STL [R1+0x710], R0 ;  /* 0x0007100001007387 */ /* 0x0003e20000100800 */
[----:B------:R-:W-:Y:S01]  /*e940*/  ISETP.GT.U32.AND P1, PT, R13, R4, PT ;  /* 0x000000040d00720c */ /* 0x000fe20003f24070 */
[----:B------:R-:W-:-:S04]  /*e950*/  IMAD.HI.U32 R8, R6, R241, RZ ;  /* 0x000000f106087227 */ /* 0x000fc800078e00ff */
[----:B-1----:R-:W-:Y:S02]  /*e960*/  IMAD.MOV.U32 R0, RZ, RZ, R7 ;  /* 0x000000ffff007224 */ /* 0x002fe400078e0007 */
[----:B------:R-:W-:Y:S02]  /*e970*/  @!P0 IMAD.IADD R3, R3, 0x1, -R13 ;  /* 0x0000000103038824 */ /* 0x000fe400078e0a0d */
[----:B------:R-:W-:Y:S01]  /*e980*/  @!P2 IMAD.MOV R0, RZ, RZ, -R0 ;  /* 0x000000ffff00a224 */ /* 0x000fe200078e0a00 */
[----:B------:R-:W-:Y:S02]  /*e990*/  ISETP.GT.U32.AND P2, PT, R13, R242, PT ;  /* 0x000000f20d00720c */ /* 0x000fe40003f44070 */
[----:B------:R-:W-:Y:S01]  /*e9a0*/  IADD3 R7, -R8, RZ, RZ ;  /* 0x000000ff08077210 */ /* 0x000fe20007ffe1ff */
[----:B------:R-:W-:Y:S01]  /*e9b0*/  VIADD R11, R15, 0x118 ;  /* 0x000001180f0b7836 */ /* 0x000fe20000000000 */
[----:B------:R-:W-:Y:S02]  /*e9c0*/  ISETP.GE.AND P4, PT, R236, RZ, PT ;  /* 0x000000ffec00720c */ /* 0x000fe40003f86270 */
[C---:B------:R-:W-:Y:S01]  /*e9d0*/  ISETP.GT.U32.AND P0, PT, R13.reuse, R3, PT ;  /* 0x000000030d00720c */ /* 0x040fe20003f04070 */
[----:B------:R-:W-:Y:S01]  /*e9e0*/  IMAD R241, R13, R7, R241 ;  /* 0x000000070df17224 */ /* 0x000fe200078e02f1 */
[----:B------:R-:W-:Y:S01]  /*e9f0*/  ISETP.GE.AND P5, PT, R9, RZ, PT ;  /* 0x000000ff0900720c */ /* 0x000fe20003fa6270 */
[----:B------:R-:W-:Y:S01]  /*ea00*/  VIADD R9, R15, 0x119 ;  /* 0x000001190f097836 */ /* 0x000fe20000000000 */
[----:B------:R-:W-:Y:S01]  /*ea10*/  IABS R237, R11 ;  /* 0x0000000b00ed7213 */ /* 0x000fe20000000000 */
[--C-:B------:R-:W-:Y:S01]  /*ea20*/  @!P1 IMAD.IADD R4, R4, 0x1, -R13.reuse ;  /* 0x0000000104049824 */ /* 0x100fe200078e0a0d */
[----:B------:R1:W-:Y:S01]  /*ea30*/  STL [R1+0x714], R0 ;  /* 0x0007140001007387 */ /* 0x0003e20000100800 */
[----:B------:R-:W-:Y:S01]  /*ea40*/  ISETP.GT.U32.AND P1, PT, R13, R241, PT ;  /* 0x000000f10d00720c */ /* 0x000fe20003f24070 */
[----:B------:R-:W-:Y:S01]  /*ea50*/  @!P2 IMAD.IADD R242, R242, 0x1, -R13 ;  /* 0x00000001f2f2a824 */ /* 0x000fe200078e0a0d */
[----:B------:R-:W-:Y:S01]  /*ea60*/  IABS R240, R9 ;  /* 0x0000000900f07213 */ /* 0x000fe20000000000 */
[----:B------:R-:W-:Y:S01]  /*ea70*/  IMAD.HI.U32 R7, R6, R237, RZ ;  /* 0x000000ed06077227 */ /* 0x000fe200078e00ff */
[----:B------:R-:W-:-:S03]  /*ea80*/  ISETP.GE.AND P6, PT, R5, RZ, PT ;  /* 0x000000ff0500720c */ /* 0x000fc60003fc6270 */
[----:B-1----:R-:W-:Y:S02]  /*ea90*/  IMAD.MOV.U32 R0, RZ, RZ, R4 ;  /* 0x000000ffff007224 */ /* 0x002fe400078e0004 */
[----:B------:R-:W-:Y:S02]  /*eaa0*/  @!P0 IMAD.IADD R3, R3, 0x1, -R13 ;  /* 0x0000000103038824 */ /* 0x000fe400078e0a0d */
[----:B------:R-:W-:Y:S01]  /*eab0*/  @!P4 IMAD.MOV R0, RZ, RZ, -R0 ;  /* 0x000000ffff00c224 */ /* 0x000fe200078e0a00 */
[----:B------:R-:W-:Y:S01]  /*eac0*/  ISETP.GT.U32.AND P4, PT, R13, R242, PT ;  /* 0x000000f20d00720c */ /* 0x000fe20003f84070 */
[----:B------:R-:W-:Y:S01]  /*ead0*/  VIADD R5, R15, 0x11a ;  /* 0x0000011a0f057836 */ /* 0x000fe20000000000 */
[----:B------:R-:W-:Y:S01]  /*eae0*/  ISETP.GE.AND P0, PT, R11, RZ, PT ;  /* 0x000000ff0b00720c */ /* 0x000fe20003f06270 */
[----:B------:R-:W-:Y:S01]  /*eaf0*/  IMAD.HI.U32 R8, R6, R240, RZ ;  /* 0x000000f006087227 */ /* 0x000fe200078e00ff */
[----:B------:R-:W-:Y:S01]  /*eb00*/  IADD3 R11, -R7, RZ, RZ ;  /* 0x000000ff070b7210 */ /* 0x000fe20007ffe1ff */
[----:B------:R1:W-:Y:S01]  /*eb10*/  STL [R1+0x718], R0 ;  /* 0x0007180001007387 */ /* 0x0003e20000100800 */
[----:B------:R-:W-:Y:S01]  /*eb20*/  IABS R239, R5 ;  /* 0x0000000500ef7213 */ /* 0x000fe20000000000 */
[----:B------:R-:W-:-:S02]  /*eb30*/  IMAD.MOV R8, RZ, RZ, -R8 ;  /* 0x000000ffff087224 */ /* 0x000fc400078e0a08 */
[----:B------:R-:W-:Y:S02]  /*eb40*/  IMAD R237, R13, R11, R237 ;  /* 0x0000000b0ded7224 */ /* 0x000fe400078e02ed */
[----:B------:R-:W-:Y:S01]  /*eb50*/  @!P1 IMAD.IADD R241, R241, 0x1, -R13 ;  /* 0x00000001f1f19824 */ /* 0x000fe200078e0a0d */
[----:B-1----:R-:W-:Y:S01]  /*eb60*/  MOV R0, R3 ;  /* 0x0000000300007202 */ /* 0x002fe20000000f00 */
[----:B------:R-:W-:-:S03]  /*eb70*/  IMAD R240, R13, R8, R240 ;  /* 0x000000080df07224 */ /* 0x000fc600078e02f0 */
[----:B------:R-:W-:Y:S01]  /*eb80*/  ISETP.GT.U32.AND P1, PT, R13, R241, PT ;  /* 0x000000f10d00720c */ /* 0x000fe20003f24070 */
[----:B------:R-:W-:-:S04]  /*eb90*/  IMAD.HI.U32 R7, R6, R239, RZ ;  /* 0x000000ef06077227 */ /* 0x000fc800078e00ff */
[----:B------:R-:W-:Y:S01]  /*eba0*/  @!P3 IMAD.MOV R0, RZ, RZ, -R0 ;  /* 0x000000ffff00b224 */ /* 0x000fe200078e0a00 */
[C---:B------:R-:W-:Y:S01]  /*ebb0*/  ISETP.GT.U32.AND P3, PT, R13.reuse, R237, PT ;  /* 0x000000ed0d00720c */ /* 0x040fe20003f64070 */
[----:B------:R-:W-:Y:S01]  /*ebc0*/  @!P4 IMAD.IADD R242, R242, 0x1, -R13 ;  /* 0x00000001f2f2c824 */ /* 0x000fe200078e0a0d */
[----:B------:R-:W-:Y:S02]  /*ebd0*/  ISETP.GT.U32.AND P4, PT, R13, R240, PT ;  /* 0x000000f00d00720c */ /* 0x000fe40003f84070 */
[----:B------:R-:W-:Y:S02]  /*ebe0*/  IADD3 R7, -R7, RZ, RZ ;  /* 0x000000ff07077210 */ /* 0x000fe40007ffe1ff */
[----:B------:R-:W-:Y:S01]  /*ebf0*/  ISETP.GE.AND P2, PT, R9, RZ, PT ;  /* 0x000000ff0900720c */ /* 0x000fe20003f46270 */
[----:B------:R-:W-:Y:S02]  /*ec00*/  VIADD R9, R15, 0x11b ;  /* 0x0000011b0f097836 */ /* 0x000fe40000000000 */
[----:B------:R-:W-:-:S02]  /*ec10*/  IMAD R239, R13, R7, R239 ;  /* 0x000000070def7224 */ /* 0x000fc400078e02ef */
[----:B------:R-:W-:Y:S01]  /*ec20*/  VIADD R4, R15, 0x11c ;  /* 0x0000011c0f047836 */ /* 0x000fe20000000000 */
[----:B------:R-:W-:Y:S01]  /*ec30*/  IABS R12, R9 ;  /* 0x00000009000c7213 */ /* 0x000fe20000000000 */
[--C-:B------:R-:W-:Y:S01]  /*ec40*/  @!P1 IMAD.IADD R241, R241, 0x1, -R13.reuse ;  /* 0x00000001f1f19824 */ /* 0x100fe200078e0a0d */
[----:B------:R-:W-:Y:S01]  /*ec50*/  ISETP.GT.U32.AND P1, PT, R13, R239, PT ;  /* 0x000000ef0d00720c */ /* 0x000fe20003f24070 */
[--C-:B------:R-:W-:Y:S01]  /*ec60*/  @!P3 IMAD.IADD R237, R237, 0x1, -R13.reuse ;  /* 0x00000001ededb824 */ /* 0x100fe200078e0a0d */
[----:B------:R-:W-:Y:S01]  /*ec70*/  IABS R3, R4 ;  /* 0x0000000400037213 */ /* 0x000fe20000000000 */
[----:B------:R-:W-:Y:S02]  /*ec80*/  @!P4 IMAD.IADD R240, R240, 0x1, -R13 ;  /* 0x00000001f0f0c824 */ /* 0x000fe400078e0a0d */
[----:B------:R-:W-:Y:S01]  /*ec90*/  IMAD.MOV.U32 R2, RZ, RZ, R242 ;  /* 0x000000ffff027224 */ /* 0x000fe200078e00f2 */
[----:B------:R-:W-:Y:S01]  /*eca0*/  ISETP.GT.U32.AND P4, PT, R13, R237, PT ;  /* 0x000000ed0d00720c */ /* 0x000fe20003f84070 */
[----:B------:R-:W-:Y:S01]  /*ecb0*/  IMAD.HI.U32 R238, R6, R12, RZ ;  /* 0x0000000c06ee7227 */ /* 0x000fe200078e00ff */
[----:B------:R-:W-:-:S03]  /*ecc0*/  ISETP.GE.AND P3, PT, R5, RZ, PT ;  /* 0x000000ff0500720c */ /* 0x000fc60003f66270 */
[----:B------:R-:W-:Y:S01]  /*ecd0*/  @!P5 IMAD.MOV R2, RZ, RZ, -R2 ;  /* 0x000000ffff02d224 */ /* 0x000fe200078e0a02 */
[----:B------:R-:W-:Y:S01]  /*ece0*/  ISETP.GT.U32.AND P5, PT, R13, R240, PT ;  /* 0x000000f00d00720c */ /* 0x000fe20003fa4070 */
[----:B------:R-:W-:Y:S01]  /*ecf0*/  IMAD.HI.U32 R5, R6, R3, RZ ;  /* 0x0000000306057227 */ /* 0x000fe200078e00ff */
[----:B------:R-:W-:Y:S02]  /*ed00*/  IADD3 R238, -R238, RZ, RZ ;  /* 0x000000ffeeee7210 */ /* 0x000fe40007ffe1ff */
[C---:B------:R-:W-:Y:S01]  /*ed10*/  IADD3 R236, R15.reuse, 0x11e, RZ ;  /* 0x0000011e0fec7810 */ /* 0x040fe20007ffe0ff */
[----:B------:R-:W-:Y:S02]  /*ed20*/  VIADD R11, R15, 0x11d ;  /* 0x0000011d0f0b7836 */ /* 0x000fe40000000000 */
[----:B------:R-:W-:Y:S01]  /*ed30*/  IMAD.MOV R5, RZ, RZ, -R5 ;  /* 0x000000ffff057224 */ /* 0x000fe200078e0a05 */
[----:B------:R-:W-:Y:S01]  /*ed40*/  @!P1 IADD3 R239, R239, -R13, RZ ;  /* 0x8000000defef9210 */ /* 0x000fe20007ffe0ff */
[C---:B------:R-:W-:Y:S01]  /*ed50*/  IMAD R12, R13.reuse, R238, R12 ;  /* 0x000000ee0d0c7224 */ /* 0x040fe200078e020c */
[----:B------:R1:W-:Y:S01]  /*ed60*/  STL [R1+0x71c], R0 ;  /* 0x00071c0001007387 */ /* 0x0003e20000100800 */
[----:B------:R-:W-:Y:S01]  /*ed70*/  IMAD R3, R13, R5, R3 ;  /* 0x000000050d037224 */ /* 0x000fe200078e0203 */
[----:B------:R-:W-:-:S02]  /*ed80*/  IABS R8, R11 ;  /* 0x0000000b00087213 */ /* 0x000fc40000000000 */
[----:B------:R-:W-:Y:S02]  /*ed90*/  IABS R7, R236 ;  /* 0x000000ec00077213 */ /* 0x000fe40000000000 */
[----:B------:R-:W-:Y:S02]  /*eda0*/  ISETP.GT.U32.AND P1, PT, R13, R239, PT ;  /* 0x000000ef0d00720c */ /* 0x000fe40003f24070 */
[-C--:B------:R-:W-:Y:S01]  /*edb0*/  @!P4 IADD3 R237, R237, -R13.reuse, RZ ;  /* 0x8000000dededc210 */ /* 0x080fe20007ffe0ff */
[----:B-1----:R-:W-:Y:S01]  /*edc0*/  IMAD.MOV.U32 R0, RZ, RZ, R241 ;  /* 0x000000ffff007224 */ /* 0x002fe200078e00f1 */
[----:B------:R-:W-:Y:S02]  /*edd0*/  ISETP.GT.U32.AND P4, PT, R13, R12, PT ;  /* 0x0000000c0d00720c */ /* 0x000fe40003f84070 */
[----:B------:R-:W-:Y:S01]  /*ede0*/  @!P5 IADD3 R240, R240, -R13, RZ ;  /* 0x8000000df0f0d210 */ /* 0x000fe20007ffe0ff */
[----:B------:R-:W-:Y:S01]  /*edf0*/  @!P6 IMAD.MOV R0, RZ, RZ, -R0 ;  /* 0x000000ffff00e224 */ /* 0x000fe200078e0a00 */
[----:B------:R-:W-:Y:S01]  /*ee00*/  ISETP.GE.AND P6, PT, R9, RZ, PT ;  /* 0x000000ff0900720c */ /* 0x000fe20003fc6270 */
[----:B------:R-:W-:Y:S01]  /*ee10*/  IMAD.HI.U32 R238, R6, R8, RZ ;  /* 0x0000000806ee7227 */ /* 0x000fe200078e00ff */
[----:B------:R-:W-:-:S03]  /*ee20*/  ISETP.GT.U32.AND P5, PT, R13, R3, PT ;  /* 0x000000030d00720c */ /* 0x000fc60003fa4070 */
[----:B------:R-:W-:Y:S01]  /*ee30*/  IMAD.HI.U32 R9, R6, R7, RZ ;  /* 0x0000000706097227 */ /* 0x000fe200078e00ff */
[----:B------:R1:W-:Y:S03]  /*ee40*/  STL [R1+0x69c], R2 ;  /* 0x00069c0201007387 */ /* 0x0003e60000100800 */
[----:B------:R-:W-:Y:S02]  /*ee50*/  IMAD.MOV R238, RZ, RZ, -R238 ;  /* 0x000000ffffee7224 */ /* 0x000fe400078e0aee */
[----:B------:R-:W-:Y:S02]  /*ee60*/  IMAD.MOV R9, RZ, RZ, -R9 ;  /* 0x000000ffff097224 */ /* 0x000fe400078e0a09 */
[----:B------:R-:W-:Y:S01]  /*ee70*/  VIADD R5, R15, 0x11f ;  /* 0x0000011f0f057836 */ /* 0x000fe20000000000 */
[----:B------:R2:W-:Y:S01]  /*ee80*/  STL [R1+0x6c0], R0 ;  /* 0x0006c00001007387 */ /* 0x0005e20000100800 */
[----:B------:R-:W-:-:S02]  /*ee90*/  IMAD R8, R13, R238, R8 ;  /* 0x000000ee0d087224 */ /* 0x000fc400078e0208 */
[----:B------:R-:W-:Y:S02]  /*eea0*/  IMAD R7, R13, R9, R7 ;  /* 0x000000090d077224 */ /* 0x000fe400078e0207 */
[----:B-1----:R-:W-:Y:S02]  /*eeb0*/  IMAD.MOV.U32 R2, RZ, RZ, R240 ;  /* 0x000000ffff027224 */ /* 0x002fe400078e00f0 */
[--C-:B------:R-:W-:Y:S01]  /*eec0*/  @!P1 IMAD.IADD R239, R239, 0x1, -R13.reuse ;  /* 0x00000001efef9824 */ /* 0x100fe200078e0a0d */
[----:B------:R-:W-:Y:S01]  /*eed0*/  ISETP.GE.AND P1, PT, R4, RZ, PT ;  /* 0x000000ff0400720c */ /* 0x000fe20003f26270 */
[--C-:B------:R-:W-:Y:S01]  /*eee0*/  @!P4 IMAD.IADD R12, R12, 0x1, -R13.reuse ;  /* 0x000000010c0cc824 */ /* 0x100fe200078e0a0d */
[----:B--2---:R-:W-:Y:S01]  /*eef0*/  MOV R0, R237 ;  /* 0x000000ed00007202 */ /* 0x004fe20000000f00 */
[----:B------:R-:W-:Y:S01]  /*ef00*/  @!P5 IMAD.IADD R3, R3, 0x1, -R13 ;  /* 0x000000010303d824 */ /* 0x000fe200078e0a0d */
[----:B------:R-:W-:Y:S01]  /*ef10*/  IABS R4, R5 ;  /* 0x0000000500047213 */ /* 0x000fe20000000000 */
[----:B------:R-:W-:Y:S01]  /*ef20*/  @!P2 IMAD.MOV R2, RZ, RZ, -R2 ;  /* 0x000000ffff02a224 */ /* 0x000fe200078e0a02 */
[C---:B------:R-:W-:Y:S01]  /*ef30*/  ISETP.GT.U32.AND P4, PT, R13.reuse, R8, PT ;  /* 0x000000080d00720c */ /* 0x040fe20003f84070 */
[----:B------:R-:W-:Y:S01]  /*ef40*/  @!P0 IMAD.MOV R0, RZ, RZ, -R0 ;  /* 0x000000ffff008224 */ /* 0x000fe200078e0a00 */
[C---:B------:R-:W-:Y:S01]  /*ef50*/  ISETP.GT.U32.AND P2, PT, R13.reuse, R7, PT ;  /* 0x000000070d00720c */ /* 0x040fe20003f44070 */
[----:B------:R-:W-:Y:S01]  /*ef60*/  IMAD.HI.U32 R237, R6, R4, RZ ;  /* 0x0000000406ed7227 */ /* 0x000fe200078e00ff */
[----:B------:R-:W-:-:S02]  /*ef70*/  ISETP.GT.U32.AND P0, PT, R13, R12, PT ;  /* 0x0000000c0d00720c */ /* 0x000fc40003f04070 */
[----:B------:R-:W-:Y:S01]  /*ef80*/  ISETP.GT.U32.AND P5, PT, R13, R3, PT ;  /* 0x000000030d00720c */ /* 0x000fe20003fa4070 */
[----:B------:R-:W-:Y:S01]  /*ef90*/  VIADD R9, R15, 0x120 ;  /* 0x000001200f097836 */ /* 0x000fe20000000000 */
[----:B------:R-:W-:Y:S01]  /*efa0*/  IADD3 R237, -R237, RZ, RZ ;  /* 0x000000ffeded7210 */ /* 0x000fe20007ffe1ff */
[----:B------:R1:W-:Y:S03]  /*efb0*/  STL [R1+0x70c], R0 ;  /* 0x00070c0001007387 */ /* 0x0003e60000100800 */
[----:B------:R-:W-:Y:S01]  /*efc0*/  IABS R238, R9 ;  /* 0x0000000900ee7213 */ /* 0x000fe20000000000 */
[----:B------:R-:W-:Y:S01]  /*efd0*/  @!P4 IMAD.IADD R8, R8, 0x1, -R13 ;  /* 0x000000010808c824 */ /* 0x000fe200078e0a0d */
[----:B------:R-:W-:Y:S01]  /*efe0*/  ISETP.GE.AND P4, PT, R11, RZ, PT ;  /* 0x000000ff0b00720c */ /* 0x000fe20003f86270 */
[----:B------:R-:W-:Y:S02]  /*eff0*/  IMAD R4, R13, R237, R4 ;  /* 0x000000ed0d047224 */ /* 0x000fe400078e0204 */
[----:B-1----:R-:W-:-:S02]  /*f000*/  IMAD.MOV.U32 R0, RZ, RZ, R239 ;  /* 0x000000ffff007224 */ /* 0x002fc400078e00ef */
[--C-:B------:R-:W-:Y:S02]  /*f010*/  @!P2 IMAD.IADD R7, R7, 0x1, -R13.reuse ;  /* 0x000000010707a824 */ /* 0x100fe400078e0a0d */
[----:B------:R-:W-:Y:S01]  /*f020*/  IMAD.MOV.U32 R11, RZ, RZ, R238 ;  /* 0x000000ffff0b7224 */ /* 0x000fe200078e00ee */
[----:B------:R-:W-:Y:S01]  /*f030*/  @!P3 IADD3 R0, -R0, RZ, RZ ;  /* 0x000000ff0000b210 */ /* 0x000fe20007ffe1ff */
[--C-:B------:R-:W-:Y:S01]  /*f040*/  @!P0 IMAD.IADD R12, R12, 0x1, -R13.reuse ;  /* 0x000000010c0c8824 */ /* 0x100fe200078e0a0d */
[----:B------:R-:W-:Y:S01]  /*f050*/  STL [R1+0x6cc], R2 ;  /* 0x0006cc0201007387 */ /* 0x000fe20000100800 */
[----:B------:R-:W-:Y:S01]  /*f060*/  @!P5 IMAD.IADD R3, R3, 0x1, -R13 ;  /* 0x000000010303d824 */ /* 0x000fe200078e0a0d */
[----:B------:R-:W-:Y:S01]  /*f070*/  ISETP.GE.AND P0, PT, R236, RZ, PT ;  /* 0x000000ffec00720c */ /* 0x000fe20003f06270 */
[----:B------:R-:W-:Y:S01]  /*f080*/  IMAD.HI.U32 R236, R6, R11, RZ ;  /* 0x0000000b06ec7227 */ /* 0x000fe200078e00ff */
[C---:B------:R-:W-:Y:S01]  /*f090*/  ISETP.GT.U32.AND P5, PT, R13.reuse, R4, PT ;  /* 0x000000040d00720c */ /* 0x040fe20003fa4070 */
[----:B------:R1:W-:Y:S01]  /*f0a0*/  STL [R1+0x6d0], R0 ;  /* 0x0006d00001007387 */ /* 0x0003e20000100800 */
[C---:B------:R-:W-:Y:S01]  /*f0b0*/  ISETP.GT.U32.AND P2, PT, R13.reuse, R7, PT ;  /* 0x000000070d00720c */ /* 0x040fe20003f44070 */
[----:B------:R-:W-:Y:S01]  /*f0c0*/  IMAD.MOV R236, RZ, RZ, -R236 ;  /* 0x000000ffffec7224 */ /* 0x000fe200078e0aec */
[----:B------:R-:W-:-:S02]  /*f0d0*/  ISETP.GT.U32.AND P3, PT, R13, R8, PT ;  /* 0x000000080d00720c */ /* 0x000fc40003f64070 */
[----:B-1----:R-:W-:-:S05]  /*f0e0*/  MOV R0, R12 ;  /* 0x0000000c00007202 */ /* 0x002fca0000000f00 */
[----:B------:R-:W-:Y:S01]  /*f0f0*/  @!P6 IMAD.MOV R0, RZ, RZ, -R0 ;  /* 0x000000ffff00e224 */ /* 0x000fe200078e0a00 */
[----:B------:R-:W-:Y:S01]  /*f100*/  ISETP.GE.AND P6, PT, R5, RZ, PT ;  /* 0x000000ff0500720c */ /* 0x000fe20003fc6270 */
[----:B------:R-:W-:Y:S02]  /*f110*/  IMAD R5, R13, R236, R11 ;  /* 0x000000ec0d057224 */ /* 0x000fe400078e020b */
[----:B------:R-:W-:Y:S01]  /*f120*/  @!P2 IADD3 R7, R7, -R13, RZ ;  /* 0x8000000d0707a210 */ /* 0x000fe20007ffe0ff */
[----:B------:R-:W-:Y:S01]  /*f130*/  @!P5 IMAD.IADD R4, R4, 0x1, -R13 ;  /* 0x000000010404d824 */ /* 0x000fe200078e0a0d */
[----:B------:R1:W-:Y:S01]  /*f140*/  STL [R1+0x6d4], R0 ;  /* 0x0006d40001007387 */ /* 0x0003e20000100800 */
[----:B------:R-:W-:Y:S01]  /*f150*/  ISETP.GT.U32.AND P2, PT, R13, R5, PT ;  /* 0x000000050d00720c */ /* 0x000fe20003f44070 */
[----:B------:R-:W-:Y:S02]  /*f160*/  VIADD R238, R15, 0x121 ;  /* 0x000001210fee7836 */ /* 0x000fe40000000000 */
[----:B-1----:R-:W-:Y:S01]  /*f170*/  IMAD.MOV.U32 R0, RZ, RZ, R3 ;  /* 0x000000ffff007224 */ /* 0x002fe200078e0003 */
[----:B------:R-:W-:-:S03]  /*f180*/  @!P3 IADD3 R8, R8, -R13, RZ ;  /* 0x8000000d0808b210 */ /* 0x000fc60007ffe0ff */
[----:B------:R-:W-:Y:S01]  /*f190*/  @!P1 IMAD.MOV R0, RZ, RZ, -R0 ;  /* 0x000000ffff009224 */ /* 0x000fe200078e0a00 */
[----:B------:R-:W-:Y:S02]  /*f1a0*/  ISETP.GT.U32.AND P1, PT, R13, R4, PT ;  /* 0x000000040d00720c */ /* 0x000fe40003f24070 */
[----:B------:R-:W-:Y:S01]  /*f1b0*/  ISETP.GE.AND P5, PT, R238, RZ, PT ;  /* 0x000000ffee00720c */ /* 0x000fe20003fa6270 */
[----:B------:R-:W-:Y:S01]  /*f1c0*/  IMAD.MOV.U32 R2, RZ, RZ, R8 ;  /* 0x000000ffff027224 */ /* 0x000fe200078e0008 */
[----:B------:R1:W-:Y:S01]  /*f1d0*/  STL [R1+0x6d8], R0 ;  /* 0x0006d80001007387 */ /* 0x0003e20000100800 */
[----:B------:R-:W-:Y:S01]  /*f1e0*/  IABS R238, R238 ;  /* 0x000000ee00ee7213 */ /* 0x000fe20000000000 */
[----:B------:R-:W-:Y:S01]  /*f1f0*/  @!P2 IMAD.IADD R5, R5, 0x1, -R13 ;  /* 0x000000010505a824 */ /* 0x000fe200078e0a0d */
[----:B------:R-:W-:Y:S01]  /*f200*/  ISETP.GE.AND P3, PT, R9, RZ, PT ;  /* 0x000000ff0900720c */ /* 0x000fe20003f66270 */
[----:B------:R-:W-:Y:S02]  /*f210*/  @!P4 IMAD.MOV R2, RZ, RZ, -R2 ;  /* 0x000000ffff02c224 */ /* 0x000fe400078e0a02 */
[----:B------:R-:W-:-:S04]  /*f220*/  IMAD.HI.U32 R9, R6, R238, RZ ;  /* 0x000000ee06097227 */ /* 0x000fc800078e00ff */
[----:B-1----:R-:W-:Y:S01]  /*f230*/  IMAD.MOV.U32 R0, RZ, RZ, R7 ;  /* 0x000000ffff007224 */ /* 0x002fe200078e0007 */
[----:B------:R-:W-:Y:S01]  /*f240*/  IADD3 R3, R15, 0x123, RZ ;  /* 0x000001230f037810 */ /* 0x000fe20007ffe0ff */
[----:B------:R-:W-:Y:S01]  /*f250*/  @!P1 IMAD.IADD R4, R4, 0x1, -R13 ;  /* 0x0000000104049824 */ /* 0x000fe200078e0a0d */
[----:B------:R-:W-:Y:S02]  /*f260*/  ISETP.GT.U32.AND P2, PT, R13, R5, PT ;  /* 0x000000050d00720c */ /* 0x000fe40003f44070 */
[----:B------:R-:W-:Y:S01]  /*f270*/  @!P0 IADD3 R0, -R0, RZ, RZ ;  /* 0x000000ff00008210 */ /* 0x000fe20007ffe1ff */
[----:B------:R-:W-:Y:S01]  /*f280*/  IMAD.MOV R9, RZ, RZ, -R9 ;  /* 0x000000ffff097224 */ /* 0x000fe200078e0a09 */
[----:B------:R-:W-:Y:S01]  /*f290*/  STL [R1+0x6f4], R2 ;  /* 0x0006f40201007387 */ /* 0x000fe20000100800 */
[----:B------:R-:W-:Y:S01]  /*f2a0*/  VIADD R12, R15, 0x122 ;  /* 0x000001220f0c7836 */ /* 0x000fe20000000000 */
[----:B------:R-:W-:Y:S02]  /*f2b0*/  ISETP.GE.AND P0, PT, R3, RZ, PT ;  /* 0x000000ff0300720c */ /* 0x000fe40003f06270 */
[----:B------:R1:W-:Y:S01]  /*f2c0*/  STL [R1+0x6f8], R0 ;  /* 0x0006f80001007387 */ /* 0x0003e20000100800 */
[----:B------:R-:W-:Y:S01]  /*f2d0*/  IABS R3, R3 ;  /* 0x0000000300037213 */ /* 0x000fe20000000000 */
[----:B------:R-:W-:Y:S01]  /*f2e0*/  IMAD R238, R13, R9, R238 ;  /* 0x000000090dee7224 */ /* 0x000fe200078e02ee */
[----:B------:R-:W-:-:S02]  /*f2f0*/  ISETP.GE.AND P4, PT, R12, RZ, PT ;  /* 0x000000ff0c00720c */ /* 0x000fc40003f86270 */
[----:B------:R-:W-:Y:S02]  /*f300*/  IABS R12, R12 ;  /* 0x0000000c000c7213 */ /* 0x000fe40000000000 */
[----:B-1----:R-:W-:Y:S01]  /*f310*/  MOV R0, R4 ;  /* 0x0000000400007202 */ /* 0x002fe20000000f00 */
[----:B------:R-:W-:-:S04]  /*f320*/  IMAD.HI.U32 R7, R6, R3, RZ ;  /* 0x0000000306077227 */ /* 0x000fc800078e00ff */
[----:B------:R-:W-:Y:S01]  /*f330*/  @!P6 IMAD.MOV R0, RZ, RZ, -R0 ;  /* 0x000000ffff00e224 */ /* 0x000fe200078e0a00 */
[----:B------:R-:W-:Y:S01]  /*f340*/  ISETP.GT.U32.AND P6, PT, R13, R238, PT ;  /* 0x000000ee0d00720c */ /* 0x000fe20003fc4070 */
[----:B------:R-:W-:Y:S02]  /*f350*/  IMAD.MOV R7, RZ, RZ, -R7 ;  /* 0x000000ffff077224 */ /* 0x000fe400078e0a07 */
[----:B------:R-:W-:Y:S02]  /*f360*/  @!P2 IMAD.IADD R5, R5, 0x1, -R13 ;  /* 0x000000010505a824 */ /* 0x000fe400078e0a0d */
[----:B------:R-:W-:Y:S01]  /*f370*/  IMAD.HI.U32 R8, R6, R12, RZ ;  /* 0x0000000c06087227 */ /* 0x000fe200078e00ff */
[----:B------:R1:W-:Y:S03]  /*f380*/  STL [R1+0x6e0], R0 ;  /* 0x0006e00001007387 */ /* 0x0003e60000100800 */
[----:B------:R-:W-:-:S02]  /*f390*/  VIADD R11, R15, 0x124 ;  /* 0x000001240f0b7836 */ /* 0x000fc40000000000 */
[----:B------:R-:W-:Y:S02]  /*f3a0*/  IMAD R3, R13, R7, R3 ;  /* 0x000000070d037224 */ /* 0x000fe400078e0203 */
[----:B------:R-:W-:Y:S02]  /*f3b0*/  IMAD.MOV R8, RZ, RZ, -R8 ;  /* 0x000000ffff087224 */ /* 0x000fe400078e0a08 */
[----:B-1----:R-:W-:Y:S01]  /*f3c0*/  IMAD.MOV.U32 R0, RZ, RZ, R5 ;  /* 0x000000ffff007224 */ /* 0x002fe200078e0005 */
[----:B------:R-:W-:Y:S01]  /*f3d0*/  ISETP.GE.AND P1, PT, R11, RZ, PT ;  /* 0x000000ff0b00720c */ /* 0x000fe20003f26270 */
[C---:B------:R-:W-:Y:S01]  /*f3e0*/  IMAD R12, R13.reuse, R8, R12 ;  /* 0x000000080d0c7224 */ /* 0x040fe200078e020c */
[----:B------:R-:W-:Y:S01]  /*f3f0*/  IABS R11, R11 ;  /* 0x0000000b000b7213 */ /* 0x000fe20000000000 */
[----:B------:R-:W-:Y:S01]  /*f400*/  @!P3 IMAD.MOV R0, RZ, RZ, -R0 ;  /* 0x000000ffff00b224 */ /* 0x000fe200078e0a00 */
[C---:B------:R-:W-:Y:S01]  /*f410*/  ISETP.GT.U32.AND P3, PT, R13.reuse, R3, PT ;  /* 0x000000030d00720c */ /* 0x040fe20003f64070 */
[----:B------:R-:W-:Y:S01]  /*f420*/  @!P6 IMAD.IADD R238, R238, 0x1, -R13 ;  /* 0x00000001eeeee824 */ /* 0x000fe200078e0a0d */
[----:B------:R-:W-:Y:S01]  /*f430*/  ISETP.GT.U32.AND P2, PT, R13, R12, PT ;  /* 0x0000000c0d00720c */ /* 0x000fe20003f44070 */
[----:B------:R-:W-:Y:S01]  /*f440*/  IMAD.HI.U32 R4, R6, R11, RZ ;  /* 0x0000000b06047227 */ /* 0x000fe200078e00ff */
[----:B------:R-:W-:-:S02]  /*f450*/  IADD3 R237, R15, 0x126, RZ ;  /* 0x000001260fed7810 */ /* 0x000fc40007ffe0ff */
[----:B------:R-:W-:Y:S02]  /*f460*/  ISETP.GT.U32.AND P6, PT, R13, R238, PT ;  /* 0x000000ee0d00720c */ /* 0x000fe40003fc4070 */
[----:B------:R-:W-:Y:S02]  /*f470*/  IADD3 R4, -R4, RZ, RZ ;  /* 0x000000ff04047210 */ /* 0x000fe40007ffe1ff */
[----:B------:R-:W-:Y:S01]  /*f480*/  IABS R240, R237 ;  /* 0x000000ed00f07213 */ /* 0x000fe20000000000 */
[----:B------:R-:W-:Y:S02]  /*f490*/  VIADD R242, R15, 0x125 ;  /* 0x000001250ff27836 */ /* 0x000fe40000000000 */
[----:B------:R-:W-:Y:S02]  /*f4a0*/  @!P3 IMAD.IADD R3, R3, 0x1, -R13 ;  /* 0x000000010303b824 */ /* 0x000fe400078e0a0d */
[C---:B------:R-:W-:Y:S02]  /*f4b0*/  IMAD R11, R13.reuse, R4, R11 ;  /* 0x000000040d0b7224 */ /* 0x040fe400078e020b */
[----:B------:R-:W-:Y:S01]  /*f4c0*/  IMAD.HI.U32 R7, R6, R240, RZ ;  /* 0x000000f006077227 */ /* 0x000fe200078e00ff */
[----:B------:R-:W-:-:S02]  /*f4d0*/  ISETP.GT.U32.AND P3, PT, R13, R3, PT ;  /* 0x000000030d00720c */ /* 0x000fc40003f64070 */
[----:B------:R-:W-:Y:S01]  /*f4e0*/  IABS R4, R242 ;  /* 0x000000f200047213 */ /* 0x000fe20000000000 */
[--C-:B------:R-:W-:Y:S02]  /*f4f0*/  @!P2 IMAD.IADD R12, R12, 0x1, -R13.reuse ;  /* 0x000000010c0ca824 */ /* 0x100fe400078e0a0d */
[----:B------:R-:W-:Y:S01]  /*f500*/  @!P6 IMAD.IADD R238, R238, 0x1, -R13 ;  /* 0x00000001eeeee824 */ /* 0x000fe200078e0a0d */
[----:B------:R-:W-:Y:S02]  /*f510*/  ISETP.GT.U32.AND P6, PT, R13, R11, PT ;  /* 0x0000000b0d00720c */ /* 0x000fe40003fc4070 */
[----:B------:R-:W-:Y:S01]  /*f520*/  IADD3 R7, -R7, RZ, RZ ;  /* 0x000000ff07077210 */ /* 0x000fe20007ffe1ff */
[----:B------:R-:W-:Y:S01]  /*f530*/  IMAD.HI.U32 R236, R6, R4, RZ ;  /* 0x0000000406ec7227 */ /* 0x000fe200078e00ff */
[----:B------:R-:W-:-:S03]  /*f540*/  ISETP.GT.U32.AND P2, PT, R13, R12, PT ;  /* 0x0000000c0d00720c */ /* 0x000fc60003f44070 */
[----:B------:R-:W-:Y:S02]  /*f550*/  IMAD R240, R13, R7, R240 ;  /* 0x000000070df07224 */ /* 0x000fe400078e02f0 */
[----:B------:R-:W-:Y:S01]  /*f560*/  IMAD.MOV R236, RZ, RZ, -R236 ;  /* 0x000000ffffec7224 */ /* 0x000fe200078e0aec */
[----:B------:R1:W-:Y:S01]  /*f570*/  STL [R1+0x6e4], R0 ;  /* 0x0006e40001007387 */ /* 0x0003e20000100800 */
[--C-:B------:R-:W-:Y:S01]  /*f580*/  @!P3 IMAD.IADD R3, R3, 0x1, -R13.reuse ;  /* 0x000000010303b824 */ /* 0x100fe200078e0a0d */
[C---:B------:R-:W-:Y:S01]  /*f590*/  ISETP.GT.U32.AND P3, PT, R13.reuse, R240, PT ;  /* 0x000000f00d00720c */ /* 0x040fe20003f64070 */
[----:B------:R-:W-:Y:S02]  /*f5a0*/  IMAD R4, R13, R236, R4 ;  /* 0x000000ec0d047224 */ /* 0x000fe400078e0204 */
[----:B------:R-:W-:Y:S02]  /*f5b0*/  VIADD R8, R15, 0x127 ;  /* 0x000001270f087836 */ /* 0x000fe40000000000 */
[--C-:B------:R-:W-:Y:S01]  /*f5c0*/  @!P6 IMAD.IADD R11, R11, 0x1, -R13.reuse ;  /* 0x000000010b0be824 */ /* 0x100fe200078e0a0d */
[----:B-1----:R-:W-:Y:S01]  /*f5d0*/  MOV R0, R238 ;  /* 0x000000ee00007202 */ /* 0x002fe20000000f00 */
[----:B------:R-:W-:Y:S01]  /*f5e0*/  @!P2 IMAD.IADD R12, R12, 0x1, -R13 ;  /* 0x000000010c0ca824 */ /* 0x000fe200078e0a0d */
[----:B------:R-:W-:Y:S01]  /*f5f0*/  ISETP.GT.U32.AND P2, PT, R13, R4, PT ;  /* 0x000000040d00720c */ /* 0x000fe20003f44070 */
[----:B------:R-:W-:Y:S01]  /*f600*/  VIADD R7, R15, 0x129 ;  /* 0x000001290f077836 */ /* 0x000fe20000000000 */
[----:B------:R-:W-:Y:S01]  /*f610*/  IABS R9, R8 ;  /* 0x0000000800097213 */ /* 0x000fe20000000000 */
[----:B------:R-:W-:Y:S01]  /*f620*/  @!P5 IMAD.MOV R0, RZ, RZ, -R0 ;  /* 0x000000ffff00d224 */ /* 0x000fe200078e0a00 */
[----:B------:R-:W-:-:S02]  /*f630*/  ISETP.GT.U32.AND P5, PT, R13, R11, PT ;  /* 0x0000000b0d00720c */ /* 0x000fc40003fa4070 */
[----:B------:R-:W-:Y:S01]  /*f640*/  IADD3 R5, R15, 0x128, RZ ;  /* 0x000001280f057810 */ /* 0x000fe20007ffe0ff */
[----:B------:R-:W-:Y:S01]  /*f650*/  IMAD.HI.U32 R241, R6, R9, RZ ;  /* 0x0000000906f17227 */ /* 0x000fe200078e00ff */
[----:B------:R-:W-:Y:S01]  /*f660*/  IABS R238, R7 ;  /* 0x0000000700ee7213 */ /* 0x000fe20000000000 */
[----:B------:R1:W-:Y:S01]  /*f670*/  STL [R1+0x6c4], R0 ;  /* 0x0006c40001007387 */ /* 0x0003e20000100800 */
[----:B------:R-:W-:Y:S02]  /*f680*/  IABS R239, R5 ;  /* 0x0000000500ef7213 */ /* 0x000fe40000000000 */
[----:B------:R-:W-:Y:S02]  /*f690*/  @!P3 IADD3 R240, R240, -R13, RZ ;  /* 0x8000000df0f0b210 */ /* 0x000fe40007ffe0ff */
[----:B------:R-:W-:Y:S01]  /*f6a0*/  IADD3 R241, -R241, RZ, RZ ;  /* 0x000000fff1f17210 */ /* 0x000fe20007ffe1ff */
[----:B------:R-:W-:-:S04]  /*f6b0*/  IMAD.HI.U32 R236, R6, R239, RZ ;  /* 0x000000ef06ec7227 */ /* 0x000fc800078e00ff */
[----:B-1----:R-:W-:Y:S01]  /*f6c0*/  IMAD.MOV.U32 R0, RZ, RZ, R12 ;  /* 0x000000ffff007224 */ /* 0x002fe200078e000c */
[----:B------:R-:W-:Y:S01]  /*f6d0*/  ISETP.GT.U32.AND P3, PT, R13, R240, PT ;  /* 0x000000f00d00720c */ /* 0x000fe20003f64070 */
[----:B------:R-:W-:-:S04]  /*f6e0*/  IMAD.HI.U32 R12, R6, R238, RZ ;  /* 0x000000ee060c7227 */ /* 0x000fc800078e00ff */
[----:B------:R-:W-:Y:S02]  /*f6f0*/  @!P4 IMAD.MOV R0, RZ, RZ, -R0 ;  /* 0x000000ffff00c224 */ /* 0x000fe400078e0a00 */
[--C-:B------:R-:W-:Y:S02]  /*f700*/  @!P2 IMAD.IADD R4, R4, 0x1, -R13.reuse ;  /* 0x000000010404a824 */ /* 0x100fe400078e0a0d */
[----:B------:R-:W-:Y:S01]  /*f710*/  @!P5 IMAD.IADD R11, R11, 0x1, -R13 ;  /* 0x000000010b0bd824 */ /* 0x000fe200078e0a0d */
[----:B------:R-:W-:Y:S01]  /*f720*/  IADD3 R12, -R12, RZ, RZ ;  /* 0x000000ff0c0c7210 */ /* 0x000fe20007ffe1ff */
[----:B------:R-:W-:Y:S01]  /*f730*/  IMAD.MOV R236, RZ, RZ, -R236 ;  /* 0x000000ffffec7224 */ /* 0x000fe200078e0aec */
[----:B------:R1:W-:Y:S01]  /*f740*/  STL [R1+0x6b8], R0 ;  /* 0x0006b80001007387 */ /* 0x0003e20000100800 */
[C---:B------:R-:W-:Y:S01]  /*f750*/  IMAD R9, R13.reuse, R241, R9 ;  /* 0x000000f10d097224 */ /* 0x040fe200078e0209 */
[C---:B------:R-:W-:Y:S01]  /*f760*/  ISETP.GT.U32.AND P4, PT, R13.reuse, R4, PT ;  /* 0x000000040d00720c */ /* 0x040fe20003f84070 */
[----:B------:R-:W-:-:S02]  /*f770*/  IMAD R239, R13, R236, R239 ;  /* 0x000000ec0def7224 */ /* 0x000fc400078e02ef */
[C---:B------:R-:W-:Y:S01]  /*f780*/  IMAD R238, R13.reuse, R12, R238 ;  /* 0x0000000c0dee7224 */ /* 0x040fe200078e02ee */
[----:B------:R-:W-:Y:S01]  /*f790*/  ISETP.GT.U32.AND P5, PT, R13, R9, PT ;  /* 0x000000090d00720c */ /* 0x000fe20003fa4070 */
[----:B-1----:R-:W-:Y:S02]  /*f7a0*/  IMAD.MOV.U32 R0, RZ, RZ, R11 ;  /* 0x000000ffff007224 */ /* 0x002fe400078e000b */
[----:B------:R-:W-:-:S03]  /*f7b0*/  @!P3 IMAD.IADD R240, R240, 0x1, -R13 ;  /* 0x00000001f0f0b824 */ /* 0x000fc600078e0a0d */
[----:B------:R-:W-:Y:S02]  /*f7c0*/  @!P1 IADD3 R0, -R0, RZ, RZ ;  /* 0x000000ff00009210 */ /* 0x000fe40007ffe1ff */
[C---:B------:R-:W-:Y:S01]  /*f7d0*/  ISETP.GT.U32.AND P1, PT, R13.reuse, R239, PT ;  /* 0x000000ef0d00720c */ /* 0x040fe20003f24070 */
[----:B------:R-:W-:Y:S01]  /*f7e0*/  IMAD.MOV.U32 R2, RZ, RZ, R3 ;  /* 0x000000ffff027224 */ /* 0x000fe200078e0003 */
[----:B------:R-:W-:Y:S01]  /*f7f0*/  ISETP.GT.U32.AND P3, PT, R13, R238, PT ;  /* 0x000000ee0d00720c */ /* 0x000fe20003f64070 */
[----:B------:R-:W-:Y:S02]  /*f800*/  VIADD R3, R15, 0x12a ;  /* 0x0000012a0f037836 */ /* 0x000fe40000000000 */
[----:B------:R-:W-:Y:S01]  /*f810*/  @!P4 IMAD.IADD R4, R4, 0x1, -R13 ;  /* 0x000000010404c824 */ /* 0x000fe200078e0a0d */
[----:B------:R-:W-:Y:S01]  /*f820*/  ISETP.GE.AND P4, PT, R5, RZ, PT ;  /* 0x000000ff0500720c */ /* 0x000fe20003f86270 */
[----:B------:R-:W-:Y:S01]  /*f830*/  VIADD R5, R15, 0x12b ;  /* 0x0000012b0f057836 */ /* 0x000fe20000000000 */
[----:B------:R-:W-:Y:S01]  /*f840*/  IABS R11, R3 ;  /* 0x00000003000b7213 */ /* 0x000fe20000000000 */
[----:B------:R-:W-:Y:S01]  /*f850*/  @!P0 IMAD.MOV R2, RZ, RZ, -R2 ;  /* 0x000000ffff028224 */ /* 0x000fe200078e0a02 */
[----:B------:R-:W-:-:S02]  /*f860*/  @!P5 IADD3 R9, R9, -R13, RZ ;  /* 0x8000000d0909d210 */ /* 0x000fc40007ffe0ff */
[----:B------:R-:W-:Y:S01]  /*f870*/  ISETP.GE.AND P5, PT, R7, RZ, PT ;  /* 0x000000ff0700720c */ /* 0x000fe20003fa6270 */
[----:B------:R-:W-:Y:S01]  /*f880*/  IMAD.HI.U32 R7, R6, R11, RZ ;  /* 0x0000000b06077227 */ /* 0x000fe200078e00ff */
[----:B------:R-:W-:Y:S02]  /*f890*/  ISETP.GE.AND P0, PT, R8, RZ, PT ;  /* 0x000000ff0800720c */ /* 0x000fe40003f06270 */
[----:B------:R-:W-:Y:S01]  /*f8a0*/  IABS R8, R5 ;  /* 0x0000000500087213 */ /* 0x000fe20000000000 */
[--C-:B------:R-:W-:Y:S01]  /*f8b0*/  @!P1 IMAD.IADD R239, R239, 0x1, -R13.reuse ;  /* 0x00000001efef9824 */ /* 0x100fe200078e0a0d */
[----:B------:R-:W-:Y:S01]  /*f8c0*/  ISETP.GT.U32.AND P1, PT, R13, R9, PT ;  /* 0x000000090d00720c */ /* 0x000fe20003f24070 */
[----:B------:R-:W-:Y:S01]  /*f8d0*/  @!P3 IMAD.IADD R238, R238, 0x1, -R13 ;  /* 0x00000001eeeeb824 */ /* 0x000fe200078e0a0d */
[----:B------:R-:W-:Y:S01]  /*f8e0*/  STL [R1+0x6b0], R2 ;  /* 0x0006b00201007387 */ /* 0x000fe20000100800 */
[----:B------:R-:W-:Y:S02]  /*f8f0*/  ISETP.GE.AND P6, PT, R242, RZ, PT ;  /* 0x000000fff200720c */ /* 0x000fe40003fc6270 */
[----:B------:R-:W-:Y:S01]  /*f900*/  IADD3 R7, -R7, RZ, RZ ;  /* 0x000000ff07077210 */ /* 0x000fe20007ffe1ff */
[----:B------:R1:W-:Y:S01]  /*f910*/  STL [R1+0x6ac], R0 ;  /* 0x0006ac0001007387 */ /* 0x0003e20000100800 */
[----:B------:R-:W-:-:S03]  /*f920*/  ISETP.GT.U32.AND P3, PT, R13, R238, PT ;  /* 0x000000ee0d00720c */ /* 0x000fc60003f64070 */
[----:B------:R-:W-:Y:S02]  /*f930*/  IMAD R11, R13, R7, R11 ;  /* 0x000000070d0b7224 */ /* 0x000fe400078e020b */
[----:B-1----:R-:W-:Y:S02]  /*f940*/  IMAD.MOV.U32 R0, RZ, RZ, R4 ;  /* 0x000000ffff007224 */ /* 0x002fe400078e0004 */
[----:B------:R-:W-:-:S05]  /*f950*/  IMAD.HI.U32 R4, R6, R8, RZ ;  /* 0x0000000806047227 */ /* 0x000fca00078e00ff */
[----:B------:R-:W-:Y:S01]  /*f960*/  IADD3 R4, -R4, RZ, RZ ;  /* 0x000000ff04047210 */ /* 0x000fe20007ffe1ff */
[--C-:B------:R-:W-:Y:S01]  /*f970*/  @!P1 IMAD.IADD R9, R9, 0x1, -R13.reuse ;  /* 0x0000000109099824 */ /* 0x100fe200078e0a0d */
[----:B------:R-:W-:Y:S01]  /*f980*/  ISETP.GT.U32.AND P1, PT, R13, R11, PT ;  /* 0x0000000b0d00720c */ /* 0x000fe20003f24070 */
[----:B------:R-:W-:Y:S02]  /*f990*/  VIADD R236, R15, 0x12c ;  /* 0x0000012c0fec7836 */ /* 0x000fe40000000000 */
[----:B------:R-:W-:Y:S01]  /*f9a0*/  IMAD R8, R13, R4, R8 ;  /* 0x000000040d087224 */ /* 0x000fe200078e0208 */
[----:B------:R-:W-:Y:S01]  /*f9b0*/  ISETP.GE.AND P2, PT, R237, RZ, PT ;  /* 0x000000ffed00720c */ /* 0x000fe20003f46270 */
[----:B------:R-:W-:Y:S01]  /*f9c0*/  @!P6 IMAD.MOV R0, RZ, RZ, -R0 ;  /* 0x000000ffff00e224 */ /* 0x000fe200078e0a00 */
[----:B------:R-:W-:Y:S01]  /*f9d0*/  ISETP.GT.U32.AND P6, PT, R13, R239, PT ;  /* 0x000000ef0d00720c */ /* 0x000fe20003fc4070 */
[----:B------:R-:W-:Y:S01]  /*f9e0*/  @!P3 IMAD.IADD R238, R238, 0x1, -R13 ;  /* 0x00000001eeeeb824 */ /* 0x000fe200078e0a0d */
[----:B------:R-:W-:Y:S01]  /*f9f0*/  IABS R237, R236 ;  /* 0x000000ec00ed7213 */ /* 0x000fe20000000000 */
[----:B------:R-:W-:Y:S01]  /*fa00*/  VIADD R12, R15, 0x12d ;  /* 0x0000012d0f0c7836 */ /* 0x000fe20000000000 */
[----:B------:R-:W-:Y:S01]  /*fa10*/  ISETP.GT.U32.AND P3, PT, R13, R8, PT ;  /* 0x000000080d00720c */ /* 0x000fe20003f64070 */
[----:B------:R-:W-:-:S02]  /*fa20*/  IMAD.MOV.U32 R2, RZ, RZ, R240 ;  /* 0x000000ffff027224 */ /* 0x000fc400078e00f0 */
[----:B------:R-:W-:Y:S01]  /*fa30*/  IMAD.HI.U32 R4, R6, R237, RZ ;  /* 0x000000ed06047227 */ /* 0x000fe200078e00ff */
[----:B------:R-:W-:-:S03]  /*fa40*/  IABS R242, R12 ;  /* 0x0000000c00f27213 */ /* 0x000fc60000000000 */
[--C-:B------:R-:W-:Y:S02]  /*fa50*/  @!P1 IMAD.IADD R11, R11, 0x1, -R13.reuse ;  /* 0x000000010b0b9824 */ /* 0x100fe400078e0a0d */
[----:B------:R-:W-:Y:S01]  /*fa60*/  IMAD.MOV R4, RZ, RZ, -R4 ;  /* 0x000000ffff047224 */ /* 0x000fe200078e0a04 */
[----:B------:R1:W-:Y:S01]  /*fa70*/  STL [R1+0x648], R0 ;  /* 0x0006480001007387 */ /* 0x0003e20000100800 */
[----:B------:R-:W-:Y:S01]  /*fa80*/  @!P6 IMAD.IADD R239, R239, 0x1, -R13 ;  /* 0x00000001efefe824 */ /* 0x000fe200078e0a0d */
[----:B------:R-:W-:Y:S01]  /*fa90*/  @!P2 IADD3 R2, -R2, RZ, RZ ;  /* 0x000000ff0202a210 */ /* 0x000fe20007ffe1ff */
[----:B------:R-:W-:Y:S01]  /*faa0*/  IMAD.HI.U32 R7, R6, R242, RZ ;  /* 0x000000f206077227 */ /* 0x000fe200078e00ff */
[----:B------:R-:W-:Y:S02]  /*fab0*/  ISETP.GE.AND P6, PT, R3, RZ, PT ;  /* 0x000000ff0300720c */ /* 0x000fe40003fc6270 */
[C---:B------:R-:W-:Y:S01]  /*fac0*/  ISETP.GT.U32.AND P2, PT, R13.reuse, R11, PT ;  /* 0x0000000b0d00720c */ /* 0x040fe20003f44070 */
[----:B------:R-:W-:Y:S01]  /*fad0*/  IMAD R237, R13, R4, R237 ;  /* 0x000000040ded7224 */ /* 0x000fe200078e02ed */
[----:B------:R-:W-:Y:S01]  /*fae0*/  IADD3 R3, R15, 0x12e, RZ ;  /* 0x0000012e0f037810 */ /* 0x000fe20007ffe0ff */
[----:B------:R-:W-:-:S02]  /*faf0*/  @!P3 IMAD.IADD R8, R8, 0x1, -R13 ;  /* 0x000000010808b824 */ /* 0x000fc400078e0a0d */
[----:B-1----:R-:W-:Y:S01]  /*fb00*/  IMAD.MOV.U32 R0, RZ, RZ, R9 ;  /* 0x000000ffff007224 */ /* 0x002fe200078e0009 */
[----:B------:R-:W-:Y:S01]  /*fb10*/  ISETP.GE.AND P1, PT, R5, RZ, PT ;  /* 0x000000ff0500720c */ /* 0x000fe20003f26270 */
[----:B------:R-:W-:Y:S01]  /*fb20*/  IMAD.MOV R7, RZ, RZ, -R7 ;  /* 0x000000ffff077224 */ /* 0x000fe200078e0a07 */
[----:B------:R-:W-:Y:S01]  /*fb30*/  IADD3 R5, R15, 0x12f, RZ ;  /* 0x0000012f0f057810 */ /* 0x000fe20007ffe0ff */
[----:B------:R-:W-:Y:S01]  /*fb40*/  @!P0 IMAD.MOV R0, RZ, RZ, -R0 ;  /* 0x000000ffff008224 */ /* 0x000fe200078e0a00 */
[----:B------:R-:W-:Y:S01]  /*fb50*/  IABS R4, R3 ;  /* 0x0000000300047213 */ /* 0x000fe20000000000 */
[----:B------:R1:W-:Y:S01]  /*fb60*/  STL [R1+0x64c], R2 ;  /* 0x00064c0201007387 */ /* 0x0003e20000100800 */
[C---:B------:R-:W-:Y:S01]  /*fb70*/  ISETP.GT.U32.AND P0, PT, R13.reuse, R237, PT ;  /* 0x000000ed0d00720c */ /* 0x040fe20003f04070 */
[C---:B------:R-:W-:Y:S01]  /*fb80*/  IMAD R242, R13.reuse, R7, R242 ;  /* 0x000000070df27224 */ /* 0x040fe200078e02f2 */
[----:B------:R-:W-:Y:S02]  /*fb90*/  ISETP.GT.U32.AND P3, PT, R13, R8, PT ;  /* 0x000000080d00720c */ /* 0x000fe40003f64070 */
[----:B------:R-:W-:Y:S01]  /*fba0*/  IABS R7, R5 ;  /* 0x0000000500077213 */ /* 0x000fe20000000000 */
[----:B------:R-:W-:-:S04]  /*fbb0*/  IMAD.HI.U32 R9, R6, R4, RZ ;  /* 0x0000000406097227 */ /* 0x000fc800078e00ff */
[----:B-1----:R-:W-:Y:S01]  /*fbc0*/  IMAD.MOV.U32 R2, RZ, RZ, R239 ;  /* 0x000000ffff027224 */ /* 0x002fe200078e00ef */
[----:B------:R1:W-:Y:S01]  /*fbd0*/  STL [R1+0x68c], R0 ;  /* 0x00068c0001007387 */ /* 0x0003e20000100800 */
[----:B------:R-:W-:-:S03]  /*fbe0*/  @!P2 IMAD.IADD R11, R11, 0x1, -R13 ;  /* 0x000000010b0ba824 */ /* 0x000fc600078e0a0d */
[----:B------:R-:W-:Y:S01]  /*fbf0*/  @!P4 IADD3 R2, -R2, RZ, RZ ;  /* 0x000000ff0202c210 */ /* 0x000fe20007ffe1ff */
[----:B------:R-:W-:Y:S01]  /*fc00*/  IMAD.MOV R9, RZ, RZ, -R9 ;  /* 0x000000ffff097224 */ /* 0x000fe200078e0a09 */
[----:B------:R-:W-:Y:S01]  /*fc10*/  ISETP.GT.U32.AND P4, PT, R13, R242, PT ;  /* 0x000000f20d00720c */ /* 0x000fe20003f84070 */
[----:B-1----:R-:W-:Y:S02]  /*fc20*/  IMAD.MOV.U32 R0, RZ, RZ, R238 ;  /* 0x000000ffff007224 */ /* 0x002fe400078e00ee */
[----:B------:R-:W-:Y:S01]  /*fc30*/  IMAD.HI.U32 R238, R6, R7, RZ ;  /* 0x0000000706ee7227 */ /* 0x000fe200078e00ff */
[----:B------:R1:W-:Y:S03]  /*fc40*/  STL [R1+0x658], R2 ;  /* 0x0006580201007387 */ /* 0x0003e60000100800 */
[----:B------:R-:W-:Y:S01]  /*fc50*/  @!P5 IMAD.MOV R0, RZ, RZ, -R0 ;  /* 0x000000ffff00d224 */ /* 0x000fe200078e0a00 */
[----:B------:R-:W-:Y:S01]  /*fc60*/  IADD3 R238, -R238, RZ, RZ ;  /* 0x000000ffeeee7210 */ /* 0x000fe20007ffe1ff */
[----:B------:R-:W-:-:S02]  /*fc70*/  @!P0 IMAD.IADD R237, R237, 0x1, -R13 ;  /* 0x00000001eded8824 */ /* 0x000fc400078e0a0d */
[C---:B------:R-:W-:Y:S02]  /*fc80*/  IMAD R4, R13.reuse, R9, R4 ;  /* 0x000000090d047224 */ /* 0x040fe400078e0204 */
[----:B-1----:R-:W-:Y:S02]  /*fc90*/  IMAD.MOV.U32 R2, RZ, RZ, R11 ;  /* 0x000000ffff027224 */ /* 0x002fe400078e000b */
[----:B------:R-:W-:Y:S01]  /*fca0*/  @!P3 IMAD.IADD R8, R8, 0x1, -R13 ;  /* 0x000000010808b824 */ /* 0x000fe200078e0a0d */
[----:B------:R1:W-:Y:S01]  /*fcb0*/  STL [R1+0x684], R0 ;  /* 0x0006840001007387 */ /* 0x0003e20000100800 */
[C---:B------:R-:W-:Y:S01]  /*fcc0*/  IMAD R7, R13.reuse, R238, R7 ;  /* 0x000000ee0d077224 */ /* 0x040fe200078e0207 */
[----:B------:R-:W-:Y:S02]  /*fcd0*/  @!P6 IADD3 R2, -R2, RZ, RZ ;  /* 0x000000ff0202e210 */ /* 0x000fe40007ffe1ff */
[C---:B------:R-:W-:Y:S02]  /*fce0*/  ISETP.GT.U32.AND P0, PT, R13.reuse, R237, PT ;  /* 0x000000ed0d00720c */ /* 0x040fe40003f04070 */
[----:B------:R-:W-:Y:S01]  /*fcf0*/  ISETP.GT.U32.AND P6, PT, R13, R4, PT ;  /* 0x000000040d00720c */ /* 0x000fe20003fc4070 */
[----:B-1----:R-:W-:Y:S01]  /*fd00*/  IMAD.MOV.U32 R0, RZ, RZ, R8 ;  /* 0x000000ffff007224 */ /* 0x002fe200078e0008 */
[----:B------:R-:W-:-:S03]  /*fd10*/  @!P4 IADD3 R242, R242, -R13, RZ ;  /* 0x8000000df2f2c210 */ /* 0x000fc60007ffe0ff */
[----:B------:R-:W-:Y:S01]  /*fd20*/  @!P1 IMAD.MOV R0, RZ, RZ, -R0 ;  /* 0x000000ffff009224 */ /* 0x000fe200078e0a00 */
[----:B------:R-:W-:Y:S02]  /*fd30*/  ISETP.GT.U32.AND P1, PT, R13, R7, PT ;  /* 0x000000070d00720c */ /* 0x000fe40003f24070 */
[----:B------:R-:W-:Y:S02]  /*fd40*/  ISETP.GE.AND P5, PT, R236, RZ, PT ;  /* 0x000000ffec00720c */ /* 0x000fe40003fa6270 */
[----:B------:R-:W-:Y:S01]  /*fd50*/  ISETP.GE.AND P3, PT, R3, RZ, PT ;  /* 0x000000ff0300720c */ /* 0x000fe20003f66270 */
[----:B------:R-:W-:Y:S01]  /*fd60*/  VIADD R3, R15, 0x130 ;  /* 0x000001300f037836 */ /* 0x000fe20000000000 */
[----:B------:R-:W-:Y:S01]  /*fd70*/  ISETP.GT.U32.AND P4, PT, R13, R242, PT ;  /* 0x000000f20d00720c */ /* 0x000fe20003f84070 */
[----:B------:R-:W-:Y:S01]  /*fd80*/  VIADD R9, R15, 0x131 ;  /* 0x000001310f097836 */ /* 0x000fe20000000000 */
[----:B------:R-:W-:Y:S01]  /*fd90*/  ISETP.GE.AND P2, PT, R12, RZ, PT ;  /* 0x000000ff0c00720c */ /* 0x000fe20003f46270 */
[--C-:B------:R-:W-:Y:S01]  /*fda0*/  @!P0 IMAD.IADD R237, R237, 0x1, -R13.reuse ;  /* 0x00000001eded8824 */ /* 0x100fe200078e0a0d */
[----:B------:R-:W-:Y:S01]  /*fdb0*/  IABS R12, R3 ;  /* 0x00000003000c7213 */ /* 0x000fe20000000000 */
[----:B------:R-:W-:Y:S01]  /*fdc0*/  @!P6 IMAD.IADD R4, R4, 0x1, -R13 ;  /* 0x000000010404e824 */ /* 0x000fe200078e0a0d */
[----:B------:R-:W-:Y:S01]  /*fdd0*/  STL [R1+0x660], R2 ;  /* 0x0006600201007387 */ /* 0x000fe20000100800 */
[----:B------:R-:W-:-:S03]  /*fde0*/  IABS R8, R9 ;  /* 0x0000000900087213 */ /* 0x000fc60000000000 */
[----:B------:R1:W-:Y:S01]  /*fdf0*/  STL [R1+0x670], R0 ;  /* 0x0006700001007387 */ /* 0x0003e20000100800 */
[----:B------:R-:W-:Y:S01]  /*fe00*/  ISETP.GT.U32.AND P6, PT, R13, R4, PT ;  /* 0x000000040d00720c */ /* 0x000fe20003fc4070 */
[----:B------:R-:W-:Y:S01]  /*fe10*/  IMAD.HI.U32 R236, R6, R12, RZ ;  /* 0x0000000c06ec7227 */ /* 0x000fe200078e00ff */
[-C--:B------:R-:W-:Y:S02]  /*fe20*/  @!P1 IADD3 R7, R7, -R13.reuse, RZ ;  /* 0x8000000d07079210 */ /* 0x080fe40007ffe0ff */
[----:B------:R-:W-:Y:S01]  /*fe30*/  @!P4 IADD3 R242, R242, -R13, RZ ;  /* 0x8000000df2f2c210 */ /* 0x000fe20007ffe0ff */
[----:B-1----:R-:W-:Y:S01]  /*fe40*/  IMAD.MOV.U32 R0, RZ, RZ, R237 ;  /* 0x000000ffff007224 */ /* 0x002fe200078e00ed */
[----:B------:R-:W-:Y:S01]  /*fe50*/  ISETP.GE.AND P4, PT, R3, RZ, PT ;  /* 0x000000ff0300720c */ /* 0x000fe20003f86270 */
[----:B------:R-:W-:-:S04]  /*fe60*/  IMAD.HI.U32 R3, R6, R8, RZ ;  /* 0x0000000806037227 */ /* 0x000fc800078e00ff */
[----:B------:R-:W-:Y:S01]  /*fe70*/  @!P5 IMAD.MOV R0, RZ, RZ, -R0 ;  /* 0x000000ffff00d224 */ /* 0x000fe200078e0a00 */
[----:B------:R-:W-:Y:S01]  /*fe80*/  ISETP.GT.U32.AND P5, PT, R13, R7, PT ;  /* 0x000000070d00720c */ /* 0x000fe20003fa4070 */
[----:B------:R-:W-:Y:S01]  /*fe90*/  IMAD.MOV R236, RZ, RZ, -R236 ;  /* 0x000000ffffec7224 */ /* 0x000fe200078e0aec */
[----:B------:R-:W-:Y:S01]  /*fea0*/  ISETP.GE.AND P1, PT, R9, RZ, PT ;  /* 0x000000ff0900720c */ /* 0x000fe20003f26270 */
[----:B------:R-:W-:Y:S02]  /*feb0*/  IMAD.MOV R3, RZ, RZ, -R3 ;  /* 0x000000ffff037224 */ /* 0x000fe400078e0a03 */
[C---:B------:R-:W-:Y:S02]  /*fec0*/  IMAD R9, R13.reuse, R236, R12 ;  /* 0x000000ec0d097224 */ /* 0x040fe400078e020c */
[C---:B------:R-:W-:Y:S02]  /*fed0*/  IMAD R8, R13.reuse, R3, R8 ;  /* 0x000000030d087224 */ /* 0x040fe400078e0208 */
[----:B------:R-:W-:Y:S01]  /*fee0*/  @!P6 IMAD.IADD R4, R4, 0x1, -R13 ;  /* 0x000000010404e824 */ /* 0x000fe200078e0a0d */
[----:B------:R-:W-:Y:S01]  /*fef0*/  ISETP.GT.U32.AND P6, PT, R13, R9, PT ;  /* 0x000000090d00720c */ /* 0x000fe20003fc4070 */
[----:B------:R-:W-:-:S02]  /*ff00*/  VIADD R11, R15, 0x132 ;  /* 0x000001320f0b7836 */ /* 0x000fc40000000000 */
[----:B------:R-:W-:Y:S02]  /*ff10*/  @!P5 IADD3 R7, R7, -R13, RZ ;  /* 0x8000000d0707d210 */ /* 0x000fe40007ffe0ff */
[----:B------:R-:W-:Y:S02]  /*ff20*/  ISETP.GT.U32.AND P5, PT, R13, R8, PT ;  /* 0x000000080d00720c */ /* 0x000fe40003fa4070 */
[----:B------:R-:W-:Y:S02]  /*ff30*/  ISETP.GE.AND P0, PT, R5, RZ, PT ;  /* 0x000000ff0500720c */ /* 0x000fe40003f06270 */
[----:B------:R-:W-:Y:S01]  /*ff40*/  IABS R5, R11 ;  /* 0x0000000b00057213 */ /* 0x000fe20000000000 */
[----:B------:R-:W-:Y:S01]  /*ff50*/  VIADD R236, R15, 0x133 ;  /* 0x000001330fec7836 */ /* 0x000fe20000000000 */
[----:B------:R1:W-:Y:S02]  /*ff60*/  STL [R1+0x664], R0 ;  /* 0x0006640001007387 */ /* 0x0003e40000100800 */
[----:B------:R-:W-:-:S02]  /*ff70*/  @!P6 IMAD.IADD R9, R9, 0x1, -R13 ;  /* 0x000000010909e824 */ /* 0x000fc400078e0a0d */
[----:B------:R-:W-:Y:S01]  /*ff80*/  IMAD.HI.U32 R12, R6, R5, RZ ;  /* 0x00000005060c7227 */ /* 0x000fe200078e00ff */
[----:B------:R-:W-:-:S03]  /*ff90*/  IABS R240, R236 ;  /* 0x000000ec00f07213 */ /* 0x000fc60000000000 */
[----:B------:R-:W-:Y:S02]  /*ffa0*/  @!P5 IMAD.IADD R8, R8, 0x1, -R13 ;  /* 0x000000010808d824 */ /* 0x000fe400078e0a0d */
[----:B-1----:R-:W-:Y:S01]  /*ffb0*/  IMAD.MOV.U32 R0, RZ, RZ, R242 ;  /* 0x000000ffff007224 */ /* 0x002fe200078e00f2 */
[----:B------:R-:W-:Y:S01]  /*ffc0*/  ISETP.GT.U32.AND P5, PT, R13, R9, PT ;  /* 0x000000090d00720c */ /* 0x000fe20003fa4070 */
[----:B------:R-:W-:Y:S01]  /*ffd0*/  IMAD.MOV R12, RZ, RZ, -R12 ;  /* 0x000000ffff0c7224 */ /* 0x000fe200078e0a0c */
[----:B------:R-:W-:Y:S01]  /*ffe0*/  IADD3 R237, R15, 0x134, RZ ;  /* 0x000001340fed7810 */ /* 0x000fe20007ffe0ff */
[----:B------:R-:W-:Y:S02]  /*fff0*/  @!P2 IMAD.MOV R0, RZ, RZ, -R0 ;  /* 0x000000ffff00a224 */ /* 0x000fe400078e0a00 */
[----:B------:R-:W-:Y:S01]  /*10000*/  IMAD R5, R13, R12, R5 ;  /* 0x0000000c0d057224 */ /* 0x000fe200078e0205 */
[----:B------:R-:W-:Y:S01]  /*10010*/  IABS R239, R237 ;  /* 0x000000ed00ef7213 */ /* 0x000fe20000000000 */
[C---:B------:R-:W-:Y:S01]  /*10020*/  IMAD.HI.U32 R243, R6.reuse, R240, RZ ;  /* 0x000000f006f37227 */ /* 0x040fe200078e00ff */
[----:B------:R1:W-:Y:S03]  /*10030*/  STL [R1+0x654], R0 ;  /* 0x0006540001007387 */ /* 0x0003e60000100800 */
[----:B------:R-:W-:Y:S01]  /*10040*/  VIADD R3, R15, 0x135 ;  /* 0x000001350f037836 */ /* 0x000fe20000000000 */
[----:B------:R-:W-:Y:S01]  /*10050*/  ISETP.GT.U32.AND P6, PT, R13, R5, PT ;  /* 0x000000050d00720c */ /* 0x000fe20003fc4070 */
[----:B------:R-:W-:Y:S01]  /*10060*/  IMAD.HI.U32 R241, R6, R239, RZ ;  /* 0x000000ef06f17227 */ /* 0x000fe200078e00ff */
[----:B------:R-:W-:-:S03]  /*10070*/  IADD3 R243, -R243, RZ, RZ ;  /* 0x000000fff3f37210 */ /* 0x000fc60007ffe1ff */
[----:B-1----:R-:W-:Y:S01]  /*10080*/  IMAD.MOV.U32 R0, RZ, RZ, R4 ;  /* 0x000000ffff007224 */ /* 0x002fe200078e0004 */
[----:B------:R-:W-:Y:S01]  /*10090*/  IABS R238, R3 ;  /* 0x0000000300ee7213 */ /* 0x000fe20000000000 */
[----:B------:R-:W-:Y:S01]  /*100a0*/  IMAD.MOV R241, RZ, RZ, -R241 ;  /* 0x000000fffff17224 */ /* 0x000fe200078e0af1 */
[----:B------:R-:W-:Y:S01]  /*100b0*/  ISETP.GE.AND P2, PT, R11, RZ, PT ;  /* 0x000000ff0b00720c */ /* 0x000fe20003f46270 */
[----:B------:R-:W-:Y:S01]  /*100c0*/  @!P3 IMAD.MOV R0, RZ, RZ, -R0 ;  /* 0x000000ffff00b224 */ /* 0x000fe200078e0a00 */
[----:B------:R-:W-:Y:S01]  /*100d0*/  @!P5 IADD3 R9, R9, -R13, RZ ;  /* 0x8000000d0909d210 */ /* 0x000fe20007ffe0ff */
[C---:B------:R-:W-:Y:S01]  /*100e0*/  IMAD R11, R13.reuse, R243, R240 ;  /* 0x000000f30d0b7224 */ /* 0x040fe200078e02f0 */
[----:B------:R-:W-:Y:S01]  /*100f0*/  MOV R242, R238 ;  /* 0x000000ee00f27202 */ /* 0x000fe20000000f00 */
[C---:B------:R-:W-:Y:S01]  /*10100*/  IMAD R238, R13.reuse, R241, R239 ;  /* 0x000000f10dee7224 */ /* 0x040fe200078e02ef */
[----:B------:R1:W-:Y:S02]  /*10110*/  STL [R1+0x640], R0 ;  /* 0x0006400001007387 */ /* 0x0003e40000100800 */
[----:B------:R-:W-:Y:S01]  /*10120*/  ISETP.GT.U32.AND P5, PT, R13, R11, PT ;  /* 0x0000000b0d00720c */ /* 0x000fe20003fa4070 */
[----:B------:R-:W-:-:S04]  /*10130*/  IMAD.HI.U32 R4, R6, R242, RZ ;  /* 0x000000f206047227 */ /* 0x000fc800078e00ff */
[----:B-1----:R-:W-:Y:S02]  /*10140*/  IMAD.MOV.U32 R0, RZ, RZ, R9 ;  /* 0x000000ffff007224 */ /* 0x002fe400078e0009 */
[----:B------:R-:W-:Y:S01]  /*10150*/  @!P6 IMAD.IADD R5, R5, 0x1, -R13 ;  /* 0x000000010505e824 */ /* 0x000fe200078e0a0d */
[C---:B------:R-:W-:Y:S01]  /*10160*/  ISETP.GT.U32.AND P6, PT, R13.reuse, R8, PT ;  /* 0x000000080d00720c */ /* 0x040fe20003fc4070 */
[----:B------:R-:W-:Y:S01]  /*10170*/  @!P4 IMAD.MOV R0, RZ, RZ, -R0 ;  /* 0x000000ffff00c224 */ /* 0x000fe200078e0a00 */
[----:B------:R-:W-:Y:S01]  /*10180*/  ISETP.GT.U32.AND P4, PT, R13, R238, PT ;  /* 0x000000ee0d00720c */ /* 0x000fe20003f84070 */
[----:B------:R-:W-:Y:S01]  /*10190*/  VIADD R12, R15, 0x136 ;  /* 0x000001360f0c7836 */ /* 0x000fe20000000000 */
[----:B------:R-:W-:Y:S02]  /*101a0*/  IADD3 R4, -R4, RZ, RZ ;  /* 0x000000ff04047210 */ /* 0x000fe40007ffe1ff */
[C---:B------:R-:W-:Y:S01]  /*101b0*/  ISETP.GT.U32.AND P3, PT, R13.reuse, R5, PT ;  /* 0x000000050d00720c */ /* 0x040fe20003f64070 */
[----:B------:R-:W-:Y:S01]  /*101c0*/  IMAD.MOV.U32 R2, RZ, RZ, R7 ;  /* 0x000000ffff027224 */ /* 0x000fe200078e0007 */
[----:B------:R-:W-:Y:S01]  /*101d0*/  IABS R240, R12 ;  /* 0x0000000c00f07213 */ /* 0x000fe20000000000 */
[----:B------:R-:W-:-:S02]  /*101e0*/  IMAD R4, R13, R4, R242 ;  /* 0x000000040d047224 */ /* 0x000fc400078e02f2 */
[----:B------:R-:W-:Y:S02]  /*101f0*/  @!P5 IMAD.IADD R11, R11, 0x1, -R13 ;  /* 0x000000010b0bd824 */ /* 0x000fe400078e0a0d */
[----:B------:R-:W-:Y:S01]  /*10200*/  @!P0 IMAD.MOV R2, RZ, RZ, -R2 ;  /* 0x000000ffff028224 */ /* 0x000fe200078e0a02 */
[----:B------:R-:W-:Y:S01]  /*10210*/  ISETP.GT.U32.AND P5, PT, R13, R4, PT ;  /* 0x000000040d00720c */ /* 0x000fe20003fa4070 */
[----:B------:R-:W-:-:S04]  /*10220*/  IMAD.HI.U32 R7, R6, R240, RZ ;  /* 0x000000f006077227 */ /* 0x000fc800078e00ff */
[--C-:B------:R-:W-:Y:S02]  /*10230*/  @!P6 IMAD.IADD R8, R8, 0x1, -R13.reuse ;  /* 0x000000010808e824 */ /* 0x100fe400078e0a0d */
[----:B------:R-:W-:Y:S01]  /*10240*/  @!P4 IMAD.IADD R238, R238, 0x1, -R13 ;  /* 0x00000001eeeec824 */ /* 0x000fe200078e0a0d */
[----:B------:R-:W-:Y:S01]  /*10250*/  ISETP.GT.U32.AND P4, PT, R13, R11, PT ;  /* 0x0000000b0d00720c */ /* 0x000fe20003f84070 */
[----:B------:R-:W-:Y:S01]  /*10260*/  IMAD.MOV R7, RZ, RZ, -R7 ;  /* 0x000000ffff077224 */ /* 0x000fe200078e0a07 */
[----:B------:R-:W-:Y:S01]  /*10270*/  STL [R1+0x638], R2 ;  /* 0x0006380201007387 */ /* 0x000fe20000100800 */
[----:B------:R-:W-:-:S03]  /*10280*/  @!P3 IADD3 R5, R5, -R13, RZ ;  /* 0x8000000d0505b210 */ /* 0x000fc60007ffe0ff */
[----:B------:R1:W-:Y:S01]  /*10290*/  STL [R1+0x634], R0 ;  /* 0x0006340001007387 */ /* 0x0003e20000100800 */
[----:B------:R-:W-:Y:S01]  /*102a0*/  ISETP.GE.AND P3, PT, R3, RZ, PT ;  /* 0x000000ff0300720c */ /* 0x000fe20003f66270 */
[----:B------:R-:W-:Y:S02]  /*102b0*/  IMAD R3, R13, R7, R240 ;  /* 0x000000070d037224 */ /* 0x000fe400078e02f0 */
[----:B------:R-:W-:Y:S01]  /*102c0*/  VIADD R7, R15, 0x137 ;  /* 0x000001370f077836 */ /* 0x000fe20000000000 */
[----:B-1----:R-:W-:Y:S01]  /*102d0*/  MOV R0, R8 ;  /* 0x0000000800007202 */ /* 0x002fe20000000f00 */
[----:B------:R-:W-:-:S03]  /*102e0*/  @!P5 IMAD.IADD R4, R4, 0x1, -R13 ;  /* 0x000000010404d824 */ /* 0x000fc600078e0a0d */
[----:B------:R-:W-:Y:S01]  /*102f0*/  IABS R240, R7 ;  /* 0x0000000700f07213 */ /* 0x000fe20000000000 */
[----:B------:R-:W-:Y:S01]  /*10300*/  @!P1 IMAD.MOV R0, RZ, RZ, -R0 ;  /* 0x000000ffff009224 */ /* 0x000fe200078e0a00 */
[----:B------:R-:W-:Y:S01]  /*10310*/  ISETP.GT.U32.AND P1, PT, R13, R238, PT ;  /* 0x000000ee0d00720c */ /* 0x000fe20003f24070 */
[----:B------:R-:W-:Y:S01]  /*10320*/  @!P4 IMAD.IADD R11, R11, 0x1, -R13 ;  /* 0x000000010b0bc824 */ /* 0x000fe200078e0a0d */
[C---:B------:R-:W-:Y:S01]  /*10330*/  ISETP.GT.U32.AND P4, PT, R13.reuse, R3, PT ;  /* 0x000000030d00720c */ /* 0x040fe20003f84070 */
[----:B------:R-:W-:Y:S01]  /*10340*/  IMAD.HI.U32 R242, R6, R240, RZ ;  /* 0x000000f006f27227 */ /* 0x000fe200078e00ff */
[----:B------:R-:W-:-:S03]  /*10350*/  ISETP.GT.U32.AND P5, PT, R13, R4, PT ;  /* 0x000000040d00720c */ /* 0x000fc60003fa4070 */
[C---:B------:R-:W-:Y:S01]  /*10360*/  VIADD R8, R15.reuse, 0x139 ;  /* 0x000001390f087836 */ /* 0x040fe20000000000 */
[----:B------:R-:W-:Y:S01]  /*10370*/  ISETP.GE.AND P0, PT, R236, RZ, PT ;  /* 0x000000ffec00720c */ /* 0x000fe20003f06270 */
[----:B------:R-:W-:Y:S01]  /*10380*/  IMAD.MOV R242, RZ, RZ, -R242 ;  /* 0x000000fffff27224 */ /* 0x000fe200078e0af2 */
[C---:B------:R-:W-:Y:S01]  /*10390*/  IADD3 R236, R15.reuse, 0x13a, RZ ;  /* 0x0000013a0fec7810 */ /* 0x040fe20007ffe0ff */
[----:B------:R-:W-:Y:S01]  /*103a0*/  VIADD R239, R15, 0x138 ;  /* 0x000001380fef7836 */ /* 0x000fe20000000000 */
[----:B------:R-:W-:Y:S02]  /*103b0*/  IABS R9, R8 ;  /* 0x0000000800097213 */ /* 0x000fe40000000000 */
[----:B------:R-:W-:Y:S02]  /*103c0*/  @!P1 IADD3 R238, R238, -R13, RZ ;  /* 0x8000000deeee9210 */ /* 0x000fe40007ffe0ff */
[----:B------:R-:W-:Y:S01]  /*103d0*/  ISETP.GE.AND P1, PT, R12, RZ, PT ;  /* 0x000000ff0c00720c */ /* 0x000fe20003f26270 */
[----:B------:R-:W-:Y:S01]  /*103e0*/  IMAD R12, R13, R242, R240 ;  /* 0x000000f20d0c7224 */ /* 0x000fe200078e02f0 */
[----:B------:R-:W-:Y:S01]  /*103f0*/  ISETP.GE.AND P6, PT, R237, RZ, PT ;  /* 0x000000ffed00720c */ /* 0x000fe20003fc6270 */
[----:B------:R-:W-:Y:S01]  /*10400*/  @!P4 IMAD.IADD R3, R3, 0x1, -R13 ;  /* 0x000000010303c824 */ /* 0x000fe200078e0a0d */
[----:B------:R-:W-:-:S02]  /*10410*/  IABS R237, R236 ;  /* 0x000000ec00ed7213 */ /* 0x000fc40000000000 */
[----:B------:R-:W-:Y:S01]  /*10420*/  MOV R2, R5 ;  /* 0x0000000500027202 */ /* 0x000fe20000000f00 */
[----:B------:R-:W-:Y:S01]  /*10430*/  IMAD.HI.U32 R243, R6, R9, RZ ;  /* 0x0000000906f37227 */ /* 0x000fe200078e00ff */
[----:B------:R-:W-:-:S03]  /*10440*/  IABS R241, R239 ;  /* 0x000000ef00f17213 */ /* 0x000fc60000000000 */
[----:B------:R-:W-:Y:S01]  /*10450*/  @!P5 IMAD.IADD R4, R4, 0x1, -R13 ;  /* 0x000000010404d824 */ /* 0x000fe200078e0a0d */
[C---:B------:R-:W-:Y:S01]  /*10460*/  ISETP.GT.U32.AND P5, PT, R13.reuse, R12, PT ;  /* 0x0000000c0d00720c */ /* 0x040fe20003fa4070 */
[C---:B------:R-:W-:Y:S01]  /*10470*/  IMAD.HI.U32 R242, R6.reuse, R237, RZ ;  /* 0x000000ed06f27227 */ /* 0x040fe200078e00ff */
[----:B------:R1:W-:Y:S03]  /*10480*/  STL [R1+0x630], R0 ;  /* 0x0006300001007387 */ /* 0x0003e60000100800 */
[----:B------:R-:W-:Y:S01]  /*10490*/  @!P2 IMAD.MOV R2, RZ, RZ, -R2 ;  /* 0x000000ffff02a224 */ /* 0x000fe200078e0a02 */
[----:B------:R-:W-:Y:S01]  /*104a0*/  ISETP.GT.U32.AND P2, PT, R13, R3, PT ;  /* 0x000000030d00720c */ /* 0x000fe20003f44070 */
[----:B------:R-:W-:Y:S01]  /*104b0*/  IMAD.HI.U32 R240, R6, R241, RZ ;  /* 0x000000f106f07227 */ /* 0x000fe200078e00ff */
[----:B------:R-:W-:-:S03]  /*104c0*/  IADD3 R242, -R242, RZ, RZ ;  /* 0x000000fff2f27210 */ /* 0x000fc60007ffe1ff */
[----:B------:R-:W-:Y:S02]  /*104d0*/  IMAD.MOV R243, RZ, RZ, -R243 ;  /* 0x000000fffff37224 */ /* 0x000fe400078e0af3 */
[----:B-1----:R-:W-:Y:S01]  /*104e0*/  IMAD.MOV.U32 R0, RZ, RZ, R11 ;  /* 0x000000ffff007224 */ /* 0x002fe200078e000b */
[----:B------:R1:W-:Y:S01]  /*104f0*/  STL [R1+0x614], R2 ;  /* 0x0006140201007387 */ /* 0x0003e20000100800 */
[----:B------:R-:W-:Y:S02]  /*10500*/  IMAD.MOV R240, RZ, RZ, -R240 ;  /* 0x000000fffff07224 */ /* 0x000fe400078e0af0 */
[C---:B------:R-:W-:Y:S01]  /*10510*/  IMAD R9, R13.reuse, R243, R9 ;  /* 0x000000f30d097224 */ /* 0x040fe200078e0209 */
[----:B------:R-:W-:Y:S01]  /*10520*/  @!P0 IADD3 R0, -R0, RZ, RZ ;  /* 0x000000ff00008210 */ /* 0x000fe20007ffe1ff */
[----:B------:R-:W-:Y:S02]  /*10530*/  IMAD R240, R13, R240, R241 ;  /* 0x000000f00df07224 */ /* 0x000fe400078e02f1 */
[----:B-1----:R-:W-:-:S02]  /*10540*/  IMAD.MOV.U32 R2, RZ, RZ, R238 ;  /* 0x000000ffff027224 */ /* 0x002fc400078e00ee */
[C---:B------:R-:W-:Y:S02]  /*10550*/  IMAD R237, R13.reuse, R242, R237 ;  /* 0x000000f20ded7224 */ /* 0x040fe400078e02ed */
[----:B------:R-:W-:Y:S01]  /*10560*/  @!P6 IMAD.MOV R2, RZ, RZ, -R2 ;  /* 0x000000ffff02e224 */ /* 0x000fe200078e0a02 */
[----:B------:R-:W-:Y:S01]  /*10570*/  ISETP.GT.U32.AND P6, PT, R13, R9, PT ;  /* 0x000000090d00720c */ /* 0x000fe20003fc4070 */
[--C-:B------:R-:W-:Y:S01]  /*10580*/  @!P5 IMAD.IADD R12, R12, 0x1, -R13.reuse ;  /* 0x000000010c0cd824 */ /* 0x100fe200078e0a0d */
[----:B------:R1:W-:Y:S01]  /*10590*/  STL [R1+0x610], R0 ;  /* 0x0006100001007387 */ /* 0x0003e20000100800 */
[----:B------:R-:W-:Y:S01]  /*105a0*/  @!P2 IMAD.IADD R3, R3, 0x1, -R13 ;  /* 0x000000010303a824 */ /* 0x000fe200078e0a0d */
[----:B------:R-:W-:Y:S01]  /*105b0*/  ISETP.GE.AND P4, PT, R7, RZ, PT ;  /* 0x000000ff0700720c */ /* 0x000fe20003f86270 */
[----:B------:R-:W-:Y:S01]  /*105c0*/  VIADD R7, R15, 0x13b ;  /* 0x0000013b0f077836 */ /* 0x000fe20000000000 */
[C---:B------:R-:W-:Y:S02]  /*105d0*/  ISETP.GT.U32.AND P0, PT, R13.reuse, R240, PT ;  /* 0x000000f00d00720c */ /* 0x040fe40003f04070 */
[C---:B------:R-:W-:Y:S01]  /*105e0*/  ISETP.GT.U32.AND P2, PT, R13.reuse, R237, PT ;  /* 0x000000ed0d00720c */ /* 0x040fe20003f44070 */
[----:B-1----:R-:W-:Y:S01]  /*105f0*/  IMAD.MOV.U32 R0, RZ, RZ, R4 ;  /* 0x000000ffff007224 */ /* 0x002fe200078e0004 */
[----:B------:R-:W-:Y:S01]  /*10600*/  ISETP.GT.U32.AND P5, PT, R13, R12, PT ;  /* 0x0000000c0d00720c */ /* 0x000fe20003fa4070 */
[----:B------:R-:W-:-:S03]  /*10610*/  VIADD R241, R15, 0x13c ;  /* 0x0000013c0ff17836 */ /* 0x000fc60000000000 */
[----:B------:R-:W-:Y:S01]  /*10620*/  @!P3 IADD3 R0, -R0, RZ, RZ ;  /* 0x000000ff0000b210 */ /* 0x000fe20007ffe1ff */
[----:B------:R-:W-:Y:S01]  /*10630*/  STL [R1+0x608], R2 ;  /* 0x0006080201007387 */ /* 0x000fe20000100800 */
[----:B------:R-:W-:Y:S01]  /*10640*/  IABS R5, R7 ;  /* 0x0000000700057213 */ /* 0x000fe20000000000 */
[----:B------:R-:W-:Y:S02]  /*10650*/  @!P6 IMAD.IADD R9, R9, 0x1, -R13 ;  /* 0x000000010909e824 */ /* 0x000fe400078e0a0d */
[----:B------:R1:W-:Y:S01]  /*10660*/  STL [R1+0x5fc], R0 ;  /* 0x0005fc0001007387 */ /* 0x0003e20000100800 */
[----:B------:R-:W-:Y:S01]  /*10670*/  IABS R11, R241 ;  /* 0x000000f1000b7213 */ /* 0x000fe20000000000 */
[----:B------:R-:W-:Y:S01]  /*10680*/  IMAD.HI.U32 R4, R6, R5, RZ ;  /* 0x0000000506047227 */ /* 0x000fe200078e00ff */
[-C--:B------:R-:W-:Y:S02]  /*10690*/  @!P0 IADD3 R240, R240, -R13.reuse, RZ ;  /* 0x8000000df0f08210 */ /* 0x080fe40007ffe0ff */
[----:B------:R-:W-:Y:S01]  /*106a0*/  @!P2 IADD3 R237, R237, -R13, RZ ;  /* 0x8000000dededa210 */ /* 0x000fe20007ffe0ff */
[----:B-1----:R-:W-:Y:S01]  /*106b0*/  IMAD.MOV.U32 R0, RZ, RZ, R3 ;  /* 0x000000ffff007224 */ /* 0x002fe200078e0003 */
[----:B------:R-:W-:Y:S01]  /*106c0*/  ISETP.GE.AND P0, PT, R236, RZ, PT ;  /* 0x000000ffec00720c */ /* 0x000fe20003f06270 */
[----:B------:R-:W-:Y:S01]  /*106d0*/  IMAD.MOV R4, RZ, RZ, -R4 ;  /* 0x000000ffff047224 */ /* 0x000fe200078e0a04 */
[----:B------:R-:W-:Y:S01]  /*106e0*/  ISETP.GT.U32.AND P2, PT, R13, R9, PT ;  /* 0x000000090d00720c */ /* 0x000fe20003f44070 */
[----:B------:R-:W-:-:S02]  /*106f0*/  @!P1 IMAD.MOV R0, RZ, RZ, -R0 ;  /* 0x000000ffff009224 */ /* 0x000fc400078e0a00 */
[----:B------:R-:W-:Y:S02]  /*10700*/  @!P5 IMAD.IADD R12, R12, 0x1, -R13 ;  /* 0x000000010c0cd824 */ /* 0x000fe400078e0a0d */
[----:B------:R-:W-:Y:S01]  /*10710*/  IMAD.HI.U32 R236, R6, R11, RZ ;  /* 0x0000000b06ec7227 */ /* 0x000fe200078e00ff */
[----:B------:R-:W-:Y:S01]  /*10720*/  ISETP.GE.AND P5, PT, R8, RZ, PT ;  /* 0x000000ff0800720c */ /* 0x000fe20003fa6270 */
[----:B------:R1:W-:Y:S02]  /*10730*/  STL [R1+0x5f4], R0 ;  /* 0x0005f40001007387 */ /* 0x0003e40000100800 */
[C---:B------:R-:W-:Y:S02]  /*10740*/  IMAD R8, R13.reuse, R4, R5 ;  /* 0x000000040d087224 */ /* 0x040fe400078e0205 */
[----:B------:R-:W-:Y:S01]  /*10750*/  IMAD.MOV R3, RZ, RZ, -R236 ;  /* 0x000000ffff037224 */ /* 0x000fe200078e0aec */
[----:B------:R-:W-:Y:S01]  /*10760*/  ISETP.GT.U32.AND P6, PT, R13, R240, PT ;  /* 0x000000f00d00720c */ /* 0x000fe20003fc4070 */
[----:B-1----:R-:W-:-:S02]  /*10770*/  IMAD.MOV.U32 R0, RZ, RZ, R12 ;  /* 0x000000ffff007224 */ /* 0x002fc400078e000c */
[C---:B------:R-:W-:Y:S02]  /*10780*/  IMAD R11, R13.reuse, R3, R11 ;  /* 0x000000030d0b7224 */ /* 0x040fe400078e020b */
[----:B------:R-:W-:Y:S01]  /*10790*/  @!P4 IMAD.MOV R0, RZ, RZ, -R0 ;  /* 0x000000ffff00c224 */ /* 0x000fe200078e0a00 */
[----:B------:R-:W-:Y:S01]  /*107a0*/  ISETP.GT.U32.AND P4, PT, R13, R8, PT ;  /* 0x000000080d00720c */ /* 0x000fe20003f84070 */
[----:B------:R-:W-:Y:S02]  /*107b0*/  VIADD R236, R15, 0x13d ;  /* 0x0000013d0fec7836 */ /* 0x000fe40000000000 */
[----:B------:R-:W-:Y:S01]  /*107c0*/  @!P2 IMAD.IADD R9, R9, 0x1, -R13 ;  /* 0x000000010909a824 */ /* 0x000fe200078e0a0d */
[----:B------:R-:W-:Y:S02]  /*107d0*/  ISETP.GT.U32.AND P2, PT, R13, R11, PT ;  /* 0x0000000b0d00720c */ /* 0x000fe40003f44070 */
[----:B------:R-:W-:Y:S02]  /*107e0*/  IABS R4, R236 ;  /* 0x000000ec00047213 */ /* 0x000fe40000000000 */
[----:B------:R-:W-:-:S02]  /*107f0*/  ISETP.GE.AND P3, PT, R239, RZ, PT ;  /* 0x000000ffef00720c */ /* 0x000fc40003f66270 */
[----:B------:R-:W-:Y:S01]  /*10800*/  ISETP.GT.U32.AND P1, PT, R13, R237, PT ;  /* 0x000000ed0d00720c */ /* 0x000fe20003f24070 */
[----:B------:R-:W-:Y:S01]  /*10810*/  IMAD.HI.U32 R239, R6, R4, RZ ;  /* 0x0000000406ef7227 */ /* 0x000fe200078e00ff */
[----:B------:R1:W-:Y:S03]  /*10820*/  STL [R1+0x5e0], R0 ;  /* 0x0005e00001007387 */ /* 0x0003e60000100800 */
[--C-:B------:R-:W-:Y:S02]  /*10830*/  @!P6 IMAD.IADD R240, R240, 0x1, -R13.reuse ;  /* 0x00000001f0f0e824 */ /* 0x100fe400078e0a0d */
[--C-:B------:R-:W-:Y:S01]  /*10840*/  @!P4 IMAD.IADD R8, R8, 0x1, -R13.reuse ;  /* 0x000000010808c824 */ /* 0x100fe200078e0a0d */
[----:B------:R-:W-:Y:S01]  /*10850*/  IADD3 R239, -R239, RZ, RZ ;  /* 0x000000ffefef7210 */ /* 0x000fe20007ffe1ff */
[----:B------:R-:W-:Y:S02]  /*10860*/  VIADD R12, R15, 0x13f ;  /* 0x0000013f0f0c7836 */ /* 0x000fe40000000000 */
[----:B------:R-:W-:-:S02]  /*10870*/  @!P2 IMAD.IADD R11, R11, 0x1, -R13 ;  /* 0x000000010b0ba824 */ /* 0x000fc400078e0a0d */
[----:B-1----:R-:W-:Y:S01]  /*10880*/  IMAD.MOV.U32 R0, RZ, RZ, R240 ;  /* 0x000000ffff007224 */ /* 0x002fe200078e00f0 */
[C---:B------:R-:W-:Y:S01]  /*10890*/  ISETP.GT.U32.AND P2, PT, R13.reuse, R8, PT ;  /* 0x000000080d00720c */ /* 0x040fe20003f44070 */
[----:B------:R-:W-:Y:S01]  /*108a0*/  IMAD R4, R13, R239, R4 ;  /* 0x000000ef0d047224 */ /* 0x000fe200078e0204 */
[----:B------:R-:W-:Y:S01]  /*108b0*/  MOV R2, R9 ;  /* 0x0000000900027202 */ /* 0x000fe20000000f00 */
[----:B------:R-:W-:Y:S01]  /*108c0*/  @!P3 IMAD.MOV R0, RZ, RZ, -R0 ;  /* 0x000000ffff00b224 */ /* 0x000fe200078e0a00 */
[----:B------:R-:W-:Y:S02]  /*108d0*/  IADD3 R5, R15, 0x13e, RZ ;  /* 0x0000013e0f057810 */ /* 0x000fe40007ffe0ff */
[----:B------:R-:W-:Y:S02]  /*108e0*/  ISETP.GE.AND P6, PT, R7, RZ, PT ;  /* 0x000000ff0700720c */ /* 0x000fe40003fc6270 */
[----:B------:R-:W-:Y:S02]  /*108f0*/  @!P1 IADD3 R237, R237, -R13, RZ ;  /* 0x8000000deded9210 */ /* 0x000fe40007ffe0ff */
[----:B------:R-:W-:Y:S01]  /*10900*/  IABS R7, R12 ;  /* 0x0000000c00077213 */ /* 0x000fe20000000000 */
[----:B------:R-:W-:Y:S01]  /*10910*/  @!P5 IMAD.MOV R2, RZ, RZ, -R2 ;  /* 0x000000ffff02d224 */ /* 0x000fe200078e0a02 */
[----:B------:R-:W-:Y:S01]  /*10920*/  IABS R3, R5 ;  /* 0x0000000500037213 */ /* 0x000fe20000000000 */
[----:B------:R1:W-:Y:S01]  /*10930*/  STL [R1+0x5dc], R0 ;  /* 0x0005dc0001007387 */ /* 0x0003e20000100800 */
[C---:B------:R-:W-:Y:S01]  /*10940*/  ISETP.GT.U32.AND P5, PT, R13.reuse, R4, PT ;  /* 0x000000040d00720c */ /* 0x040fe20003fa4070 */
[----:B------:R-:W-:Y:S01]  /*10950*/  IMAD.HI.U32 R9, R6, R7, RZ ;  /* 0x0000000706097227 */ /* 0x000fe200078e00ff */
[----:B------:R-:W-:-:S03]  /*10960*/  ISETP.GT.U32.AND P3, PT, R13, R11, PT ;  /* 0x0000000b0d00720c */ /* 0x000fc60003f64070 */
[----:B------:R-:W-:-:S04]  /*10970*/  IMAD.HI.U32 R238, R6, R3, RZ ;  /* 0x0000000306ee7227 */ /* 0x000fc800078e00ff */
[----:B-1----:R-:W-:Y:S02]  /*10980*/  IMAD.MOV.U32 R0, RZ, RZ, R237 ;  /* 0x000000ffff007224 */ /* 0x002fe400078e00ed */
[----:B------:R-:W-:Y:S02]  /*10990*/  @!P2 IMAD.IADD R8, R8, 0x1, -R13 ;  /* 0x000000010808a824 */ /* 0x000fe400078e0a0d */
[----:B------:R-:W-:Y:S01]  /*109a0*/  @!P0 IMAD.MOV R0, RZ, RZ, -R0 ;  /* 0x000000ffff008224 */ /* 0x000fe200078e0a00 */
[----:B------:R-:W-:Y:S02]  /*109b0*/  ISETP.GE.AND P0, PT, R5, RZ, PT ;  /* 0x000000ff0500720c */ /* 0x000fe40003f06270 */
[----:B------:R-:W-:Y:S02]  /*109c0*/  IADD3 R5, -R9, RZ, RZ ;  /* 0x000000ff09057210 */ /* 0x000fe40007ffe1ff */
[----:B------:R-:W-:Y:S01]  /*109d0*/  ISETP.GE.AND P4, PT, R236, RZ, PT ;  /* 0x000000ffec00720c */ /* 0x000fe20003f86270 */
[----:B------:R-:W-:Y:S01]  /*109e0*/  IMAD.MOV R236, RZ, RZ, -R238 ;  /* 0x000000ffffec7224 */ /* 0x000fe200078e0aee */
[----:B------:R1:W-:Y:S01]  /*109f0*/  STL [R1+0x5a8], R2 ;  /* 0x0005a80201007387 */ /* 0x0003e20000100800 */
[----:B------:R-:W-:Y:S01]  /*10a00*/  IMAD R5, R13, R5, R7 ;  /* 0x000000050d057224 */ /* 0x000fe200078e0207 */
[----:B------:R-:W-:Y:S01]  /*10a10*/  ISETP.GE.AND P1, PT, R241, RZ, PT ;  /* 0x000000fff100720c */ /* 0x000fe20003f26270 */
[----:B------:R-:W-:-:S02]  /*10a20*/  IMAD R3, R13, R236, R3 ;  /* 0x000000ec0d037224 */ /* 0x000fc400078e0203 */
[--C-:B------:R-:W-:Y:S01]  /*10a30*/  @!P5 IMAD.IADD R4, R4, 0x1, -R13.reuse ;  /* 0x000000010404d824 */ /* 0x100fe200078e0a0d */
[----:B-1----:R-:W-:Y:S01]  /*10a40*/  MOV R2, R8 ;  /* 0x0000000800027202 */ /* 0x002fe20000000f00 */
[----:B------:R-:W-:Y:S01]  /*10a50*/  @!P3 IMAD.IADD R11, R11, 0x1, -R13 ;  /* 0x000000010b0bb824 */ /* 0x000fe200078e0a0d */
[----:B------:R-:W-:-:S03]  /*10a60*/  ISETP.GT.U32.AND P2, PT, R13, R3, PT ;  /* 0x000000030d00720c */ /* 0x000fc60003f44070 */
[----:B------:R-:W-:Y:S01]  /*10a70*/  @!P6 IMAD.MOV R2, RZ, RZ, -R2 ;  /* 0x000000ffff02e224 */ /* 0x000fe200078e0a02 */
[----:B------:R-:W-:Y:S01]  /*10a80*/  ISETP.GT.U32.AND P6, PT, R13, R5, PT ;  /* 0x000000050d00720c */ /* 0x000fe20003fc4070 */
[----:B------:R-:W-:Y:S01]  /*10a90*/  VIADD R236, R15, 0x140 ;  /* 0x000001400fec7836 */ /* 0x000fe20000000000 */
[----:B------:R-:W-:Y:S01]  /*10aa0*/  ISETP.GT.U32.AND P5, PT, R13, R4, PT ;  /* 0x000000040d00720c */ /* 0x000fe20003fa4070 */
[----:B------:R1:W-:Y:S01]  /*10ab0*/  STL [R1+0x5ac], R0 ;  /* 0x0005ac0001007387 */ /* 0x0003e20000100800 */
[----:B------:R-:W-:Y:S02]  /*10ac0*/  ISETP.GE.AND P3, PT, R12, RZ, PT ;  /* 0x000000ff0c00720c */ /* 0x000fe40003f66270 */
[----:B------:R-:W-:Y:S02]  /*10ad0*/  IABS R244, R236 ;  /* 0x000000ec00f47213 */ /* 0x000fe40000000000 */
[----:B------:R-:W-:Y:S01]  /*10ae0*/  IADD3 R12, R15, 0x141, RZ ;  /* 0x000001410f0c7810 */ /* 0x000fe20007ffe0ff */
[----:B-1----:R-:W-:-:S04]  /*10af0*/  IMAD.MOV.U32 R0, RZ, RZ, R11 ;  /* 0x000000ffff007224 */ /* 0x002fc800078e000b */
[----:B------:R-:W-:Y:S01]  /*10b00*/  @!P1 IMAD.MOV R0, RZ, RZ, -R0 ;  /* 0x000000ffff009224 */ /* 0x000fe200078e0a00 */
[----:B------:R-:W-:Y:S01]  /*10b10*/  ISETP.GE.AND P1, PT, R236, RZ, PT ;  /* 0x000000ffec00720c */ /* 0x000fe20003f26270 */
[----:B------:R-:W-:Y:S01]  /*10b20*/  IMAD.HI.U32 R236, R6, R244, RZ ;  /* 0x000000f406ec7227 */ /* 0x000fe200078e00ff */
[----:B------:R-:W-:Y:S02]  /*10b30*/  IABS R243, R12 ;  /* 0x0000000c00f37213 */ /* 0x000fe40000000000 */
[----:B------:R-:W-:Y:S01]  /*10b40*/  @!P5 IADD3 R4, R4, -R13, RZ ;  /* 0x8000000d0404d210 */ /* 0x000fe20007ffe0ff */
[--C-:B------:R-:W-:Y:S01]  /*10b50*/  @!P6 IMAD.IADD R5, R5, 0x1, -R13.reuse ;  /* 0x000000010505e824 */ /* 0x100fe200078e0a0d */
[----:B------:R-:W-:Y:S01]  /*10b60*/  ISETP.GE.AND P5, PT, R12, RZ, PT ;  /* 0x000000ff0c00720c */ /* 0x000fe20003fa6270 */
[----:B------:R-:W-:Y:S02]  /*10b70*/  @!P2 IMAD.IADD R3, R3, 0x1, -R13 ;  /* 0x000000010303a824 */ /* 0x000fe400078e0a0d */
[----:B------:R-:W-:Y:S01]  /*10b80*/  IMAD.MOV R12, RZ, RZ, -R236 ;  /* 0x000000ffff0c7224 */ /* 0x000fe200078e0aec */
[C---:B------:R-:W-:Y:S01]  /*10b90*/  ISETP.GT.U32.AND P6, PT, R13.reuse, R5, PT ;  /* 0x000000050d00720c */ /* 0x040fe20003fc4070 */
[----:B------:R1:W-:Y:S01]  /*10ba0*/  STL [R1+0x5b0], R2 ;  /* 0x0005b00201007387 */ /* 0x0003e20000100800 */
[----:B------:R-:W-:Y:S01]  /*10bb0*/  ISETP.GT.U32.AND P2, PT, R13, R3, PT ;  /* 0x000000030d00720c */ /* 0x000fe20003f44070 */
[----:B------:R-:W-:-:S04]  /*10bc0*/  IMAD.HI.U32 R11, R6, R243, RZ ;  /* 0x000000f3060b7227 */ /* 0x000fc800078e00ff */
[C---:B------:R-:W-:Y:S02]  /*10bd0*/  IMAD R244, R13.reuse, R12, R244 ;  /* 0x0000000c0df47224 */ /* 0x040fe400078e02f4 */
[----:B-1----:R-:W-:Y:S02]  /*10be0*/  IMAD.MOV.U32 R2, RZ, RZ, R4 ;  /* 0x000000ffff027224 */ /* 0x002fe400078e0004 */
[----:B------:R-:W-:Y:S02]  /*10bf0*/  IMAD.MOV R11, RZ, RZ, -R11 ;  /* 0x000000ffff0b7224 */ /* 0x000fe400078e0a0b */
[----:B------:R-:W-:Y:S01]  /*10c00*/  @!P4 IMAD.MOV R2, RZ, RZ, -R2 ;  /* 0x000000ffff02c224 */ /* 0x000fe200078e0a02 */
[----:B------:R-:W-:Y:S01]  /*10c10*/  ISETP.GT.U32.AND P4, PT, R13, R244, PT ;  /* 0x000000f40d00720c */ /* 0x000fe20003f84070 */
[----:B------:R-:W-:Y:S02]  /*10c20*/  VIADD R9, R15, 0x142 ;  /* 0x000001420f097836 */ /* 0x000fe40000000000 */
[----:B------:R-:W-:Y:S01]  /*10c30*/  IMAD R243, R13, R11, R243 ;  /* 0x0000000b0df37224 */ /* 0x000fe200078e02f3 */
[----:B------:R-:W-:Y:S01]  /*10c40*/  @!P2 IADD3 R3, R3, -R13, RZ ;  /* 0x8000000d0303a210 */ /* 0x000fe20007ffe0ff */
[----:B------:R-:W-:Y:S01]  /*10c50*/  @!P6 IMAD.IADD R5, R5, 0x1, -R13 ;  /* 0x000000010505e824 */ /* 0x000fe200078e0a0d */
[----:B------:R-:W-:-:S02]  /*10c60*/  IABS R7, R9 ;  /* 0x0000000900077213 */ /* 0x000fc40000000000 */
[----:B------:R-:W-:Y:S01]  /*10c70*/  ISETP.GT.U32.AND P6, PT, R13, R243, PT ;  /* 0x000000f30d00720c */ /* 0x000fe20003fc4070 */
[----:B------:R1:W-:Y:S02]  /*10c80*/  STL [R1+0x5b8], R0 ;  /* 0x0005b80001007387 */ /* 0x0003e40000100800 */
[----:B------:R-:W-:-:S04]  /*10c90*/  IMAD.HI.U32 R8, R6, R7, RZ ;  /* 0x0000000706087227 */ /* 0x000fc800078e00ff */
[----:B------:R-:W-:Y:S02]  /*10ca0*/  @!P4 IMAD.IADD R244, R244, 0x1, -R13 ;  /* 0x00000001f4f4c824 */ /* 0x000fe400078e0a0d */
[----:B------:R-:W-:Y:S02]  /*10cb0*/  IMAD.MOV R8, RZ, RZ, -R8 ;  /* 0x000000ffff087224 */ /* 0x000fe400078e0a08 */
[----:B-1----:R-:W-:Y:S02]  /*10cc0*/  IMAD.MOV.U32 R0, RZ, RZ, R3 ;  /* 0x000000ffff007224 */ /* 0x002fe400078e0003 */
[----:B------:R-:W-:Y:S02]  /*10cd0*/  VIADD R12, R15, 0x143 ;  /* 0x000001430f0c7836 */ /* 0x000fe40000000000 */
[----:B------:R-:W-:Y:S01]  /*10ce0*/  @!P0 IMAD.MOV R0, RZ, RZ, -R0 ;  /* 0x000000ffff008224 */ /* 0x000fe200078e0a00 */
[C---:B------:R-:W-:Y:S01]  /*10cf0*/  ISETP.GT.U32.AND P4, PT, R13.reuse, R244, PT ;  /* 0x000000f40d00720c */ /* 0x040fe20003f84070 */
[----:B------:R-:W-:Y:S01]  /*10d00*/  IMAD R7, R13, R8, R7 ;  /* 0x000000080d077224 */ /* 0x000fe200078e0207 */
[----:B------:R-:W-:Y:S01]  /*10d10*/  IADD3 R8, R15, 0x144, RZ ;  /* 0x000001440f087810 */ /* 0x000fe20007ffe0ff */
[----:B------:R-:W-:Y:S01]  /*10d20*/  STL [R1+0x5c0], R2 ;  /* 0x0005c00201007387 */ /* 0x000fe20000100800 */
[----:B------:R-:W-:-:S02]  /*10d30*/  ISETP.GE.AND P0, PT, R12, RZ, PT ;  /* 0x000000ff0c00720c */ /* 0x000fc40003f06270 */
[----:B------:R-:W-:Y:S01]  /*10d40*/  IABS R12, R12 ;  /* 0x0000000c000c7213 */ /* 0x000fe20000000000 */
[----:B------:R1:W-:Y:S01]  /*10d50*/  STL [R1+0x5c4], R0 ;  /* 0x0005c40001007387 */ /* 0x0003e20000100800 */
[----:B------:R-:W-:Y:S02]  /*10d60*/  @!P6 IADD3 R243, R243, -R13, RZ ;  /* 0x8000000df3f3e210 */ /* 0x000fe40007ffe0ff */
[----:B------:R-:W-:Y:S01]  /*10d70*/  IABS R3, R8 ;  /* 0x0000000800037213 */ /* 0x000fe20000000000 */
[----:B------:R-:W-:Y:S01]  /*10d80*/  IMAD.HI.U32 R236, R6, R12, RZ ;  /* 0x0000000c06ec7227 */ /* 0x000fe200078e00ff */
[----:B------:R-:W-:-:S03]  /*10d90*/  ISETP.GT.U32.AND P6, PT, R13, R243, PT ;  /* 0x000000f30d00720c */ /* 0x000fc60003fc4070 */
[----:B-1----:R-:W-:Y:S01]  /*10da0*/  IMAD.MOV.U32 R0, RZ, RZ, R5 ;  /* 0x000000ffff007224 */ /* 0x002fe200078e0005 */
[----:B------:R-:W-:Y:S01]  /*10db0*/  ISETP.GE.AND P2, PT, R9, RZ, PT ;  /* 0x000000ff0900720c */ /* 0x000fe20003f46270 */
[----:B------:R-:W-:-:S04]  /*10dc0*/  IMAD.HI.U32 R9, R6, R3, RZ ;  /* 0x0000000306097227 */ /* 0x000fc800078e00ff */
[----:B------:R-:W-:Y:S01]  /*10dd0*/  @!P3 IMAD.MOV R0, RZ, RZ, -R0 ;  /* 0x000000ffff00b224 */ /* 0x000fe200078e0a00 */
[----:B------:R-:W-:Y:S01]  /*10de0*/  ISETP.GT.U32.AND P3, PT, R13, R7, PT ;  /* 0x000000070d00720c */ /* 0x000fe20003f64070 */
[----:B------:R-:W-:Y:S02]  /*10df0*/  IMAD.MOV R236, RZ, RZ, -R236 ;  /* 0x000000ffffec7224 */ /* 0x000fe400078e0aec */
[----:B------:R-:W-:Y:S01]  /*10e00*/  @!P4 IMAD.IADD R244, R244, 0x1, -R13 ;  /* 0x00000001f4f4c824 */ /* 0x000fe200078e0a0d */
[----:B------:R-:W-:Y:S01]  /*10e10*/  ISETP.GE.AND P4, PT, R8, RZ, PT ;  /* 0x000000ff0800720c */ /* 0x000fe20003f86270 */
[C---:B------:R-:W-:Y:S02]  /*10e20*/  VIADD R240, R15.reuse, 0x145 ;  /* 0x000001450ff07836 */ /* 0x040fe40000000000 */
[----:B------:R-:W-:Y:S01]  /*10e30*/  IMAD.MOV R9, RZ, RZ, -R9 ;  /* 0x000000ffff097224 */ /* 0x000fe200078e0a09 */
[----:B------:R-:W-:Y:S01]  /*10e40*/  IADD3 R238, R15, 0x146, RZ ;  /* 0x000001460fee7810 */ /* 0x000fe20007ffe0ff */
[C---:B------:R-:W-:Y:S01]  /*10e50*/  IMAD R8, R13.reuse, R236, R12 ;  /* 0x000000ec0d087224 */ /* 0x040fe200078e020c */
[----:B------:R-:W-:Y:S01]  /*10e60*/  IABS R11, R240 ;  /* 0x000000f0000b7213 */ /* 0x000fe20000000000 */
[----:B------:R-:W-:Y:S01]  /*10e70*/  IMAD R3, R13, R9, R3 ;  /* 0x000000090d037224 */ /* 0x000fe200078e0203 */
[----:B------:R-:W-:Y:S01]  /*10e80*/  IABS R239, R238 ;  /* 0x000000ee00ef7213 */ /* 0x000fe20000000000 */
[--C-:B------:R-:W-:Y:S01]  /*10e90*/  @!P6 IMAD.IADD R243, R243, 0x1, -R13.reuse ;  /* 0x00000001f3f3e824 */ /* 0x100fe200078e0a0d */
[----:B------:R-:W-:Y:S01]  /*10ea0*/  ISETP.GT.U32.AND P6, PT, R13, R8, PT ;  /* 0x000000080d00720c */ /* 0x000fe20003fc4070 */
[----:B------:R-:W-:Y:S01]  /*10eb0*/  @!P3 IMAD.IADD R7, R7, 0x1, -R13 ;  /* 0x000000010707b824 */ /* 0x000fe200078e0a0d */
[----:B------:R-:W-:Y:S01]  /*10ec0*/  ISETP.GT.U32.AND P3, PT, R13, R3, PT ;  /* 0x000000030d00720c */ /* 0x000fe20003f64070 */
[----:B------:R-:W-:-:S04]  /*10ed0*/  IMAD.HI.U32 R237, R6, R11, RZ ;  /* 0x0000000b06ed7227 */ /* 0x000fc800078e00ff */
[----:B------:R-:W-:Y:S01]  /*10ee0*/  IMAD.HI.U32 R4, R6, R239, RZ ;  /* 0x000000ef06047227 */ /* 0x000fe200078e00ff */
[----:B------:R-:W-:Y:S02]  /*10ef0*/  IADD3 R5, -R237, RZ, RZ ;  /* 0x000000ffed057210 */ /* 0x000fe40007ffe1ff */
[C---:B------:R-:W-:Y:S01]  /*10f00*/  IADD3 R237, R15.reuse, 0x147, RZ ;  /* 0x000001470fed7810 */ /* 0x040fe20007ffe0ff */
[----:B------:R-:W-:Y:S02]  /*10f10*/  IMAD.MOV R4, RZ, RZ, -R4 ;  /* 0x000000ffff047224 */ /* 0x000fe400078e0a04 */
[----:B------:R-:W-:Y:S01]  /*10f20*/  VIADD R236, R15, 0x148 ;  /* 0x000001480fec7836 */ /* 0x000fe20000000000 */
[----:B------:R1:W-:Y:S01]  /*10f30*/  STL [R1+0x5b4], R0 ;  /* 0x0005b40001007387 */ /* 0x0003e20000100800 */
[----:B------:R-:W-:Y:S01]  /*10f40*/  IMAD R239, R13, R4, R239 ;  /* 0x000000040def7224 */ /* 0x000fe200078e02ef */
[----:B------:R-:W-:Y:S01]  /*10f50*/  IABS R4, R237 ;  /* 0x000000ed00047213 */ /* 0x000fe20000000000 */
[----:B------:R-:W-:Y:S01]  /*10f60*/  @!P6 IMAD.IADD R8, R8, 0x1, -R13 ;  /* 0x000000010808e824 */ /* 0x000fe200078e0a0d */
[----:B------:R-:W-:-:S02]  /*10f70*/  IABS R241, R236 ;  /* 0x000000ec00f17213 */ /* 0x000fc40000000000 */
[----:B------:R-:W-:Y:S01]  /*10f80*/  @!P3 IADD3 R3, R3, -R13, RZ ;  /* 0x8000000d0303b210 */ /* 0x000fe20007ffe0ff */
[----:B-1----:R-:W-:Y:S01]  /*10f90*/  IMAD.MOV.U32 R0, RZ, RZ, R244 ;  /* 0x000000ffff007224 */ /* 0x002fe200078e00f4 */
[C---:B------:R-:W-:Y:S01]  /*10fa0*/  ISETP.GT.U32.AND P6, PT, R13.reuse, R7, PT ;  /* 0x000000070d00720c */ /* 0x040fe20003fc4070 */
[----:B------:R-:W-:Y:S01]  /*10fb0*/  IMAD.HI.U32 R245, R6, R4, RZ ;  /* 0x0000000406f57227 */ /* 0x000fe200078e00ff */
[----:B------:R-:W-:-:S03]  /*10fc0*/  ISETP.GT.U32.AND P3, PT, R13, R8, PT ;  /* 0x000000080d00720c */ /* 0x000fc60003f64070 */
[----:B------:R-:W-:Y:S01]  /*10fd0*/  @!P1 IMAD.MOV R0, RZ, RZ, -R0 ;  /* 0x000000ffff009224 */ /* 0x000fe200078e0a00 */
[----:B------:R-:W-:Y:S01]  /*10fe0*/  ISETP.GT.U32.AND P1, PT, R13, R3, PT ;  /* 0x000000030d00720c */ /* 0x000fe20003f24070 */
[----:B------:R-:W-:-:S03]  /*10ff0*/  IMAD.HI.U32 R244, R6, R241, RZ ;  /* 0x000000f106f47227 */ /* 0x000fc600078e00ff */
[----:B------:R1:W-:Y:S01]  /*11000*/  STL [R1+0x598], R0 ;  /* 0x0005980001007387 */ /* 0x0003e20000100800 */
[C---:B------:R-:W-:Y:S01]  /*11010*/  IMAD R11, R13.reuse, R5, R11 ;  /* 0x000000050d0b7224 */ /* 0x040fe200078e020b */
[----:B------:R-:W-:Y:S01]  /*11020*/  IADD3 R244, -R244, RZ, RZ ;  /* 0x000000fff4f47210 */ /* 0x000fe20007ffe1ff */
[----:B------:R-:W-:Y:S02]  /*11030*/  IMAD.MOV R245, RZ, RZ, -R245 ;  /* 0x000000fffff57224 */ /* 0x000fe400078e0af5 */
[----:B-1----:R-:W-:Y:S02]  /*11040*/  IMAD.MOV.U32 R0, RZ, RZ, R243 ;  /* 0x000000ffff007224 */ /* 0x002fe400078e00f3 */
[C---:B------:R-:W-:Y:S02]  /*11050*/  IMAD R4, R13.reuse, R245, R4 ;  /* 0x000000f50d047224 */ /* 0x040fe400078e0204 */
[----:B------:R-:W-:Y:S01]  /*11060*/  @!P5 IMAD.MOV R0, RZ, RZ, -R0 ;  /* 0x000000ffff00d224 */ /* 0x000fe200078e0a00 */
[C---:B------:R-:W-:Y:S01]  /*11070*/  ISETP.GT.U32.AND P5, PT, R13.reuse, R11, PT ;  /* 0x0000000b0d00720c */ /* 0x040fe20003fa4070 */
[----:B------:R-:W-:-:S02]  /*11080*/  IMAD R241, R13, R244, R241 ;  /* 0x000000f40df17224 */ /* 0x000fc400078e02f1 */
[--C-:B------:R-:W-:Y:S01]  /*11090*/  @!P6 IMAD.IADD R7, R7, 0x1, -R13.reuse ;  /* 0x000000010707e824 */ /* 0x100fe200078e0a0d */
[C---:B------:R-:W-:Y:S01]  /*110a0*/  ISETP.GT.U32.AND P6, PT, R13.reuse, R239, PT ;  /* 0x000000ef0d00720c */ /* 0x040fe20003fc4070 */
[--C-:B------:R-:W-:Y:S01]  /*110b0*/  @!P3 IMAD.IADD R8, R8, 0x1, -R13.reuse ;  /* 0x000000010808b824 */ /* 0x100fe200078e0a0d */
[----:B------:R-:W-:Y:S01]  /*110c0*/  ISETP.GT.U32.AND P3, PT, R13, R4, PT ;  /* 0x000000040d00720c */ /* 0x000fe20003f64070 */
[----:B------:R-:W-:Y:S01]  /*110d0*/  @!P1 IMAD.IADD R3, R3, 0x1, -R13 ;  /* 0x0000000103039824 */ /* 0x000fe200078e0a0d */
[----:B------:R-:W-:Y:S01]  /*110e0*/  ISETP.GT.U32.AND P1, PT, R13, R241, PT ;  /* 0x000000f10d00720c */ /* 0x000fe20003f24070 */
[C---:B------:R-:W-:Y:S01]  /*110f0*/  VIADD R5, R15.reuse, 0x149 ;  /* 0x000001490f057836 */ /* 0x040fe20000000000 */
[----:B------:R-:W-:-:S03]  /*11100*/  IADD3 R9, R15, 0x14a, RZ ;  /* 0x0000014a0f097810 */ /* 0x000fc60007ffe0ff */
[--C-:B------:R-:W-:Y:S01]  /*11110*/  @!P5 IMAD.IADD R11, R11, 0x1, -R13.reuse ;  /* 0x000000010b0bd824 */ /* 0x100fe200078e0a0d */
[----:B------:R-:W-:Y:S01]  /*11120*/  IABS R242, R5 ;  /* 0x0000000500f27213 */ /* 0x000fe20000000000 */
[----:B------:R1:W-:Y:S01]  /*11130*/  STL [R1+0x594], R0 ;  /* 0x0005940001007387 */ /* 0x0003e20000100800 */
[----:B------:R-:W-:Y:S02]  /*11140*/  MOV R2, R7 ;  /* 0x0000000700027202 */ /* 0x000fe40000000f00 */
[----:B------:R-:W-:Y:S01]  /*11150*/  @!P6 IADD3 R239, R239, -R13, RZ ;  /* 0x8000000defefe210 */ /* 0x000fe20007ffe0ff */
[--C-:B------:R-:W-:Y:S01]  /*11160*/  @!P3 IMAD.IADD R4, R4, 0x1, -R13.reuse ;  /* 0x000000010404b824 */ /* 0x100fe200078e0a0d */
[----:B------:R-:W-:Y:S01]  /*11170*/  ISETP.GT.U32.AND P3, PT, R13, R11, PT ;  /* 0x0000000b0d00720c */ /* 0x000fe20003f64070 */
[----:B------:R-:W-:Y:S01]  /*11180*/  @!P1 IMAD.IADD R241, R241, 0x1, -R13 ;  /* 0x00000001f1f19824 */ /* 0x000fe200078e0a0d */
[----:B------:R-:W-:Y:S01]  /*11190*/  IABS R12, R9 ;  /* 0x00000009000c7213 */ /* 0x000fe20000000000 */
[----:B-1----:R-:W-:Y:S01]  /*111a0*/  IMAD.MOV.U32 R0, RZ, RZ, R8 ;  /* 0x000000ffff007224 */ /* 0x002fe200078e0008 */
[----:B------:R-:W-:Y:S01]  /*111b0*/  ISETP.GT.U32.AND P1, PT, R13, R239, PT ;  /* 0x000000ef0d00720c */ /* 0x000fe20003f24070 */
[----:B------:R-:W-:Y:S01]  /*111c0*/  IMAD.HI.U32 R243, R6, R242, RZ ;  /* 0x000000f206f37227 */ /* 0x000fe200078e00ff */
[----:B------:R-:W-:-:S02]  /*111d0*/  ISETP.GE.AND P5, PT, R240, RZ, PT ;  /* 0x000000fff000720c */ /* 0x000fc40003fa6270 */
[----:B------:R-:W-:Y:S01]  /*111e0*/  @!P0 IADD3 R0, -R0, RZ, RZ ;  /* 0x000000ff00008210 */ /* 0x000fe20007ffe1ff */
[----:B------:R-:W-:Y:S01]  /*111f0*/  @!P2 IMAD.MOV R2, RZ, RZ, -R2 ;  /* 0x000000ffff02a224 */ /* 0x000fe200078e0a02 */
[C---:B------:R-:W-:Y:S01]  /*11200*/  ISETP.GT.U32.AND P2, PT, R13.reuse, R4, PT ;  /* 0x000000040d00720c */ /* 0x040fe20003f44070 */
[----:B------:R-:W-:Y:S01]  /*11210*/  IMAD.HI.U32 R245, R6, R12, RZ ;  /* 0x0000000c06f57227 */ /* 0x000fe200078e00ff */
[----:B------:R-:W-:Y:S02]  /*11220*/  ISETP.GT.U32.AND P0, PT, R13, R241, PT ;  /* 0x000000f10d00720c */ /* 0x000fe40003f04070 */
[----:B------:R-:W-:Y:S01]  /*11230*/  IADD3 R243, -R243, RZ, RZ ;  /* 0x000000fff3f37210 */ /* 0x000fe20007ffe1ff */
[----:B------:R-:W-:Y:S01]  /*11240*/  VIADD R240, R15, 0x14b ;  /* 0x0000014b0ff07836 */ /* 0x000fe20000000000 */
[----:B------:R-:W-:Y:S01]  /*11250*/  STL [R1+0x578], R2 ;  /* 0x0005780201007387 */ /* 0x000fe20000100800 */
[----:B------:R-:W-:Y:S01]  /*11260*/  IMAD.MOV R244, RZ, RZ, -R245 ;  /* 0x000000fffff47224 */ /* 0x000fe200078e0af5 */
[----:B------:R-:W-:-:S02]  /*11270*/  ISETP.GE.AND P6, PT, R238, RZ, PT ;  /* 0x000000ffee00720c */ /* 0x000fc40003fc6270 */
[----:B------:R1:W-:Y:S01]  /*11280*/  STL [R1+0x574], R0 ;  /* 0x0005740001007387 */ /* 0x0003e20000100800 */
[----:B------:R-:W-:Y:S01]  /*11290*/  VIADD R238, R15, 0x14c ;  /* 0x0000014c0fee7836 */ /* 0x000fe20000000000 */
[----:B------:R-:W-:Y:S01]  /*112a0*/  IABS R7, R240 ;  /* 0x000000f000077213 */ /* 0x000fe20000000000 */
[----:B------:R-:W-:Y:S02]  /*112b0*/  IMAD R242, R13, R243, R242 ;  /* 0x000000f30df27224 */ /* 0x000fe400078e02f2 */
[----:B------:R-:W-:Y:S02]  /*112c0*/  @!P3 IMAD.IADD R11, R11, 0x1, -R13 ;  /* 0x000000010b0bb824 */ /* 0x000fe400078e0a0d */
[----:B-1----:R-:W-:Y:S01]  /*112d0*/  IMAD.MOV.U32 R0, RZ, RZ, R3 ;  /* 0x000000ffff007224 */ /* 0x002fe200078e0003 */
[----:B------:R-:W-:Y:S01]  /*112e0*/  @!P1 IADD3 R239, R239, -R13, RZ ;  /* 0x8000000defef9210 */ /* 0x000fe20007ffe0ff */
[C---:B------:R-:W-:Y:S02]  /*112f0*/  IMAD R12, R13.reuse, R244, R12 ;  /* 0x000000f40d0c7224 */ /* 0x040fe400078e020c */
[----:B------:R-:W-:Y:S01]  /*11300*/  @!P4 IMAD.MOV R0, RZ, RZ, -R0 ;  /* 0x000000ffff00c224 */ /* 0x000fe200078e0a00 */
[----:B------:R-:W-:Y:S01]  /*11310*/  IABS R3, R238 ;  /* 0x000000ee00037213 */ /* 0x000fe20000000000 */
[----:B------:R-:W-:Y:S01]  /*11320*/  IMAD.HI.U32 R8, R6, R7, RZ ;  /* 0x0000000706087227 */ /* 0x000fe200078e00ff */
[----:B------:R-:W-:-:S02]  /*11330*/  ISETP.GT.U32.AND P4, PT, R13, R242, PT ;  /* 0x000000f20d00720c */ /* 0x000fc40003f84070 */
[----:B------:R-:W-:Y:S01]  /*11340*/  ISETP.GE.AND P3, PT, R237, RZ, PT ;  /* 0x000000ffed00720c */ /* 0x000fe20003f66270 */
[----:B------:R-:W-:Y:S01]  /*11350*/  IMAD.MOV.U32 R2, RZ, RZ, R11 ;  /* 0x000000ffff027224 */ /* 0x000fe200078e000b */
[----:B------:R1:W-:Y:S01]  /*11360*/  STL [R1+0x564], R0 ;  /* 0x0005640001007387 */ /* 0x0003e20000100800 */
[----:B------:R-:W-:Y:S01]  /*11370*/  ISETP.GT.U32.AND P1, PT, R13, R12, PT ;  /* 0x0000000c0d00720c */ /* 0x000fe20003f24070 */
[--C-:B------:R-:W-:Y:S01]  /*11380*/  @!P2 IMAD.IADD R4, R4, 0x1, -R13.reuse ;  /* 0x000000010404a824 */ /* 0x100fe200078e0a0d */
[----:B------:R-:W-:Y:S01]  /*11390*/  ISETP.GE.AND P2, PT, R236, RZ, PT ;  /* 0x000000ffec00720c */ /* 0x000fe20003f46270 */
[----:B------:R-:W-:Y:S01]  /*113a0*/  @!P0 IMAD.IADD R241, R241, 0x1, -R13 ;  /* 0x00000001f1f18824 */ /* 0x000fe200078e0a0d */
[----:B------:R-:W-:Y:S01]  /*113b0*/  ISETP.GE.AND P0, PT, R5, RZ, PT ;  /* 0x000000ff0500720c */ /* 0x000fe20003f06270 */
[----:B------:R-:W-:Y:S01]  /*113c0*/  @!P5 IMAD.MOV R2, RZ, RZ, -R2 ;  /* 0x000000ffff02d224 */ /* 0x000fe200078e0a02 */
[----:B------:R-:W-:Y:S01]  /*113d0*/  IADD3 R8, -R8, RZ, RZ ;  /* 0x000000ff08087210 */ /* 0x000fe20007ffe1ff */
[----:B------:R-:W-:-:S04]  /*113e0*/  IMAD.HI.U32 R5, R6, R3, RZ ;  /* 0x0000000306057227 */ /* 0x000fc800078e00ff */
[----:B-1----:R-:W-:Y:S01]  /*113f0*/  IMAD.MOV.U32 R0, RZ, RZ, R239 ;  /* 0x000000ffff007224 */ /* 0x002fe200078e00ef */
[----:B------:R1:W-:Y:S01]  /*11400*/  STL [R1+0x558], R2 ;  /* 0x0005580201007387 */ /* 0x0003e20000100800 */
[----:B------:R-:W-:Y:S02]  /*11410*/  IMAD.MOV R5, RZ, RZ, -R5 ;  /* 0x000000ffff057224 */ /* 0x000fe400078e0a05 */
[----:B------:R-:W-:Y:S02]  /*11420*/  @!P6 IMAD.MOV R0, RZ, RZ, -R0 ;  /* 0x000000ffff00e224 */ /* 0x000fe400078e0a00 */
[----:B------:R-:W-:-:S03]  /*11430*/  IMAD R7, R13, R8, R7 ;  /* 0x000000080d077224 */ /* 0x000fc600078e0207 */
[----:B------:R2:W-:Y:S01]  /*11440*/  STL [R1+0x550], R0 ;  /* 0x0005500001007387 */ /* 0x0005e20000100800 */
[----:B-1----:R-:W-:Y:S02]  /*11450*/  IMAD.MOV.U32 R2, RZ, RZ, R4 ;  /* 0x000000ffff027224 */ /* 0x002fe400078e0004 */
[C---:B------:R-:W-:Y:S02]  /*11460*/  IMAD R4, R13.reuse, R5, R3 ;  /* 0x000000050d047224 */ /* 0x040fe400078e0203 */
[----:B------:R-:W-:Y:S02]  /*11470*/  @!P4 IMAD.IADD R242, R242, 0x1, -R13 ;  /* 0x00000001f2f2c824 */ /* 0x000fe400078e0a0d */
[----:B------:R-:W-:Y:S01]  /*11480*/  @!P3 IMAD.MOV R2, RZ, RZ, -R2 ;  /* 0x000000ffff02b224 */ /* 0x000fe200078e0a02 */
[----:B--2---:R-:W-:Y:S02]  /*11490*/  MOV R0, R241 ;  /* 0x000000f100007202 */ /* 0x004fe40000000f00 */
[----:B------:R-:W-:-:S02]  /*114a0*/  ISETP.GT.U32.AND P3, PT, R13, R7, PT ;  /* 0x000000070d00720c */ /* 0x000fc40003f64070 */
[-C--:B------:R-:W-:Y:S02]  /*114b0*/  @!P1 IADD3 R12, R12, -R13.reuse, RZ ;  /* 0x8000000d0c0c9210 */ /* 0x080fe40007ffe0ff */
[----:B------:R-:W-:Y:S02]  /*114c0*/  @!P2 IADD3 R0, -R0, RZ, RZ ;  /* 0x000000ff0000a210 */ /* 0x000fe40007ffe1ff */
[C---:B------:R-:W-:Y:S02]  /*114d0*/  ISETP.GT.U32.AND P2, PT, R13.reuse, R4, PT ;  /* 0x000000040d00720c */ /* 0x040fe40003f44070 */
[C---:B------:R-:W-:Y:S02]  /*114e0*/  ISETP.GT.U32.AND P1, PT, R13.reuse, R242, PT ;  /* 0x000000f20d00720c */ /* 0x040fe40003f24070 */
[----:B------:R-:W-:Y:S01]  /*114f0*/  ISETP.GT.U32.AND P6, PT, R13, R12, PT ;  /* 0x0000000c0d00720c */ /* 0x000fe20003fc4070 */
[C---:B------:R-:W-:Y:S02]  /*11500*/  VIADD R3, R15.reuse, 0x14e ;  /* 0x0000014e0f037836 */ /* 0x040fe40000000000 */
[----:B------:R-:W-:Y:S01]  /*11510*/  VIADD R5, R15, 0x14d ;  /* 0x0000014d0f057836 */ /* 0x000fe20000000000 */
[----:B------:R-:W-:-:S02]  /*11520*/  @!P3 IADD3 R7, R7, -R13, RZ ;  /* 0x8000000d0707b210 */ /* 0x000fc40007ffe0ff */
[----:B------:R-:W-:Y:S02]  /*11530*/  IABS R8, R3 ;  /* 0x0000000300087213 */ /* 0x000fe40000000000 */
[----:B------:R-:W-:Y:S01]  /*11540*/  IABS R237, R5 ;  /* 0x0000000500ed7213 */ /* 0x000fe20000000000 */
[--C-:B------:R-:W-:Y:S01]  /*11550*/  @!P2 IMAD.IADD R4, R4, 0x1, -R13.reuse ;  /* 0x000000010404a824 */ /* 0x100fe200078e0a0d */
[----:B------:R-:W-:Y:S01]  /*11560*/  ISETP.GT.U32.AND P2, PT, R13, R7, PT ;  /* 0x000000070d00720c */ /* 0x000fe20003f44070 */
[--C-:B------:R-:W-:Y:S01]  /*11570*/  @!P1 IMAD.IADD R242, R242, 0x1, -R13.reuse ;  /* 0x00000001f2f29824 */ /* 0x100fe200078e0a0d */
[----:B------:R-:W-:Y:S01]  /*11580*/  STL [R1+0x54c], R2 ;  /* 0x00054c0201007387 */ /* 0x000fe20000100800 */
[----:B------:R-:W-:Y:S01]  /*11590*/  @!P6 IMAD.IADD R12, R12, 0x1, -R13 ;  /* 0x000000010c0ce824 */ /* 0x000fe200078e0a0d */
[----:B------:R-:W-:Y:S01]  /*115a0*/  ISETP.GE.AND P6, PT, R5, RZ, PT ;  /* 0x000000ff0500720c */ /* 0x000fe20003fc6270 */
[----:B------:R-:W-:Y:S01]  /*115b0*/  IMAD.MOV.U32 R5, RZ, RZ, R8 ;  /* 0x000000ffff057224 */ /* 0x000fe200078e0008 */
[----:B------:R1:W-:Y:S01]  /*115c0*/  STL [R1+0x50c], R0 ;  /* 0x00050c0001007387 */ /* 0x0003e20000100800 */
[----:B------:R-:W-:Y:S01]  /*115d0*/  IMAD.HI.U32 R8, R6, R237, RZ ;  /* 0x000000ed06087227 */ /* 0x000fe200078e00ff */
[----:B------:R-:W-:-:S02]  /*115e0*/  ISETP.GE.AND P4, PT, R9, RZ, PT ;  /* 0x000000ff0900720c */ /* 0x000fc40003f86270 */
[----:B------:R-:W-:Y:S01]  /*115f0*/  ISETP.GE.AND P5, PT, R240, RZ, PT ;  /* 0x000000fff000720c */ /* 0x000fe20003fa6270 */
[----:B------:R-:W-:Y:S01]  /*11600*/  IMAD.MOV R8, RZ, RZ, -R8 ;  /* 0x000000ffff087224 */ /* 0x000fe200078e0a08 */
[----:B------:R-:W-:Y:S01]  /*11610*/  ISETP.GE.AND P3, PT, R3, RZ, PT ;  /* 0x000000ff0300720c */ /* 0x000fe20003f66270 */
[----:B-1----:R-:W-:Y:S02]  /*11620*/  IMAD.MOV.U32 R0, RZ, RZ, R242 ;  /* 0x000000ffff007224 */ /* 0x002fe400078e00f2 */
[----:B------:R-:W-:-:S04]  /*11630*/  IMAD.HI.U32 R3, R6, R5, RZ ;  /* 0x0000000506037227 */ /* 0x000fc800078e00ff */
[----:B------:R-:W-:Y:S01]  /*11640*/  @!P0 IMAD.MOV R0, RZ, RZ, -R0 ;  /* 0x000000ffff008224 */ /* 0x000fe200078e0a00 */
[C---:B------:R-:W-:Y:S01]  /*11650*/  ISETP.GT.U32.AND P0, PT, R13.reuse, R4, PT ;  /* 0x000000040d00720c */ /* 0x040fe20003f04070 */
[----:B------:R-:W-:Y:S02]  /*11660*/  IMAD R237, R13, R8, R237 ;  /* 0x000000080ded7224 */ /* 0x000fe400078e02ed */
[----:B------:R-:W-:Y:S02]  /*11670*/  IMAD.MOV R3, RZ, RZ, -R3 ;  /* 0x000000ffff037224 */ /* 0x000fe400078e0a03 */
[----:B------:R-:W-:Y:S01]  /*11680*/  @!P2 IMAD.IADD R7, R7, 0x1, -R13 ;  /* 0x000000010707a824 */ /* 0x000fe200078e0a0d */
[----:B------:R1:W-:Y:S01]  /*11690*/  STL [R1+0x51c], R0 ;  /* 0x00051c0001007387 */ /* 0x0003e20000100800 */
[C---:B------:R-:W-:Y:S01]  /*116a0*/  IMAD R5, R13.reuse, R3, R5 ;  /* 0x000000030d057224 */ /* 0x040fe200078e0205 */
[----:B------:R-:W-:Y:S01]  /*116b0*/  ISETP.GT.U32.AND P2, PT, R13, R237, PT ;  /* 0x000000ed0d00720c */ /* 0x000fe20003f44070 */
[----:B------:R-:W-:Y:S01]  /*116c0*/  IMAD.MOV.U32 R2, RZ, RZ, R7 ;  /* 0x000000ffff027224 */ /* 0x000fe200078e0007 */
[----:B------:R-:W-:Y:S01]  /*116d0*/  ISETP.GE.AND P1, PT, R238, RZ, PT ;  /* 0x000000ffee00720c */ /* 0x000fe20003f26270 */
[----:B------:R-:W-:Y:S01]  /*116e0*/  VIADD R236, R15, 0x14f ;  /* 0x0000014f0fec7836 */ /* 0x000fe20000000000 */
[----:B-1----:R-:W-:Y:S01]  /*116f0*/  MOV R0, R12 ;  /* 0x0000000c00007202 */ /* 0x002fe20000000f00 */
[----:B------:R-:W-:Y:S01]  /*11700*/  @!P5 IMAD.MOV R2, RZ, RZ, -R2 ;  /* 0x000000ffff02d224 */ /* 0x000fe200078e0a02 */
[----:B------:R-:W-:Y:S01]  /*11710*/  ISETP.GT.U32.AND P5, PT, R13, R5, PT ;  /* 0x000000050d00720c */ /* 0x000fe20003fa4070 */
[----:B------:R-:W-:Y:S01]  /*11720*/  @!P0 IMAD.IADD R4, R4, 0x1, -R13 ;  /* 0x0000000104048824 */ /* 0x000fe200078e0a0d */
[----:B------:R-:W-:-:S02]  /*11730*/  @!P4 IADD3 R0, -R0, RZ, RZ ;  /* 0x000000ff0000c210 */ /* 0x000fc40007ffe1ff */
[----:B------:R-:W-:Y:S02]  /*11740*/  ISETP.GE.AND P4, PT, R236, RZ, PT ;  /* 0x000000ffec00720c */ /* 0x000fe40003f86270 */
[----:B------:R-:W-:Y:S01]  /*11750*/  IABS R236, R236 ;  /* 0x000000ec00ec7213 */ /* 0x000fe20000000000 */
[----:B------:R1:W-:Y:S01]  /*11760*/  STL [R1+0x524], R0 ;  /* 0x0005240001007387 */ /* 0x0003e20000100800 */
[----:B------:R-:W-:Y:S01]  /*11770*/  IADD3 R12, R15, 0x151, RZ ;  /* 0x000001510f0c7810 */ /* 0x000fe20007ffe0ff */
[----:B------:R-:W-:Y:S02]  /*11780*/  @!P2 IMAD.IADD R237, R237, 0x1, -R13 ;  /* 0x00000001ededa824 */ /* 0x000fe400078e0a0d */
[----:B------:R-:W-:Y:S01]  /*11790*/  IMAD.HI.U32 R8, R6, R236, RZ ;  /* 0x000000ec06087227 */ /* 0x000fe200078e00ff */
[----:B-1----:R-:W-:-:S03]  /*117a0*/  MOV R0, R4 ;  /* 0x0000000400007202 */ /* 0x002fc60000000f00 */
[----:B------:R-:W-:Y:S01]  /*117b0*/  VIADD R9, R15, 0x150 ;  /* 0x000001500f097836 */ /* 0x000fe20000000000 */
[----:B------:R-:W-:Y:S01]  /*117c0*/  ISETP.GT.U32.AND P2, PT, R13, R237, PT ;  /* 0x000000ed0d00720c */ /* 0x000fe20003f44070 */
[----:B------:R-:W-:Y:S02]  /*117d0*/  IMAD.MOV R7, RZ, RZ, -R8 ;  /* 0x000000ffff077224 */ /* 0x000fe400078e0a08 */
[----:B------:R-:W-:Y:S01]  /*117e0*/  @!P1 IMAD.MOV R0, RZ, RZ, -R0 ;  /* 0x000000ffff009224 */ /* 0x000fe200078e0a00 */
[----:B------:R-:W-:Y:S01]  /*117f0*/  ISETP.GE.AND P1, PT, R12, RZ, PT ;  /* 0x000000ff0c00720c */ /* 0x000fe20003f26270 */
[----:B------:R-:W-:Y:S01]  /*11800*/  @!P5 IMAD.IADD R5, R5, 0x1, -R13 ;  /* 0x000000010505d824 */ /* 0x000fe200078e0a0d */
[----:B------:R-:W-:Y:S02]  /*11810*/  IABS R12, R12 ;  /* 0x0000000c000c7213 */ /* 0x000fe40000000000 */
[----:B------:R-:W-:Y:S01]  /*11820*/  ISETP.GE.AND P0, PT, R9, RZ, PT ;  /* 0x000000ff0900720c */ /* 0x000fe20003f06270 */
[C---:B------:R-:W-:Y:S01]  /*11830*/  IMAD R236, R13.reuse, R7, R236 ;  /* 0x000000070dec7224 */ /* 0x040fe200078e02ec */
[----:B------:R-:W-:Y:S01]  /*11840*/  IABS R9, R9 ;  /* 0x0000000900097213 */ /* 0x000fe20000000000 */
[----:B------:R-:W-:Y:S01]  /*11850*/  IMAD.HI.U32 R7, R6, R12, RZ ;  /* 0x0000000c06077227 */ /* 0x000fe200078e00ff */
[----:B------:R-:W-:-:S03]  /*11860*/  ISETP.GT.U32.AND P5, PT, R13, R5, PT ;  /* 0x000000050d00720c */ /* 0x000fc60003fa4070 */
[----:B------:R-:W-:Y:S02]  /*11870*/  VIADD R3, R15, 0x152 ;  /* 0x000001520f037836 */ /* 0x000fe40000000000 */
[----:B------:R-:W-:Y:S01]  /*11880*/  IMAD.HI.U32 R4, R6, R9, RZ ;  /* 0x0000000906047227 */ /* 0x000fe200078e00ff */
[----:B------:R-:W-:Y:S02]  /*11890*/  IADD3 R7, -R7, RZ, RZ ;  /* 0x000000ff07077210 */ /* 0x000fe40007ffe1ff */
[----:B------:R-:W-:Y:S01]  /*118a0*/  IABS R11, R3 ;  /* 0x00000003000b7213 */ /* 0x000fe20000000000 */
[----:B------:R-:W-:Y:S01]  /*118b0*/  @!P2 IMAD.IADD R237, R237, 0x1, -R13 ;  /* 0x00000001ededa824 */ /* 0x000fe200078e0a0d */
[----:B------:R-:W-:Y:S01]  /*118c0*/  IADD3 R4, -R4, RZ, RZ ;  /* 0x000000ff04047210 */ /* 0x000fe20007ffe1ff */
[C---:B------:R-:W-:Y:S01]  /*118d0*/  IMAD R12, R13.reuse, R7, R12 ;  /* 0x000000070d0c7224 */ /* 0x040fe200078e020c */
[----:B------:R-:W-:Y:S01]  /*118e0*/  ISETP.GT.U32.AND P2, PT, R13, R236, PT ;  /* 0x000000ec0d00720c */ /* 0x000fe20003f44070 */
[----:B------:R-:W-:Y:S01]  /*118f0*/  STL [R1+0x528], R2 ;  /* 0x0005280201007387 */ /* 0x000fe20000100800 */
[----:B------:R-:W-:Y:S01]  /*11900*/  IMAD.HI.U32 R8, R6, R11, RZ ;  /* 0x0000000b06087227 */ /* 0x000fe200078e00ff */
[----:B------:R-:W-:-:S02]  /*11910*/  @!P5 IADD3 R5, R5, -R13, RZ ;  /* 0x8000000d0505d210 */ /* 0x000fc40007ffe0ff */
[----:B------:R1:W-:Y:S01]  /*11920*/  STL [R1+0x540], R0 ;  /* 0x0005400001007387 */ /* 0x0003e20000100800 */
[C---:B------:R-:W-:Y:S01]  /*11930*/  IMAD R9, R13.reuse, R4, R9 ;  /* 0x000000040d097224 */ /* 0x040fe200078e0209 */
[C---:B------:R-:W-:Y:S01]  /*11940*/  ISETP.GT.U32.AND P5, PT, R13.reuse, R12, PT ;  /* 0x0000000c0d00720c */ /* 0x040fe20003fa4070 */
[----:B------:R-:W-:Y:S02]  /*11950*/  IMAD.MOV R8, RZ, RZ, -R8 ;  /* 0x000000ffff087224 */ /* 0x000fe400078e0a08 */
[----:B-1----:R-:W-:Y:S02]  /*11960*/  IMAD.MOV.U32 R0, RZ, RZ, R237 ;  /* 0x000000ffff007224 */ /* 0x002fe400078e00ed */
[C---:B------:R-:W-:Y:S02]  /*11970*/  IMAD R11, R13.reuse, R8, R11 ;  /* 0x000000080d0b7224 */ /* 0x040fe400078e020b */
[----:B------:R-:W-:Y:S01]  /*11980*/  @!P6 IMAD.MOV R0, RZ, RZ, -R0 ;  /* 0x000000ffff00e224 */ /* 0x000fe200078e0a00 */
[----:B------:R-:W-:Y:S01]  /*11990*/  ISETP.GT.U32.AND P6, PT, R13, R9, PT ;  /* 0x000000090d00720c */ /* 0x000fe20003fc4070 */
[C---:B------:R-:W-:Y:S01]  /*119a0*/  VIADD R242, R15.reuse, 0x153 ;  /* 0x000001530ff27836 */ /* 0x040fe20000000000 */
[----:B------:R-:W-:Y:S01]  /*119b0*/  @!P2 IADD3 R236, R236, -R13, RZ ;  /* 0x8000000dececa210 */ /* 0x000fe20007ffe0ff */
[----:B------:R-:W-:Y:S01]  /*119c0*/  VIADD R239, R15, 0x154 ;  /* 0x000001540fef7836 */ /* 0x000fe20000000000 */
[----:B------:R-:W-:Y:S01]  /*119d0*/  ISETP.GT.U32.AND P2, PT, R13, R11, PT ;  /* 0x0000000b0d00720c */ /* 0x000fe20003f44070 */
[----:B------:R1:W-:Y:S01]  /*119e0*/  STL [R1+0x534], R0 ;  /* 0x0005340001007387 */ /* 0x0003e20000100800 */
[----:B------:R-:W-:Y:S01]  /*119f0*/  IABS R4, R242 ;  /* 0x000000f200047213 */ /* 0x000fe20000000000 */
[----:B------:R-:W-:Y:S01]  /*11a00*/  @!P5 IMAD.IADD R12, R12, 0x1, -R13 ;  /* 0x000000010c0cd824 */ /* 0x000fe200078e0a0d */
[----:B------:R-:W-:-:S02]  /*11a10*/  IABS R238, R239 ;  /* 0x000000ef00ee7213 */ /* 0x000fc40000000000 */
[----:B-1----:R-:W-:-:S03]  /*11a20*/  MOV R0, R5 ;  /* 0x0000000500007202 */ /* 0x002fc60000000f00 */
[----:B------:R-:W-:Y:S01]  /*11a30*/  @!P6 IMAD.IADD R9, R9, 0x1, -R13 ;  /* 0x000000010909e824 */ /* 0x000fe200078e0a0d */
[----:B------:R-:W-:Y:S01]  /*11a40*/  ISETP.GT.U32.AND P6, PT, R13, R236, PT ;  /* 0x000000ec0d00720c */ /* 0x000fe20003fc4070 */
[----:B------:R-:W-:-:S04]  /*11a50*/  IMAD.HI.U32 R7, R6, R4, RZ ;  /* 0x0000000406077227 */ /* 0x000fc800078e00ff */
[----:B------:R-:W-:Y:S01]  /*11a60*/  @!P3 IMAD.MOV R0, RZ, RZ, -R0 ;  /* 0x000000ffff00b224 */ /* 0x000fe200078e0a00 */
[----:B------:R-:W-:Y:S01]  /*11a70*/  ISETP.GT.U32.AND P3, PT, R13, R12, PT ;  /* 0x0000000c0d00720c */ /* 0x000fe20003f64070 */
[----:B------:R-:W-:-:S04]  /*11a80*/  IMAD.HI.U32 R5, R6, R238, RZ ;  /* 0x000000ee06057227 */ /* 0x000fc800078e00ff */
[----:B------:R-:W-:Y:S02]  /*11a90*/  IMAD.MOV R7, RZ, RZ, -R7 ;  /* 0x000000ffff077224 */ /* 0x000fe400078e0a07 */
[----:B------:R-:W-:Y:S02]  /*11aa0*/  @!P2 IMAD.IADD R11, R11, 0x1, -R13 ;  /* 0x000000010b0ba824 */ /* 0x000fe400078e0a0d */
[----:B------:R-:W-:Y:S02]  /*11ab0*/  IMAD.MOV R5, RZ, RZ, -R5 ;  /* 0x000000ffff057224 */ /* 0x000fe400078e0a05 */
[C---:B------:R-:W-:Y:S01]  /*11ac0*/  IMAD R4, R13.reuse, R7, R4 ;  /* 0x000000070d047224 */ /* 0x040fe200078e0204 */
[C---:B------:R-:W-:Y:S01]  /*11ad0*/  ISETP.GT.U32.AND P2, PT, R13.reuse, R11, PT ;  /* 0x0000000b0d00720c */ /* 0x040fe20003f44070 */
[C---:B------:R-:W-:Y:S01]  /*11ae0*/  IMAD R238, R13.reuse, R5, R238 ;  /* 0x000000050dee7224 */ /* 0x040fe200078e02ee */
[----:B------:R-:W-:Y:S01]  /*11af0*/  @!P6 IADD3 R236, R236, -R13, RZ ;  /* 0x8000000decece210 */ /* 0x000fe20007ffe0ff */
[----:B------:R-:W-:Y:S01]  /*11b00*/  @!P3 IMAD.IADD R12, R12, 0x1, -R13 ;  /* 0x000000010c0cb824 */ /* 0x000fe200078e0a0d */
[----:B------:R-:W-:-:S02]  /*11b10*/  ISETP.GT.U32.AND P6, PT, R13, R4, PT ;  /* 0x000000040d00720c */ /* 0x000fc40003fc4070 */
[----:B------:R-:W-:Y:S01]  /*11b20*/  ISETP.GT.U32.AND P3, PT, R13, R238, PT ;  /* 0x000000ee0d00720c */ /* 0x000fe20003f64070 */
[----:B------:R-:W-:Y:S01]  /*11b30*/  VIADD R5, R15, 0x157 ;  /* 0x000001570f057836 */ /* 0x000fe20000000000 */
[----:B------:R-:W-:Y:S01]  /*11b40*/  ISETP.GT.U32.AND P5, PT, R13, R9, PT ;  /* 0x000000090d00720c */ /* 0x000fe20003fa4070 */
[----:B------:R-:W-:-:S04]  /*11b50*/  VIADD R8, R15, 0x155 ;  /* 0x000001550f087836 */ /* 0x000fc80000000000 */
[----:B------:R-:W-:Y:S02]  /*11b60*/  @!P2 IADD3 R11, R11, -R13, RZ ;  /* 0x8000000d0b0ba210 */ /* 0x000fe40007ffe0ff */
[----:B------:R-:W-:Y:S02]  /*11b70*/  ISETP.GE.AND P2, PT, R242, RZ, PT ;  /* 0x000000fff200720c */ /* 0x000fe40003f46270 */
[----:B------:R-:W-:Y:S01]  /*11b80*/  IABS R242, R5 ;  /* 0x0000000500f27213 */ /* 0x000fe20000000000 */
[--C-:B------:R-:W-:Y:S01]  /*11b90*/  @!P6 IMAD.IADD R4, R4, 0x1, -R13.reuse ;  /* 0x000000010404e824 */ /* 0x100fe200078e0a0d */
[----:B------:R-:W-:Y:S01]  /*11ba0*/  IABS R241, R8 ;  /* 0x0000000800f17213 */ /* 0x000fe20000000000 */
[----:B------:R-:W-:Y:S01]  /*11bb0*/  IMAD.MOV.U32 R2, RZ, RZ, R236 ;  /* 0x000000ffff027224 */ /* 0x000fe200078e00ec */
[----:B------:R-:W-:Y:S01]  /*11bc0*/  ISETP.GE.AND P6, PT, R239, RZ, PT ;  /* 0x000000ffef00720c */ /* 0x000fe20003fc6270 */
[--C-:B------:R-:W-:Y:S01]  /*11bd0*/  @!P3 IMAD.IADD R238, R238, 0x1, -R13.reuse ;  /* 0x00000001eeeeb824 */ /* 0x100fe200078e0a0d */
[----:B------:R-:W-:Y:S01]  /*11be0*/  MOV R239, R242 ;  /* 0x000000f200ef7202 */ /* 0x000fe20000000f00 */
[----:B------:R-:W-:-:S02]  /*11bf0*/  @!P5 IMAD.IADD R9, R9, 0x1, -R13 ;  /* 0x000000010909d824 */ /* 0x000fc400078e0a0d */
[----:B------:R-:W-:Y:S01]  /*11c00*/  @!P4 IMAD.MOV R2, RZ, RZ, -R2 ;  /* 0x000000ffff02c224 */ /* 0x000fe200078e0a02 */
[----:B------:R-:W-:Y:S01]  /*11c10*/  ISETP.GT.U32.AND P4, PT, R13, R238, PT ;  /* 0x000000ee0d00720c */ /* 0x000fe20003f84070 */
[----:B------:R-:W-:Y:S02]  /*11c20*/  VIADD R7, R15, 0x156 ;  /* 0x000001560f077836 */ /* 0x000fe40000000000 */
[C---:B------:R-:W-:Y:S01]  /*11c30*/  IMAD.HI.U32 R237, R6.reuse, R241, RZ ;  /* 0x000000f106ed7227 */ /* 0x040fe200078e00ff */
[----:B------:R1:W-:Y:S03]  /*11c40*/  STL [R1+0x52c], R0 ;  /* 0x00052c0001007387 */ /* 0x0003e60000100800 */
[----:B------:R-:W-:Y:S01]  /*11c50*/  IMAD.HI.U32 R236, R6, R239, RZ ;  /* 0x000000ef06ec7227 */ /* 0x000fe200078e00ff */
[----:B------:R-:W-:-:S03]  /*11c60*/  IABS R240, R7 ;  /* 0x0000000700f07213 */ /* 0x000fc60000000000 */
[----:B------:R-:W-:Y:S01]  /*11c70*/  IMAD.MOV R237, RZ, RZ, -R237 ;  /* 0x000000ffffed7224 */ /* 0x000fe200078e0aed */
[----:B-1----:R-:W-:Y:S01]  /*11c80*/  MOV R0, R9 ;  /* 0x0000000900007202 */ /* 0x002fe20000000f00 */
[----:B------:R-:W-:Y:S01]  /*11c90*/  IMAD.MOV R9, RZ, RZ, -R236 ;  /* 0x000000ffff097224 */ /* 0x000fe200078e0aec */
[C---:B------:R-:W-:Y:S01]  /*11ca0*/  ISETP.GT.U32.AND P3, PT, R13.reuse, R4, PT ;  /* 0x000000040d00720c */ /* 0x040fe20003f64070 */
[----:B------:R-:W-:Y:S01]  /*11cb0*/  IMAD R241, R13, R237, R241 ;  /* 0x000000ed0df17224 */ /* 0x000fe200078e02f1 */
[----:B------:R-:W-:Y:S01]  /*11cc0*/  ISETP.GE.AND P5, PT, R3, RZ, PT ;  /* 0x000000ff0300720c */ /* 0x000fe20003fa6270 */
[C---:B------:R-:W-:Y:S02]  /*11cd0*/  IMAD R239, R13.reuse, R9, R239 ;  /* 0x000000090def7224 */ /* 0x040fe400078e02ef */
[----:B------:R-:W-:Y:S01]  /*11ce0*/  IMAD.HI.U32 R3, R6, R240, RZ ;  /* 0x000000f006037227 */ /* 0x000fe200078e00ff */
[----:B------:R-:W-:Y:S02]  /*11cf0*/  @!P0 IADD3 R0, -R0, RZ, RZ ;  /* 0x000000ff00008210 */ /* 0x000fe40007ffe1ff */
[C---:B------:R-:W-:Y:S01]  /*11d00*/  ISETP.GT.U32.AND P0, PT, R13.reuse, R241, PT ;  /* 0x000000f10d00720c */ /* 0x040fe20003f04070 */
[----:B------:R-:W-:Y:S01]  /*11d10*/  @!P4 IMAD.IADD R238, R238, 0x1, -R13 ;  /* 0x00000001eeeec824 */ /* 0x000fe200078e0a0d */
[C---:B------:R-:W-:Y:S01]  /*11d20*/  ISETP.GT.U32.AND P4, PT, R13.reuse, R239, PT ;  /* 0x000000ef0d00720c */ /* 0x040fe20003f84070 */
[----:B------:R-:W-:Y:S01]  /*11d30*/  IMAD.MOV R3, RZ, RZ, -R3 ;  /* 0x000000ffff037224 */ /* 0x000fe200078e0a03 */
[----:B------:R-:W-:Y:S03]  /*11d40*/  STL [R1+0x4e0], R2 ;  /* 0x0004e00201007387 */ /* 0x000fe60000100800 */
[----:B------:R-:W-:Y:S01]  /*11d50*/  IMAD R240, R13, R3, R240 ;  /* 0x000000030df07224 */ /* 0x000fe200078e02f0 */
[----:B------:R1:W-:Y:S01]  /*11d60*/  STL [R1+0x4e4], R0 ;  /* 0x0004e40001007387 */ /* 0x0003e20000100800 */
[----:B------:R-:W-:-:S02]  /*11d70*/  @!P3 IADD3 R4, R4, -R13, RZ ;  /* 0x8000000d0404b210 */ /* 0x000fc40007ffe0ff */
[----:B------:R-:W-:Y:S01]  /*11d80*/  ISETP.GE.AND P3, PT, R7, RZ, PT ;  /* 0x000000ff0700720c */ /* 0x000fe20003f66270 */
[----:B------:R-:W-:Y:S02]  /*11d90*/  VIADD R7, R15, 0x159 ;  /* 0x000001590f077836 */ /* 0x000fe40000000000 */
[----:B-1----:R-:W-:-:S04]  /*11da0*/  IMAD.MOV.U32 R0, RZ, RZ, R11 ;  /* 0x000000ffff007224 */ /* 0x002fc800078e000b */
[----:B------:R-:W-:Y:S01]  /*11db0*/  @!P5 IMAD.MOV R0, RZ, RZ, -R0 ;  /* 0x000000ffff00d224 */ /* 0x000fe200078e0a00 */
[----:B------:R-:W-:Y:S01]  /*11dc0*/  ISETP.GT.U32.AND P5, PT, R13, R240, PT ;  /* 0x000000f00d00720c */ /* 0x000fe20003fa4070 */
[----:B------:R-:W-:Y:S02]  /*11dd0*/  VIADD R3, R15, 0x158 ;  /* 0x000001580f037836 */ /* 0x000fe40000000000 */
[--C-:B------:R-:W-:Y:S01]  /*11de0*/  @!P0 IMAD.IADD R241, R241, 0x1, -R13.reuse ;  /* 0x00000001f1f18824 */ /* 0x100fe200078e0a0d */
[----:B------:R-:W-:Y:S01]  /*11df0*/  ISETP.GE.AND P0, PT, R5, RZ, PT ;  /* 0x000000ff0500720c */ /* 0x000fe20003f06270 */
[----:B------:R-:W-:Y:S01]  /*11e00*/  IMAD.MOV.U32 R2, RZ, RZ, R12 ;  /* 0x000000ffff027224 */ /* 0x000fe200078e000c */
[----:B------:R-:W-:Y:S01]  /*11e10*/  IABS R5, R7 ;  /* 0x0000000700057213 */ /* 0x000fe20000000000 */
[----:B------:R-:W-:Y:S01]  /*11e20*/  @!P4 IMAD.IADD R239, R239, 0x1, -R13 ;  /* 0x00000001efefc824 */ /* 0x000fe200078e0a0d */
[----:B------:R-:W-:Y:S01]  /*11e30*/  IABS R236, R3 ;  /* 0x0000000300ec7213 */ /* 0x000fe20000000000 */
[----:B------:R-:W-:Y:S01]  /*11e40*/  @!P1 IMAD.MOV R2, RZ, RZ, -R2 ;  /* 0x000000ffff029224 */ /* 0x000fe200078e0a02 */
[----:B------:R-:W-:Y:S01]  /*11e50*/  ISETP.GE.AND P1, PT, R8, RZ, PT ;  /* 0x000000ff0800720c */ /* 0x000fe20003f26270 */
[----:B------:R-:W-:Y:S01]  /*11e60*/  IMAD.HI.U32 R8, R6, R5, RZ ;  /* 0x0000000506087227 */ /* 0x000fe200078e00ff */
[----:B------:R-:W-:-:S03]  /*11e70*/  ISETP.GT.U32.AND P4, PT, R13, R239, PT ;  /* 0x000000ef0d00720c */ /* 0x000fc60003f84070 */
[----:B------:R-:W-:-:S04]  /*11e80*/  IMAD.HI.U32 R9, R6, R236, RZ ;  /* 0x000000ec06097227 */ /* 0x000fc800078e00ff */
[----:B------:R-:W-:Y:S01]  /*11e90*/  @!P5 IMAD.IADD R240, R240, 0x1, -R13 ;  /* 0x00000001f0f0d824 */ /* 0x000fe200078e0a0d */
[----:B------:R-:W-:Y:S01]  /*11ea0*/  ISETP.GT.U32.AND P5, PT, R13, R241, PT ;  /* 0x000000f10d00720c */ /* 0x000fe20003fa4070 */
[----:B------:R-:W-:Y:S01]  /*11eb0*/  IMAD.MOV R8, RZ, RZ, -R8 ;  /* 0x000000ffff087224 */ /* 0x000fe200078e0a08 */
[----:B------:R-:W-:Y:S01]  /*11ec0*/  IADD3 R9, -R9, RZ, RZ ;  /* 0x000000ff09097210 */ /* 0x000fe20007ffe1ff */
[----:B------:R-:W-:Y:S02]  /*11ed0*/  STL [R1+0x4f8], R2 ;  /* 0x0004f80201007387 */ /* 0x000fe40000100800 */
[----:B------:R-:W-:Y:S02]  /*11ee0*/  IMAD R5, R13, R8, R5 ;  /* 0x000000080d057224 */ /* 0x000fe400078e0205 */
[----:B------:R1:W-:Y:S01]  /*11ef0*/  STL [R1+0x4fc], R0 ;  /* 0x0004fc0001007387 */ /* 0x0003e20000100800 */
[----:B------:R-:W-:Y:S02]  /*11f00*/  @!P4 IMAD.IADD R239, R239, 0x1, -R13 ;  /* 0x00000001efefc824 */ /* 0x000fe400078e0a0d */
[C---:B------:R-:W-:Y:S01]  /*11f10*/  IMAD R236, R13.reuse, R9, R236 ;  /* 0x000000090dec7224 */ /* 0x040fe200078e02ec */
[----:B------:R-:W-:Y:S01]  /*11f20*/  ISETP.GT.U32.AND P4, PT, R13, R5, PT ;  /* 0x000000050d00720c */ /* 0x000fe20003f84070 */
[----:B-1----:R-:W-:Y:S01]  /*11f30*/  IMAD.MOV.U32 R0, RZ, RZ, R4 ;  /* 0x000000ffff007224 */ /* 0x002fe200078e0004 */
[----:B------:R-:W-:-:S03]  /*11f40*/  @!P5 IADD3 R241, R241, -R13, RZ ;  /* 0x8000000df1f1d210 */ /* 0x000fc60007ffe0ff */
[----:B------:R-:W-:Y:S01]  /*11f50*/  @!P2 IMAD.MOV R0, RZ, RZ, -R0 ;  /* 0x000000ffff00a224 */ /* 0x000fe200078e0a00 */
[C---:B------:R-:W-:Y:S02]  /*11f60*/  ISETP.GT.U32.AND P2, PT, R13.reuse, R240, PT ;  /* 0x000000f00d00720c */ /* 0x040fe40003f44070 */
[----:B------:R-:W-:Y:S01]  /*11f70*/  ISETP.GT.U32.AND P5, PT, R13, R236, PT ;  /* 0x000000ec0d00720c */ /* 0x000fe20003fa4070 */
[C---:B------:R-:W-:Y:S01]  /*11f80*/  VIADD R8, R15.reuse, 0x15c ;  /* 0x0000015c0f087836 */ /* 0x040fe20000000000 */
[----:B------:R-:W-:Y:S02]  /*11f90*/  IADD3 R11, R15, 0x15a, RZ ;  /* 0x0000015a0f0b7810 */ /* 0x000fe40007ffe0ff */
[----:B------:R-:W-:Y:S01]  /*11fa0*/  MOV R2, R238 ;  /* 0x000000ee00027202 */ /* 0x000fe20000000f00 */
[----:B------:R1:W-:Y:S01]  /*11fb0*/  STL [R1+0x500], R0 ;  /* 0x0005000001007387 */ /* 0x0003e20000100800 */
[----:B------:R-:W-:Y:S01]  /*11fc0*/  IABS R12, R8 ;  /* 0x00000008000c7213 */ /* 0x000fe20000000000 */
[----:B------:R-:W-:Y:S01]  /*11fd0*/  @!P4 IMAD.IADD R5, R5, 0x1, -R13 ;  /* 0x000000010505c824 */ /* 0x000fe200078e0a0d */
[----:B------:R-:W-:Y:S01]  /*11fe0*/  IABS R237, R11 ;  /* 0x0000000b00ed7213 */ /* 0x000fe20000000000 */
[----:B------:R-:W-:-:S02]  /*11ff0*/  VIADD R4, R15, 0x15b ;  /* 0x0000015b0f047836 */ /* 0x000fc40000000000 */
[----:B------:R-:W-:Y:S02]  /*12000*/  @!P6 IMAD.MOV R2, RZ, RZ, -R2 ;  /* 0x000000ffff02e224 */ /* 0x000fe400078e0a02 */
[----:B-1----:R-:W-:Y:S02]  /*12010*/  IMAD.MOV.U32 R0, RZ, RZ, R241 ;  /* 0x000000ffff007224 */ /* 0x002fe400078e00f1 */
[----:B------:R-:W-:Y:S02]  /*12020*/  @!P2 IMAD.IADD R240, R240, 0x1, -R13 ;  /* 0x00000001f0f0a824 */ /* 0x000fe400078e0a0d */
[C---:B------:R-:W-:Y:S01]  /*12030*/  IMAD.HI.U32 R238, R6.reuse, R12, RZ ;  /* 0x0000000c06ee7227 */ /* 0x040fe200078e00ff */
[----:B------:R-:W-:Y:S01]  /*12040*/  IABS R9, R4 ;  /* 0x0000000400097213 */ /* 0x000fe20000000000 */
[----:B------:R1:W-:Y:S02]  /*12050*/  STL [R1+0x3f0], R2 ;  /* 0x0003f00201007387 */ /* 0x0003e40000100800 */
[----:B------:R-:W-:Y:S01]  /*12060*/  @!P1 IMAD.MOV R0, RZ, RZ, -R0 ;  /* 0x000000ffff009224 */ /* 0x000fe200078e0a00 */
[----:B------:R-:W-:Y:S01]  /*12070*/  ISETP.GT.U32.AND P1, PT, R13, R5, PT ;  /* 0x000000050d00720c */ /* 0x000fe20003f24070 */
[----:B------:R-:W-:-:S04]  /*12080*/  IMAD.HI.U32 R242, R6, R237, RZ ;  /* 0x000000ed06f27227 */ /* 0x000fc800078e00ff */
[----:B------:R-:W-:Y:S02]  /*12090*/  @!P5 IMAD.IADD R236, R236, 0x1, -R13 ;  /* 0x00000001ececd824 */ /* 0x000fe400078e0a0d */
[----:B-1----:R-:W-:Y:S01]  /*120a0*/  IMAD.MOV.U32 R2, RZ, RZ, R240 ;  /* 0x000000ffff027224 */ /* 0x002fe200078e00f0 */
[----:B------:R-:W-:Y:S02]  /*120b0*/  IADD3 R238, -R238, RZ, RZ ;  /* 0x000000ffeeee7210 */ /* 0x000fe40007ffe1ff */
[----:B------:R-:W-:Y:S01]  /*120c0*/  ISETP.GE.AND P2, PT, R3, RZ, PT ;  /* 0x000000ff0300720c */ /* 0x000fe20003f46270 */
[----:B------:R-:W-:Y:S01]  /*120d0*/  IMAD.HI.U32 R3, R6, R9, RZ ;  /* 0x0000000906037227 */ /* 0x000fe200078e00ff */
[----:B------:R-:W-:Y:S02]  /*120e0*/  IADD3 R242, -R242, RZ, RZ ;  /* 0x000000fff2f27210 */ /* 0x000fe40007ffe1ff */
[----:B------:R-:W-:Y:S02]  /*120f0*/  ISETP.GT.U32.AND P4, PT, R13, R236, PT ;  /* 0x000000ec0d00720c */ /* 0x000fe40003f84070 */
[----:B------:R-:W-:-:S02]  /*12100*/  @!P3 IADD3 R2, -R2, RZ, RZ ;  /* 0x000000ff0202b210 */ /* 0x000fc40007ffe1ff */
[----:B------:R-:W-:Y:S01]  /*12110*/  ISETP.GE.AND P3, PT, R11, RZ, PT ;  /* 0x000000ff0b00720c */ /* 0x000fe20003f66270 */
[C---:B------:R-:W-:Y:S01]  /*12120*/  IMAD R11, R13.reuse, R238, R12 ;  /* 0x000000ee0d0b7224 */ /* 0x040fe200078e020c */
[----:B------:R1:W-:Y:S01]  /*12130*/  STL [R1+0x3f4], R0 ;  /* 0x0003f40001007387 */ /* 0x0003e20000100800 */
[----:B------:R-:W-:Y:S02]  /*12140*/  IMAD.MOV R3, RZ, RZ, -R3 ;  /* 0x000000ffff037224 */ /* 0x000fe400078e0a03 */
[----:B------:R-:W-:Y:S01]  /*12150*/  IMAD R237, R13, R242, R237 ;  /* 0x000000f20ded7224 */ /* 0x000fe200078e02ed */
[----:B------:R-:W-:Y:S01]  /*12160*/  @!P1 IADD3 R5, R5, -R13, RZ ;  /* 0x8000000d05059210 */ /* 0x000fe20007ffe0ff */
[C---:B------:R-:W-:Y:S01]  /*12170*/  IMAD R9, R13.reuse, R3, R9 ;  /* 0x000000030d097224 */ /* 0x040fe200078e0209 */
[C---:B------:R-:W-:Y:S01]  /*12180*/  ISETP.GT.U32.AND P1, PT, R13.reuse, R11, PT ;  /* 0x0000000b0d00720c */ /* 0x040fe20003f24070 */
[----:B-1----:R-:W-:Y:S01]  /*12190*/  IMAD.MOV.U32 R0, RZ, RZ, R239 ;  /* 0x000000ffff007224 */ /* 0x002fe200078e00ef */
[----:B------:R-:W-:Y:S01]  /*121a0*/  ISETP.GT.U32.AND P6, PT, R13, R237, PT ;  /* 0x000000ed0d00720c */ /* 0x000fe20003fc4070 */
[----:B------:R-:W-:-:S02]  /*121b0*/  @!P4 IMAD.IADD R236, R236, 0x1, -R13 ;  /* 0x00000001ececc824 */ /* 0x000fc400078e0a0d */
[----:B------:R-:W-:Y:S01]  /*121c0*/  @!P0 IMAD.MOV R0, RZ, RZ, -R0 ;  /* 0x000000ffff008224 */ /* 0x000fe200078e0a00 */
[----:B------:R-:W-:Y:S01]  /*121d0*/  ISETP.GT.U32.AND P0, PT, R13, R9, PT ;  /* 0x000000090d00720c */ /* 0x000fe20003f04070 */
[----:B------:R-:W-:Y:S01]  /*121e0*/  STL [R1+0x418], R2 ;  /* 0x0004180201007387 */ /* 0x000fe20000100800 */
[----:B------:R-:W-:Y:S01]  /*121f0*/  ISETP.GE.AND P5, PT, R7, RZ, PT ;  /* 0x000000ff0700720c */ /* 0x000fe20003fa6270 */
[C---:B------:R-:W-:Y:S01]  /*12200*/  VIADD R7, R15.reuse, 0x15d ;  /* 0x0000015d0f077836 */ /* 0x040fe20000000000 */
[----:B------:R-:W-:Y:S01]  /*12210*/  ISETP.GE.AND P4, PT, R4, RZ, PT ;  /* 0x000000ff0400720c */ /* 0x000fe20003f86270 */
[----:B------:R1:W-:Y:S01]  /*12220*/  STL [R1+0x4bc], R0 ;  /* 0x0004bc0001007387 */ /* 0x0003e20000100800 */
[----:B------:R-:W-:Y:S02]  /*12230*/  VIADD R4, R15, 0x15e ;  /* 0x0000015e0f047836 */ /* 0x000fe40000000000 */
[----:B------:R-:W-:Y:S01]  /*12240*/  IABS R3, R7 ;  /* 0x0000000700037213 */ /* 0x000fe20000000000 */
[----:B------:R-:W-:-:S02]  /*12250*/  @!P1 IMAD.IADD R11, R11, 0x1, -R13 ;  /* 0x000000010b0b9824 */ /* 0x000fc400078e0a0d */
[----:B-1----:R-:W-:Y:S01]  /*12260*/  IMAD.MOV.U32 R0, RZ, RZ, R236 ;  /* 0x000000ffff007224 */ /* 0x002fe200078e00ec */
[----:B------:R-:W-:Y:S01]  /*12270*/  IABS R236, R4 ;  /* 0x0000000400ec7213 */ /* 0x000fe20000000000 */
[----:B------:R-:W-:Y:S02]  /*12280*/  @!P6 IMAD.IADD R237, R237, 0x1, -R13 ;  /* 0x00000001edede824 */ /* 0x000fe400078e0a0d */
[----:B------:R-:W-:Y:S01]  /*12290*/  @!P2 IMAD.MOV R0, RZ, RZ, -R0 ;  /* 0x000000ffff00a224 */ /* 0x000fe200078e0a00 */
[----:B------:R-:W-:Y:S01]  /*122a0*/  ISETP.GT.U32.AND P1, PT, R13, R11, PT ;  /* 0x0000000b0d00720c */ /* 0x000fe20003f24070 */
[----:B------:R-:W-:-:S03]  /*122b0*/  IMAD.HI.U32 R12, R6, R3, RZ ;  /* 0x00000003060c7227 */ /* 0x000fc600078e00ff */
[----:B------:R1:W-:Y:S01]  /*122c0*/  STL [R1+0x4c0], R0 ;  /* 0x0004c00001007387 */ /* 0x0003e20000100800 */
[----:B------:R-:W-:Y:S01]  /*122d0*/  @!P0 IMAD.IADD R9, R9, 0x1, -R13 ;  /* 0x0000000109098824 */ /* 0x000fe200078e0a0d */
[C---:B------:R-:W-:Y:S02]  /*122e0*/  ISETP.GT.U32.AND P0, PT, R13.reuse, R237, PT ;  /* 0x000000ed0d00720c */ /* 0x040fe40003f04070 */
[----:B------:R-:W-:Y:S02]  /*122f0*/  IADD3 R12, -R12, RZ, RZ ;  /* 0x000000ff0c0c7210 */ /* 0x000fe40007ffe1ff */
[----:B-1----:R-:W-:Y:S01]  /*12300*/  MOV R0, R5 ;  /* 0x0000000500007202 */ /* 0x002fe20000000f00 */
[----:B------:R-:W-:Y:S01]  /*12310*/  IMAD.HI.U32 R5, R6, R236, RZ ;  /* 0x000000ec06057227 */ /* 0x000fe200078e00ff */
[----:B------:R-:W-:-:S03]  /*12320*/  ISETP.GT.U32.AND P2, PT, R13, R9, PT ;  /* 0x000000090d00720c */ /* 0x000fc60003f44070 */
[----:B------:R-:W-:Y:S01]  /*12330*/  IMAD.MOV R5, RZ, RZ, -R5 ;  /* 0x000000ffff057224 */ /* 0x000fe200078e0a05 */
[----:B------:R-:W-:Y:S01]  /*12340*/  ISETP.GE.AND P6, PT, R8, RZ, PT ;  /* 0x000000ff0800720c */ /* 0x000fe20003fc6270 */
[C---:B------:R-:W-:Y:S02]  /*12350*/  IMAD R3, R13.reuse, R12, R3 ;  /* 0x0000000c0d037224 */ /* 0x040fe400078e0203 */
[----:B------:R-:W-:Y:S02]  /*12360*/  IMAD R236, R13, R5, R236 ;  /* 0x000000050dec7224 */ /* 0x000fe400078e02ec */
[----:B------:R-:W-:Y:S02]  /*12370*/  VIADD R8, R15, 0x15f ;  /* 0x0000015f0f087836 */ /* 0x000fe40000000000 */
[--C-:B------:R-:W-:Y:S01]  /*12380*/  @!P1 IMAD.IADD R11, R11, 0x1, -R13.reuse ;  /* 0x000000010b0b9824 */ /* 0x100fe200078e0a0d */
[----:B------:R-:W-:Y:S01]  /*12390*/  ISETP.GT.U32.AND P1, PT, R13, R236, PT ;  /* 0x000000ec0d00720c */ /* 0x000fe20003f24070 */
[----:B------:R-:W-:Y:S01]  /*123a0*/  @!P0 IMAD.IADD R237, R237, 0x1, -R13 ;  /* 0x00000001eded8824 */ /* 0x000fe200078e0a0d */
[----:B------:R-:W-:-:S02]  /*123b0*/  ISETP.GT.U32.AND P0, PT, R13, R3, PT ;  /* 0x000000030d00720c */ /* 0x000fc40003f04070 */
[----:B------:R-:W-:Y:S01]  /*123c0*/  IABS R12, R8 ;  /* 0x00000008000c7213 */ /* 0x000fe20000000000 */
[----:B------:R-:W-:Y:S01]  /*123d0*/  @!P5 IMAD.MOV R0, RZ, RZ, -R0 ;  /* 0x000000ffff00d224 */ /* 0x000fe200078e0a00 */
[----:B------:R-:W-:Y:S02]  /*123e0*/  @!P2 IADD3 R9, R9, -R13, RZ ;  /* 0x8000000d0909a210 */ /* 0x000fe40007ffe0ff */
[----:B------:R-:W-:Y:S01]  /*123f0*/  ISETP.GE.AND P2, PT, R4, RZ, PT ;  /* 0x000000ff0400720c */ /* 0x000fe20003f46270 */
[----:B------:R-:W-:-:S04]  /*12400*/  IMAD.HI.U32 R239, R6, R12, RZ ;  /* 0x0000000c06ef7227 */ /* 0x000fc800078e00ff */
[----:B------:R-:W-:Y:S01]  /*12410*/  VIADD R4, R15, 0x160 ;  /* 0x000001600f047836 */ /* 0x000fe20000000000 */
[----:B------:R-:W-:Y:S01]  /*12420*/  ISETP.GE.AND P5, PT, R7, RZ, PT ;  /* 0x000000ff0700720c */ /* 0x000fe20003fa6270 */
[----:B------:R-:W-:Y:S01]  /*12430*/  IMAD.MOV R239, RZ, RZ, -R239 ;  /* 0x000000ffffef7224 */ /* 0x000fe200078e0aef */
[----:B------:R1:W-:Y:S01]  /*12440*/  STL [R1+0x4cc], R0 ;  /* 0x0004cc0001007387 */ /* 0x0003e20000100800 */
[----:B------:R-:W-:Y:S01]  /*12450*/  @!P1 IADD3 R236, R236, -R13, RZ ;  /* 0x8000000decec9210 */ /* 0x000fe20007ffe0ff */
[----:B------:R-:W-:Y:S01]  /*12460*/  @!P0 IMAD.IADD R3, R3, 0x1, -R13 ;  /* 0x0000000103038824 */ /* 0x000fe200078e0a0d */
[----:B------:R-:W-:Y:S01]  /*12470*/  IABS R7, R4 ;  /* 0x0000000400077213 */ /* 0x000fe20000000000 */
[----:B------:R-:W-:Y:S02]  /*12480*/  IMAD R12, R13, R239, R12 ;  /* 0x000000ef0d0c7224 */ /* 0x000fe400078e020c */
[----:B------:R-:W-:Y:S01]  /*12490*/  IMAD.MOV.U32 R2, RZ, RZ, R9 ;  /* 0x000000ffff027224 */ /* 0x000fe200078e0009 */
[----:B-1----:R-:W-:Y:S01]  /*124a0*/  MOV R0, R237 ;  /* 0x000000ed00007202 */ /* 0x002fe20000000f00 */
[----:B------:R-:W-:Y:S01]  /*124b0*/  VIADD R5, R15, 0x161 ;  /* 0x000001610f057836 */ /* 0x000fe20000000000 */
[----:B------:R-:W-:Y:S01]  /*124c0*/  ISETP.GE.AND P0, PT, R8, RZ, PT ;  /* 0x000000ff0800720c */ /* 0x000fe20003f06270 */
[----:B------:R-:W-:Y:S01]  /*124d0*/  IMAD.HI.U32 R8, R6, R7, RZ ;  /* 0x0000000706087227 */ /* 0x000fe200078e00ff */
[----:B------:R-:W-:-:S03]  /*124e0*/  ISETP.GT.U32.AND P1, PT, R13, R236, PT ;  /* 0x000000ec0d00720c */ /* 0x000fc60003f24070 */
[----:B------:R-:W-:Y:S01]  /*124f0*/  @!P3 IMAD.MOV R0, RZ, RZ, -R0 ;  /* 0x000000ffff00b224 */ /* 0x000fe200078e0a00 */
[C---:B------:R-:W-:Y:S01]  /*12500*/  ISETP.GT.U32.AND P3, PT, R13.reuse, R3, PT ;  /* 0x000000030d00720c */ /* 0x040fe20003f64070 */
[----:B------:R-:W-:Y:S01]  /*12510*/  @!P4 IMAD.MOV R2, RZ, RZ, -R2 ;  /* 0x000000ffff02c224 */ /* 0x000fe200078e0a02 */
[----:B------:R-:W-:Y:S01]  /*12520*/  ISETP.GT.U32.AND P4, PT, R13, R12, PT ;  /* 0x0000000c0d00720c */ /* 0x000fe20003f84070 */
[----:B------:R-:W-:Y:S01]  /*12530*/  IMAD.MOV R8, RZ, RZ, -R8 ;  /* 0x000000ffff087224 */ /* 0x000fe200078e0a08 */
[----:B------:R-:W-:-:S03]  /*12540*/  IABS R238, R5 ;  /* 0x0000000500ee7213 */ /* 0x000fc60000000000 */
[C---:B------:R-:W-:Y:S02]  /*12550*/  IMAD R7, R13.reuse, R8, R7 ;  /* 0x000000080d077224 */ /* 0x040fe400078e0207 */
[----:B------:R-:W-:Y:S01]  /*12560*/  IMAD.HI.U32 R9, R6, R238, RZ ;  /* 0x000000ee06097227 */ /* 0x000fe200078e00ff */
[----:B------:R1:W-:Y:S03]  /*12570*/  STL [R1+0x4c4], R0 ;  /* 0x0004c40001007387 */ /* 0x0003e60000100800 */
[----:B------:R-:W-:Y:S01]  /*12580*/  @!P1 IMAD.IADD R236, R236, 0x1, -R13 ;  /* 0x00000001ecec9824 */ /* 0x000fe200078e0a0d */
[----:B------:R-:W-:Y:S01]  /*12590*/  ISETP.GT.U32.AND P1, PT, R13, R7, PT ;  /* 0x000000070d00720c */ /* 0x000fe20003f24070 */
[----:B------:R-:W-:Y:S02]  /*125a0*/  IMAD.MOV R9, RZ, RZ, -R9 ;  /* 0x000000ffff097224 */ /* 0x000fe400078e0a09 */
[----:B------:R-:W-:-:S02]  /*125b0*/  @!P3 IMAD.IADD R3, R3, 0x1, -R13 ;  /* 0x000000010303b824 */ /* 0x000fc400078e0a0d */
[----:B------:R-:W-:Y:S02]  /*125c0*/  @!P4 IMAD.IADD R12, R12, 0x1, -R13 ;  /* 0x000000010c0cc824 */ /* 0x000fe400078e0a0d */
[----:B-1----:R-:W-:Y:S01]  /*125d0*/  IMAD.MOV.U32 R0, RZ, RZ, R11 ;  /* 0x000000ffff007224 */ /* 0x002fe200078e000b */
[----:B------:R1:W-:Y:S01]  /*125e0*/  STL [R1+0x474], R2 ;  /* 0x0004740201007387 */ /* 0x0003e20000100800 */
[C---:B------:R-:W-:Y:S01]  /*125f0*/  IMAD R238, R13.reuse, R9, R238 ;  /* 0x000000090dee7224 */ /* 0x040fe200078e02ee */
[----:B------:R-:W-:Y:S02]  /*12600*/  ISETP.GT.U32.AND P4, PT, R13, R12, PT ;  /* 0x0000000c0d00720c */ /* 0x000fe40003f84070 */
[----:B------:R-:W-:Y:S01]  /*12610*/  @!P6 IADD3 R0, -R0, RZ, RZ ;  /* 0x000000ff0000e210 */ /* 0x000fe20007ffe1ff */
[----:B-1----:R-:W-:-:S04]  /*12620*/  IMAD.MOV.U32 R2, RZ, RZ, R3 ;  /* 0x000000ffff027224 */ /* 0x002fc800078e0003 */
[----:B------:R1:W-:Y:S01]  /*12630*/  STL [R1+0x480], R0 ;  /* 0x0004800001007387 */ /* 0x0003e20000100800 */
[----:B------:R-:W-:Y:S01]  /*12640*/  @!P5 IMAD.MOV R2, RZ, RZ, -R2 ;  /* 0x000000ffff02d224 */ /* 0x000fe200078e0a02 */
[----:B------:R-:W-:Y:S01]  /*12650*/  ISETP.GT.U32.AND P5, PT, R13, R238, PT ;  /* 0x000000ee0d00720c */ /* 0x000fe20003fa4070 */
[----:B------:R-:W-:Y:S02]  /*12660*/  @!P1 IMAD.IADD R7, R7, 0x1, -R13 ;  /* 0x0000000107079824 */ /* 0x000fe400078e0a0d */
[----:B-1----:R-:W-:-:S03]  /*12670*/  IMAD.MOV.U32 R0, RZ, RZ, R236 ;  /* 0x000000ffff007224 */ /* 0x002fc600078e00ec */
[----:B------:R-:W-:Y:S01]  /*12680*/  ISETP.GT.U32.AND P1, PT, R13, R7, PT ;  /* 0x000000070d00720c */ /* 0x000fe20003f24070 */
[C---:B------:R-:W-:Y:S01]  /*12690*/  VIADD R9, R15.reuse, 0x163 ;  /* 0x000001630f097836 */ /* 0x040fe20000000000 */
[----:B------:R-:W-:Y:S02]  /*126a0*/  IADD3 R11, R15, 0x162, RZ ;  /* 0x000001620f0b7810 */ /* 0x000fe40007ffe0ff */
[----:B------:R-:W-:Y:S01]  /*126b0*/  @!P2 IADD3 R0, -R0, RZ, RZ ;  /* 0x000000ff0000a210 */ /* 0x000fe20007ffe1ff */
[----:B------:R-:W-:Y:S01]  /*126c0*/  @!P4 IMAD.IADD R12, R12, 0x1, -R13 ;  /* 0x000000010c0cc824 */ /* 0x000fe200078e0a0d */
[----:B------:R-:W-:Y:S01]  /*126d0*/  ISETP.GE.AND P3, PT, R5, RZ, PT ;  /* 0x000000ff0500720c */ /* 0x000fe20003f66270 */
[----:B------:R-:W-:Y:S01]  /*126e0*/  STL [R1+0x4a4], R2 ;  /* 0x0004a40201007387 */ /* 0x000fe20000100800 */
[----:B------:R-:W-:Y:S02]  /*126f0*/  IABS R5, R11 ;  /* 0x0000000b00057213 */ /* 0x000fe40000000000 */
[----:B------:R-:W-:Y:S01]  /*12700*/  @!P5 IADD3 R238, R238, -R13, RZ ;  /* 0x8000000deeeed210 */ /* 0x000fe20007ffe0ff */
[----:B------:R1:W-:Y:S01]  /*12710*/  STL [R1+0x4a0], R0 ;  /* 0x0004a00001007387 */ /* 0x0003e20000100800 */
[----:B------:R-:W-:-:S02]  /*12720*/  IABS R8, R9 ;  /* 0x0000000900087213 */ /* 0x000fc40000000000 */
[----:B------:R-:W-:Y:S01]  /*12730*/  ISETP.GE.AND P6, PT, R4, RZ, PT ;  /* 0x000000ff0400720c */ /* 0x000fe20003fc6270 */
[----:B------:R-:W-:Y:S01]  /*12740*/  IMAD.HI.U32 R236, R6, R5, RZ ;  /* 0x0000000506ec7227 */ /* 0x000fe200078e00ff */
[----:B------:R-:W-:-:S03]  /*12750*/  ISETP.GT.U32.AND P5, PT, R13, R238, PT ;  /* 0x000000ee0d00720c */ /* 0x000fc60003fa4070 */
[----:B-1----:R-:W-:Y:S01]  /*12760*/  IMAD.MOV.U32 R0, RZ, RZ, R12 ;  /* 0x000000ffff007224 */ /* 0x002fe200078e000c */
[----:B------:R-:W-:Y:S01]  /*12770*/  ISETP.GE.AND P4, PT, R9, RZ, PT ;  /* 0x000000ff0900720c */ /* 0x000fe20003f86270 */
[----:B------:R-:W-:Y:S01]  /*12780*/  IMAD.HI.U32 R9, R6, R8, RZ ;  /* 0x0000000806097227 */ /* 0x000fe200078e00ff */
[----:B------:R-:W-:Y:S02]  /*12790*/  IADD3 R4, R15, 0x164, RZ ;  /* 0x000001640f047810 */ /* 0x000fe40007ffe0ff */
[----:B------:R-:W-:Y:S01]  /*127a0*/  @!P0 IADD3 R0, -R0, RZ, RZ ;  /* 0x000000ff00008210 */ /* 0x000fe20007ffe1ff */
[----:B------:R-:W-:Y:S01]  /*127b0*/  @!P1 IMAD.IADD R7, R7, 0x1, -R13 ;  /* 0x0000000107079824 */ /* 0x000fe200078e0a0d */
[----:B------:R-:W-:Y:S01]  /*127c0*/  IABS R3, R4 ;  /* 0x0000000400037213 */ /* 0x000fe20000000000 */
[----:B------:R-:W-:Y:S02]  /*127d0*/  IMAD.MOV R236, RZ, RZ, -R236 ;  /* 0x000000ffffec7224 */ /* 0x000fe400078e0aec */
[----:B------:R-:W-:Y:S01]  /*127e0*/  IMAD.MOV R9, RZ, RZ, -R9 ;  /* 0x000000ffff097224 */ /* 0x000fe200078e0a09 */
[----:B------:R1:W-:Y:S01]  /*127f0*/  STL [R1+0x488], R0 ;  /* 0x0004880001007387 */ /* 0x0003e20000100800 */
[C---:B------:R-:W-:Y:S01]  /*12800*/  IMAD R5, R13.reuse, R236, R5 ;  /* 0x000000ec0d057224 */ /* 0x040fe200078e0205 */
[----:B------:R-:W-:Y:S01]  /*12810*/  ISETP.GE.AND P0, PT, R4, RZ, PT ;  /* 0x000000ff0400720c */ /* 0x000fe20003f06270 */
[----:B------:R-:W-:Y:S01]  /*12820*/  IMAD R4, R13, R9, R8 ;  /* 0x000000090d047224 */ /* 0x000fe200078e0208 */
[----:B------:R-:W-:Y:S01]  /*12830*/  ISETP.GE.AND P2, PT, R11, RZ, PT ;  /* 0x000000ff0b00720c */ /* 0x000fe20003f46270 */
[----:B------:R-:W-:-:S04]  /*12840*/  IMAD.HI.U32 R11, R6, R3, RZ ;  /* 0x00000003060b7227 */ /* 0x000fc800078e00ff */
[----:B-1----:R-:W-:Y:S01]  /*12850*/  IMAD.MOV.U32 R0, RZ, RZ, R7 ;  /* 0x000000ffff007224 */ /* 0x002fe200078e0007 */
[----:B------:R-:W-:-:S03]  /*12860*/  @!P5 IADD3 R238, R238, -R13, RZ ;  /* 0x8000000deeeed210 */ /* 0x000fc60007ffe0ff */
[----:B------:R-:W-:Y:S01]  /*12870*/  @!P6 IMAD.MOV R0, RZ, RZ, -R0 ;  /* 0x000000ffff00e224 */ /* 0x000fe200078e0a00 */
[C---:B------:R-:W-:Y:S01]  /*12880*/  ISETP.GT.U32.AND P1, PT, R13.reuse, R5, PT ;  /* 0x000000050d00720c */ /* 0x040fe20003f24070 */
[----:B------:R-:W-:Y:S01]  /*12890*/  IMAD.MOV R11, RZ, RZ, -R11 ;  /* 0x000000ffff0b7224 */ /* 0x000fe200078e0a0b */
[C---:B------:R-:W-:Y:S02]  /*128a0*/  ISETP.GT.U32.AND P6, PT, R13.reuse, R4, PT ;  /* 0x000000040d00720c */ /* 0x040fe40003fc4070 */
[----:B------:R1:W-:Y:S01]  /*128b0*/  STL [R1+0x48c], R0 ;  /* 0x00048c0001007387 */ /* 0x0003e20000100800 */
[----:B------:R-:W-:Y:S02]  /*128c0*/  IMAD R3, R13, R11, R3 ;  /* 0x0000000b0d037224 */ /* 0x000fe400078e0203 */
[----:B-1----:R-:W-:Y:S02]  /*128d0*/  IMAD.MOV.U32 R0, RZ, RZ, R238 ;  /* 0x000000ffff007224 */ /* 0x002fe400078e00ee */
[----:B------:R-:W-:-:S03]  /*128e0*/  VIADD R11, R15, 0x165 ;  /* 0x000001650f0b7836 */ /* 0x000fc60000000000 */
[----:B------:R-:W-:Y:S02]  /*128f0*/  @!P3 IADD3 R0, -R0, RZ, RZ ;  /* 0x000000ff0000b210 */ /* 0x000fe40007ffe1ff */
[----:B------:R-:W-:Y:S01]  /*12900*/  ISETP.GT.U32.AND P3, PT, R13, R3, PT ;  /* 0x000000030d00720c */ /* 0x000fe20003f64070 */
[--C-:B------:R-:W-:Y:S02]  /*12910*/  @!P1 IMAD.IADD R5, R5, 0x1, -R13.reuse ;  /* 0x0000000105059824 */ /* 0x100fe400078e0a0d */
[----:B------:R-:W-:Y:S01]  /*12920*/  @!P6 IMAD.IADD R4, R4, 0x1, -R13 ;  /* 0x000000010404e824 */ /* 0x000fe200078e0a0d */
[----:B------:R-:W-:Y:S02]  /*12930*/  ISETP.GE.AND P5, PT, R11, RZ, PT ;  /* 0x000000ff0b00720c */ /* 0x000fe40003fa6270 */
[----:B------:R-:W-:Y:S02]  /*12940*/  IABS R11, R11 ;  /* 0x0000000b000b7213 */ /* 0x000fe40000000000 */
[----:B------:R-:W-:-:S02]  /*12950*/  ISETP.GT.U32.AND P1, PT, R13, R5, PT ;  /* 0x000000050d00720c */ /* 0x000fc40003f24070 */
[----:B------:R-:W-:Y:S02]  /*12960*/  IADD3 R7, R15, 0x166, RZ ;  /* 0x000001660f077810 */ /* 0x000fe40007ffe0ff */
[----:B------:R-:W-:Y:S01]  /*12970*/  ISETP.GT.U32.AND P6, PT, R13, R4, PT ;  /* 0x000000040d00720c */ /* 0x000fe20003fc4070 */
[----:B------:R-:W-:Y:S01]  /*12980*/  IMAD.HI.U32 R238, R6, R11, RZ ;  /* 0x0000000b06ee7227 */ /* 0x000fe200078e00ff */
[----:B------:R-:W-:-:S03]  /*12990*/  IABS R12, R7 ;  /* 0x00000007000c7213 */ /* 0x000fc60000000000 */
[----:B------:R-:W-:Y:S02]  /*129a0*/  @!P3 IMAD.IADD R3, R3, 0x1, -R13 ;  /* 0x000000010303b824 */ /* 0x000fe400078e0a0d */
[----:B------:R-:W-:Y:S02]  /*129b0*/  VIADD R9, R15, 0x168 ;  /* 0x000001680f097836 */ /* 0x000fe40000000000 */
[----:B------:R-:W-:Y:S01]  /*129c0*/  IMAD.MOV R238, RZ, RZ, -R238 ;  /* 0x000000ffffee7224 */ /* 0x000fe200078e0aee */
[----:B------:R-:W-:Y:S01]  /*129d0*/  ISETP.GT.U32.AND P3, PT, R13, R3, PT ;  /* 0x000000030d00720c */ /* 0x000fe20003f64070 */
[----:B------:R-:W-:Y:S01]  /*129e0*/  IMAD.HI.U32 R239, R6, R12, RZ ;  /* 0x0000000c06ef7227 */ /* 0x000fe200078e00ff */
[----:B------:R-:W-:-:S03]  /*129f0*/  IABS R237, R9 ;  /* 0x0000000900ed7213 */ /* 0x000fc60000000000 */
[----:B------:R-:W-:Y:S02]  /*12a00*/  @!P1 IMAD.IADD R5, R5, 0x1, -R13 ;  /* 0x0000000105059824 */ /* 0x000fe400078e0a0d */
[----:B------:R-:W-:Y:S02]  /*12a10*/  IMAD R11, R13, R238, R11 ;  /* 0x000000ee0d0b7224 */ /* 0x000fe400078e020b */
[----:B------:R-:W-:Y:S02]  /*12a20*/  IMAD.MOV R239, RZ, RZ, -R239 ;  /* 0x000000ffffef7224 */ /* 0x000fe400078e0aef */
[----:B------:R-:W-:Y:S02]  /*12a30*/  @!P6 IMAD.IADD R4, R4, 0x1, -R13 ;  /* 0x000000010404e824 */ /* 0x000fe400078e0a0d */
[----:B------:R-:W-:Y:S01]  /*12a40*/  VIADD R8, R15, 0x167 ;  /* 0x000001670f087836 */ /* 0x000fe20000000000 */
[----:B------:R1:W-:Y:S01]  /*12a50*/  STL [R1+0x484], R0 ;  /* 0x0004840001007387 */ /* 0x0003e20000100800 */
[----:B------:R-:W-:Y:S01]  /*12a60*/  ISETP.GE.AND P1, PT, R7, RZ, PT ;  /* 0x000000ff0700720c */ /* 0x000fe20003f26270 */
[----:B------:R-:W-:Y:S01]  /*12a70*/  IMAD.MOV.U32 R2, RZ, RZ, R5 ;  /* 0x000000ffff027224 */ /* 0x000fe200078e0005 */
[C---:B------:R-:W-:Y:S01]  /*12a80*/  ISETP.GT.U32.AND P6, PT, R13.reuse, R11, PT ;  /* 0x0000000b0d00720c */ /* 0x040fe20003fc4070 */
[----:B------:R-:W-:-:S02]  /*12a90*/  IMAD R12, R13, R239, R12 ;  /* 0x000000ef0d0c7224 */ /* 0x000fc400078e020c */
[----:B------:R-:W-:Y:S01]  /*12aa0*/  IMAD.HI.U32 R7, R6, R237, RZ ;  /* 0x000000ed06077227 */ /* 0x000fe200078e00ff */
[----:B------:R-:W-:-:S03]  /*12ab0*/  IABS R236, R8 ;  /* 0x0000000800ec7213 */ /* 0x000fc60000000000 */
[----:B-1----:R-:W-:Y:S02]  /*12ac0*/  IMAD.MOV.U32 R0, RZ, RZ, R4 ;  /* 0x000000ffff007224 */ /* 0x002fe400078e0004 */
[----:B------:R-:W-:Y:S01]  /*12ad0*/  @!P2 IMAD.MOV R2, RZ, RZ, -R2 ;  /* 0x000000ffff02a224 */ /* 0x000fe200078e0a02 */
[----:B------:R-:W-:Y:S01]  /*12ae0*/  IADD3 R7, -R7, RZ, RZ ;  /* 0x000000ff07077210 */ /* 0x000fe20007ffe1ff */
[----:B------:R-:W-:Y:S01]  /*12af0*/  @!P4 IMAD.MOV R0, RZ, RZ, -R0 ;  /* 0x000000ffff00c224 */ /* 0x000fe200078e0a00 */
[----:B------:R-:W-:Y:S02]  /*12b00*/  ISETP.GT.U32.AND P2, PT, R13, R12, PT ;  /* 0x0000000c0d00720c */ /* 0x000fe40003f44070 */
[----:B------:R-:W-:Y:S01]  /*12b10*/  @!P3 IADD3 R3, R3, -R13, RZ ;  /* 0x8000000d0303b210 */ /* 0x000fe20007ffe0ff */
[----:B------:R-:W-:Y:S01]  /*12b20*/  IMAD.HI.U32 R240, R6, R236, RZ ;  /* 0x000000ec06f07227 */ /* 0x000fe200078e00ff */
[----:B------:R-:W-:Y:S03]  /*12b30*/  STL [R1+0x46c], R2 ;  /* 0x00046c0201007387 */ /* 0x000fe60000100800 */
[----:B------:R-:W-:Y:S01]  /*12b40*/  IMAD R4, R13, R7, R237 ;  /* 0x000000070d047224 */ /* 0x000fe200078e02ed */
[----:B------:R1:W-:Y:S01]  /*12b50*/  STL [R1+0x460], R0 ;  /* 0x0004600001007387 */ /* 0x0003e20000100800 */
[----:B------:R-:W-:Y:S01]  /*12b60*/  IADD3 R240, -R240, RZ, RZ ;  /* 0x000000fff0f07210 */ /* 0x000fe20007ffe1ff */
[----:B------:R-:W-:Y:S01]  /*12b70*/  @!P6 IMAD.IADD R11, R11, 0x1, -R13 ;  /* 0x000000010b0be824 */ /* 0x000fe200078e0a0d */
[----:B------:R-:W-:Y:S01]  /*12b80*/  IADD3 R5, R15, 0x169, RZ ;  /* 0x000001690f057810 */ /* 0x000fe20007ffe0ff */
[----:B-1----:R-:W-:-:S04]  /*12b90*/  IMAD.MOV.U32 R0, RZ, RZ, R3 ;  /* 0x000000ffff007224 */ /* 0x002fc800078e0003 */
[----:B------:R-:W-:Y:S01]  /*12ba0*/  @!P0 IMAD.MOV R0, RZ, RZ, -R0 ;  /* 0x000000ffff008224 */ /* 0x000fe200078e0a00 */
[C---:B------:R-:W-:Y:S01]  /*12bb0*/  ISETP.GT.U32.AND P0, PT, R13.reuse, R4, PT ;  /* 0x000000040d00720c */ /* 0x040fe20003f04070 */
[C---:B------:R-:W-:Y:S01]  /*12bc0*/  IMAD R236, R13.reuse, R240, R236 ;  /* 0x000000f00dec7224 */ /* 0x040fe200078e02ec */
[----:B------:R-:W-:Y:S01]  /*12bd0*/  ISETP.GT.U32.AND P6, PT, R13, R11, PT ;  /* 0x0000000b0d00720c */ /* 0x000fe20003fc4070 */
[----:B------:R-:W-:Y:S01]  /*12be0*/  @!P2 IMAD.IADD R12, R12, 0x1, -R13 ;  /* 0x000000010c0ca824 */ /* 0x000fe200078e0a0d */
[----:B------:R-:W-:Y:S01]  /*12bf0*/  IABS R238, R5 ;  /* 0x0000000500ee7213 */ /* 0x000fe20000000000 */
[----:B------:R-:W-:Y:S01]  /*12c00*/  VIADD R7, R15, 0x16a ;  /* 0x0000016a0f077836 */ /* 0x000fe20000000000 */
[C---:B------:R-:W-:Y:S02]  /*12c10*/  ISETP.GT.U32.AND P3, PT, R13.reuse, R236, PT ;  /* 0x000000ec0d00720c */ /* 0x040fe40003f64070 */
[----:B------:R-:W-:Y:S01]  /*12c20*/  ISETP.GT.U32.AND P2, PT, R13, R12, PT ;  /* 0x0000000c0d00720c */ /* 0x000fe20003f44070 */
[----:B------:R-:W-:Y:S01]  /*12c30*/  IMAD.HI.U32 R239, R6, R238, RZ ;  /* 0x000000ee06ef7227 */ /* 0x000fe200078e00ff */
[----:B------:R-:W-:-:S03]  /*12c40*/  IABS R3, R7 ;  /* 0x0000000700037213 */ /* 0x000fc60000000000 */
[----:B------:R-:W-:Y:S02]  /*12c50*/  @!P0 IADD3 R4, R4, -R13, RZ ;  /* 0x8000000d04048210 */ /* 0x000fe40007ffe0ff */
[----:B------:R-:W-:Y:S01]  /*12c60*/  IADD3 R239, -R239, RZ, RZ ;  /* 0x000000ffefef7210 */ /* 0x000fe20007ffe1ff */
[----:B------:R-:W-:Y:S01]  /*12c70*/  @!P6 IMAD.IADD R11, R11, 0x1, -R13 ;  /* 0x000000010b0be824 */ /* 0x000fe200078e0a0d */
[----:B------:R-:W-:Y:S01]  /*12c80*/  ISETP.GE.AND P6, PT, R9, RZ, PT ;  /* 0x000000ff0900720c */ /* 0x000fe20003fc6270 */
[----:B------:R-:W-:Y:S01]  /*12c90*/  IMAD.HI.U32 R9, R6, R3, RZ ;  /* 0x0000000306097227 */ /* 0x000fe200078e00ff */
[----:B------:R-:W-:-:S03]  /*12ca0*/  ISETP.GT.U32.AND P0, PT, R13, R4, PT ;  /* 0x000000040d00720c */ /* 0x000fc60003f04070 */
[--C-:B------:R-:W-:Y:S02]  /*12cb0*/  @!P3 IMAD.IADD R236, R236, 0x1, -R13.reuse ;  /* 0x00000001ececb824 */ /* 0x100fe400078e0a0d */
[C---:B------:R-:W-:Y:S02]  /*12cc0*/  IMAD R238, R13.reuse, R239, R238 ;  /* 0x000000ef0dee7224 */ /* 0x040fe400078e02ee */
[----:B------:R-:W-:Y:S02]  /*12cd0*/  @!P2 IMAD.IADD R12, R12, 0x1, -R13 ;  /* 0x000000010c0ca824 */ /* 0x000fe400078e0a0d */
[----:B------:R-:W-:Y:S01]  /*12ce0*/  IMAD.MOV R9, RZ, RZ, -R9 ;  /* 0x000000ffff097224 */ /* 0x000fe200078e0a09 */
[----:B------:R1:W-:Y:S01]  /*12cf0*/  STL [R1+0x458], R0 ;  /* 0x0004580001007387 */ /* 0x0003e20000100800 */
[C---:B------:R-:W-:Y:S02]  /*12d00*/  ISETP.GT.U32.AND P3, PT, R13.reuse, R236, PT ;  /* 0x000000ec0d00720c */ /* 0x040fe40003f64070 */
[----:B------:R-:W-:-:S02]  /*12d10*/  ISETP.GT.U32.AND P2, PT, R13, R238, PT ;  /* 0x000000ee0d00720c */ /* 0x000fc40003f44070 */
[----:B------:R-:W-:Y:S01]  /*12d20*/  ISETP.GE.AND P4, PT, R8, RZ, PT ;  /* 0x000000ff0800720c */ /* 0x000fe20003f86270 */
[----:B------:R-:W-:Y:S02]  /*12d30*/  VIADD R8, R15, 0x16b ;  /* 0x0000016b0f087836 */ /* 0x000fe40000000000 */
[----:B-1----:R-:W-:Y:S02]  /*12d40*/  IMAD.MOV.U32 R0, RZ, RZ, R12 ;  /* 0x000000ffff007224 */ /* 0x002fe400078e000c */
[C---:B------:R-:W-:Y:S02]  /*12d50*/  IMAD R12, R13.reuse, R9, R3 ;  /* 0x000000090d0c7224 */ /* 0x040fe400078e0203 */
[----:B------:R-:W-:Y:S02]  /*12d60*/  @!P0 IMAD.IADD R4, R4, 0x1, -R13 ;  /* 0x0000000104048824 */ /* 0x000fe400078e0a0d */
[----:B------:R-:W-:Y:S01]  /*12d70*/  IMAD.MOV.U32 R2, RZ, RZ, R11 ;  /* 0x000000ffff027224 */ /* 0x000fe200078e000b */
[----:B------:R-:W-:-:S02]  /*12d80*/  ISETP.GT.U32.AND P0, PT, R13, R12, PT ;  /* 0x0000000c0d00720c */ /* 0x000fc40003f04070 */
[----:B------:R-:W-:Y:S01]  /*12d90*/  IABS R237, R8 ;  /* 0x0000000800ed7213 */ /* 0x000fe20000000000 */
[----:B------:R-:W-:Y:S01]  /*12da0*/  @!P5 IMAD.MOV R2, RZ, RZ, -R2 ;  /* 0x000000ffff02d224 */ /* 0x000fe200078e0a02 */
[----:B------:R-:W-:Y:S01]  /*12db0*/  @!P2 IADD3 R238, R238, -R13, RZ ;  /* 0x8000000deeeea210 */ /* 0x000fe20007ffe0ff */
[----:B------:R-:W-:Y:S02]  /*12dc0*/  @!P3 IMAD.IADD R236, R236, 0x1, -R13 ;  /* 0x00000001ececb824 */ /* 0x000fe400078e0a0d */
[----:B------:R-:W-:Y:S02]  /*12dd0*/  VIADD R3, R15, 0x16c ;  /* 0x0000016c0f037836 */ /* 0x000fe40000000000 */
[----:B------:R-:W-:Y:S01]  /*12de0*/  IMAD.HI.U32 R11, R6, R237, RZ ;  /* 0x000000ed060b7227 */ /* 0x000fe200078e00ff */
[----:B------:R1:W-:Y:S01]  /*12df0*/  STL [R1+0x450], R2 ;  /* 0x0004500201007387 */ /* 0x0003e20000100800 */
[----:B------:R-:W-:Y:S02]  /*12e00*/  ISETP.GT.U32.AND P2, PT, R13, R238, PT ;  /* 0x000000ee0d00720c */ /* 0x000fe40003f44070 */
[----:B------:R-:W-:Y:S01]  /*12e10*/  IMAD.MOV R11, RZ, RZ, -R11 ;  /* 0x000000ffff0b7224 */ /* 0x000fe200078e0a0b */
[----:B------:R-:W-:Y:S01]  /*12e20*/  ISETP.GE.AND P5, PT, R5, RZ, PT ;  /* 0x000000ff0500720c */ /* 0x000fe20003fa6270 */
[----:B------:R-:W-:Y:S01]  /*12e30*/  @!P0 IMAD.IADD R12, R12, 0x1, -R13 ;  /* 0x000000010c0c8824 */ /* 0x000fe200078e0a0d */
[----:B------:R-:W-:Y:S01]  /*12e40*/  IADD3 R5, R15, 0x16d, RZ ;  /* 0x0000016d0f057810 */ /* 0x000fe20007ffe0ff */
[----:B-1----:R-:W-:Y:S01]  /*12e50*/  IMAD.MOV.U32 R2, RZ, RZ, R236 ;  /* 0x000000ffff027224 */ /* 0x002fe200078e00ec */
[----:B------:R-:W-:Y:S01]  /*12e60*/  IABS R236, R3 ;  /* 0x0000000300ec7213 */ /* 0x000fe20000000000 */
[----:B------:R-:W-:Y:S01]  /*12e70*/  IMAD R237, R13, R11, R237 ;  /* 0x0000000b0ded7224 */ /* 0x000fe200078e02ed */
[----:B------:R-:W-:-:S02]  /*12e80*/  @!P1 IADD3 R0, -R0, RZ, RZ ;  /* 0x000000ff00009210 */ /* 0x000fc40007ffe1ff */
[----:B------:R-:W-:Y:S01]  /*12e90*/  IABS R9, R5 ;  /* 0x0000000500097213 */ /* 0x000fe20000000000 */
[----:B------:R-:W-:Y:S01]  /*12ea0*/  IMAD.HI.U32 R11, R6, R236, RZ ;  /* 0x000000ec060b7227 */ /* 0x000fe200078e00ff */
[----:B------:R-:W-:Y:S01]  /*12eb0*/  ISETP.GT.U32.AND P0, PT, R13, R12, PT ;  /* 0x0000000c0d00720c */ /* 0x000fe20003f04070 */
[----:B------:R1:W-:Y:S03]  /*12ec0*/  STL [R1+0x41c], R0 ;  /* 0x00041c0001007387 */ /* 0x0003e60000100800 */
[----:B------:R-:W-:Y:S01]  /*12ed0*/  IADD3 R11, -R11, RZ, RZ ;  /* 0x000000ff0b0b7210 */ /* 0x000fe20007ffe1ff */
[----:B------:R-:W-:Y:S01]  /*12ee0*/  @!P4 IMAD.MOV R2, RZ, RZ, -R2 ;  /* 0x000000ffff02c224 */ /* 0x000fe200078e0a02 */
[----:B------:R-:W-:Y:S01]  /*12ef0*/  @!P2 IADD3 R238, R238, -R13, RZ ;  /* 0x8000000deeeea210 */ /* 0x000fe20007ffe0ff */
[----:B-1----:R-:W-:Y:S02]  /*12f00*/  IMAD.MOV.U32 R0, RZ, RZ, R4 ;  /* 0x000000ffff007224 */ /* 0x002fe400078e0004 */
[----:B------:R-:W-:Y:S01]  /*12f10*/  IMAD.HI.U32 R4, R6, R9, RZ ;  /* 0x0000000906047227 */ /* 0x000fe200078e00ff */
[----:B------:R-:W-:-:S03]  /*12f20*/  ISETP.GT.U32.AND P2, PT, R13, R237, PT ;  /* 0x000000ed0d00720c */ /* 0x000fc60003f44070 */
[----:B------:R-:W-:Y:S02]  /*12f30*/  IMAD.MOV R4, RZ, RZ, -R4 ;  /* 0x000000ffff047224 */ /* 0x000fe400078e0a04 */
[C---:B------:R-:W-:Y:S01]  /*12f40*/  IMAD R236, R13.reuse, R11, R236 ;  /* 0x0000000b0dec7224 */ /* 0x040fe200078e02ec */
[----:B------:R1:W-:Y:S01]  /*12f50*/  STL [R1+0x43c], R2 ;  /* 0x00043c0201007387 */ /* 0x0003e20000100800 */
[C---:B------:R-:W-:Y:S02]  /*12f60*/  IMAD R9, R13.reuse, R4, R9 ;  /* 0x000000040d097224 */ /* 0x040fe400078e0209 */
[----:B------:R-:W-:Y:S01]  /*12f70*/  @!P0 IMAD.IADD R12, R12, 0x1, -R13 ;  /* 0x000000010c0c8824 */ /* 0x000fe200078e0a0d */
[----:B------:R-:W-:Y:S02]  /*12f80*/  ISETP.GT.U32.AND P0, PT, R13, R236, PT ;  /* 0x000000ec0d00720c */ /* 0x000fe40003f04070 */
[----:B-1----:R-:W-:Y:S01]  /*12f90*/  MOV R2, R238 ;  /* 0x000000ee00027202 */ /* 0x002fe20000000f00 */
[----:B------:R-:W-:-:S03]  /*12fa0*/  @!P6 IMAD.MOV R0, RZ, RZ, -R0 ;  /* 0x000000ffff00e224 */ /* 0x000fc600078e0a00 */
[----:B------:R-:W-:Y:S02]  /*12fb0*/  @!P5 IADD3 R2, -R2, RZ, RZ ;  /* 0x000000ff0202d210 */ /* 0x000fe40007ffe1ff */
[----:B------:R-:W-:Y:S01]  /*12fc0*/  ISETP.GT.U32.AND P5, PT, R13, R9, PT ;  /* 0x000000090d00720c */ /* 0x000fe20003fa4070 */
[----:B------:R-:W-:Y:S01]  /*12fd0*/  @!P2 IMAD.IADD R237, R237, 0x1, -R13 ;  /* 0x00000001ededa824 */ /* 0x000fe200078e0a0d */
[----:B------:R-:W-:Y:S01]  /*12fe0*/  ISETP.GE.AND P6, PT, R5, RZ, PT ;  /* 0x000000ff0500720c */ /* 0x000fe20003fc6270 */
[----:B------:R-:W-:Y:S01]  /*12ff0*/  VIADD R5, R15, 0x16e ;  /* 0x0000016e0f057836 */ /* 0x000fe20000000000 */
[----:B------:R-:W-:Y:S02]  /*13000*/  ISETP.GE.AND P1, PT, R7, RZ, PT ;  /* 0x000000ff0700720c */ /* 0x000fe40003f26270 */
[----:B------:R-:W-:Y:S01]  /*13010*/  ISETP.GE.AND P3, PT, R8, RZ, PT ;  /* 0x000000ff0800720c */ /* 0x000fe20003f66270 */
[----:B------:R-:W-:Y:S01]  /*13020*/  VIADD R8, R15, 0x16f ;  /* 0x0000016f0f087836 */ /* 0x000fe20000000000 */
[----:B------:R-:W-:-:S02]  /*13030*/  ISETP.GT.U32.AND P2, PT, R13, R237, PT ;  /* 0x000000ed0d00720c */ /* 0x000fc40003f44070 */
[----:B------:R-:W-:Y:S02]  /*13040*/  IABS R7, R5 ;  /* 0x0000000500077213 */ /* 0x000fe40000000000 */
[----:B------:R-:W-:Y:S01]  /*13050*/  @!P0 IADD3 R236, R236, -R13, RZ ;  /* 0x8000000decec8210 */ /* 0x000fe20007ffe0ff */
[----:B------:R-:W-:Y:S01]  /*13060*/  @!P5 IMAD.IADD R9, R9, 0x1, -R13 ;  /* 0x000000010909d824 */ /* 0x000fe200078e0a0d */
[----:B------:R-:W-:Y:S01]  /*13070*/  ISETP.GE.AND P4, PT, R3, RZ, PT ;  /* 0x000000ff0300720c */ /* 0x000fe20003f86270 */
[----:B------:R-:W-:Y:S01]  /*13080*/  IMAD.HI.U32 R11, R6, R7, RZ ;  /* 0x00000007060b7227 */ /* 0x000fe200078e00ff */
[C---:B------:R-:W-:Y:S02]  /*13090*/  ISETP.GT.U32.AND P0, PT, R13.reuse, R236, PT ;  /* 0x000000ec0d00720c */ /* 0x040fe40003f04070 */
[----:B------:R-:W-:Y:S01]  /*130a0*/  IABS R3, R8 ;  /* 0x0000000800037213 */ /* 0x000fe20000000000 */
[----:B------:R-:W-:Y:S01]  /*130b0*/  IMAD.MOV R11, RZ, RZ, -R11 ;  /* 0x000000ffff0b7224 */ /* 0x000fe200078e0a0b */
[----:B------:R-:W-:Y:S01]  /*130c0*/  ISETP.GT.U32.AND P5, PT, R13, R9, PT ;  /* 0x000000090d00720c */ /* 0x000fe20003fa4070 */
[----:B------:R-:W-:-:S02]  /*130d0*/  VIADD R239, R15, 0x170 ;  /* 0x000001700fef7836 */ /* 0x000fc40000000000 */
[----:B------:R-:W-:Y:S01]  /*130e0*/  IMAD.HI.U32 R4, R6, R3, RZ ;  /* 0x0000000306047227 */ /* 0x000fe200078e00ff */
[----:B------:R1:W-:Y:S03]  /*130f0*/  STL [R1+0x440], R0 ;  /* 0x0004400001007387 */ /* 0x0003e60000100800 */
[----:B------:R-:W-:Y:S01]  /*13100*/  @!P2 IMAD.IADD R237, R237, 0x1, -R13 ;  /* 0x00000001ededa824 */ /* 0x000fe200078e0a0d */
[----:B------:R-:W-:Y:S01]  /*13110*/  ISETP.GE.AND P2, PT, R8, RZ, PT ;  /* 0x000000ff0800720c */ /* 0x000fe20003f46270 */
[----:B------:R-:W-:Y:S01]  /*13120*/  IMAD R7, R13, R11, R7 ;  /* 0x0000000b0d077224 */ /* 0x000fe200078e0207 */
[----:B------:R-:W-:Y:S01]  /*13130*/  IABS R8, R239 ;  /* 0x000000ef00087213 */ /* 0x000fe20000000000 */
[----:B------:R-:W-:Y:S02]  /*13140*/  IMAD.MOV R4, RZ, RZ, -R4 ;  /* 0x000000ffff047224 */ /* 0x000fe400078e0a04 */
[----:B-1----:R-:W-:-:S02]  /*13150*/  IMAD.MOV.U32 R0, RZ, RZ, R12 ;  /* 0x000000ffff007224 */ /* 0x002fc400078e000c */
[----:B------:R-:W-:Y:S02]  /*13160*/  VIADD R12, R15, 0x171 ;  /* 0x000001710f0c7836 */ /* 0x000fe40000000000 */
[----:B------:R-:W-:Y:S01]  /*13170*/  @!P1 IMAD.MOV R0, RZ, RZ, -R0 ;  /* 0x000000ffff009224 */ /* 0x000fe200078e0a00 */
[----:B------:R-:W-:Y:S01]  /*13180*/  ISETP.GE.AND P1, PT, R5, RZ, PT ;  /* 0x000000ff0500720c */ /* 0x000fe20003f26270 */
[----:B------:R-:W-:Y:S01]  /*13190*/  @!P0 IMAD.IADD R236, R236, 0x1, -R13 ;  /* 0x00000001ecec8824 */ /* 0x000fe200078e0a0d */
[C---:B------:R-:W-:Y:S01]  /*131a0*/  ISETP.GT.U32.AND P0, PT, R13.reuse, R7, PT ;  /* 0x000000070d00720c */ /* 0x040fe20003f04070 */
[----:B------:R-:W-:Y:S01]  /*131b0*/  IMAD R3, R13, R4, R3 ;  /* 0x000000040d037224 */ /* 0x000fe200078e0203 */
[----:B------:R-:W-:Y:S01]  /*131c0*/  IABS R5, R12 ;  /* 0x0000000c00057213 */ /* 0x000fe20000000000 */
[----:B------:R-:W-:Y:S01]  /*131d0*/  IMAD.HI.U32 R244, R6, R8, RZ ;  /* 0x0000000806f47227 */ /* 0x000fe200078e00ff */
[----:B------:R-:W-:Y:S01]  /*131e0*/  STL [R1+0x424], R2 ;  /* 0x0004240201007387 */ /* 0x000fe20000100800 */
[----:B------:R-:W-:-:S02]  /*131f0*/  @!P5 IADD3 R9, R9, -R13, RZ ;  /* 0x8000000d0909d210 */ /* 0x000fc40007ffe0ff */
[----:B------:R-:W-:Y:S01]  /*13200*/  IMAD.MOV R244, RZ, RZ, -R244 ;  /* 0x000000fffff47224 */ /* 0x000fe200078e0af4 */
[----:B------:R1:W-:Y:S01]  /*13210*/  STL [R1+0x428], R0 ;  /* 0x0004280001007387 */ /* 0x0003e20000100800 */
[----:B------:R-:W-:Y:S01]  /*13220*/  ISETP.GT.U32.AND P5, PT, R13, R3, PT ;  /* 0x000000030d00720c */ /* 0x000fe20003fa4070 */
[----:B------:R-:W-:-:S04]  /*13230*/  IMAD.HI.U32 R242, R6, R5, RZ ;  /* 0x0000000506f27227 */ /* 0x000fc800078e00ff */
[----:B------:R-:W-:Y:S01]  /*13240*/  IMAD R8, R13, R244, R8 ;  /* 0x000000f40d087224 */ /* 0x000fe200078e0208 */
[----:B-1----:R-:W-:Y:S01]  /*13250*/  MOV R0, R237 ;  /* 0x000000ed00007202 */ /* 0x002fe20000000f00 */
[----:B------:R-:W-:Y:S02]  /*13260*/  IMAD.MOV R244, RZ, RZ, -R242 ;  /* 0x000000fffff47224 */ /* 0x000fe400078e0af2 */
[C---:B------:R-:W-:Y:S02]  /*13270*/  VIADD R240, R15.reuse, 0x172 ;  /* 0x000001720ff07836 */ /* 0x040fe40000000000 */
[----:B------:R-:W-:Y:S02]  /*13280*/  VIADD R238, R15, 0x173 ;  /* 0x000001730fee7836 */ /* 0x000fe40000000000 */
[----:B------:R-:W-:Y:S02]  /*13290*/  @!P3 IMAD.MOV R0, RZ, RZ, -R0 ;  /* 0x000000ffff00b224 */ /* 0x000fe400078e0a00 */
[----:B------:R-:W-:Y:S01]  /*132a0*/  @!P0 IMAD.IADD R7, R7, 0x1, -R13 ;  /* 0x0000000107078824 */ /* 0x000fe200078e0a0d */
[C---:B------:R-:W-:Y:S01]  /*132b0*/  ISETP.GT.U32.AND P0, PT, R13.reuse, R8, PT ;  /* 0x000000080d00720c */ /* 0x040fe20003f04070 */
[----:B------:R-:W-:Y:S01]  /*132c0*/  IMAD R5, R13, R244, R5 ;  /* 0x000000f40d057224 */ /* 0x000fe200078e0205 */
[----:B------:R-:W-:Y:S01]  /*132d0*/  IABS R4, R240 ;  /* 0x000000f000047213 */ /* 0x000fe20000000000 */
[----:B------:R1:W-:Y:S01]  /*132e0*/  STL [R1+0x400], R0 ;  /* 0x0004000001007387 */ /* 0x0003e20000100800 */
[----:B------:R-:W-:Y:S01]  /*132f0*/  IABS R243, R238 ;  /* 0x000000ee00f37213 */ /* 0x000fe20000000000 */
[----:B------:R-:W-:Y:S01]  /*13300*/  @!P5 IMAD.IADD R3, R3, 0x1, -R13 ;  /* 0x000000010303d824 */ /* 0x000fe200078e0a0d */
[C---:B------:R-:W-:Y:S01]  /*13310*/  ISETP.GT.U32.AND P5, PT, R13.reuse, R5, PT ;  /* 0x000000050d00720c */ /* 0x040fe20003fa4070 */
[----:B------:R-:W-:Y:S01]  /*13320*/  IMAD.HI.U32 R246, R6, R4, RZ ;  /* 0x0000000406f67227 */ /* 0x000fe200078e00ff */
[----:B------:R-:W-:-:S02]  /*13330*/  ISETP.GT.U32.AND P3, PT, R13, R7, PT ;  /* 0x000000070d00720c */ /* 0x000fc40003f64070 */
[----:B-1----:R-:W-:Y:S01]  /*13340*/  MOV R0, R236 ;  /* 0x000000ec00007202 */ /* 0x002fe20000000f00 */
[----:B------:R-:W-:Y:S01]  /*13350*/  IMAD.HI.U32 R245, R6, R243, RZ ;  /* 0x000000f306f57227 */ /* 0x000fe200078e00ff */
[----:B------:R-:W-:-:S03]  /*13360*/  IADD3 R11, R15, 0x174, RZ ;  /* 0x000001740f0b7810 */ /* 0x000fc60007ffe0ff */
[----:B------:R-:W-:Y:S01]  /*13370*/  @!P4 IMAD.MOV R0, RZ, RZ, -R0 ;  /* 0x000000ffff00c224 */ /* 0x000fe200078e0a00 */
[----:B------:R-:W-:Y:S01]  /*13380*/  IADD3 R244, -R245, RZ, RZ ;  /* 0x000000fff5f47210 */ /* 0x000fe20007ffe1ff */
[----:B------:R-:W-:Y:S01]  /*13390*/  IMAD.MOV R242, RZ, RZ, -R246 ;  /* 0x000000fffff27224 */ /* 0x000fe200078e0af6 */
[----:B------:R-:W-:Y:S01]  /*133a0*/  IABS R241, R11 ;  /* 0x0000000b00f17213 */ /* 0x000fe20000000000 */
[----:B------:R-:W-:Y:S01]  /*133b0*/  @!P0 IMAD.IADD R8, R8, 0x1, -R13 ;  /* 0x0000000108088824 */ /* 0x000fe200078e0a0d */
[----:B------:R1:W-:Y:S01]  /*133c0*/  STL [R1+0x3fc], R0 ;  /* 0x0003fc0001007387 */ /* 0x0003e20000100800 */
[C---:B------:R-:W-:Y:S01]  /*133d0*/  IMAD R4, R13.reuse, R242, R4 ;  /* 0x000000f20d047224 */ /* 0x040fe200078e0204 */
[C---:B------:R-:W-:Y:S01]  /*133e0*/  ISETP.GT.U32.AND P0, PT, R13.reuse, R3, PT ;  /* 0x000000030d00720c */ /* 0x040fe20003f04070 */
[C---:B------:R-:W-:Y:S01]  /*133f0*/  IMAD R243, R13.reuse, R244, R243 ;  /* 0x000000f40df37224 */ /* 0x040fe200078e02f3 */
[----:B------:R-:W-:Y:S01]  /*13400*/  ISETP.GT.U32.AND P4, PT, R13, R8, PT ;  /* 0x000000080d00720c */ /* 0x000fe20003f84070 */
[----:B------:R-:W-:-:S02]  /*13410*/  @!P5 IMAD.IADD R5, R5, 0x1, -R13 ;  /* 0x000000010505d824 */ /* 0x000fc400078e0a0d */
[----:B-1----:R-:W-:Y:S02]  /*13420*/  IMAD.MOV.U32 R0, RZ, RZ, R9 ;  /* 0x000000ffff007224 */ /* 0x002fe400078e0009 */
[----:B------:R-:W-:-:S03]  /*13430*/  IMAD.HI.U32 R247, R6, R241, RZ ;  /* 0x000000f106f77227 */ /* 0x000fc600078e00ff */
[----:B------:R-:W-:Y:S01]  /*13440*/  @!P6 IADD3 R0, -R0, RZ, RZ ;  /* 0x000000ff0000e210 */ /* 0x000fe20007ffe1ff */
[----:B------:R-:W-:Y:S01]  /*13450*/  @!P3 IMAD.IADD R7, R7, 0x1, -R13 ;  /* 0x000000010707b824 */ /* 0x000fe200078e0a0d */
[C---:B------:R-:W-:Y:S01]  /*13460*/  ISETP.GT.U32.AND P6, PT, R13.reuse, R4, PT ;  /* 0x000000040d00720c */ /* 0x040fe20003fc4070 */
[----:B------:R-:W-:Y:S01]  /*13470*/  IMAD.MOV R242, RZ, RZ, -R247 ;  /* 0x000000fffff27224 */ /* 0x000fe200078e0af7 */
[C---:B------:R-:W-:Y:S02]  /*13480*/  ISETP.GT.U32.AND P3, PT, R13.reuse, R243, PT ;  /* 0x000000f30d00720c */ /* 0x040fe40003f64070 */
[----:B------:R-:W-:Y:S01]  /*13490*/  ISETP.GT.U32.AND P5, PT, R13, R5, PT ;  /* 0x000000050d00720c */ /* 0x000fe20003fa4070 */
[----:B------:R-:W-:Y:S02]  /*134a0*/  VIADD R244, R15, 0x175 ;  /* 0x000001750ff47836 */ /* 0x000fe40000000000 */
[----:B------:R-:W-:Y:S02]  /*134b0*/  IMAD R241, R13, R242, R241 ;  /* 0x000000f20df17224 */ /* 0x000fe400078e02f1 */
[----:B------:R-:W-:Y:S01]  /*134c0*/  VIADD R242, R15, 0x176 ;  /* 0x000001760ff27836 */ /* 0x000fe20000000000 */
[----:B------:R-:W-:Y:S01]  /*134d0*/  IABS R237, R244 ;  /* 0x000000f400ed7213 */ /* 0x000fe20000000000 */
[----:B------:R-:W-:-:S02]  /*134e0*/  @!P0 IMAD.IADD R3, R3, 0x1, -R13 ;  /* 0x0000000103038824 */ /* 0x000fc400078e0a0d */
[--C-:B------:R-:W-:Y:S01]  /*134f0*/  @!P4 IMAD.IADD R8, R8, 0x1, -R13.reuse ;  /* 0x000000010808c824 */ /* 0x100fe200078e0a0d */
[----:B------:R-:W-:Y:S01]  /*13500*/  ISETP.GT.U32.AND P4, PT, R13, R241, PT ;  /* 0x000000f10d00720c */ /* 0x000fe20003f84070 */
[----:B------:R1:W-:Y:S01]  /*13510*/  STL [R1+0x3f8], R0 ;  /* 0x0003f80001007387 */ /* 0x0003e20000100800 */
[----:B------:R-:W-:Y:S02]  /*13520*/  @!P6 IMAD.IADD R4, R4, 0x1, -R13 ;  /* 0x000000010404e824 */ /* 0x000fe400078e0a0d */
[----:B------:R-:W-:Y:S01]  /*13530*/  IMAD.MOV.U32 R2, RZ, RZ, R7 ;  /* 0x000000ffff027224 */ /* 0x000fe200078e0007 */
[----:B------:R-:W-:Y:S01]  /*13540*/  IABS R236, R242 ;  /* 0x000000f200ec7213 */ /* 0x000fe20000000000 */
[----:B------:R-:W-:Y:S01]  /*13550*/  IMAD.HI.U32 R9, R6, R237, RZ ;  /* 0x000000ed06097227 */ /* 0x000fe200078e00ff */
[----:B------:R-:W-:Y:S02]  /*13560*/  ISETP.GE.AND P0, PT, R239, RZ, PT ;  /* 0x000000ffef00720c */ /* 0x000fe40003f06270 */
[-C--:B------:R-:W-:Y:S01]  /*13570*/  @!P3 IADD3 R243, R243, -R13.reuse, RZ ;  /* 0x8000000df3f3b210 */ /* 0x080fe20007ffe0ff */
[----:B-1----:R-:W-:Y:S01]  /*13580*/  IMAD.MOV.U32 R0, RZ, RZ, R3 ;  /* 0x000000ffff007224 */ /* 0x002fe200078e0003 */
[----:B------:R-:W-:Y:S01]  /*13590*/  @!P5 IADD3 R5, R5, -R13, RZ ;  /* 0x8000000d0505d210 */ /* 0x000fe20007ffe0ff */
[----:B------:R-:W-:Y:S01]  /*135a0*/  @!P1 IMAD.MOV R2, RZ, RZ, -R2 ;  /* 0x000000ffff029224 */ /* 0x000fe200078e0a02 */
[----:B------:R-:W-:Y:S01]  /*135b0*/  ISETP.GE.AND P5, PT, R12, RZ, PT ;  /* 0x000000ff0c00720c */ /* 0x000fe20003fa6270 */
[----:B------:R-:W-:Y:S01]  /*135c0*/  @!P2 IMAD.MOV R0, RZ, RZ, -R0 ;  /* 0x000000ffff00a224 */ /* 0x000fe200078e0a00 */
[C---:B------:R-:W-:Y:S01]  /*135d0*/  ISETP.GT.U32.AND P1, PT, R13.reuse, R4, PT ;  /* 0x000000040d00720c */ /* 0x040fe20003f24070 */
[----:B------:R-:W-:Y:S01]  /*135e0*/  IMAD.HI.U32 R239, R6, R236, RZ ;  /* 0x000000ec06ef7227 */ /* 0x000fe200078e00ff */
[----:B------:R-:W-:-:S03]  /*135f0*/  ISETP.GT.U32.AND P2, PT, R13, R243, PT ;  /* 0x000000f30d00720c */ /* 0x000fc60003f44070 */
[----:B------:R-:W-:Y:S01]  /*13600*/  IMAD.MOV R9, RZ, RZ, -R9 ;  /* 0x000000ffff097224 */ /* 0x000fe200078e0a09 */
[----:B------:R1:W-:Y:S01]  /*13610*/  STL [R1+0x3e0], R2 ;  /* 0x0003e00201007387 */ /* 0x0003e20000100800 */
[----:B------:R-:W-:Y:S01]  /*13620*/  IMAD.MOV R239, RZ, RZ, -R239 ;  /* 0x000000ffffef7224 */ /* 0x000fe200078e0aef */
[----:B------:R-:W-:Y:S01]  /*13630*/  @!P4 IADD3 R241, R241, -R13, RZ ;  /* 0x8000000df1f1c210 */ /* 0x000fe20007ffe0ff */
[C---:B------:R-:W-:Y:S01]  /*13640*/  IMAD R9, R13.reuse, R9, R237 ;  /* 0x000000090d097224 */ /* 0x040fe200078e02ed */
[----:B------:R2:W-:Y:S01]  /*13650*/  STL [R1+0x3d8], R0 ;  /* 0x0003d80001007387 */ /* 0x0005e20000100800 */
[----:B------:R-:W-:Y:S01]  /*13660*/  ISETP.GE.AND P6, PT, R240, RZ, PT ;  /* 0x000000fff000720c */ /* 0x000fe20003fc6270 */
[C---:B------:R-:W-:Y:S01]  /*13670*/  IMAD R236, R13.reuse, R239, R236 ;  /* 0x000000ef0dec7224 */ /* 0x040fe200078e02ec */
[----:B------:R-:W-:Y:S01]  /*13680*/  ISETP.GE.AND P3, PT, R238, RZ, PT ;  /* 0x000000ffee00720c */ /* 0x000fe20003f66270 */
[----:B-1----:R-:W-:Y:S01]  /*13690*/  IMAD.MOV.U32 R2, RZ, RZ, R8 ;  /* 0x000000ffff027224 */ /* 0x002fe200078e0008 */
[----:B------:R-:W-:Y:S01]  /*136a0*/  ISETP.GT.U32.AND P4, PT, R13, R241, PT ;  /* 0x000000f10d00720c */ /* 0x000fe20003f84070 */
[----:B------:R-:W-:-:S02]  /*136b0*/  VIADD R7, R15, 0x177 ;  /* 0x000001770f077836 */ /* 0x000fc40000000000 */
[----:B--2---:R-:W-:Y:S02]  /*136c0*/  IMAD.MOV.U32 R0, RZ, RZ, R5 ;  /* 0x000000ffff007224 */ /* 0x004fe400078e0005 */
[----:B------:R-:W-:Y:S01]  /*136d0*/  @!P0 IMAD.MOV R2, RZ, RZ, -R2 ;  /* 0x000000ffff028224 */ /* 0x000fe200078e0a02 */
[----:B------:R-:W-:Y:S01]  /*136e0*/  ISETP.GT.U32.AND P0, PT, R13, R9, PT ;  /* 0x000000090d00720c */ /* 0x000fe20003f04070 */
[----:B------:R-:W-:Y:S01]  /*136f0*/  @!P5 IMAD.MOV R0, RZ, RZ, -R0 ;  /* 0x000000ffff00d224 */ /* 0x000fe200078e0a00 */
[----:B------:R-:W-:Y:S01]  /*13700*/  @!P1 IADD3 R4, R4, -R13, RZ ;  /* 0x8000000d04049210 */ /* 0x000fe20007ffe0ff */
[----:B------:R-:W-:Y:S01]  /*13710*/  @!P2 IMAD.IADD R243, R243, 0x1, -R13 ;  /* 0x00000001f3f3a824 */ /* 0x000fe200078e0a0d */
[----:B------:R-:W-:Y:S01]  /*13720*/  IABS R12, R7 ;  /* 0x00000007000c7213 */ /* 0x000fe20000000000 */
[----:B------:R1:W-:Y:S01]  /*13730*/  STL [R1+0x3c8], R2 ;  /* 0x0003c80201007387 */ /* 0x0003e20000100800 */
[----:B------:R-:W-:-:S03]  /*13740*/  ISETP.GT.U32.AND P1, PT, R13, R236, PT ;  /* 0x000000ec0d00720c */ /* 0x000fc60003f24070 */
[----:B------:R2:W-:Y:S01]  /*13750*/  STL [R1+0x3c4], R0 ;  /* 0x0003c40001007387 */ /* 0x0005e20000100800 */
[----:B------:R-:W-:Y:S01]  /*13760*/  ISETP.GE.AND P5, PT, R11, RZ, PT ;  /* 0x000000ff0b00720c */ /* 0x000fe20003fa6270 */
[----:B------:R-:W-:Y:S01]  /*13770*/  IMAD.HI.U32 R8, R6, R12, RZ ;  /* 0x0000000c06087227 */ /* 0x000fe200078e00ff */
[----:B-1----:R-:W-:-:S03]  /*13780*/  MOV R2, R4 ;  /* 0x0000000400027202 */ /* 0x002fc60000000f00 */
[----:B--2---:R-:W-:Y:S01]  /*13790*/  IMAD.MOV.U32 R0, RZ, RZ, R243 ;  /* 0x000000ffff007224 */ /* 0x004fe200078e00f3 */
[----:B------:R-:W-:Y:S01]  /*137a0*/  @!P6 IADD3 R2, -R2, RZ, RZ ;  /* 0x000000ff0202e210 */ /* 0x000fe20007ffe1ff */
[--C-:B------:R-:W-:Y:S02]  /*137b0*/  @!P4 IMAD.IADD R241, R241, 0x1, -R13.reuse ;  /* 0x00000001f1f1c824 */ /* 0x100fe400078e0a0d */
[----:B------:R-:W-:Y:S02]  /*137c0*/  @!P3 IMAD.MOV R0, RZ, RZ, -R0 ;  /* 0x000000ffff00b224 */ /* 0x000fe400078e0a00 */
[--C-:B------:R-:W-:Y:S02]  /*137d0*/  @!P0 IMAD.IADD R9, R9, 0x1, -R13.reuse ;  /* 0x0000000109098824 */ /* 0x100fe400078e0a0d */
[----:B------:R-:W-:Y:S01]  /*137e0*/  IMAD.MOV R8, RZ, RZ, -R8 ;  /* 0x000000ffff087224 */ /* 0x000fe200078e0a08 */
[----:B------:R-:W-:Y:S01]  /*137f0*/  IADD3 R3, R15, 0x178, RZ ;  /* 0x000001780f037810 */ /* 0x000fe20007ffe0ff */
[----:B------:R-:W-:Y:S01]  /*13800*/  STL [R1+0x3b4], R2 ;  /* 0x0003b40201007387 */ /* 0x000fe20000100800 */
[----:B------:R-:W-:Y:S01]  /*13810*/  @!P1 IMAD.IADD R236, R236, 0x1, -R13 ;  /* 0x00000001ecec9824 */ /* 0x000fe200078e0a0d */
[C---:B------:R-:W-:Y:S01]  /*13820*/  ISETP.GT.U32.AND P1, PT, R13.reuse, R9, PT ;  /* 0x000000090d00720c */ /* 0x040fe20003f24070 */
[----:B------:R-:W-:Y:S01]  /*13830*/  IMAD R12, R13, R8, R12 ;  /* 0x000000080d0c7224 */ /* 0x000fe200078e020c */
[----:B------:R1:W-:Y:S01]  /*13840*/  STL [R1+0x3b0], R0 ;  /* 0x0003b00001007387 */ /* 0x0003e20000100800 */
[----:B------:R-:W-:-:S02]  /*13850*/  IABS R240, R3 ;  /* 0x0000000300f07213 */ /* 0x000fc40000000000 */
[----:B------:R-:W-:Y:S01]  /*13860*/  ISETP.GT.U32.AND P3, PT, R13, R236, PT ;  /* 0x000000ec0d00720c */ /* 0x000fe20003f64070 */
[----:B-1----:R-:W-:-:S04]  /*13870*/  IMAD.MOV.U32 R0, RZ, RZ, R241 ;  /* 0x000000ffff007224 */ /* 0x002fc800078e00f1 */
[----:B------:R-:W-:Y:S01]  /*13880*/  @!P5 IMAD.MOV R0, RZ, RZ, -R0 ;  /* 0x000000ffff00d224 */ /* 0x000fe200078e0a00 */
[----:B------:R-:W-:Y:S01]  /*13890*/  ISETP.GT.U32.AND P5, PT, R13, R12, PT ;  /* 0x0000000c0d00720c */ /* 0x000fe20003fa4070 */
[----:B------:R-:W-:Y:S01]  /*138a0*/  IMAD.HI.U32 R5, R6, R240, RZ ;  /* 0x000000f006057227 */ /* 0x000fe200078e00ff */
[----:B------:R-:W-:-:S03]  /*138b0*/  IADD3 R237, R15, 0x179, RZ ;  /* 0x000001790fed7810 */ /* 0x000fc60007ffe0ff */
[----:B------:R-:W-:Y:S01]  /*138c0*/  IMAD.MOV R5, RZ, RZ, -R5 ;  /* 0x000000ffff057224 */ /* 0x000fe200078e0a05 */
[----:B------:R-:W-:Y:S02]  /*138d0*/  @!P1 IADD3 R9, R9, -R13, RZ ;  /* 0x8000000d09099210 */ /* 0x000fe40007ffe0ff */
[----:B------:R-:W-:Y:S01]  /*138e0*/  ISETP.GE.AND P1, PT, R237, RZ, PT ;  /* 0x000000ffed00720c */ /* 0x000fe20003f26270 */
[----:B------:R-:W-:Y:S01]  /*138f0*/  IMAD R240, R13, R5, R240 ;  /* 0x000000050df07224 */ /* 0x000fe200078e02f0 */
[----:B------:R-:W-:Y:S02]  /*13900*/  ISETP.GE.AND P2, PT, R244, RZ, PT ;  /* 0x000000fff400720c */ /* 0x000fe40003f46270 */
[----:B------:R-:W-:Y:S01]  /*13910*/  IABS R237, R237 ;  /* 0x000000ed00ed7213 */ /* 0x000fe20000000000 */
[----:B------:R-:W-:Y:S01]  /*13920*/  @!P3 IMAD.IADD R236, R236, 0x1, -R13 ;  /* 0x00000001ececb824 */ /* 0x000fe200078e0a0d */
[----:B------:R-:W-:Y:S02]  /*13930*/  @!P5 IADD3 R12, R12, -R13, RZ ;  /* 0x8000000d0c0cd210 */ /* 0x000fe40007ffe0ff */
[----:B------:R-:W-:Y:S01]  /*13940*/  ISETP.GE.AND P0, PT, R7, RZ, PT ;  /* 0x000000ff0700720c */ /* 0x000fe20003f06270 */
[----:B------:R-:W-:Y:S01]  /*13950*/  IMAD.HI.U32 R7, R6, R237, RZ ;  /* 0x000000ed06077227 */ /* 0x000fe200078e00ff */
[----:B------:R-:W-:-:S02]  /*13960*/  ISETP.GT.U32.AND P3, PT, R13, R240, PT ;  /* 0x000000f00d00720c */ /* 0x000fc40003f64070 */
[----:B------:R-:W-:Y:S01]  /*13970*/  ISETP.GT.U32.AND P5, PT, R13, R12, PT ;  /* 0x0000000c0d00720c */ /* 0x000fe20003fa4070 */
[----:B------:R1:W-:Y:S01]  /*13980*/  STL [R1+0x3ac], R0 ;  /* 0x0003ac0001007387 */ /* 0x0003e20000100800 */
[----:B------:R-:W-:Y:S02]  /*13990*/  ISETP.GE.AND P4, PT, R242, RZ, PT ;  /* 0x000000fff200720c */ /* 0x000fe40003f86270 */
[----:B------:R-:W-:Y:S01]  /*139a0*/  IADD3 R7, -R7, RZ, RZ ;  /* 0x000000ff07077210 */ /* 0x000fe20007ffe1ff */
[----:B------:R-:W-:Y:S02]  /*139b0*/  VIADD R4, R15, 0x17a ;  /* 0x0000017a0f047836 */ /* 0x000fe40000000000 */
[----:B-1----:R-:W-:Y:S02]  /*139c0*/  IMAD.MOV.U32 R0, RZ, RZ, R9 ;  /* 0x000000ffff007224 */ /* 0x002fe400078e0009 */
[----:B------:R-:W-:Y:S02]  /*139d0*/  IMAD R237, R13, R7, R237 ;  /* 0x000000070ded7224 */ /* 0x000fe400078e02ed */
[----:B------:R-:W-:Y:S01]  /*139e0*/  @!P2 IMAD.MOV R0, RZ, RZ, -R0 ;  /* 0x000000ffff00a224 */ /* 0x000fe200078e0a00 */
[----:B------:R-:W-:Y:S01]  /*139f0*/  ISETP.GE.AND P6, PT, R3, RZ, PT ;  /* 0x000000ff0300720c */ /* 0x000fe20003fc6270 */
[--C-:B------:R-:W-:Y:S01]  /*13a00*/  @!P3 IMAD.IADD R240, R240, 0x1, -R13.reuse ;  /* 0x00000001f0f0b824 */ /* 0x100fe200078e0a0d */
[----:B------:R-:W-:Y:S01]  /*13a10*/  IABS R5, R4 ;  /* 0x0000000400057213 */ /* 0x000fe20000000000 */
[----:B------:R-:W-:Y:S01]  /*13a20*/  VIADD R3, R15, 0x17b ;  /* 0x0000017b0f037836 */ /* 0x000fe20000000000 */
[----:B------:R1:W-:Y:S01]  /*13a30*/  STL [R1+0x274], R0 ;  /* 0x0002740001007387 */ /* 0x0003e20000100800 */
[----:B------:R-:W-:Y:S01]  /*13a40*/  @!P5 IMAD.IADD R12, R12, 0x1, -R13 ;  /* 0x000000010c0cd824 */ /* 0x000fe200078e0a0d */
[C---:B------:R-:W-:Y:S01]  /*13a50*/  ISETP.GT.U32.AND P5, PT, R13.reuse, R237, PT ;  /* 0x000000ed0d00720c */ /* 0x040fe20003fa4070 */
[----:B------:R-:W-:Y:S01]  /*13a60*/  IMAD.MOV.U32 R9, RZ, RZ, R5 ;  /* 0x000000ffff097224 */ /* 0x000fe200078e0005 */
[----:B------:R-:W-:-:S02]  /*13a70*/  ISETP.GT.U32.AND P3, PT, R13, R240, PT ;  /* 0x000000f00d00720c */ /* 0x000fc40003f64070 */
[----:B------:R-:W-:Y:S01]  /*13a80*/  IABS R8, R3 ;  /* 0x0000000300087213 */ /* 0x000fe20000000000 */
[----:B-1----:R-:W-:-:S04]  /*13a90*/  IMAD.MOV.U32 R0, RZ, RZ, R236 ;  /* 0x000000ffff007224 */ /* 0x002fc800078e00ec */
[----:B------:R-:W-:Y:S01]  /*13aa0*/  @!P4 IMAD.MOV R0, RZ, RZ, -R0 ;  /* 0x000000ffff00c224 */ /* 0x000fe200078e0a00 */
[----:B------:R-:W-:Y:S01]  /*13ab0*/  ISETP.GE.AND P2, PT, R4, RZ, PT ;  /* 0x000000ff0400720c */ /* 0x000fe20003f46270 */
[C---:B------:R-:W-:Y:S01]  /*13ac0*/  IMAD.HI.U32 R5, R6.reuse, R9, RZ ;  /* 0x0000000906057227 */ /* 0x040fe200078e00ff */
[----:B------:R-:W-:Y:S02]  /*13ad0*/  ISETP.GE.AND P4, PT, R3, RZ, PT ;  /* 0x000000ff0300720c */ /* 0x000fe40003f86270 */
[----:B------:R1:W-:Y:S01]  /*13ae0*/  STL [R1+0x3a8], R0 ;  /* 0x0003a80001007387 */ /* 0x0003e20000100800 */
[----:B------:R-:W-:Y:S01]  /*13af0*/  IMAD.HI.U32 R4, R6, R8, RZ ;  /* 0x0000000806047227 */ /* 0x000fe200078e00ff */
[----:B------:R-:W-:-:S03]  /*13b00*/  IADD3 R3, R15, 0x17c, RZ ;  /* 0x0000017c0f037810 */ /* 0x000fc60007ffe0ff */
[----:B------:R-:W-:Y:S02]  /*13b10*/  IMAD.MOV R5, RZ, RZ, -R5 ;  /* 0x000000ffff057224 */ /* 0x000fe400078e0a05 */
[----:B------:R-:W-:Y:S02]  /*13b20*/  IMAD.MOV R4, RZ, RZ, -R4 ;  /* 0x000000ffff047224 */ /* 0x000fe400078e0a04 */
[----:B-1----:R-:W-:Y:S01]  /*13b30*/  IMAD.MOV.U32 R0, RZ, RZ, R12 ;  /* 0x000000ffff007224 */ /* 0x002fe200078e000c */
[----:B------:R-:W-:Y:S01]  /*13b40*/  IABS R7, R3 ;  /* 0x0000000300077213 */ /* 0x000fe20000000000 */
[----:B------:R-:W-:Y:S01]  /*13b50*/  @!P5 IMAD.IADD R237, R237, 0x1, -R13 ;  /* 0x00000001ededd824 */ /* 0x000fe200078e0a0d */
[----:B------:R-:W-:Y:S01]  /*13b60*/  @!P3 IADD3 R240, R240, -R13, RZ ;  /* 0x8000000df0f0b210 */ /* 0x000fe20007ffe0ff */
[C---:B------:R-:W-:Y:S01]  /*13b70*/  IMAD R9, R13.reuse, R5, R9 ;  /* 0x000000050d097224 */ /* 0x040fe200078e0209 */
[----:B------:R-:W-:Y:S01]  /*13b80*/  @!P0 IADD3 R0, -R0, RZ, RZ ;  /* 0x000000ff00008210 */ /* 0x000fe20007ffe1ff */
[C---:B------:R-:W-:Y:S01]  /*13b90*/  IMAD R8, R13.reuse, R4, R8 ;  /* 0x000000040d087224 */ /* 0x040fe200078e0208 */
[C---:B------:R-:W-:Y:S01]  /*13ba0*/  ISETP.GT.U32.AND P0, PT, R13.reuse, R237, PT ;  /* 0x000000ed0d00720c */ /* 0x040fe20003f04070 */
[----:B------:R-:W-:Y:S01]  /*13bb0*/  IMAD.HI.U32 R12, R6, R7, RZ ;  /* 0x00000007060c7227 */ /* 0x000fe200078e00ff */
[C---:B------:R-:W-:Y:S01]  /*13bc0*/  ISETP.GT.U32.AND P3, PT, R13.reuse, R9, PT ;  /* 0x000000090d00720c */ /* 0x040fe20003f64070 */
[----:B------:R1:W-:Y:S01]  /*13bd0*/  STL [R1+0x320], R0 ;  /* 0x0003200001007387 */ /* 0x0003e20000100800 */
[----:B------:R-:W-:Y:S01]  /*13be0*/  ISETP.GT.U32.AND P5, PT, R13, R8, PT ;  /* 0x000000080d00720c */ /* 0x000fe20003fa4070 */
[----:B------:R-:W-:-:S02]  /*13bf0*/  IMAD.MOV R12, RZ, RZ, -R12 ;  /* 0x000000ffff0c7224 */ /* 0x000fc400078e0a0c */
[----:B-1----:R-:W-:-:S05]  /*13c00*/  IMAD.MOV.U32 R0, RZ, RZ, R240 ;  /* 0x000000ffff007224 */ /* 0x002fca00078e00f0 */
[----:B------:R-:W-:Y:S02]  /*13c10*/  @!P6 IADD3 R0, -R0, RZ, RZ ;  /* 0x000000ff0000e210 */ /* 0x000fe40007ffe1ff */
[----:B------:R-:W-:Y:S01]  /*13c20*/  ISETP.GE.AND P6, PT, R3, RZ, PT ;  /* 0x000000ff0300720c */ /* 0x000fe20003fc6270 */
[----:B------:R-:W-:Y:S02]  /*13c30*/  IMAD R3, R13, R12, R7 ;  /* 0x0000000c0d037224 */ /* 0x000fe400078e0207 */
[----:B------:R-:W-:Y:S02]  /*13c40*/  VIADD R5, R15, 0x17e ;  /* 0x0000017e0f057836 */ /* 0x000fe40000000000 */
[--C-:B------:R-:W-:Y:S01]  /*13c50*/  @!P0 IMAD.IADD R237, R237, 0x1, -R13.reuse ;  /* 0x00000001eded8824 */ /* 0x100fe200078e0a0d */
[----:B------:R-:W-:Y:S01]  /*13c60*/  ISETP.GT.U32.AND P0, PT, R13, R3, PT ;  /* 0x000000030d00720c */ /* 0x000fe20003f04070 */
[----:B------:R-:W-:Y:S01]  /*13c70*/  @!P3 IMAD.IADD R9, R9, 0x1, -R13 ;  /* 0x000000010909b824 */ /* 0x000fe200078e0a0d */
[----:B------:R-:W-:Y:S01]  /*13c80*/  IABS R238, R5 ;  /* 0x0000000500ee7213 */ /* 0x000fe20000000000 */
[----:B------:R-:W-:-:S02]  /*13c90*/  VIADD R236, R15, 0x17d ;  /* 0x0000017d0fec7836 */ /* 0x000fc40000000000 */
[----:B------:R-:W-:Y:S01]  /*13ca0*/  @!P5 IMAD.IADD R8, R8, 0x1, -R13 ;  /* 0x000000010808d824 */ /* 0x000fe200078e0a0d */
[C---:B------:R-:W-:Y:S01]  /*13cb0*/  ISETP.GT.U32.AND P3, PT, R13.reuse, R9, PT ;  /* 0x000000090d00720c */ /* 0x040fe20003f64070 */
[C---:B------:R-:W-:Y:S01]  /*13cc0*/  IMAD.HI.U32 R7, R6.reuse, R238, RZ ;  /* 0x000000ee06077227 */ /* 0x040fe200078e00ff */
[----:B------:R-:W-:Y:S02]  /*13cd0*/  IABS R239, R236 ;  /* 0x000000ec00ef7213 */ /* 0x000fe40000000000 */
[----:B------:R-:W-:Y:S01]  /*13ce0*/  ISETP.GT.U32.AND P5, PT, R13, R8, PT ;  /* 0x000000080d00720c */ /* 0x000fe20003fa4070 */
[----:B------:R-:W-:Y:S01]  /*13cf0*/  VIADD R4, R15, 0x17f ;  /* 0x0000017f0f047836 */ /* 0x000fe20000000000 */
[----:B------:R1:W-:Y:S01]  /*13d00*/  STL [R1+0x3a0], R0 ;  /* 0x0003a00001007387 */ /* 0x0003e20000100800 */
[----:B------:R-:W-:Y:S01]  /*13d10*/  IMAD.HI.U32 R240, R6, R239, RZ ;  /* 0x000000ef06f07227 */ /* 0x000fe200078e00ff */
[----:B------:R-:W-:-:S03]  /*13d20*/  IADD3 R7, -R7, RZ, RZ ;  /* 0x000000ff07077210 */ /* 0x000fc60007ffe1ff */
[--C-:B------:R-:W-:Y:S01]  /*13d30*/  @!P0 IMAD.IADD R3, R3, 0x1, -R13.reuse ;  /* 0x0000000103038824 */ /* 0x100fe200078e0a0d */
[----:B------:R-:W-:Y:S01]  /*13d40*/  IABS R11, R4 ;  /* 0x00000004000b7213 */ /* 0x000fe20000000000 */
[----:B------:R-:W-:Y:S01]  /*13d50*/  IMAD.MOV R240, RZ, RZ, -R240 ;  /* 0x000000fffff07224 */ /* 0x000fe200078e0af0 */
[----:B-1----:R-:W-:Y:S01]  /*13d60*/  MOV R0, R237 ;  /* 0x000000ed00007202 */ /* 0x002fe20000000f00 */
[----:B------:R-:W-:Y:S01]  /*13d70*/  @!P3 IMAD.IADD R9, R9, 0x1, -R13 ;  /* 0x000000010909b824 */ /* 0x000fe200078e0a0d */
[C---:B------:R-:W-:Y:S01]  /*13d80*/  ISETP.GT.U32.AND P0, PT, R13.reuse, R3, PT ;  /* 0x000000030d00720c */ /* 0x040fe20003f04070 */
[C---:B------:R-:W-:Y:S01]  /*13d90*/  IMAD R238, R13.reuse, R7, R238 ;  /* 0x000000070dee7224 */ /* 0x040fe200078e02ee */
[----:B------:R-:W-:Y:S01]  /*13da0*/  ISETP.GE.AND P3, PT, R236, RZ, PT ;  /* 0x000000ffec00720c */ /* 0x000fe20003f66270 */
[----:B------:R-:W-:Y:S02]  /*13db0*/  @!P1 IMAD.MOV R0, RZ, RZ, -R0 ;  /* 0x000000ffff009224 */ /* 0x000fe400078e0a00 */
[----:B------:R-:W-:-:S02]  /*13dc0*/  IMAD R236, R13, R240, R239 ;  /* 0x000000f00dec7224 */ /* 0x000fc400078e02ef */
[----:B------:R-:W-:Y:S01]  /*13dd0*/  @!P5 IMAD.IADD R8, R8, 0x1, -R13 ;  /* 0x000000010808d824 */ /* 0x000fe200078e0a0d */
[----:B------:R1:W-:Y:S01]  /*13de0*/  STL [R1+0x368], R0 ;  /* 0x0003680001007387 */ /* 0x0003e20000100800 */
[----:B------:R-:W-:Y:S01]  /*13df0*/  IMAD.HI.U32 R12, R6, R11, RZ ;  /* 0x0000000b060c7227 */ /* 0x000fe200078e00ff */
[----:B------:R-:W-:Y:S02]  /*13e00*/  MOV R2, R9 ;  /* 0x0000000900027202 */ /* 0x000fe40000000f00 */
[C---:B------:R-:W-:Y:S01]  /*13e10*/  ISETP.GT.U32.AND P5, PT, R13.reuse, R238, PT ;  /* 0x000000ee0d00720c */ /* 0x040fe20003fa4070 */
[----:B------:R-:W-:Y:S01]  /*13e20*/  IMAD.MOV R12, RZ, RZ, -R12 ;  /* 0x000000ffff0c7224 */ /* 0x000fe200078e0a0c */
[----:B------:R-:W-:Y:S01]  /*13e30*/  ISETP.GT.U32.AND P1, PT, R13, R236, PT ;  /* 0x000000ec0d00720c */ /* 0x000fe20003f24070 */
[----:B-1----:R-:W-:Y:S02]  /*13e40*/  IMAD.MOV.U32 R0, RZ, RZ, R8 ;  /* 0x000000ffff007224 */ /* 0x002fe400078e0008 */
[----:B------:R-:W-:Y:S01]  /*13e50*/  @!P2 IMAD.MOV R2, RZ, RZ, -R2 ;  /* 0x000000ffff02a224 */ /* 0x000fe200078e0a02 */
[----:B------:R-:W-:Y:S01]  /*13e60*/  ISETP.GE.AND P2, PT, R5, RZ, PT ;  /* 0x000000ff0500720c */ /* 0x000fe20003f46270 */
[----:B------:R-:W-:Y:S01]  /*13e70*/  IMAD R11, R13, R12, R11 ;  /* 0x0000000c0d0b7224 */ /* 0x000fe200078e020b */
[----:B------:R-:W-:Y:S01]  /*13e80*/  @!P4 IADD3 R0, -R0, RZ, RZ ;  /* 0x000000ff0000c210 */ /* 0x000fe20007ffe1ff */
[----:B------:R-:W-:-:S02]  /*13e90*/  VIADD R5, R15, 0x181 ;  /* 0x000001810f057836 */ /* 0x000fc40000000000 */
[--C-:B------:R-:W-:Y:S01]  /*13ea0*/  @!P0 IMAD.IADD R3, R3, 0x1, -R13.reuse ;  /* 0x0000000103038824 */ /* 0x100fe200078e0a0d */
[----:B------:R-:W-:Y:S01]  /*13eb0*/  STL [R1+0x378], R2 ;  /* 0x0003780201007387 */ /* 0x000fe20000100800 */
[----:B------:R-:W-:Y:S01]  /*13ec0*/  VIADD R7, R15, 0x180 ;  /* 0x000001800f077836 */ /* 0x000fe20000000000 */
[----:B------:R-:W-:Y:S02]  /*13ed0*/  ISETP.GT.U32.AND P4, PT, R13, R11, PT ;  /* 0x0000000b0d00720c */ /* 0x000fe40003f84070 */
[----:B------:R1:W-:Y:S01]  /*13ee0*/  STL [R1+0x37c], R0 ;  /* 0x00037c0001007387 */ /* 0x0003e20000100800 */
[----:B------:R-:W-:Y:S02]  /*13ef0*/  IABS R9, R5 ;  /* 0x0000000500097213 */ /* 0x000fe40000000000 */
[----:B------:R-:W-:Y:S01]  /*13f00*/  @!P5 IADD3 R238, R238, -R13, RZ ;  /* 0x8000000deeeed210 */ /* 0x000fe20007ffe0ff */
[----:B------:R-:W-:Y:S01]  /*13f10*/  @!P1 IMAD.IADD R236, R236, 0x1, -R13 ;  /* 0x00000001ecec9824 */ /* 0x000fe200078e0a0d */
[----:B------:R-:W-:Y:S01]  /*13f20*/  IABS R237, R7 ;  /* 0x0000000700ed7213 */ /* 0x000fe20000000000 */
[----:B-1----:R-:W-:Y:S01]  /*13f30*/  IMAD.MOV.U32 R0, RZ, RZ, R3 ;  /* 0x000000ffff007224 */ /* 0x002fe200078e0003 */
[----:B------:R-:W-:Y:S01]  /*13f40*/  ISETP.GE.AND P1, PT, R7, RZ, PT ;  /* 0x000000ff0700720c */ /* 0x000fe20003f26270 */
[----:B------:R-:W-:-:S04]  /*13f50*/  IMAD.HI.U32 R7, R6, R9, RZ ;  /* 0x0000000906077227 */ /* 0x000fc800078e00ff */
[----:B------:R-:W-:Y:S01]  /*13f60*/  @!P6 IMAD.MOV R0, RZ, RZ, -R0 ;  /* 0x000000ffff00e224 */ /* 0x000fe200078e0a00 */
[C---:B------:R-:W-:Y:S01]  /*13f70*/  ISETP.GT.U32.AND P6, PT, R13.reuse, R238, PT ;  /* 0x000000ee0d00720c */ /* 0x040fe20003fc4070 */
[----:B------:R-:W-:Y:S01]  /*13f80*/  IMAD.HI.U32 R8, R6, R237, RZ ;  /* 0x000000ed06087227 */ /* 0x000fe200078e00ff */
[----:B------:R-:W-:-:S03]  /*13f90*/  ISETP.GT.U32.AND P5, PT, R13, R236, PT ;  /* 0x000000ec0d00720c */ /* 0x000fc60003fa4070 */
[----:B------:R-:W-:Y:S02]  /*13fa0*/  IMAD.MOV R7, RZ, RZ, -R7 ;  /* 0x000000ffff077224 */ /* 0x000fe400078e0a07 */
[----:B------:R-:W-:Y:S02]  /*13fb0*/  IMAD.MOV R8, RZ, RZ, -R8 ;  /* 0x000000ffff087224 */ /* 0x000fe400078e0a08 */
[----:B------:R-:W-:Y:S02]  /*13fc0*/  @!P4 IMAD.IADD R11, R11, 0x1, -R13 ;  /* 0x000000010b0bc824 */ /* 0x000fe400078e0a0d */
[C---:B------:R-:W-:Y:S02]  /*13fd0*/  IMAD R9, R13.reuse, R7, R9 ;  /* 0x000000070d097224 */ /* 0x040fe400078e0209 */
[C---:B------:R-:W-:Y:S01]  /*13fe0*/  IMAD R237, R13.reuse, R8, R237 ;  /* 0x000000080ded7224 */ /* 0x040fe200078e02ed */
[C---:B------:R-:W-:Y:S01]  /*13ff0*/  ISETP.GT.U32.AND P4, PT, R13.reuse, R11, PT ;  /* 0x0000000b0d00720c */ /* 0x040fe20003f84070 */
[----:B------:R-:W-:Y:S01]  /*14000*/  @!P6 IMAD.IADD R238, R238, 0x1, -R13 ;  /* 0x00000001eeeee824 */ /* 0x000fe200078e0a0d */
[----:B------:R-:W-:-:S02]  /*14010*/  ISETP.GT.U32.AND P6, PT, R13, R9, PT ;  /* 0x000000090d00720c */ /* 0x000fc40003fc4070 */
[----:B------:R-:W-:Y:S01]  /*14020*/  @!P5 IADD3 R236, R236, -R13, RZ ;  /* 0x8000000dececd210 */ /* 0x000fe20007ffe0ff */
[----:B------:R-:W-:Y:S01]  /*14030*/  VIADD R3, R15, 0x183 ;  /* 0x000001830f037836 */ /* 0x000fe20000000000 */
[----:B------:R-:W-:Y:S01]  /*14040*/  ISETP.GT.U32.AND P5, PT, R13, R237, PT ;  /* 0x000000ed0d00720c */ /* 0x000fe20003fa4070 */
[----:B------:R-:W-:Y:S01]  /*14050*/  VIADD R12, R15, 0x184 ;  /* 0x000001840f0c7836 */ /* 0x000fe20000000000 */
[----:B------:R1:W-:Y:S02]  /*14060*/  STL [R1+0x380], R0 ;  /* 0x0003800001007387 */ /* 0x0003e40000100800 */
[----:B------:R-:W-:Y:S02]  /*14070*/  IABS R7, R3 ;  /* 0x0000000300077213 */ /* 0x000fe40000000000 */
[----:B------:R-:W-:Y:S01]  /*14080*/  IABS R239, R12 ;  /* 0x0000000c00ef7213 */ /* 0x000fe20000000000 */
[----:B------:R-:W-:Y:S01]  /*14090*/  @!P4 IMAD.IADD R11, R11, 0x1, -R13 ;  /* 0x000000010b0bc824 */ /* 0x000fe200078e0a0d */
[----:B------:R-:W-:Y:S01]  /*140a0*/  ISETP.GE.AND P0, PT, R4, RZ, PT ;  /* 0x000000ff0400720c */ /* 0x000fe20003f06270 */
[----:B------:R-:W-:Y:S01]  /*140b0*/  IMAD.HI.U32 R240, R6, R7, RZ ;  /* 0x0000000706f07227 */ /* 0x000fe200078e00ff */
[----:B------:R-:W-:-:S03]  /*140c0*/  IADD3 R4, R15, 0x182, RZ ;  /* 0x000001820f047810 */ /* 0x000fc60007ffe0ff */
[----:B-1----:R-:W-:Y:S01]  /*140d0*/  IMAD.MOV.U32 R0, RZ, RZ, R236 ;  /* 0x000000ffff007224 */ /* 0x002fe200078e00ec */
[----:B------:R-:W-:Y:S01]  /*140e0*/  ISETP.GE.AND P4, PT, R5, RZ, PT ;  /* 0x000000ff0500720c */ /* 0x000fe20003f86270 */
[----:B------:R-:W-:Y:S01]  /*140f0*/  IMAD.MOV.U32 R5, RZ, RZ, R239 ;  /* 0x000000ffff057224 */ /* 0x000fe200078e00ef */
[-C--:B------:R-:W-:Y:S01]  /*14100*/  @!P6 IADD3 R9, R9, -R13.reuse, RZ ;  /* 0x8000000d0909e210 */ /* 0x080fe20007ffe0ff */
[----:B------:R-:W-:Y:S01]  /*14110*/  @!P3 IMAD.MOV R0, RZ, RZ, -R0 ;  /* 0x000000ffff00b224 */ /* 0x000fe200078e0a00 */
[----:B------:R-:W-:Y:S01]  /*14120*/  @!P5 IADD3 R237, R237, -R13, RZ ;  /* 0x8000000dededd210 */ /* 0x000fe20007ffe0ff */
[----:B------:R-:W-:Y:S01]  /*14130*/  IMAD.MOV R236, RZ, RZ, -R240 ;  /* 0x000000ffffec7224 */ /* 0x000fe200078e0af0 */
[----:B------:R-:W-:Y:S02]  /*14140*/  IABS R8, R4 ;  /* 0x0000000400087213 */ /* 0x000fe40000000000 */
[----:B------:R-:W-:Y:S01]  /*14150*/  ISETP.GE.AND P5, PT, R4, RZ, PT ;  /* 0x000000ff0400720c */ /* 0x000fe20003fa6270 */
[----:B------:R-:W-:Y:S01]  /*14160*/  IMAD.HI.U32 R4, R6, R5, RZ ;  /* 0x0000000506047227 */ /* 0x000fe200078e00ff */
[----:B------:R-:W-:Y:S01]  /*14170*/  ISETP.GT.U32.AND P6, PT, R13, R9, PT ;  /* 0x000000090d00720c */ /* 0x000fe20003fc4070 */
[----:B------:R1:W-:Y:S02]  /*14180*/  STL [R1+0x370], R0 ;  /* 0x0003700001007387 */ /* 0x0003e40000100800 */
[----:B------:R-:W-:-:S02]  /*14190*/  IMAD.MOV R4, RZ, RZ, -R4 ;  /* 0x000000ffff047224 */ /* 0x000fc400078e0a04 */
[C---:B------:R-:W-:Y:S01]  /*141a0*/  IMAD R7, R13.reuse, R236, R7 ;  /* 0x000000ec0d077224 */ /* 0x040fe200078e0207 */
[C---:B------:R-:W-:Y:S02]  /*141b0*/  ISETP.GT.U32.AND P3, PT, R13.reuse, R237, PT ;  /* 0x000000ed0d00720c */ /* 0x040fe40003f64070 */
[----:B-1----:R-:W-:Y:S01]  /*141c0*/  MOV R0, R11 ;  /* 0x0000000b00007202 */ /* 0x002fe20000000f00 */
[----:B------:R-:W-:-:S04]  /*141d0*/  IMAD R5, R13, R4, R5 ;  /* 0x000000040d057224 */ /* 0x000fc800078e0205 */
[----:B------:R-:W-:Y:S01]  /*141e0*/  @!P0 IMAD.MOV R0, RZ, RZ, -R0 ;  /* 0x000000ffff008224 */ /* 0x000fe200078e0a00 */
[----:B------:R-:W-:Y:S01]  /*141f0*/  ISETP.GT.U32.AND P0, PT, R13, R7, PT ;  /* 0x000000070d00720c */ /* 0x000fe20003f04070 */
[----:B------:R-:W-:-:S04]  /*14200*/  IMAD.HI.U32 R239, R6, R8, RZ ;  /* 0x0000000806ef7227 */ /* 0x000fc800078e00ff */
[----:B------:R-:W-:Y:S01]  /*14210*/  @!P6 IMAD.IADD R9, R9, 0x1, -R13 ;  /* 0x000000010909e824 */ /* 0x000fe200078e0a0d */
[----:B------:R-:W-:Y:S01]  /*14220*/  ISETP.GT.U32.AND P6, PT, R13, R5, PT ;  /* 0x000000050d00720c */ /* 0x000fe20003fc4070 */
[----:B------:R-:W-:Y:S02]  /*14230*/  IMAD.MOV R239, RZ, RZ, -R239 ;  /* 0x000000ffffef7224 */ /* 0x000fe400078e0aef */
[----:B------:R-:W-:Y:S01]  /*14240*/  VIADD R11, R15, 0x186 ;  /* 0x000001860f0b7836 */ /* 0x000fe20000000000 */
[----:B------:R-:W-:Y:S01]  /*14250*/  @!P3 IADD3 R237, R237, -R13, RZ ;  /* 0x8000000dededb210 */ /* 0x000fe20007ffe0ff */
[----:B------:R-:W-:Y:S02]  /*14260*/  IMAD R8, R13, R239, R8 ;  /* 0x000000ef0d087224 */ /* 0x000fe400078e0208 */
[----:B------:R-:W-:Y:S01]  /*14270*/  IMAD.MOV.U32 R2, RZ, RZ, R238 ;  /* 0x000000ffff027224 */ /* 0x000fe200078e00ee */
[----:B------:R-:W-:Y:S01]  /*14280*/  ISETP.GE.AND P3, PT, R3, RZ, PT ;  /* 0x000000ff0300720c */ /* 0x000fe20003f66270 */
[----:B------:R-:W-:Y:S01]  /*14290*/  @!P0 IMAD.IADD R7, R7, 0x1, -R13 ;  /* 0x0000000107078824 */ /* 0x000fe200078e0a0d */
[----:B------:R-:W-:Y:S01]  /*142a0*/  IABS R3, R11 ;  /* 0x0000000b00037213 */ /* 0x000fe20000000000 */
[----:B------:R-:W-:Y:S01]  /*142b0*/  @!P2 IMAD.MOV R2, RZ, RZ, -R2 ;  /* 0x000000ffff02a224 */ /* 0x000fe200078e0a02 */
[----:B------:R-:W-:-:S02]  /*142c0*/  ISETP.GT.U32.AND P2, PT, R13, R8, PT ;  /* 0x000000080d00720c */ /* 0x000fc40003f44070 */
[----:B------:R-:W-:Y:S01]  /*142d0*/  @!P6 IADD3 R5, R5, -R13, RZ ;  /* 0x8000000d0505e210 */ /* 0x000fe20007ffe0ff */
[----:B------:R-:W-:Y:S01]  /*142e0*/  IMAD.HI.U32 R238, R6, R3, RZ ;  /* 0x0000000306ee7227 */ /* 0x000fe200078e00ff */
[----:B------:R-:W-:-:S03]  /*142f0*/  ISETP.GT.U32.AND P6, PT, R13, R7, PT ;  /* 0x000000070d00720c */ /* 0x000fc60003fc4070 */
[----:B------:R-:W-:Y:S02]  /*14300*/  VIADD R240, R15, 0x185 ;  /* 0x000001850ff07836 */ /* 0x000fe40000000000 */
[----:B------:R-:W-:Y:S01]  /*14310*/  IMAD.MOV R238, RZ, RZ, -R238 ;  /* 0x000000ffffee7224 */ /* 0x000fe200078e0aee */
[----:B------:R-:W-:Y:S02]  /*14320*/  STL [R1+0x348], R2 ;  /* 0x0003480201007387 */ /* 0x000fe40000100800 */
[----:B------:R-:W-:Y:S01]  /*14330*/  IABS R4, R240 ;  /* 0x000000f000047213 */ /* 0x000fe20000000000 */
[----:B------:R-:W-:Y:S01]  /*14340*/  IMAD R3, R13, R238, R3 ;  /* 0x000000ee0d037224 */ /* 0x000fe200078e0203 */
[----:B------:R1:W-:Y:S01]  /*14350*/  STL [R1+0x350], R0 ;  /* 0x0003500001007387 */ /* 0x0003e20000100800 */
[----:B------:R-:W-:Y:S02]  /*14360*/  @!P2 IMAD.IADD R8, R8, 0x1, -R13 ;  /* 0x000000010808a824 */ /* 0x000fe400078e0a0d */
[----:B------:R-:W-:Y:S01]  /*14370*/  IMAD.HI.U32 R236, R6, R4, RZ ;  /* 0x0000000406ec7227 */ /* 0x000fe200078e00ff */
[----:B------:R-:W-:-:S03]  /*14380*/  ISETP.GE.AND P2, PT, R12, RZ, PT ;  /* 0x000000ff0c00720c */ /* 0x000fc60003f46270 */
[----:B------:R-:W-:Y:S02]  /*14390*/  @!P6 IMAD.IADD R7, R7, 0x1, -R13 ;  /* 0x000000010707e824 */ /* 0x000fe400078e0a0d */
[----:B-1----:R-:W-:Y:S01]  /*143a0*/  IMAD.MOV.U32 R0, RZ, RZ, R237 ;  /* 0x000000ffff007224 */ /* 0x002fe200078e00ed */
[C---:B------:R-:W-:Y:S01]  /*143b0*/  ISETP.GT.U32.AND P6, PT, R13.reuse, R3, PT ;  /* 0x000000030d00720c */ /* 0x040fe20003fc4070 */
[----:B------:R-:W-:Y:S01]  /*143c0*/  IMAD.MOV R236, RZ, RZ, -R236 ;  /* 0x000000ffffec7224 */ /* 0x000fe200078e0aec */
[C---:B------:R-:W-:Y:S01]  /*143d0*/  ISETP.GT.U32.AND P0, PT, R13.reuse, R8, PT ;  /* 0x000000080d00720c */ /* 0x040fe20003f04070 */
[----:B------:R-:W-:Y:S01]  /*143e0*/  @!P1 IMAD.MOV R0, RZ, RZ, -R0 ;  /* 0x000000ffff009224 */ /* 0x000fe200078e0a00 */
[----:B------:R-:W-:Y:S02]  /*143f0*/  ISETP.GT.U32.AND P1, PT, R13, R5, PT ;  /* 0x000000050d00720c */ /* 0x000fe40003f24070 */
[----:B------:R-:W-:Y:S01]  /*14400*/  IADD3 R12, R15, 0x187, RZ ;  /* 0x000001870f0c7810 */ /* 0x000fe20007ffe0ff */
[----:B------:R-:W-:-:S02]  /*14410*/  IMAD R4, R13, R236, R4 ;  /* 0x000000ec0d047224 */ /* 0x000fc400078e0204 */
[----:B------:R-:W-:Y:S01]  /*14420*/  VIADD R236, R15, 0x188 ;  /* 0x000001880fec7836 */ /* 0x000fe20000000000 */
[----:B------:R-:W-:Y:S01]  /*14430*/  IABS R237, R12 ;  /* 0x0000000c00ed7213 */ /* 0x000fe20000000000 */
[----:B------:R1:W-:Y:S02]  /*14440*/  STL [R1+0x358], R0 ;  /* 0x0003580001007387 */ /* 0x0003e40000100800 */
[----:B------:R-:W-:Y:S02]  /*14450*/  @!P6 IADD3 R3, R3, -R13, RZ ;  /* 0x8000000d0303e210 */ /* 0x000fe40007ffe0ff */
[----:B------:R-:W-:Y:S01]  /*14460*/  IMAD.HI.U32 R241, R6, R237, RZ ;  /* 0x000000ed06f17227 */ /* 0x000fe200078e00ff */
[----:B------:R-:W-:Y:S02]  /*14470*/  IABS R239, R236 ;  /* 0x000000ec00ef7213 */ /* 0x000fe40000000000 */
[----:B------:R-:W-:Y:S01]  /*14480*/  @!P0 IADD3 R8, R8, -R13, RZ ;  /* 0x8000000d08088210 */ /* 0x000fe20007ffe0ff */
[----:B-1----:R-:W-:Y:S01]  /*14490*/  IMAD.MOV.U32 R0, RZ, RZ, R9 ;  /* 0x000000ffff007224 */ /* 0x002fe200078e0009 */
[----:B------:R-:W-:Y:S01]  /*144a0*/  ISETP.GT.U32.AND P0, PT, R13, R4, PT ;  /* 0x000000040d00720c */ /* 0x000fe20003f04070 */
[----:B------:R-:W-:Y:S01]  /*144b0*/  @!P1 IMAD.IADD R5, R5, 0x1, -R13 ;  /* 0x0000000105059824 */ /* 0x000fe200078e0a0d */
[----:B------:R-:W-:Y:S01]  /*144c0*/  ISETP.GE.AND P1, PT, R240, RZ, PT ;  /* 0x000000fff000720c */ /* 0x000fe20003f26270 */
[----:B------:R-:W-:Y:S01]  /*144d0*/  @!P4 IMAD.MOV R0, RZ, RZ, -R0 ;  /* 0x000000ffff00c224 */ /* 0x000fe200078e0a00 */
[----:B------:R-:W-:Y:S01]  /*144e0*/  IADD3 R240, -R241, RZ, RZ ;  /* 0x000000fff1f07210 */ /* 0x000fe20007ffe1ff */
[----:B------:R-:W-:Y:S01]  /*144f0*/  IMAD.HI.U32 R242, R6, R239, RZ ;  /* 0x000000ef06f27227 */ /* 0x000fe200078e00ff */
[----:B------:R-:W-:-:S03]  /*14500*/  ISETP.GT.U32.AND P4, PT, R13, R3, PT ;  /* 0x000000030d00720c */ /* 0x000fc60003f84070 */
[----:B------:R-:W-:Y:S02]  /*14510*/  IMAD R237, R13, R240, R237 ;  /* 0x000000f00ded7224 */ /* 0x000fe400078e02ed */
[----:B------:R-:W-:Y:S01]  /*14520*/  IMAD.MOV R242, RZ, RZ, -R242 ;  /* 0x000000fffff27224 */ /* 0x000fe200078e0af2 */
[----:B------:R-:W-:Y:S01]  /*14530*/  @!P5 IADD3 R8, -R8, RZ, RZ ;  /* 0x000000ff0808d210 */ /* 0x000fe20007ffe1ff */
[----:B------:R-:W-:Y:S01]  /*14540*/  VIADD R238, R15, 0x189 ;  /* 0x000001890fee7836 */ /* 0x000fe20000000000 */
[C---:B------:R-:W-:Y:S01]  /*14550*/  ISETP.GT.U32.AND P5, PT, R13.reuse, R237, PT ;  /* 0x000000ed0d00720c */ /* 0x040fe20003fa4070 */
[----:B------:R-:W-:Y:S02]  /*14560*/  IMAD R239, R13, R242, R239 ;  /* 0x000000f20def7224 */ /* 0x000fe400078e02ef */
[--C-:B------:R-:W-:Y:S01]  /*14570*/  @!P0 IMAD.IADD R4, R4, 0x1, -R13.reuse ;  /* 0x0000000104048824 */ /* 0x100fe200078e0a0d */
[----:B------:R-:W-:Y:S01]  /*14580*/  IABS R241, R238 ;  /* 0x000000ee00f17213 */ /* 0x000fe20000000000 */
[----:B------:R-:W-:Y:S01]  /*14590*/  @!P4 IMAD.IADD R3, R3, 0x1, -R13 ;  /* 0x000000010303c824 */ /* 0x000fe200078e0a0d */
[----:B------:R1:W-:Y:S01]  /*145a0*/  STL [R1+0x33c], R0 ;  /* 0x00033c0001007387 */ /* 0x0003e20000100800 */
[----:B------:R-:W-:Y:S01]  /*145b0*/  IMAD.MOV.U32 R2, RZ, RZ, R7 ;  /* 0x000000ffff027224 */ /* 0x000fe200078e0007 */
[----:B------:R-:W-:Y:S01]  /*145c0*/  ISETP.GT.U32.AND P4, PT, R13, R239, PT ;  /* 0x000000ef0d00720c */ /* 0x000fe20003f84070 */
[----:B------:R-:W-:Y:S01]  /*145d0*/  IMAD.HI.U32 R7, R6, R241, RZ ;  /* 0x000000f106077227 */ /* 0x000fe200078e00ff */
[----:B------:R-:W-:-:S02]  /*145e0*/  ISETP.GE.AND P0, PT, R11, RZ, PT ;  /* 0x000000ff0b00720c */ /* 0x000fc40003f06270 */
[----:B------:R-:W-:Y:S01]  /*145f0*/  ISETP.GT.U32.AND P6, PT, R13, R4, PT ;  /* 0x000000040d00720c */ /* 0x000fe20003fc4070 */
[----:B------:R-:W-:Y:S02]  /*14600*/  @!P3 IMAD.MOV R2, RZ, RZ, -R2 ;  /* 0x000000ffff02b224 */ /* 0x000fe400078e0a02 */
[----:B-1----:R-:W-:Y:S01]  /*14610*/  IMAD.MOV.U32 R0, RZ, RZ, R5 ;  /* 0x000000ffff007224 */ /* 0x002fe200078e0005 */
[----:B------:R-:W-:Y:S03]  /*14620*/  STL [R1+0x338], R8 ;  /* 0x0003380801007387 */ /* 0x000fe60000100800 */
[----:B------:R-:W-:Y:S01]  /*14630*/  @!P2 IMAD.MOV R0, RZ, RZ, -R0 ;  /* 0x000000ffff00a224 */ /* 0x000fe200078e0a00 */
[----:B------:R-:W-:Y:S01]  /*14640*/  STL [R1+0x32c], R2 ;  /* 0x00032c0201007387 */ /* 0x000fe20000100800 */
[----:B------:R-:W-:Y:S02]  /*14650*/  IMAD.MOV R7, RZ, RZ, -R7 ;  /* 0x000000ffff077224 */ /* 0x000fe400078e0a07 */
[----:B------:R-:W-:Y:S01]  /*14660*/  VIADD R5, R15, 0x18a ;  /* 0x0000018a0f057836 */ /* 0x000fe20000000000 */
[----:B------:R1:W-:Y:S01]  /*14670*/  STL [R1+0x324], R0 ;  /* 0x0003240001007387 */ /* 0x0003e20000100800 */
[----:B------:R-:W-:-:S02]  /*14680*/  @!P5 IMAD.IADD R237, R237, 0x1, -R13 ;  /* 0x00000001ededd824 */ /* 0x000fc400078e0a0d */
[----:B------:R-:W-:Y:S01]  /*14690*/  IMAD R7, R13, R7, R241 ;  /* 0x000000070d077224 */ /* 0x000fe200078e02f1 */
[----:B------:R-:W-:Y:S01]  /*146a0*/  IABS R11, R5 ;  /* 0x00000005000b7213 */ /* 0x000fe20000000000 */
[----:B------:R-:W-:Y:S01]  /*146b0*/  @!P4 IMAD.IADD R239, R239, 0x1, -R13 ;  /* 0x00000001efefc824 */ /* 0x000fe200078e0a0d */
[C---:B------:R-:W-:Y:S01]  /*146c0*/  ISETP.GT.U32.AND P5, PT, R13.reuse, R237, PT ;  /* 0x000000ed0d00720c */ /* 0x040fe20003fa4070 */
[----:B-1----:R-:W-:Y:S01]  /*146d0*/  IMAD.MOV.U32 R0, RZ, RZ, R3 ;  /* 0x000000ffff007224 */ /* 0x002fe200078e0003 */
[----:B------:R-:W-:Y:S01]  /*146e0*/  @!P6 IADD3 R4, R4, -R13, RZ ;  /* 0x8000000d0404e210 */ /* 0x000fe20007ffe0ff */
[----:B------:R-:W-:Y:S01]  /*146f0*/  IMAD.HI.U32 R3, R6, R11, RZ ;  /* 0x0000000b06037227 */ /* 0x000fe200078e00ff */
[C---:B------:R-:W-:Y:S02]  /*14700*/  ISETP.GT.U32.AND P4, PT, R13.reuse, R239, PT ;  /* 0x000000ef0d00720c */ /* 0x040fe40003f84070 */
[----:B------:R-:W-:Y:S02]  /*14710*/  @!P0 IADD3 R0, -R0, RZ, RZ ;  /* 0x000000ff00008210 */ /* 0x000fe40007ffe1ff */
[----:B------:R-:W-:-:S02]  /*14720*/  ISETP.GT.U32.AND P0, PT, R13, R7, PT ;  /* 0x000000070d00720c */ /* 0x000fc40003f04070 */
[----:B------:R-:W-:Y:S01]  /*14730*/  MOV R2, R4 ;  /* 0x0000000400027202 */ /* 0x000fe20000000f00 */
[----:B------:R-:W-:Y:S01]  /*14740*/  IMAD.MOV R3, RZ, RZ, -R3 ;  /* 0x000000ffff037224 */ /* 0x000fe200078e0a03 */
[----:B------:R-:W-:-:S03]  /*14750*/  ISETP.GE.AND P3, PT, R12, RZ, PT ;  /* 0x000000ff0c00720c */ /* 0x000fc60003f66270 */
[----:B------:R-:W-:Y:S01]  /*14760*/  @!P1 IMAD.MOV R2, RZ, RZ, -R2 ;  /* 0x000000ffff029224 */ /* 0x000fe200078e0a02 */
[----:B------:R-:W-:Y:S01]  /*14770*/  @!P5 IADD3 R237, R237, -R13, RZ ;  /* 0x8000000dededd210 */ /* 0x000fe20007ffe0ff */
[----:B------:R-:W-:Y:S02]  /*14780*/  IMAD R11, R13, R3, R11 ;  /* 0x000000030d0b7224 */ /* 0x000fe400078e020b */
[C---:B------:R-:W-:Y:S01]  /*14790*/  VIADD R4, R15.reuse, 0x18b ;  /* 0x0000018b0f047836 */ /* 0x040fe20000000000 */
[----:B------:R-:W-:Y:S01]  /*147a0*/  STL [R1+0x2d0], R2 ;  /* 0x0002d00201007387 */ /* 0x000fe20000100800 */
[----:B------:R-:W-:Y:S01]  /*147b0*/  VIADD R12, R15, 0x18c ;  /* 0x0000018c0f0c7836 */ /* 0x000fe20000000000 */
[----:B------:R-:W-:Y:S01]  /*147c0*/  @!P4 IADD3 R239, R239, -R13, RZ ;  /* 0x8000000defefc210 */ /* 0x000fe20007ffe0ff */
[----:B------:R-:W-:Y:S01]  /*147d0*/  @!P0 IMAD.IADD R7, R7, 0x1, -R13 ;  /* 0x0000000107078824 */ /* 0x000fe200078e0a0d */
[----:B------:R1:W-:Y:S01]  /*147e0*/  STL [R1+0x280], R0 ;  /* 0x0002800001007387 */ /* 0x0003e20000100800 */
[----:B------:R-:W-:-:S02]  /*147f0*/  ISETP.GE.AND P1, PT, R5, RZ, PT ;  /* 0x000000ff0500720c */ /* 0x000fc40003f26270 */
[C---:B------:R-:W-:Y:S02]  /*14800*/  ISETP.GT.U32.AND P4, PT, R13.reuse, R11, PT ;  /* 0x0000000b0d00720c */ /* 0x040fe40003f84070 */
[----:B------:R-:W-:Y:S02]  /*14810*/  ISETP.GE.AND P2, PT, R236, RZ, PT ;  /* 0x000000ffec00720c */ /* 0x000fe40003f46270 */
[----:B------:R-:W-:Y:S01]  /*14820*/  IABS R5, R4 ;  /* 0x0000000400057213 */ /* 0x000fe20000000000 */
[----:B-1----:R-:W-:Y:S01]  /*14830*/  IMAD.MOV.U32 R0, RZ, RZ, R237 ;  /* 0x000000ffff007224 */ /* 0x002fe200078e00ed */
[----:B------:R-:W-:Y:S02]  /*14840*/  IABS R8, R12 ;  /* 0x0000000c00087213 */ /* 0x000fe40000000000 */
[----:B------:R-:W-:Y:S01]  /*14850*/  ISETP.GT.U32.AND P0, PT, R13, R7, PT ;  /* 0x000000070d00720c */ /* 0x000fe20003f04070 */
[----:B------:R-:W-:Y:S02]  /*14860*/  @!P3 IMAD.MOV R0, RZ, RZ, -R0 ;  /* 0x000000ffff00b224 */ /* 0x000fe400078e0a00 */
[----:B------:R-:W-:Y:S01]  /*14870*/  IMAD.HI.U32 R9, R6, R5, RZ ;  /* 0x0000000506097227 */ /* 0x000fe200078e00ff */
[----:B------:R-:W-:-:S02]  /*14880*/  ISETP.GE.AND P5, PT, R4, RZ, PT ;  /* 0x000000ff0400720c */ /* 0x000fc40003fa6270 */
[----:B------:R1:W-:Y:S01]  /*14890*/  STL [R1+0x284], R0 ;  /* 0x0002840001007387 */ /* 0x0003e20000100800 */
[----:B------:R-:W-:Y:S01]  /*148a0*/  IMAD.HI.U32 R236, R6, R8, RZ ;  /* 0x0000000806ec7227 */ /* 0x000fe200078e00ff */
[----:B------:R-:W-:-:S03]  /*148b0*/  ISETP.GE.AND P6, PT, R238, RZ, PT ;  /* 0x000000ffee00720c */ /* 0x000fc60003fc6270 */
[----:B------:R-:W-:Y:S02]  /*148c0*/  VIADD R4, R15, 0x18d ;  /* 0x0000018d0f047836 */ /* 0x000fe40000000000 */
[----:B------:R-:W-:Y:S02]  /*148d0*/  IMAD.MOV R9, RZ, RZ, -R9 ;  /* 0x000000ffff097224 */ /* 0x000fe400078e0a09 */
[----:B-1----:R-:W-:Y:S01]  /*148e0*/  IMAD.MOV.U32 R0, RZ, RZ, R239 ;  /* 0x000000ffff007224 */ /* 0x002fe200078e00ef */
[----:B------:R-:W-:Y:S01]  /*148f0*/  IADD3 R236, -R236, RZ, RZ ;  /* 0x000000ffecec7210 */ /* 0x000fe20007ffe1ff */
[----:B------:R-:W-:Y:S01]  /*14900*/  @!P4 IMAD.IADD R11, R11, 0x1, -R13 ;  /* 0x000000010b0bc824 */ /* 0x000fe200078e0a0d */
[----:B------:R-:W-:Y:S01]  /*14910*/  IABS R3, R4 ;  /* 0x0000000400037213 */ /* 0x000fe20000000000 */
[----:B------:R-:W-:Y:S02]  /*14920*/  IMAD R5, R13, R9, R5 ;  /* 0x000000090d057224 */ /* 0x000fe400078e0205 */
[----:B------:R-:W-:Y:S01]  /*14930*/  @!P2 IMAD.MOV R0, RZ, RZ, -R0 ;  /* 0x000000ffff00a224 */ /* 0x000fe200078e0a00 */
[----:B------:R-:W-:Y:S01]  /*14940*/  ISETP.GE.AND P2, PT, R4, RZ, PT ;  /* 0x000000ff0400720c */ /* 0x000fe20003f46270 */
[----:B------:R-:W-:Y:S01]  /*14950*/  @!P0 IMAD.IADD R7, R7, 0x1, -R13 ;  /* 0x0000000107078824 */ /* 0x000fe200078e0a0d */
[C---:B------:R-:W-:Y:S01]  /*14960*/  ISETP.GT.U32.AND P4, PT, R13.reuse, R11, PT ;  /* 0x0000000b0d00720c */ /* 0x040fe20003f84070 */
[C---:B------:R-:W-:Y:S01]  /*14970*/  IMAD R4, R13.reuse, R236, R8 ;  /* 0x000000ec0d047224 */ /* 0x040fe200078e0208 */
[----:B------:R1:W-:Y:S01]  /*14980*/  STL [R1+0x300], R0 ;  /* 0x0003000001007387 */ /* 0x0003e20000100800 */
[----:B------:R-:W-:Y:S01]  /*14990*/  IMAD.HI.U32 R8, R6, R3, RZ ;  /* 0x0000000306087227 */ /* 0x000fe200078e00ff */
[----:B------:R-:W-:-:S03]  /*149a0*/  ISETP.GT.U32.AND P0, PT, R13, R5, PT ;  /* 0x000000050d00720c */ /* 0x000fc60003f04070 */
[----:B------:R-:W-:Y:S02]  /*149b0*/  IMAD.MOV R8, RZ, RZ, -R8 ;  /* 0x000000ffff087224 */ /* 0x000fe400078e0a08 */
[----:B-1----:R-:W-:Y:S02]  /*149c0*/  IMAD.MOV.U32 R0, RZ, RZ, R7 ;  /* 0x000000ffff007224 */ /* 0x002fe400078e0007 */
[----:B------:R-:W-:-:S03]  /*149d0*/  IMAD R7, R13, R8, R3 ;  /* 0x000000080d077224 */ /* 0x000fc600078e0203 */
[----:B------:R-:W-:Y:S02]  /*149e0*/  @!P6 IADD3 R0, -R0, RZ, RZ ;  /* 0x000000ff0000e210 */ /* 0x000fe40007ffe1ff */
[----:B------:R-:W-:Y:S01]  /*149f0*/  ISETP.GT.U32.AND P6, PT, R13, R4, PT ;  /* 0x000000040d00720c */ /* 0x000fe20003fc4070 */
[--C-:B------:R-:W-:Y:S01]  /*14a00*/  @!P4 IMAD.IADD R11, R11, 0x1, -R13.reuse ;  /* 0x000000010b0bc824 */ /* 0x100fe200078e0a0d */
[----:B------:R-:W-:Y:S01]  /*14a10*/  ISETP.GT.U32.AND P4, PT, R13, R7, PT ;  /* 0x000000070d00720c */ /* 0x000fe20003f84070 */
[----:B------:R-:W-:Y:S01]  /*14a20*/  @!P0 IMAD.IADD R5, R5, 0x1, -R13 ;  /* 0x0000000105058824 */ /* 0x000fe200078e0a0d */
[C---:B------:R-:W-:Y:S01]  /*14a30*/  IADD3 R236, R15.reuse, 0x18e, RZ ;  /* 0x0000018e0fec7810 */ /* 0x040fe20007ffe0ff */
[----:B------:R-:W-:-:S03]  /*14a40*/  VIADD R9, R15, 0x18f ;  /* 0x0000018f0f097836 */ /* 0x000fc60000000000 */
[----:B------:R-:W-:Y:S02]  /*14a50*/  ISETP.GT.U32.AND P0, PT, R13, R5, PT ;  /* 0x000000050d00720c */ /* 0x000fe40003f04070 */
[----:B------:R-:W-:Y:S01]  /*14a60*/  IABS R8, R236 ;  /* 0x000000ec00087213 */ /* 0x000fe20000000000 */
[----:B------:R-:W-:Y:S01]  /*14a70*/  VIADD R3, R15, 0x190 ;  /* 0x000001900f037836 */ /* 0x000fe20000000000 */
[----:B------:R-:W-:Y:S02]  /*14a80*/  IABS R238, R9 ;  /* 0x0000000900ee7213 */ /* 0x000fe40000000000 */
[----:B------:R-:W-:Y:S01]  /*14a90*/  @!P6 IADD3 R4, R4, -R13, RZ ;  /* 0x8000000d0404e210 */ /* 0x000fe20007ffe0ff */
[----:B------:R1:W-:Y:S01]  /*14aa0*/  STL [R1+0x30c], R0 ;  /* 0x00030c0001007387 */ /* 0x0003e20000100800 */
[----:B------:R-:W-:Y:S01]  /*14ab0*/  ISETP.GE.AND P3, PT, R12, RZ, PT ;  /* 0x000000ff0c00720c */ /* 0x000fe20003f66270 */
[----:B------:R-:W-:Y:S01]  /*14ac0*/  IMAD.HI.U32 R12, R6, R8, RZ ;  /* 0x00000008060c7227 */ /* 0x000fe200078e00ff */
[----:B------:R-:W-:-:S02]  /*14ad0*/  ISETP.GT.U32.AND P6, PT, R13, R4, PT ;  /* 0x000000040d00720c */ /* 0x000fc40003fc4070 */
[----:B------:R-:W-:Y:S01]  /*14ae0*/  IABS R237, R3 ;  /* 0x0000000300ed7213 */ /* 0x000fe20000000000 */
[----:B------:R-:W-:Y:S02]  /*14af0*/  @!P4 IMAD.IADD R7, R7, 0x1, -R13 ;  /* 0x000000010707c824 */ /* 0x000fe400078e0a0d */
[----:B-1----:R-:W-:Y:S02]  /*14b00*/  IMAD.MOV.U32 R0, RZ, RZ, R11 ;  /* 0x000000ffff007224 */ /* 0x002fe400078e000b */
[----:B------:R-:W-:Y:S01]  /*14b10*/  IMAD.HI.U32 R11, R6, R238, RZ ;  /* 0x000000ee060b7227 */ /* 0x000fe200078e00ff */
[----:B------:R-:W-:-:S03]  /*14b20*/  ISETP.GT.U32.AND P4, PT, R13, R7, PT ;  /* 0x000000070d00720c */ /* 0x000fc60003f84070 */
[----:B------:R-:W-:Y:S01]  /*14b30*/  IMAD.MOV R12, RZ, RZ, -R12 ;  /* 0x000000ffff0c7224 */ /* 0x000fe200078e0a0c */
[----:B------:R-:W-:Y:S01]  /*14b40*/  IADD3 R11, -R11, RZ, RZ ;  /* 0x000000ff0b0b7210 */ /* 0x000fe20007ffe1ff */
[----:B------:R-:W-:Y:S01]  /*14b50*/  @!P1 IMAD.MOV R0, RZ, RZ, -R0 ;  /* 0x000000ffff009224 */ /* 0x000fe200078e0a00 */
[----:B------:R-:W-:Y:S01]  /*14b60*/  ISETP.GE.AND P1, PT, R236, RZ, PT ;  /* 0x000000ffec00720c */ /* 0x000fe20003f26270 */
[----:B------:R-:W-:Y:S02]  /*14b70*/  @!P0 IMAD.IADD R5, R5, 0x1, -R13 ;  /* 0x0000000105058824 */ /* 0x000fe400078e0a0d */
[----:B------:R-:W-:Y:S01]  /*14b80*/  IMAD.HI.U32 R236, R6, R237, RZ ;  /* 0x000000ed06ec7227 */ /* 0x000fe200078e00ff */
[----:B------:R-:W-:-:S03]  /*14b90*/  ISETP.GE.AND P0, PT, R9, RZ, PT ;  /* 0x000000ff0900720c */ /* 0x000fc60003f06270 */
[C---:B------:R-:W-:Y:S02]  /*14ba0*/  IMAD R8, R13.reuse, R12, R8 ;  /* 0x0000000c0d087224 */ /* 0x040fe400078e0208 */
[----:B------:R-:W-:Y:S01]  /*14bb0*/  IMAD.MOV.U32 R2, RZ, RZ, R5 ;  /* 0x000000ffff027224 */ /* 0x000fe200078e0005 */
[----:B------:R-:W-:Y:S01]  /*14bc0*/  @!P6 IADD3 R4, R4, -R13, RZ ;  /* 0x8000000d0404e210 */ /* 0x000fe20007ffe0ff */
[----:B------:R-:W-:Y:S02]  /*14bd0*/  IMAD.MOV R9, RZ, RZ, -R236 ;  /* 0x000000ffff097224 */ /* 0x000fe400078e0aec */
[C---:B------:R-:W-:Y:S01]  /*14be0*/  IMAD R238, R13.reuse, R11, R238 ;  /* 0x0000000b0dee7224 */ /* 0x040fe200078e02ee */
[C---:B------:R-:W-:Y:S01]  /*14bf0*/  ISETP.GT.U32.AND P6, PT, R13.reuse, R8, PT ;  /* 0x000000080d00720c */ /* 0x040fe20003fc4070 */
[C---:B------:R-:W-:Y:S01]  /*14c00*/  IMAD R237, R13.reuse, R9, R237 ;  /* 0x000000090ded7224 */ /* 0x040fe200078e02ed */
[----:B------:R-:W-:Y:S01]  /*14c10*/  @!P5 IADD3 R2, -R2, RZ, RZ ;  /* 0x000000ff0202d210 */ /* 0x000fe20007ffe1ff */
[----:B------:R1:W-:Y:S01]  /*14c20*/  STL [R1+0x308], R0 ;  /* 0x0003080001007387 */ /* 0x0003e20000100800 */
[----:B------:R-:W-:Y:S01]  /*14c30*/  ISETP.GT.U32.AND P5, PT, R13, R238, PT ;  /* 0x000000ee0d00720c */ /* 0x000fe20003fa4070 */
[----:B------:R-:W-:-:S02]  /*14c40*/  VIADD R236, R15, 0x192 ;  /* 0x000001920fec7836 */ /* 0x000fc40000000000 */
[----:B------:R-:W-:Y:S01]  /*14c50*/  @!P4 IMAD.IADD R7, R7, 0x1, -R13 ;  /* 0x000000010707c824 */ /* 0x000fe200078e0a0d */
[----:B------:R-:W-:Y:S01]  /*14c60*/  ISETP.GT.U32.AND P4, PT, R13, R237, PT ;  /* 0x000000ed0d00720c */ /* 0x000fe20003f84070 */
[----:B-1----:R-:W-:Y:S02]  /*14c70*/  IMAD.MOV.U32 R0, RZ, RZ, R4 ;  /* 0x000000ffff007224 */ /* 0x002fe400078e0004 */
[----:B------:R-:W-:Y:S02]  /*14c80*/  VIADD R4, R15, 0x191 ;  /* 0x000001910f047836 */ /* 0x000fe40000000000 */
[----:B------:R-:W-:Y:S01]  /*14c90*/  @!P3 IMAD.MOV R0, RZ, RZ, -R0 ;  /* 0x000000ffff00b224 */ /* 0x000fe200078e0a00 */
[----:B------:R-:W-:Y:S02]  /*14ca0*/  ISETP.GE.AND P3, PT, R3, RZ, PT ;  /* 0x000000ff0300720c */ /* 0x000fe40003f66270 */
[----:B------:R-:W-:Y:S02]  /*14cb0*/  IABS R3, R236 ;  /* 0x000000ec00037213 */ /* 0x000fe40000000000 */
[----:B------:R-:W-:-:S02]  /*14cc0*/  IABS R5, R4 ;  /* 0x0000000400057213 */ /* 0x000fc40000000000 */
[----:B------:R-:W-:Y:S01]  /*14cd0*/  @!P6 IADD3 R8, R8, -R13, RZ ;  /* 0x8000000d0808e210 */ /* 0x000fe20007ffe0ff */
[----:B------:R-:W-:Y:S01]  /*14ce0*/  @!P5 IMAD.IADD R238, R238, 0x1, -R13 ;  /* 0x00000001eeeed824 */ /* 0x000fe200078e0a0d */
[----:B------:R-:W-:Y:S01]  /*14cf0*/  ISETP.GE.AND P6, PT, R4, RZ, PT ;  /* 0x000000ff0400720c */ /* 0x000fe20003fc6270 */
[----:B------:R-:W-:Y:S01]  /*14d00*/  IMAD.MOV.U32 R4, RZ, RZ, R3 ;  /* 0x000000ffff047224 */ /* 0x000fe200078e0003 */
[----:B------:R-:W-:Y:S01]  /*14d10*/  STL [R1+0x2d8], R2 ;  /* 0x0002d80201007387 */ /* 0x000fe20000100800 */
[----:B------:R-:W-:Y:S01]  /*14d20*/  ISETP.GT.U32.AND P5, PT, R13, R8, PT ;  /* 0x000000080d00720c */ /* 0x000fe20003fa4070 */
[C---:B------:R-:W-:Y:S02]  /*14d30*/  IMAD.HI.U32 R3, R6.reuse, R5, RZ ;  /* 0x0000000506037227 */ /* 0x040fe400078e00ff */
[----:B------:R1:W-:Y:S02]  /*14d40*/  STL [R1+0x2e4], R0 ;  /* 0x0002e40001007387 */ /* 0x0003e40000100800 */
[----:B------:R-:W-:Y:S01]  /*14d50*/  @!P4 IMAD.IADD R237, R237, 0x1, -R13 ;  /* 0x00000001ededc824 */ /* 0x000fe200078e0a0d */
[----:B------:R-:W-:Y:S01]  /*14d60*/  ISETP.GT.U32.AND P4, PT, R13, R238, PT ;  /* 0x000000ee0d00720c */ /* 0x000fe20003f84070 */
[----:B------:R-:W-:Y:S01]  /*14d70*/  IMAD.MOV R3, RZ, RZ, -R3 ;  /* 0x000000ffff037224 */ /* 0x000fe200078e0a03 */
[----:B-1----:R-:W-:Y:S01]  /*14d80*/  MOV R0, R7 ;  /* 0x0000000700007202 */ /* 0x002fe20000000f00 */
[----:B------:R-:W-:-:S04]  /*14d90*/  IMAD.HI.U32 R7, R6, R4, RZ ;  /* 0x0000000406077227 */ /* 0x000fc800078e00ff */
[----:B------:R-:W-:Y:S01]  /*14da0*/  IMAD R5, R13, R3, R5 ;  /* 0x000000030d057224 */ /* 0x000fe200078e0205 */
[----:B------:R-:W-:Y:S01]  /*14db0*/  IADD3 R7, -R7, RZ, RZ ;  /* 0x000000ff07077210 */ /* 0x000fe20007ffe1ff */
[----:B------:R-:W-:Y:S02]  /*14dc0*/  @!P5 IMAD.IADD R8, R8, 0x1, -R13 ;  /* 0x000000010808d824 */ /* 0x000fe400078e0a0d */
[----:B------:R-:W-:Y:S01]  /*14dd0*/  @!P2 IMAD.MOV R0, RZ, RZ, -R0 ;  /* 0x000000ffff00a224 */ /* 0x000fe200078e0a00 */
[C---:B------:R-:W-:Y:S01]  /*14de0*/  ISETP.GT.U32.AND P5, PT, R13.reuse, R5, PT ;  /* 0x000000050d00720c */ /* 0x040fe20003fa4070 */
[C---:B------:R-:W-:Y:S01]  /*14df0*/  IMAD R4, R13.reuse, R7, R4 ;  /* 0x000000070d047224 */ /* 0x040fe200078e0204 */
[----:B------:R-:W-:Y:S01]  /*14e00*/  ISETP.GT.U32.AND P2, PT, R13, R237, PT ;  /* 0x000000ed0d00720c */ /* 0x000fe20003f44070 */
[----:B------:R-:W-:Y:S01]  /*14e10*/  VIADD R9, R15, 0x193 ;  /* 0x000001930f097836 */ /* 0x000fe20000000000 */
[----:B------:R-:W-:Y:S02]  /*14e20*/  @!P4 IADD3 R238, R238, -R13, RZ ;  /* 0x8000000deeeec210 */ /* 0x000fe40007ffe0ff */
[----:B------:R-:W-:Y:S01]  /*14e30*/  ISETP.GT.U32.AND P4, PT, R13, R4, PT ;  /* 0x000000040d00720c */ /* 0x000fe20003f84070 */
[C---:B------:R-:W-:Y:S01]  /*14e40*/  VIADD R3, R15.reuse, 0x194 ;  /* 0x000001940f037836 */ /* 0x040fe20000000000 */
[----:B------:R-:W-:Y:S01]  /*14e50*/  IABS R12, R9 ;  /* 0x00000009000c7213 */ /* 0x000fe20000000000 */
[----:B------:R-:W-:Y:S01]  /*14e60*/  VIADD R7, R15, 0x195 ;  /* 0x000001950f077836 */ /* 0x000fe20000000000 */
[----:B------:R1:W-:Y:S02]  /*14e70*/  STL [R1+0x2ec], R0 ;  /* 0x0002ec0001007387 */ /* 0x0003e40000100800 */
[----:B------:R-:W-:Y:S01]  /*14e80*/  IABS R239, R3 ;  /* 0x0000000300ef7213 */ /* 0x000fe20000000000 */
[----:B------:R-:W-:-:S04]  /*14e90*/  IMAD.HI.U32 R11, R6, R12, RZ ;  /* 0x0000000c060b7227 */ /* 0x000fc800078e00ff */
[--C-:B------:R-:W-:Y:S02]  /*14ea0*/  @!P5 IMAD.IADD R5, R5, 0x1, -R13.reuse ;  /* 0x000000010505d824 */ /* 0x100fe400078e0a0d */
[----:B------:R-:W-:Y:S01]  /*14eb0*/  @!P2 IMAD.IADD R237, R237, 0x1, -R13 ;  /* 0x00000001ededa824 */ /* 0x000fe200078e0a0d */
[----:B------:R-:W-:Y:S01]  /*14ec0*/  ISETP.GE.AND P2, PT, R236, RZ, PT ;  /* 0x000000ffec00720c */ /* 0x000fe20003f46270 */
[----:B-1----:R-:W-:Y:S01]  /*14ed0*/  IMAD.MOV.U32 R0, RZ, RZ, R8 ;  /* 0x000000ffff007224 */ /* 0x002fe200078e0008 */
[----:B------:R-:W-:Y:S01]  /*14ee0*/  IABS R236, R7 ;  /* 0x0000000700ec7213 */ /* 0x000fe20000000000 */
[----:B------:R-:W-:Y:S01]  /*14ef0*/  IMAD.MOV.U32 R8, RZ, RZ, R239 ;  /* 0x000000ffff087224 */ /* 0x000fe200078e00ef */
[----:B------:R-:W-:Y:S02]  /*14f00*/  IADD3 R11, -R11, RZ, RZ ;  /* 0x000000ff0b0b7210 */ /* 0x000fe40007ffe1ff */
[----:B------:R-:W-:Y:S01]  /*14f10*/  @!P4 IADD3 R4, R4, -R13, RZ ;  /* 0x8000000d0404c210 */ /* 0x000fe20007ffe0ff */
[----:B------:R-:W-:Y:S01]  /*14f20*/  @!P1 IMAD.MOV R0, RZ, RZ, -R0 ;  /* 0x000000ffff009224 */ /* 0x000fe200078e0a00 */
[----:B------:R-:W-:-:S02]  /*14f30*/  ISETP.GT.U32.AND P5, PT, R13, R5, PT ;  /* 0x000000050d00720c */ /* 0x000fc40003fa4070 */
[----:B------:R-:W-:Y:S01]  /*14f40*/  ISETP.GE.AND P1, PT, R9, RZ, PT ;  /* 0x000000ff0900720c */ /* 0x000fe20003f26270 */
[----:B------:R-:W-:Y:S01]  /*14f50*/  IMAD.MOV.U32 R9, RZ, RZ, R236 ;  /* 0x000000ffff097224 */ /* 0x000fe200078e00ec */
[C---:B------:R-:W-:Y:S01]  /*14f60*/  ISETP.GT.U32.AND P4, PT, R13.reuse, R4, PT ;  /* 0x000000040d00720c */ /* 0x040fe20003f84070 */
[----:B------:R-:W-:Y:S01]  /*14f70*/  IMAD.HI.U32 R236, R6, R8, RZ ;  /* 0x0000000806ec7227 */ /* 0x000fe200078e00ff */
[----:B------:R1:W-:Y:S03]  /*14f80*/  STL [R1+0x2dc], R0 ;  /* 0x0002dc0001007387 */ /* 0x0003e60000100800 */
[----:B------:R-:W-:Y:S02]  /*14f90*/  IMAD R12, R13, R11, R12 ;  /* 0x0000000b0d0c7224 */ /* 0x000fe400078e020c */
[----:B------:R-:W-:Y:S02]  /*14fa0*/  IMAD.MOV.U32 R2, RZ, RZ, R238 ;  /* 0x000000ffff027224 */ /* 0x000fe400078e00ee */
[----:B------:R-:W-:-:S02]  /*14fb0*/  IMAD.MOV R236, RZ, RZ, -R236 ;  /* 0x000000ffffec7224 */ /* 0x000fc400078e0aec */
[----:B------:R-:W-:Y:S01]  /*14fc0*/  @!P0 IMAD.MOV R2, RZ, RZ, -R2 ;  /* 0x000000ffff028224 */ /* 0x000fe200078e0a02 */
[C---:B------:R-:W-:Y:S01]  /*14fd0*/  ISETP.GT.U32.AND P0, PT, R13.reuse, R12, PT ;  /* 0x0000000c0d00720c */ /* 0x040fe20003f04070 */
[----:B-1----:R-:W-:Y:S02]  /*14fe0*/  IMAD.MOV.U32 R0, RZ, RZ, R237 ;  /* 0x000000ffff007224 */ /* 0x002fe400078e00ed */
[----:B------:R-:W-:Y:S02]  /*14ff0*/  IMAD R8, R13, R236, R8 ;  /* 0x000000ec0d087224 */ /* 0x000fe400078e0208 */
[----:B------:R-:W-:Y:S02]  /*15000*/  @!P3 IMAD.MOV R0, RZ, RZ, -R0 ;  /* 0x000000ffff00b224 */ /* 0x000fe400078e0a00 */
[--C-:B------:R-:W-:Y:S01]  /*15010*/  @!P5 IMAD.IADD R5, R5, 0x1, -R13.reuse ;  /* 0x000000010505d824 */ /* 0x100fe200078e0a0d */
[----:B------:R-:W-:Y:S01]  /*15020*/  STL [R1+0x294], R2 ;  /* 0x0002940201007387 */ /* 0x000fe20000100800 */
[----:B------:R-:W-:Y:S01]  /*15030*/  @!P4 IMAD.IADD R4, R4, 0x1, -R13 ;  /* 0x000000010404c824 */ /* 0x000fe200078e0a0d */
[----:B------:R-:W-:-:S02]  /*15040*/  ISETP.GT.U32.AND P4, PT, R13, R8, PT ;  /* 0x000000080d00720c */ /* 0x000fc40003f84070 */
[----:B------:R1:W-:Y:S01]  /*15050*/  STL [R1+0x29c], R0 ;  /* 0x00029c0001007387 */ /* 0x0003e20000100800 */
[----:B------:R-:W-:-:S04]  /*15060*/  IMAD.HI.U32 R11, R6, R9, RZ ;  /* 0x00000009060b7227 */ /* 0x000fc800078e00ff */
[----:B------:R-:W-:Y:S01]  /*15070*/  @!P0 IMAD.IADD R12, R12, 0x1, -R13 ;  /* 0x000000010c0c8824 */ /* 0x000fe200078e0a0d */
[----:B-1----:R-:W-:Y:S02]  /*15080*/  MOV R0, R5 ;  /* 0x0000000500007202 */ /* 0x002fe40000000f00 */
[----:B------:R-:W-:-:S03]  /*15090*/  IADD3 R236, R15, 0x196, RZ ;  /* 0x000001960fec7810 */ /* 0x000fc60007ffe0ff */
[----:B------:R-:W-:Y:S01]  /*150a0*/  @!P6 IMAD.MOV R0, RZ, RZ, -R0 ;  /* 0x000000ffff00e224 */ /* 0x000fe200078e0a00 */
[----:B------:R-:W-:Y:S02]  /*150b0*/  IADD3 R11, -R11, RZ, RZ ;  /* 0x000000ff0b0b7210 */ /* 0x000fe40007ffe1ff */
[----:B------:R-:W-:Y:S01]  /*150c0*/  ISETP.GE.AND P3, PT, R3, RZ, PT ;  /* 0x000000ff0300720c */ /* 0x000fe20003f66270 */
[----:B------:R-:W-:Y:S01]  /*150d0*/  VIADD R3, R15, 0x197 ;  /* 0x000001970f037836 */ /* 0x000fe20000000000 */
[C---:B------:R-:W-:Y:S01]  /*150e0*/  ISETP.GT.U32.AND P6, PT, R13.reuse, R12, PT ;  /* 0x0000000c0d00720c */ /* 0x040fe20003fc4070 */
[----:B------:R1:W-:Y:S01]  /*150f0*/  STL [R1+0x2b8], R0 ;  /* 0x0002b80001007387 */ /* 0x0003e20000100800 */
[----:B------:R-:W-:Y:S02]  /*15100*/  IABS R239, R236 ;  /* 0x000000ec00ef7213 */ /* 0x000fe40000000000 */
[----:B------:R-:W-:Y:S01]  /*15110*/  @!P4 IADD3 R8, R8, -R13, RZ ;  /* 0x8000000d0808c210 */ /* 0x000fe20007ffe0ff */
[----:B------:R-:W-:Y:S01]  /*15120*/  IMAD R9, R13, R11, R9 ;  /* 0x0000000b0d097224 */ /* 0x000fe200078e0209 */
[----:B------:R-:W-:Y:S01]  /*15130*/  IABS R11, R3 ;  /* 0x00000003000b7213 */ /* 0x000fe20000000000 */
[----:B-1----:R-:W-:-:S02]  /*15140*/  IMAD.MOV.U32 R0, RZ, RZ, R4 ;  /* 0x000000ffff007224 */ /* 0x002fc400078e0004 */
[----:B------:R-:W-:-:S04]  /*15150*/  IMAD.HI.U32 R5, R6, R239, RZ ;  /* 0x000000ef06057227 */ /* 0x000fc800078e00ff */
[----:B------:R-:W-:Y:S01]  /*15160*/  @!P2 IMAD.MOV R0, RZ, RZ, -R0 ;  /* 0x000000ffff00a224 */ /* 0x000fe200078e0a00 */
[----:B------:R-:W-:Y:S01]  /*15170*/  ISETP.GT.U32.AND P2, PT, R13, R8, PT ;  /* 0x000000080d00720c */ /* 0x000fe20003f44070 */
[----:B------:R-:W-:Y:S01]  /*15180*/  IMAD.HI.U32 R4, R6, R11, RZ ;  /* 0x0000000b06047227 */ /* 0x000fe200078e00ff */
[----:B------:R-:W-:-:S03]  /*15190*/  @!P6 IADD3 R12, R12, -R13, RZ ;  /* 0x8000000d0c0ce210 */ /* 0x000fc60007ffe0ff */
[----:B------:R-:W-:Y:S02]  /*151a0*/  IMAD.MOV R5, RZ, RZ, -R5 ;  /* 0x000000ffff057224 */ /* 0x000fe400078e0a05 */
[----:B------:R-:W-:Y:S02]  /*151b0*/  IMAD.MOV R4, RZ, RZ, -R4 ;  /* 0x000000ffff047224 */ /* 0x000fe400078e0a04 */
[----:B------:R-:W-:Y:S01]  /*151c0*/  IMAD R239, R13, R5, R239 ;  /* 0x000000050def7224 */ /* 0x000fe200078e02ef */
[----:B------:R-:W-:Y:S01]  /*151d0*/  ISETP.GE.AND P5, PT, R7, RZ, PT ;  /* 0x000000ff0700720c */ /* 0x000fe20003fa6270 */
[----:B------:R-:W-:Y:S02]  /*151e0*/  IMAD.MOV.U32 R2, RZ, RZ, R12 ;  /* 0x000000ffff027224 */ /* 0x000fe400078e000c */
[----:B------:R-:W-:Y:S01]  /*151f0*/  IMAD R11, R13, R4, R11 ;  /* 0x000000040d0b7224 */ /* 0x000fe200078e020b */
[----:B------:R-:W-:Y:S01]  /*15200*/  @!P2 IADD3 R8, R8, -R13, RZ ;  /* 0x8000000d0808a210 */ /* 0x000fe20007ffe0ff */
[----:B------:R-:W-:Y:S01]  /*15210*/  VIADD R7, R15, 0x198 ;  /* 0x000001980f077836 */ /* 0x000fe20000000000 */
[----:B------:R-:W-:-:S02]  /*15220*/  ISETP.GT.U32.AND P2, PT, R13, R239, PT ;  /* 0x000000ef0d00720c */ /* 0x000fc40003f44070 */
[----:B------:R-:W-:Y:S02]  /*15230*/  @!P1 IADD3 R2, -R2, RZ, RZ ;  /* 0x000000ff02029210 */ /* 0x000fe40007ffe1ff */
[----:B------:R-:W-:Y:S02]  /*15240*/  ISETP.GE.AND P4, PT, R236, RZ, PT ;  /* 0x000000ffec00720c */ /* 0x000fe40003f86270 */
[----:B------:R-:W-:Y:S02]  /*15250*/  ISETP.GT.U32.AND P1, PT, R13, R11, PT ;  /* 0x0000000b0d00720c */ /* 0x000fe40003f24070 */
[----:B------:R-:W-:Y:S02]  /*15260*/  IABS R236, R7 ;  /* 0x0000000700ec7213 */ /* 0x000fe40000000000 */
[----:B------:R-:W-:-:S03]  /*15270*/  ISETP.GE.AND P6, PT, R3, RZ, PT ;  /* 0x000000ff0300720c */ /* 0x000fc60003fc6270 */
[----:B------:R-:W-:Y:S01]  /*15280*/  IMAD.MOV.U32 R3, RZ, RZ, R236 ;  /* 0x000000ffff037224 */ /* 0x000fe200078e00ec */
[----:B------:R-:W-:Y:S01]  /*15290*/  @!P2 IADD3 R239, R239, -R13, RZ ;  /* 0x8000000defefa210 */ /* 0x000fe20007ffe0ff */
[----:B------:R-:W-:Y:S02]  /*152a0*/  VIADD R5, R15, 0x199 ;  /* 0x000001990f057836 */ /* 0x000fe40000000000 */
[----:B------:R-:W-:Y:S01]  /*152b0*/  IMAD.HI.U32 R4, R6, R3, RZ ;  /* 0x0000000306047227 */ /* 0x000fe200078e00ff */
[----:B------:R-:W-:Y:S02]  /*152c0*/  ISETP.GT.U32.AND P2, PT, R13, R239, PT ;  /* 0x000000ef0d00720c */ /* 0x000fe40003f44070 */
[----:B------:R-:W-:Y:S01]  /*152d0*/  IABS R240, R5 ;  /* 0x0000000500f07213 */ /* 0x000fe20000000000 */
[----:B------:R-:W-:Y:S02]  /*152e0*/  @!P1 IMAD.IADD R11, R11, 0x1, -R13 ;  /* 0x000000010b0b9824 */ /* 0x000fe400078e0a0d */
[----:B------:R-:W-:Y:S01]  /*152f0*/  IMAD.MOV R4, RZ, RZ, -R4 ;  /* 0x000000ffff047224 */ /* 0x000fe200078e0a04 */
[----:B------:R-:W-:Y:S01]  /*15300*/  ISETP.GT.U32.AND P0, PT, R13, R9, PT ;  /* 0x000000090d00720c */ /* 0x000fe20003f04070 */
[----:B------:R-:W-:Y:S01]  /*15310*/  VIADD R236, R15, 0x19a ;  /* 0x0000019a0fec7836 */ /* 0x000fe20000000000 */
[C---:B------:R-:W-:Y:S01]  /*15320*/  ISETP.GT.U32.AND P1, PT, R13.reuse, R11, PT ;  /* 0x0000000b0d00720c */ /* 0x040fe20003f24070 */
[----:B------:R-:W-:-:S02]  /*15330*/  IMAD R3, R13, R4, R3 ;  /* 0x000000040d037224 */ /* 0x000fc400078e0203 */
[----:B------:R-:W-:Y:S01]  /*15340*/  IMAD.HI.U32 R4, R6, R240, RZ ;  /* 0x000000f006047227 */ /* 0x000fe200078e00ff */
[----:B------:R1:W-:Y:S03]  /*15350*/  STL [R1+0x2bc], R0 ;  /* 0x0002bc0001007387 */ /* 0x0003e60000100800 */
[----:B------:R-:W-:Y:S01]  /*15360*/  VIADD R12, R15, 0x19b ;  /* 0x0000019b0f0c7836 */ /* 0x000fe20000000000 */
[----:B------:R-:W-:Y:S01]  /*15370*/  IABS R237, R236 ;  /* 0x000000ec00ed7213 */ /* 0x000fe20000000000 */
[----:B------:R-:W-:Y:S02]  /*15380*/  IMAD.MOV R4, RZ, RZ, -R4 ;  /* 0x000000ffff047224 */ /* 0x000fe400078e0a04 */
[--C-:B------:R-:W-:Y:S02]  /*15390*/  @!P2 IMAD.IADD R239, R239, 0x1, -R13.reuse ;  /* 0x00000001efefa824 */ /* 0x100fe400078e0a0d */
[----:B-1----:R-:W-:Y:S01]  /*153a0*/  IMAD.MOV.U32 R0, RZ, RZ, R8 ;  /* 0x000000ffff007224 */ /* 0x002fe200078e0008 */
[----:B------:R-:W-:Y:S01]  /*153b0*/  IABS R8, R12 ;  /* 0x0000000c00087213 */ /* 0x000fe20000000000 */
[C---:B------:R-:W-:Y:S01]  /*153c0*/  IMAD R240, R13.reuse, R4, R240 ;  /* 0x000000040df07224 */ /* 0x040fe200078e02f0 */
[----:B------:R-:W-:Y:S01]  /*153d0*/  ISETP.GT.U32.AND P2, PT, R13, R3, PT ;  /* 0x000000030d00720c */ /* 0x000fe20003f44070 */
[----:B------:R-:W-:-:S02]  /*153e0*/  @!P0 IMAD.IADD R9, R9, 0x1, -R13 ;  /* 0x0000000109098824 */ /* 0x000fc400078e0a0d */
[----:B------:R-:W-:-:S04]  /*153f0*/  IMAD.HI.U32 R242, R6, R237, RZ ;  /* 0x000000ed06f27227 */ /* 0x000fc800078e00ff */
[----:B------:R-:W-:Y:S01]  /*15400*/  IMAD.HI.U32 R4, R6, R8, RZ ;  /* 0x0000000806047227 */ /* 0x000fe200078e00ff */
[----:B------:R-:W-:-:S03]  /*15410*/  ISETP.GT.U32.AND P0, PT, R13, R9, PT ;  /* 0x000000090d00720c */ /* 0x000fc60003f04070 */
[----:B------:R-:W-:Y:S01]  /*15420*/  @!P1 IMAD.IADD R11, R11, 0x1, -R13 ;  /* 0x000000010b0b9824 */ /* 0x000fe200078e0a0d */
[----:B------:R-:W-:Y:S01]  /*15430*/  ISETP.GT.U32.AND P1, PT, R13, R240, PT ;  /* 0x000000f00d00720c */ /* 0x000fe20003f24070 */
[----:B------:R-:W-:Y:S01]  /*15440*/  IMAD.MOV R242, RZ, RZ, -R242 ;  /* 0x000000fffff27224 */ /* 0x000fe200078e0af2 */
[----:B------:R-:W-:-:S03]  /*15450*/  IADD3 R4, -R4, RZ, RZ ;  /* 0x000000ff04047210 */ /* 0x000fc60007ffe1ff */
[----:B------:R-:W-:Y:S02]  /*15460*/  IMAD R237, R13, R242, R237 ;  /* 0x000000f20ded7224 */ /* 0x000fe400078e02ed */
[----:B------:R-:W-:Y:S02]  /*15470*/  VIADD R238, R15, 0x19d ;  /* 0x0000019d0fee7836 */ /* 0x000fe40000000000 */
[----:B------:R-:W-:Y:S02]  /*15480*/  IMAD R8, R13, R4, R8 ;  /* 0x000000040d087224 */ /* 0x000fe400078e0208 */
[--C-:B------:R-:W-:Y:S01]  /*15490*/  @!P2 IMAD.IADD R3, R3, 0x1, -R13.reuse ;  /* 0x000000010303a824 */ /* 0x100fe200078e0a0d */
[----:B------:R-:W-:Y:S01]  /*154a0*/  ISETP.GT.U32.AND P2, PT, R13, R237, PT ;  /* 0x000000ed0d00720c */ /* 0x000fe20003f44070 */
[----:B------:R-:W-:Y:S01]  /*154b0*/  @!P3 IMAD.MOV R0, RZ, RZ, -R0 ;  /* 0x000000ffff00b224 */ /* 0x000fe200078e0a00 */
[----:B------:R-:W-:Y:S01]  /*154c0*/  ISETP.GE.AND P3, PT, R7, RZ, PT ;  /* 0x000000ff0700720c */ /* 0x000fe20003f66270 */
[--C-:B------:R-:W-:Y:S01]  /*154d0*/  @!P1 IMAD.IADD R240, R240, 0x1, -R13.reuse ;  /* 0x00000001f0f09824 */ /* 0x100fe200078e0a0d */
[----:B------:R-:W-:Y:S01]  /*154e0*/  IABS R7, R238 ;  /* 0x000000ee00077213 */ /* 0x000fe20000000000 */
[----:B------:R-:W-:Y:S01]  /*154f0*/  @!P0 IMAD.IADD R9, R9, 0x1, -R13 ;  /* 0x0000000109098824 */ /* 0x000fe200078e0a0d */
[----:B------:R-:W-:Y:S01]  /*15500*/  ISETP.GT.U32.AND P1, PT, R13, R8, PT ;  /* 0x000000080d00720c */ /* 0x000fe20003f24070 */
[----:B------:R-:W-:Y:S01]  /*15510*/  VIADD R4, R15, 0x19e ;  /* 0x0000019e0f047836 */ /* 0x000fe20000000000 */
[----:B------:R-:W-:Y:S01]  /*15520*/  STL [R1+0x2a4], R2 ;  /* 0x0002a40201007387 */ /* 0x000fe20000100800 */
[----:B------:R-:W-:-:S03]  /*15530*/  IMAD.HI.U32 R242, R6, R7, RZ ;  /* 0x0000000706f27227 */ /* 0x000fc600078e00ff */
[----:B------:R1:W-:Y:S01]  /*15540*/  STL [R1+0x2a8], R0 ;  /* 0x0002a80001007387 */ /* 0x0003e20000100800 */
[----:B------:R-:W-:Y:S01]  /*15550*/  IABS R244, R4 ;  /* 0x0000000400f47213 */ /* 0x000fe20000000000 */
[----:B------:R-:W-:Y:S02]  /*15560*/  IMAD.MOV R242, RZ, RZ, -R242 ;  /* 0x000000fffff27224 */ /* 0x000fe400078e0af2 */
[----:B------:R-:W-:Y:S01]  /*15570*/  @!P2 IMAD.IADD R237, R237, 0x1, -R13 ;  /* 0x00000001ededa824 */ /* 0x000fe200078e0a0d */
[----:B------:R-:W-:Y:S02]  /*15580*/  IADD3 R241, R15, 0x19c, RZ ;  /* 0x0000019c0ff17810 */ /* 0x000fe40007ffe0ff */
[----:B-1----:R-:W-:Y:S01]  /*15590*/  MOV R0, R9 ;  /* 0x0000000900007202 */ /* 0x002fe20000000f00 */
[----:B------:R-:W-:Y:S01]  /*155a0*/  IMAD R7, R13, R242, R7 ;  /* 0x000000f20d077224 */ /* 0x000fe200078e0207 */
[----:B------:R-:W-:Y:S01]  /*155b0*/  ISETP.GE.AND P0, PT, R5, RZ, PT ;  /* 0x000000ff0500720c */ /* 0x000fe20003f06270 */
[----:B------:R-:W-:-:S04]  /*155c0*/  IMAD.HI.U32 R242, R6, R244, RZ ;  /* 0x000000f406f27227 */ /* 0x000fc800078e00ff */
[----:B------:R-:W-:Y:S02]  /*155d0*/  @!P5 IMAD.MOV R0, RZ, RZ, -R0 ;  /* 0x000000ffff00d224 */ /* 0x000fe400078e0a00 */
[----:B------:R-:W-:Y:S01]  /*155e0*/  @!P1 IMAD.IADD R8, R8, 0x1, -R13 ;  /* 0x0000000108089824 */ /* 0x000fe200078e0a0d */
[C---:B------:R-:W-:Y:S02]  /*155f0*/  ISETP.GT.U32.AND P1, PT, R13.reuse, R237, PT ;  /* 0x000000ed0d00720c */ /* 0x040fe40003f24070 */
[----:B------:R-:W-:Y:S01]  /*15600*/  IABS R5, R241 ;  /* 0x000000f100057213 */ /* 0x000fe20000000000 */
[----:B------:R1:W-:Y:S01]  /*15610*/  STL [R1+0x27c], R0 ;  /* 0x00027c0001007387 */ /* 0x0003e20000100800 */
[----:B------:R-:W-:Y:S02]  /*15620*/  IADD3 R242, -R242, RZ, RZ ;  /* 0x000000fff2f27210 */ /* 0x000fe40007ffe1ff */
[C---:B------:R-:W-:Y:S01]  /*15630*/  ISETP.GT.U32.AND P5, PT, R13.reuse, R240, PT ;  /* 0x000000f00d00720c */ /* 0x040fe20003fa4070 */
[----:B------:R-:W-:Y:S01]  /*15640*/  IMAD.HI.U32 R245, R6, R5, RZ ;  /* 0x0000000506f57227 */ /* 0x000fe200078e00ff */
[----:B------:R-:W-:-:S03]  /*15650*/  ISETP.GT.U32.AND P2, PT, R13, R3, PT ;  /* 0x000000030d00720c */ /* 0x000fc60003f44070 */
[----:B-1----:R-:W-:Y:S02]  /*15660*/  IMAD.MOV.U32 R0, RZ, RZ, R239 ;  /* 0x000000ffff007224 */ /* 0x002fe400078e00ef */
[C---:B------:R-:W-:Y:S02]  /*15670*/  IMAD R244, R13.reuse, R242, R244 ;  /* 0x000000f20df47224 */ /* 0x040fe400078e02f4 */
[----:B------:R-:W-:Y:S02]  /*15680*/  @!P4 IMAD.MOV R0, RZ, RZ, -R0 ;  /* 0x000000ffff00c224 */ /* 0x000fe400078e0a00 */
[----:B------:R-:W-:Y:S01]  /*15690*/  IMAD.MOV R245, RZ, RZ, -R245 ;  /* 0x000000fffff57224 */ /* 0x000fe200078e0af5 */
[----:B------:R-:W-:Y:S02]  /*156a0*/  ISETP.GT.U32.AND P4, PT, R13, R8, PT ;  /* 0x000000080d00720c */ /* 0x000fe40003f84070 */
[----:B------:R1:W-:Y:S01]  /*156b0*/  STL [R1+0x278], R0 ;  /* 0x0002780001007387 */ /* 0x0003e20000100800 */
[----:B------:R-:W-:Y:S01]  /*156c0*/  @!P1 IADD3 R237, R237, -R13, RZ ;  /* 0x8000000deded9210 */ /* 0x000fe20007ffe0ff */
[C---:B------:R-:W-:Y:S01]  /*156d0*/  IMAD R5, R13.reuse, R245, R5 ;  /* 0x000000f50d057224 */ /* 0x040fe200078e0205 */
[----:B------:R-:W-:Y:S01]  /*156e0*/  ISETP.GT.U32.AND P1, PT, R13, R244, PT ;  /* 0x000000f40d00720c */ /* 0x000fe20003f24070 */
[----:B-1----:R-:W-:Y:S01]  /*156f0*/  IMAD.MOV.U32 R0, RZ, RZ, R11 ;  /* 0x000000ffff007224 */ /* 0x002fe200078e000b */
[----:B------:R-:W-:Y:S01]  /*15700*/  IADD3 R243, R15, 0x19f, RZ ;  /* 0x0000019f0ff37810 */ /* 0x000fe20007ffe0ff */
[----:B------:R-:W-:-:S03]  /*15710*/  @!P5 IMAD.IADD R240, R240, 0x1, -R13 ;  /* 0x00000001f0f0d824 */ /* 0x000fc600078e0a0d */
[----:B------:R-:W-:Y:S02]  /*15720*/  @!P6 IADD3 R0, -R0, RZ, RZ ;  /* 0x000000ff0000e210 */ /* 0x000fe40007ffe1ff */
[----:B------:R-:W-:Y:S01]  /*15730*/  ISETP.GT.U32.AND P6, PT, R13, R5, PT ;  /* 0x000000050d00720c */ /* 0x000fe20003fc4070 */
[----:B------:R-:W-:Y:S01]  /*15740*/  @!P2 IMAD.IADD R3, R3, 0x1, -R13 ;  /* 0x000000010303a824 */ /* 0x000fe200078e0a0d */
[----:B------:R-:W-:Y:S01]  /*15750*/  IABS R9, R243 ;  /* 0x000000f300097213 */ /* 0x000fe20000000000 */
[----:B------:R-:W-:Y:S01]  /*15760*/  VIADD R11, R15, 0x1a0 ;  /* 0x000001a00f0b7836 */ /* 0x000fe20000000000 */
[----:B------:R1:W-:Y:S01]  /*15770*/  STL [R1+0x270], R0 ;  /* 0x0002700001007387 */ /* 0x0003e20000100800 */
[----:B------:R-:W-:Y:S01]  /*15780*/  IMAD.MOV.U32 R2, RZ, RZ, R3 ;  /* 0x000000ffff027224 */ /* 0x000fe200078e0003 */
[----:B------:R-:W-:Y:S01]  /*15790*/  ISETP.GT.U32.AND P2, PT, R13, R7, PT ;  /* 0x000000070d00720c */ /* 0x000fe20003f44070 */
[--C-:B------:R-:W-:Y:S01]  /*157a0*/  @!P4 IMAD.IADD R8, R8, 0x1, -R13.reuse ;  /* 0x000000010808c824 */ /* 0x100fe200078e0a0d */
[----:B------:R-:W-:Y:S01]  /*157b0*/  ISETP.GE.AND P4, PT, R12, RZ, PT ;  /* 0x000000ff0c00720c */ /* 0x000fe20003f86270 */
[----:B------:R-:W-:Y:S01]  /*157c0*/  @!P1 IMAD.IADD R244, R244, 0x1, -R13 ;  /* 0x00000001f4f49824 */ /* 0x000fe200078e0a0d */
[----:B------:R-:W-:-:S02]  /*157d0*/  ISETP.GE.AND P5, PT, R236, RZ, PT ;  /* 0x000000ffec00720c */ /* 0x000fc40003fa6270 */
[----:B-1----:R-:W-:Y:S01]  /*157e0*/  MOV R0, R240 ;  /* 0x000000f000007202 */ /* 0x002fe20000000f00 */
[----:B------:R-:W-:Y:S01]  /*157f0*/  IMAD.HI.U32 R236, R6, R9, RZ ;  /* 0x0000000906ec7227 */ /* 0x000fe200078e00ff */
[----:B------:R-:W-:-:S03]  /*15800*/  IABS R12, R11 ;  /* 0x0000000b000c7213 */ /* 0x000fc60000000000 */
[----:B------:R-:W-:Y:S02]  /*15810*/  @!P3 IMAD.MOV R2, RZ, RZ, -R2 ;  /* 0x000000ffff02b224 */ /* 0x000fe400078e0a02 */
[----:B------:R-:W-:Y:S01]  /*15820*/  @!P0 IMAD.MOV R0, RZ, RZ, -R0 ;  /* 0x000000ffff008224 */ /* 0x000fe200078e0a00 */
[----:B------:R-:W-:Y:S01]  /*15830*/  ISETP.GT.U32.AND P0, PT, R13, R244, PT ;  /* 0x000000f40d00720c */ /* 0x000fe20003f04070 */
[----:B------:R-:W-:Y:S01]  /*15840*/  @!P6 IMAD.IADD R5, R5, 0x1, -R13 ;  /* 0x000000010505e824 */ /* 0x000fe200078e0a0d */
[----:B------:R-:W-:Y:S01]  /*15850*/  STL [R1+0x25c], R2 ;  /* 0x00025c0201007387 */ /* 0x000fe20000100800 */
[----:B------:R-:W-:Y:S02]  /*15860*/  IMAD.MOV R236, RZ, RZ, -R236 ;  /* 0x000000ffffec7224 */ /* 0x000fe400078e0aec */
[----:B------:R-:W-:Y:S01]  /*15870*/  IMAD.HI.U32 R3, R6, R12, RZ ;  /* 0x0000000c06037227 */ /* 0x000fe200078e00ff */
[----:B------:R1:W-:Y:S01]  /*15880*/  STL [R1+0x258], R0 ;  /* 0x0002580001007387 */ /* 0x0003e20000100800 */
[----:B------:R-:W-:-:S02]  /*15890*/  ISETP.GT.U32.AND P1, PT, R13, R5, PT ;  /* 0x000000050d00720c */ /* 0x000fc40003f24070 */
[----:B------:R-:W-:Y:S02]  /*158a0*/  IMAD R9, R13, R236, R9 ;  /* 0x000000ec0d097224 */ /* 0x000fe400078e0209 */
[----:B------:R-:W-:Y:S01]  /*158b0*/  IMAD.MOV R3, RZ, RZ, -R3 ;  /* 0x000000ffff037224 */ /* 0x000fe200078e0a03 */
[----:B------:R-:W-:Y:S02]  /*158c0*/  @!P2 IADD3 R7, R7, -R13, RZ ;  /* 0x8000000d0707a210 */ /* 0x000fe40007ffe0ff */
[----:B-1----:R-:W-:Y:S01]  /*158d0*/  MOV R0, R8 ;  /* 0x0000000800007202 */ /* 0x002fe20000000f00 */
[C---:B------:R-:W-:Y:S01]  /*158e0*/  IMAD R3, R13.reuse, R3, R12 ;  /* 0x000000030d037224 */ /* 0x040fe200078e020c */
[C---:B------:R-:W-:Y:S01]  /*158f0*/  ISETP.GT.U32.AND P3, PT, R13.reuse, R7, PT ;  /* 0x000000070d00720c */ /* 0x040fe20003f64070 */
[----:B------:R-:W-:Y:S02]  /*15900*/  IMAD.MOV.U32 R2, RZ, RZ, R237 ;  /* 0x000000ffff027224 */ /* 0x000fe400078e00ed */
[----:B------:R-:W-:Y:S01]  /*15910*/  @!P4 IMAD.MOV R0, RZ, RZ, -R0 ;  /* 0x000000ffff00c224 */ /* 0x000fe200078e0a00 */
[----:B------:R-:W-:Y:S01]  /*15920*/  ISETP.GT.U32.AND P4, PT, R13, R9, PT ;  /* 0x000000090d00720c */ /* 0x000fe20003f84070 */
[----:B------:R-:W-:Y:S01]  /*15930*/  VIADD R236, R15, 0x1a1 ;  /* 0x000001a10fec7836 */ /* 0x000fe20000000000 */
[----:B------:R-:W-:Y:S01]  /*15940*/  ISETP.GE.AND P6, PT, R241, RZ, PT ;  /* 0x000000fff100720c */ /* 0x000fe20003fc6270 */
[----:B------:R-:W-:Y:S01]  /*15950*/  @!P0 IMAD.IADD R244, R244, 0x1, -R13 ;  /* 0x00000001f4f48824 */ /* 0x000fe200078e0a0d */
[----:B------:R-:W-:Y:S01]  /*15960*/  ISETP.GT.U32.AND P0, PT, R13, R3, PT ;  /* 0x000000030d00720c */ /* 0x000fe20003f04070 */
[----:B------:R-:W-:Y:S01]  /*15970*/  @!P5 IMAD.MOV R2, RZ, RZ, -R2 ;  /* 0x000000ffff02d224 */ /* 0x000fe200078e0a02 */
[----:B------:R-:W-:-:S02]  /*15980*/  ISETP.GE.AND P5, PT, R4, RZ, PT ;  /* 0x000000ff0400720c */ /* 0x000fc40003fa6270 */
[----:B------:R-:W-:Y:S02]  /*15990*/  IABS R4, R236 ;  /* 0x000000ec00047213 */ /* 0x000fe40000000000 */
[----:B------:R-:W-:Y:S01]  /*159a0*/  @!P1 IADD3 R5, R5, -R13, RZ ;  /* 0x8000000d05059210 */ /* 0x000fe20007ffe0ff */
[----:B------:R-:W-:Y:S01]  /*159b0*/  STL [R1+0x254], R2 ;  /* 0x0002540201007387 */ /* 0x000fe20000100800 */
[----:B------:R-:W-:Y:S01]  /*159c0*/  IADD3 R239, R15, 0x1a2, RZ ;  /* 0x000001a20fef7810 */ /* 0x000fe20007ffe0ff */
[----:B------:R-:W-:Y:S02]  /*159d0*/  IMAD.HI.U32 R8, R6, R4, RZ ;  /* 0x0000000406087227 */ /* 0x000fe400078e00ff */
[----:B------:R1:W-:Y:S02]  /*159e0*/  STL [R1+0x250], R0 ;  /* 0x0002500001007387 */ /* 0x0003e40000100800 */
[--C-:B------:R-:W-:Y:S02]  /*159f0*/  @!P4 IMAD.IADD R9, R9, 0x1, -R13.reuse ;  /* 0x000000010909c824 */ /* 0x100fe400078e0a0d */
[----:B------:R-:W-:Y:S01]  /*15a00*/  @!P3 IMAD.IADD R7, R7, 0x1, -R13 ;  /* 0x000000010707b824 */ /* 0x000fe200078e0a0d */
[----:B------:R-:W-:Y:S01]  /*15a10*/  ISETP.GE.AND P3, PT, R11, RZ, PT ;  /* 0x000000ff0b00720c */ /* 0x000fe20003f66270 */
[----:B------:R-:W-:Y:S01]  /*15a20*/  IMAD.MOV R8, RZ, RZ, -R8 ;  /* 0x000000ffff087224 */ /* 0x000fe200078e0a08 */
[----:B------:R-:W-:Y:S01]  /*15a30*/  IABS R11, R239 ;  /* 0x000000ef000b7213 */ /* 0x000fe20000000000 */
[----:B-1----:R-:W-:-:S02]  /*15a40*/  IMAD.MOV.U32 R0, RZ, RZ, R5 ;  /* 0x000000ffff007224 */ /* 0x002fc400078e0005 */
[----:B------:R-:W-:Y:S02]  /*15a50*/  @!P0 IMAD.IADD R3, R3, 0x1, -R13 ;  /* 0x0000000103038824 */ /* 0x000fe400078e0a0d */
[----:B------:R-:W-:Y:S01]  /*15a60*/  @!P6 IMAD.MOV R0, RZ, RZ, -R0 ;  /* 0x000000ffff00e224 */ /* 0x000fe200078e0a00 */
[C---:B------:R-:W-:Y:S01]  /*15a70*/  ISETP.GT.U32.AND P6, PT, R13.reuse, R9, PT ;  /* 0x000000090d00720c */ /* 0x040fe20003fc4070 */
[C---:B------:R-:W-:Y:S01]  /*15a80*/  IMAD R4, R13.reuse, R8, R4 ;  /* 0x000000080d047224 */ /* 0x040fe200078e0204 */
[----:B------:R-:W-:Y:S01]  /*15a90*/  ISETP.GT.U32.AND P0, PT, R13, R3, PT ;  /* 0x000000030d00720c */ /* 0x000fe20003f04070 */
[----:B------:R-:W-:-:S05]  /*15aa0*/  IMAD.HI.U32 R8, R6, R11, RZ ;  /* 0x0000000b06087227 */ /* 0x000fca00078e00ff */
[----:B------:R-:W-:-:S05]  /*15ab0*/  IADD3 R8, -R8, RZ, RZ ;  /* 0x000000ff08087210 */ /* 0x000fca0007ffe1ff */
[----:B------:R-:W-:Y:S01]  /*15ac0*/  @!P6 IMAD.IADD R9, R9, 0x1, -R13 ;  /* 0x000000010909e824 */ /* 0x000fe200078e0a0d */
[C---:B------:R-:W-:Y:S01]  /*15ad0*/  ISETP.GT.U32.AND P6, PT, R13.reuse, R4, PT ;  /* 0x000000040d00720c */ /* 0x040fe20003fc4070 */
[----:B------:R-:W-:Y:S02]  /*15ae0*/  IMAD R11, R13, R8, R11 ;  /* 0x000000080d0b7224 */ /* 0x000fe400078e020b */
[----:B------:R-:W-:-:S03]  /*15af0*/  @!P0 IMAD.IADD R3, R3, 0x1, -R13 ;  /* 0x0000000103038824 */ /* 0x000fc600078e0a0d */
[----:B------:R-:W-:Y:S01]  /*15b00*/  ISETP.GT.U32.AND P0, PT, R13, R11, PT ;  /* 0x0000000b0d00720c */ /* 0x000fe20003f04070 */
[C---:B------:R-:W-:Y:S01]  /*15b10*/  VIADD R237, R15.reuse, 0x1a5 ;  /* 0x000001a50fed7836 */ /* 0x040fe20000000000 */
[----:B------:R-:W-:Y:S02]  /*15b20*/  ISETP.GE.AND P2, PT, R238, RZ, PT ;  /* 0x000000ffee00720c */ /* 0x000fe40003f46270 */
[----:B------:R-:W-:Y:S02]  /*15b30*/  IADD3 R12, R15, 0x1a3, RZ ;  /* 0x000001a30f0c7810 */ /* 0x000fe40007ffe0ff */
[----:B------:R-:W-:Y:S01]  /*15b40*/  IABS R5, R237 ;  /* 0x000000ed00057213 */ /* 0x000fe20000000000 */
[----:B------:R-:W-:Y:S01]  /*15b50*/  @!P6 IMAD.IADD R4, R4, 0x1, -R13 ;  /* 0x000000010404e824 */ /* 0x000fe200078e0a0d */
[----:B------:R1:W-:Y:S01]  /*15b60*/  STL [R1+0x240], R0 ;  /* 0x0002400001007387 */ /* 0x0003e20000100800 */
[----:B------:R-:W-:Y:S02]  /*15b70*/  MOV R2, R7 ;  /* 0x0000000700027202 */ /* 0x000fe40000000f00 */
[----:B------:R-:W-:Y:S01]  /*15b80*/  IMAD.HI.U32 R242, R6, R5, RZ ;  /* 0x0000000506f27227 */ /* 0x000fe200078e00ff */
[----:B------:R-:W-:-:S03]  /*15b90*/  IABS R241, R12 ;  /* 0x0000000c00f17213 */ /* 0x000fc60000000000 */
[----:B------:R-:W-:Y:S01]  /*15ba0*/  @!P0 IMAD.IADD R11, R11, 0x1, -R13 ;  /* 0x000000010b0b8824 */ /* 0x000fe200078e0a0d */
[----:B------:R-:W-:Y:S01]  /*15bb0*/  ISETP.GT.U32.AND P0, PT, R13, R4, PT ;  /* 0x000000040d00720c */ /* 0x000fe20003f04070 */
[----:B-1----:R-:W-:Y:S01]  /*15bc0*/  IMAD.MOV.U32 R0, RZ, RZ, R244 ;  /* 0x000000ffff007224 */ /* 0x002fe200078e00f4 */
[----:B------:R-:W-:Y:S01]  /*15bd0*/  ISETP.GE.AND P1, PT, R243, RZ, PT ;  /* 0x000000fff300720c */ /* 0x000fe20003f26270 */
[----:B------:R-:W-:Y:S02]  /*15be0*/  VIADD R238, R15, 0x1a4 ;  /* 0x000001a40fee7836 */ /* 0x000fe40000000000 */
[----:B------:R-:W-:Y:S01]  /*15bf0*/  IMAD.MOV R242, RZ, RZ, -R242 ;  /* 0x000000fffff27224 */ /* 0x000fe200078e0af2 */
[----:B------:R-:W-:Y:S01]  /*15c00*/  @!P5 IADD3 R0, -R0, RZ, RZ ;  /* 0x000000ff0000d210 */ /* 0x000fe20007ffe1ff */
[----:B------:R-:W-:Y:S01]  /*15c10*/  @!P2 IMAD.MOV R2, RZ, RZ, -R2 ;  /* 0x000000ffff02a224 */ /* 0x000fe200078e0a02 */
[----:B------:R-:W-:Y:S01]  /*15c20*/  ISETP.GE.AND P4, PT, R236, RZ, PT ;  /* 0x000000ffec00720c */ /* 0x000fe20003f86270 */
[----:B------:R-:W-:Y:S01]  /*15c30*/  IMAD.HI.U32 R240, R6, R241, RZ ;  /* 0x000000f106f07227 */ /* 0x000fe200078e00ff */
[----:B------:R-:W-:-:S02]  /*15c40*/  IABS R236, R238 ;  /* 0x000000ee00ec7213 */ /* 0x000fc40000000000 */
[----:B------:R1:W-:Y:S01]  /*15c50*/  STL [R1+0x230], R2 ;  /* 0x0002300201007387 */ /* 0x0003e20000100800 */
[----:B------:R-:W-:Y:S02]  /*15c60*/  IMAD R5, R13, R242, R5 ;  /* 0x000000f20d057224 */ /* 0x000fe400078e0205 */
[----:B------:R-:W-:Y:S01]  /*15c70*/  VIADD R8, R15, 0x1a6 ;  /* 0x000001a60f087836 */ /* 0x000fe20000000000 */
[----:B------:R2:W-:Y:S01]  /*15c80*/  STL [R1+0x228], R0 ;  /* 0x0002280001007387 */ /* 0x0005e20000100800 */
[----:B------:R-:W-:Y:S01]  /*15c90*/  IADD3 R240, -R240, RZ, RZ ;  /* 0x000000fff0f07210 */ /* 0x000fe20007ffe1ff */
[----:B------:R-:W-:Y:S01]  /*15ca0*/  IMAD.HI.U32 R243, R6, R236, RZ ;  /* 0x000000ec06f37227 */ /* 0x000fe200078e00ff */
[----:B------:R-:W-:-:S03]  /*15cb0*/  ISETP.GE.AND P6, PT, R239, RZ, PT ;  /* 0x000000ffef00720c */ /* 0x000fc60003fc6270 */
[----:B-1----:R-:W-:Y:S02]  /*15cc0*/  IMAD.MOV.U32 R2, RZ, RZ, R9 ;  /* 0x000000ffff027224 */ /* 0x002fe400078e0009 */
[----:B------:R-:W-:Y:S02]  /*15cd0*/  @!P0 IMAD.IADD R4, R4, 0x1, -R13 ;  /* 0x0000000104048824 */ /* 0x000fe400078e0a0d */
[----:B--2---:R-:W-:Y:S01]  /*15ce0*/  IMAD.MOV.U32 R0, RZ, RZ, R3 ;  /* 0x000000ffff007224 */ /* 0x004fe200078e0003 */
[C---:B------:R-:W-:Y:S01]  /*15cf0*/  ISETP.GT.U32.AND P0, PT, R13.reuse, R5, PT ;  /* 0x000000050d00720c */ /* 0x040fe20003f04070 */
[----:B------:R-:W-:Y:S01]  /*15d00*/  @!P1 IMAD.MOV R2, RZ, RZ, -R2 ;  /* 0x000000ffff029224 */ /* 0x000fe200078e0a02 */
[----:B------:R-:W-:Y:S01]  /*15d10*/  IABS R239, R8 ;  /* 0x0000000800ef7213 */ /* 0x000fe20000000000 */
[----:B------:R-:W-:Y:S01]  /*15d20*/  IMAD.MOV R243, RZ, RZ, -R243 ;  /* 0x000000fffff37224 */ /* 0x000fe200078e0af3 */
[C---:B------:R-:W-:Y:S01]  /*15d30*/  ISETP.GT.U32.AND P2, PT, R13.reuse, R11, PT ;  /* 0x0000000b0d00720c */ /* 0x040fe20003f44070 */
[----:B------:R-:W-:Y:S01]  /*15d40*/  IMAD R240, R13, R240, R241 ;  /* 0x000000f00df07224 */ /* 0x000fe200078e02f1 */
[----:B------:R-:W-:Y:S01]  /*15d50*/  @!P3 IADD3 R0, -R0, RZ, RZ ;  /* 0x000000ff0000b210 */ /* 0x000fe20007ffe1ff */
[----:B------:R-:W-:Y:S01]  /*15d60*/  VIADD R9, R15, 0x1a7 ;  /* 0x000001a70f097836 */ /* 0x000fe20000000000 */
[----:B------:R-:W-:Y:S01]  /*15d70*/  STL [R1+0x21c], R2 ;  /* 0x00021c0201007387 */ /* 0x000fe20000100800 */
[----:B------:R-:W-:Y:S01]  /*15d80*/  IMAD.HI.U32 R3, R6, R239, RZ ;  /* 0x000000ef06037227 */ /* 0x000fe200078e00ff */
[----:B------:R-:W-:-:S02]  /*15d90*/  ISETP.GT.U32.AND P5, PT, R13, R240, PT ;  /* 0x000000f00d00720c */ /* 0x000fc40003fa4070 */
[----:B------:R1:W-:Y:S01]  /*15da0*/  STL [R1+0x214], R0 ;  /* 0x0002140001007387 */ /* 0x0003e20000100800 */
[----:B------:R-:W-:Y:S01]  /*15db0*/  IMAD R236, R13, R243, R236 ;  /* 0x000000f30dec7224 */ /* 0x000fe200078e02ec */
[----:B------:R-:W-:Y:S01]  /*15dc0*/  ISETP.GE.AND P3, PT, R12, RZ, PT ;  /* 0x000000ff0c00720c */ /* 0x000fe20003f66270 */
[----:B------:R-:W-:Y:S01]  /*15dd0*/  IMAD.MOV R3, RZ, RZ, -R3 ;  /* 0x000000ffff037224 */ /* 0x000fe200078e0a03 */
[----:B------:R-:W-:Y:S01]  /*15de0*/  IABS R12, R9 ;  /* 0x00000009000c7213 */ /* 0x000fe20000000000 */
[----:B------:R-:W-:Y:S01]  /*15df0*/  @!P0 IMAD.IADD R5, R5, 0x1, -R13 ;  /* 0x0000000105058824 */ /* 0x000fe200078e0a0d */
[C---:B------:R-:W-:Y:S02]  /*15e00*/  ISETP.GT.U32.AND P1, PT, R13.reuse, R236, PT ;  /* 0x000000ec0d00720c */ /* 0x040fe40003f24070 */
[----:B-1----:R-:W-:Y:S01]  /*15e10*/  MOV R0, R4 ;  /* 0x0000000400007202 */ /* 0x002fe20000000f00 */
[----:B------:R-:W-:Y:S01]  /*15e20*/  IMAD R7, R13, R3, R239 ;  /* 0x000000030d077224 */ /* 0x000fe200078e02ef */
[----:B------:R-:W-:Y:S01]  /*15e30*/  @!P2 IADD3 R11, R11, -R13, RZ ;  /* 0x8000000d0b0ba210 */ /* 0x000fe20007ffe0ff */
[----:B------:R-:W-:-:S02]  /*15e40*/  IMAD.MOV.U32 R3, RZ, RZ, R12 ;  /* 0x000000ffff037224 */ /* 0x000fc400078e000c */
[----:B------:R-:W-:Y:S02]  /*15e50*/  @!P4 IMAD.MOV R0, RZ, RZ, -R0 ;  /* 0x000000ffff00c224 */ /* 0x000fe400078e0a00 */
[----:B------:R-:W-:Y:S01]  /*15e60*/  VIADD R12, R15, 0x1a8 ;  /* 0x000001a80f0c7836 */ /* 0x000fe20000000000 */
[----:B------:R-:W-:Y:S01]  /*15e70*/  ISETP.GT.U32.AND P0, PT, R13, R5, PT ;  /* 0x000000050d00720c */ /* 0x000fe20003f04070 */
[----:B------:R-:W-:Y:S01]  /*15e80*/  IMAD.HI.U32 R4, R6, R3, RZ ;  /* 0x0000000306047227 */ /* 0x000fe200078e00ff */
[----:B------:R1:W-:Y:S03]  /*15e90*/  STL [R1+0x20c], R0 ;  /* 0x00020c0001007387 */ /* 0x0003e60000100800 */
[----:B------:R-:W-:Y:S01]  /*15ea0*/  @!P5 IMAD.IADD R240, R240, 0x1, -R13 ;  /* 0x00000001f0f0d824 */ /* 0x000fe200078e0a0d */
[----:B------:R-:W-:Y:S01]  /*15eb0*/  ISETP.GE.AND P5, PT, R237, RZ, PT ;  /* 0x000000ffed00720c */ /* 0x000fe20003fa6270 */
[----:B------:R-:W-:Y:S01]  /*15ec0*/  IMAD.MOV R237, RZ, RZ, -R4 ;  /* 0x000000ffffed7224 */ /* 0x000fe200078e0a04 */
[----:B-1----:R-:W-:-:S02]  /*15ed0*/  MOV R0, R11 ;  /* 0x0000000b00007202 */ /* 0x002fc40000000f00 */
[----:B------:R-:W-:Y:S01]  /*15ee0*/  IABS R11, R12 ;  /* 0x0000000c000b7213 */ /* 0x000fe20000000000 */
[----:B------:R-:W-:Y:S01]  /*15ef0*/  @!P1 IMAD.IADD R236, R236, 0x1, -R13 ;  /* 0x00000001ecec9824 */ /* 0x000fe200078e0a0d */
[C---:B------:R-:W-:Y:S01]  /*15f00*/  ISETP.GT.U32.AND P1, PT, R13.reuse, R240, PT ;  /* 0x000000f00d00720c */ /* 0x040fe20003f24070 */
[----:B------:R-:W-:Y:S02]  /*15f10*/  @!P6 IMAD.MOV R0, RZ, RZ, -R0 ;  /* 0x000000ffff00e224 */ /* 0x000fe400078e0a00 */
[----:B------:R-:W-:Y:S01]  /*15f20*/  IMAD.MOV.U32 R4, RZ, RZ, R11 ;  /* 0x000000ffff047224 */ /* 0x000fe200078e000b */
[C---:B------:R-:W-:Y:S01]  /*15f30*/  ISETP.GT.U32.AND P6, PT, R13.reuse, R7, PT ;  /* 0x000000070d00720c */ /* 0x040fe20003fc4070 */
[C---:B------:R-:W-:Y:S01]  /*15f40*/  IMAD R11, R13.reuse, R237, R3 ;  /* 0x000000ed0d0b7224 */ /* 0x040fe200078e0203 */
[----:B------:R-:W-:Y:S01]  /*15f50*/  ISETP.GT.U32.AND P4, PT, R13, R236, PT ;  /* 0x000000ec0d00720c */ /* 0x000fe20003f84070 */
[----:B------:R-:W-:-:S03]  /*15f60*/  @!P0 IMAD.IADD R5, R5, 0x1, -R13 ;  /* 0x0000000105058824 */ /* 0x000fc600078e0a0d */
[----:B------:R-:W-:Y:S01]  /*15f70*/  ISETP.GT.U32.AND P0, PT, R13, R11, PT ;  /* 0x0000000b0d00720c */ /* 0x000fe20003f04070 */
[----:B------:R-:W-:Y:S01]  /*15f80*/  IMAD.HI.U32 R237, R6, R4, RZ ;  /* 0x0000000406ed7227 */ /* 0x000fe200078e00ff */
[----:B------:R-:W-:-:S03]  /*15f90*/  ISETP.GE.AND P2, PT, R238, RZ, PT ;  /* 0x000000ffee00720c */ /* 0x000fc60003f46270 */
[----:B------:R-:W-:Y:S01]  /*15fa0*/  VIADD R3, R15, 0x1a9 ;  /* 0x000001a90f037836 */ /* 0x000fe20000000000 */
[----:B------:R-:W-:Y:S01]  /*15fb0*/  IADD3 R237, -R237, RZ, RZ ;  /* 0x000000ffeded7210 */ /* 0x000fe20007ffe1ff */
[--C-:B------:R-:W-:Y:S01]  /*15fc0*/  @!P6 IMAD.IADD R7, R7, 0x1, -R13.reuse ;  /* 0x000000010707e824 */ /* 0x100fe200078e0a0d */
[----:B------:R-:W-:Y:S02]  /*15fd0*/  @!P1 IADD3 R240, R240, -R13, RZ ;  /* 0x8000000df0f09210 */ /* 0x000fe40007ffe0ff */
[----:B------:R-:W-:Y:S01]  /*15fe0*/  IABS R239, R3 ;  /* 0x0000000300ef7213 */ /* 0x000fe20000000000 */
[----:B------:R-:W-:Y:S01]  /*15ff0*/  @!P4 IMAD.IADD R236, R236, 0x1, -R13 ;  /* 0x00000001ececc824 */ /* 0x000fe200078e0a0d */
[----:B------:R-:W-:Y:S01]  /*16000*/  MOV R2, R240 ;  /* 0x000000f000027202 */ /* 0x000fe20000000f00 */
[----:B------:R-:W-:Y:S01]  /*16010*/  IMAD R4, R13, R237, R4 ;  /* 0x000000ed0d047224 */ /* 0x000fe200078e0204 */
[----:B------:R1:W-:Y:S01]  /*16020*/  STL [R1+0x200], R0 ;  /* 0x0002000001007387 */ /* 0x0003e20000100800 */
[----:B------:R-:W-:-:S04]  /*16030*/  IMAD.HI.U32 R237, R6, R239, RZ ;  /* 0x000000ef06ed7227 */ /* 0x000fc800078e00ff */
[----:B------:R-:W-:Y:S01]  /*16040*/  @!P0 IMAD.IADD R11, R11, 0x1, -R13 ;  /* 0x000000010b0b8824 */ /* 0x000fe200078e0a0d */
[----:B------:R-:W-:Y:S01]  /*16050*/  ISETP.GT.U32.AND P0, PT, R13, R7, PT ;  /* 0x000000070d00720c */ /* 0x000fe20003f04070 */
[----:B------:R-:W-:Y:S02]  /*16060*/  @!P3 IMAD.MOV R2, RZ, RZ, -R2 ;  /* 0x000000ffff02b224 */ /* 0x000fe400078e0a02 */
[----:B-1----:R-:W-:Y:S01]  /*16070*/  IMAD.MOV.U32 R0, RZ, RZ, R236 ;  /* 0x000000ffff007224 */ /* 0x002fe200078e00ec */
[----:B------:R-:W-:-:S03]  /*16080*/  IADD3 R237, -R237, RZ, RZ ;  /* 0x000000ffeded7210 */ /* 0x000fc60007ffe1ff */
[----:B------:R-:W-:Y:S01]  /*16090*/  @!P2 IMAD.MOV R0, RZ, RZ, -R0 ;  /* 0x000000ffff00a224 */ /* 0x000fe200078e0a00 */
[----:B------:R-:W-:Y:S01]  /*160a0*/  ISETP.GE.AND P1, PT, R8, RZ, PT ;  /* 0x000000ff0800720c */ /* 0x000fe20003f26270 */
[----:B------:R-:W-:Y:S01]  /*160b0*/  VIADD R8, R15, 0x1ab ;  /* 0x000001ab0f087836 */ /* 0x000fe20000000000 */
[----:B------:R-:W-:Y:S01]  /*160c0*/  STL [R1+0x1f4], R2 ;  /* 0x0001f40201007387 */ /* 0x000fe20000100800 */
[C---:B------:R-:W-:Y:S01]  /*160d0*/  ISETP.GT.U32.AND P2, PT, R13.reuse, R4, PT ;  /* 0x000000040d00720c */ /* 0x040fe20003f44070 */
[----:B------:R-:W-:Y:S01]  /*160e0*/  IMAD R239, R13, R237, R239 ;  /* 0x000000ed0def7224 */ /* 0x000fe200078e02ef */
[----:B------:R-:W-:Y:S01]  /*160f0*/  ISETP.GE.AND P4, PT, R9, RZ, PT ;  /* 0x000000ff0900720c */ /* 0x000fe20003f86270 */
[----:B------:R1:W-:Y:S01]  /*16100*/  STL [R1+0x1d0], R0 ;  /* 0x0001d00001007387 */ /* 0x0003e20000100800 */
[----:B------:R-:W-:Y:S01]  /*16110*/  VIADD R9, R15, 0x1aa ;  /* 0x000001aa0f097836 */ /* 0x000fe20000000000 */
[----:B------:R-:W-:Y:S01]  /*16120*/  ISETP.GT.U32.AND P3, PT, R13, R11, PT ;  /* 0x0000000b0d00720c */ /* 0x000fe20003f64070 */
[----:B------:R-:W-:Y:S01]  /*16130*/  @!P0 IMAD.IADD R7, R7, 0x1, -R13 ;  /* 0x0000000107078824 */ /* 0x000fe200078e0a0d */
[----:B------:R-:W-:-:S02]  /*16140*/  ISETP.GE.AND P6, PT, R12, RZ, PT ;  /* 0x000000ff0c00720c */ /* 0x000fc40003fc6270 */
[----:B------:R-:W-:Y:S01]  /*16150*/  IABS R12, R8 ;  /* 0x00000008000c7213 */ /* 0x000fe20000000000 */
[----:B-1----:R-:W-:Y:S01]  /*16160*/  IMAD.MOV.U32 R0, RZ, RZ, R5 ;  /* 0x000000ffff007224 */ /* 0x002fe200078e0005 */
[----:B------:R-:W-:Y:S02]  /*16170*/  ISETP.GT.U32.AND P0, PT, R13, R239, PT ;  /* 0x000000ef0d00720c */ /* 0x000fe40003f04070 */
[----:B------:R-:W-:Y:S01]  /*16180*/  IABS R238, R9 ;  /* 0x0000000900ee7213 */ /* 0x000fe20000000000 */
[----:B------:R-:W-:Y:S01]  /*16190*/  @!P5 IMAD.MOV R0, RZ, RZ, -R0 ;  /* 0x000000ffff00d224 */ /* 0x000fe200078e0a00 */
[----:B------:R-:W-:Y:S01]  /*161a0*/  MOV R5, R12 ;  /* 0x0000000c00057202 */ /* 0x000fe20000000f00 */
[----:B------:R-:W-:Y:S01]  /*161b0*/  @!P2 IMAD.IADD R4, R4, 0x1, -R13 ;  /* 0x000000010404a824 */ /* 0x000fe200078e0a0d */
[----:B------:R-:W-:Y:S01]  /*161c0*/  ISETP.GE.AND P5, PT, R3, RZ, PT ;  /* 0x000000ff0300720c */ /* 0x000fe20003fa6270 */
[----:B------:R-:W-:Y:S01]  /*161d0*/  IMAD.MOV.U32 R236, RZ, RZ, R238 ;  /* 0x000000ffffec7224 */ /* 0x000fe200078e00ee */
[----:B------:R1:W-:Y:S01]  /*161e0*/  STL [R1+0xa0], R0 ;  /* 0x0000a00001007387 */ /* 0x0003e20000100800 */
[----:B------:R-:W-:Y:S01]  /*161f0*/  IMAD.HI.U32 R3, R6, R5, RZ ;  /* 0x0000000506037227 */ /* 0x000fe200078e00ff */
[----:B------:R-:W-:-:S02]  /*16200*/  @!P3 IADD3 R11, R11, -R13, RZ ;  /* 0x8000000d0b0bb210 */ /* 0x000fc40007ffe0ff */
[----:B------:R-:W-:Y:S01]  /*16210*/  ISETP.GE.AND P3, PT, R9, RZ, PT ;  /* 0x000000ff0900720c */ /* 0x000fe20003f66270 */
[----:B------:R-:W-:Y:S01]  /*16220*/  IMAD.HI.U32 R12, R6, R236, RZ ;  /* 0x000000ec060c7227 */ /* 0x000fe200078e00ff */
[----:B-1----:R-:W-:-:S03]  /*16230*/  MOV R0, R7 ;  /* 0x0000000700007202 */ /* 0x002fc60000000f00 */
[----:B------:R-:W-:Y:S02]  /*16240*/  IMAD.MOV R9, RZ, RZ, -R3 ;  /* 0x000000ffff097224 */ /* 0x000fe400078e0a03 */
[----:B------:R-:W-:Y:S02]  /*16250*/  VIADD R3, R15, 0x1ac ;  /* 0x000001ac0f037836 */ /* 0x000fe40000000000 */
[----:B------:R-:W-:Y:S01]  /*16260*/  @!P1 IMAD.MOV R0, RZ, RZ, -R0 ;  /* 0x000000ffff009224 */ /* 0x000fe200078e0a00 */
[----:B------:R-:W-:Y:S01]  /*16270*/  ISETP.GT.U32.AND P1, PT, R13, R4, PT ;  /* 0x000000040d00720c */ /* 0x000fe20003f24070 */
[----:B------:R-:W-:Y:S02]  /*16280*/  @!P0 IMAD.IADD R239, R239, 0x1, -R13 ;  /* 0x00000001efef8824 */ /* 0x000fe400078e0a0d */
[----:B------:R-:W-:Y:S01]  /*16290*/  IMAD.MOV R12, RZ, RZ, -R12 ;  /* 0x000000ffff0c7224 */ /* 0x000fe200078e0a0c */
[----:B------:R-:W-:Y:S01]  /*162a0*/  IABS R238, R3 ;  /* 0x0000000300ee7213 */ /* 0x000fe20000000000 */
[----:B------:R1:W-:Y:S01]  /*162b0*/  STL [R1+0x1f0], R0 ;  /* 0x0001f00001007387 */ /* 0x0003e20000100800 */
[C---:B------:R-:W-:Y:S01]  /*162c0*/  ISETP.GT.U32.AND P0, PT, R13.reuse, R239, PT ;  /* 0x000000ef0d00720c */ /* 0x040fe20003f04070 */
[----:B------:R-:W-:-:S02]  /*162d0*/  IMAD R12, R13, R12, R236 ;  /* 0x0000000c0d0c7224 */ /* 0x000fc400078e02ec */
[----:B------:R-:W-:Y:S02]  /*162e0*/  IMAD R9, R13, R9, R5 ;  /* 0x000000090d097224 */ /* 0x000fe400078e0205 */
[----:B------:R-:W-:-:S04]  /*162f0*/  IMAD.HI.U32 R240, R6, R238, RZ ;  /* 0x000000ee06f07227 */ /* 0x000fc800078e00ff */
[----:B-1----:R-:W-:-:S04]  /*16300*/  IMAD.MOV.U32 R0, RZ, RZ, R11 ;  /* 0x000000ffff007224 */ /* 0x002fc800078e000b */
[----:B------:R-:W-:Y:S01]  /*16310*/  @!P4 IMAD.MOV R0, RZ, RZ, -R0 ;  /* 0x000000ffff00c224 */ /* 0x000fe200078e0a00 */
[C---:B------:R-:W-:Y:S01]  /*16320*/  ISETP.GT.U32.AND P4, PT, R13.reuse, R12, PT ;  /* 0x0000000c0d00720c */ /* 0x040fe20003f84070 */
[--C-:B------:R-:W-:Y:S01]  /*16330*/  @!P1 IMAD.IADD R4, R4, 0x1, -R13.reuse ;  /* 0x0000000104049824 */ /* 0x100fe200078e0a0d */
[----:B------:R-:W-:Y:S02]  /*16340*/  ISETP.GT.U32.AND P1, PT, R13, R9, PT ;  /* 0x000000090d00720c */ /* 0x000fe40003f24070 */
[----:B------:R-:W-:Y:S01]  /*16350*/  IADD3 R240, -R240, RZ, RZ ;  /* 0x000000fff0f07210 */ /* 0x000fe20007ffe1ff */
[--C-:B------:R-:W-:Y:S01]  /*16360*/  @!P0 IMAD.IADD R239, R239, 0x1, -R13.reuse ;  /* 0x00000001efef8824 */ /* 0x100fe200078e0a0d */
[----:B------:R-:W-:Y:S01]  /*16370*/  ISETP.GE.AND P0, PT, R3, RZ, PT ;  /* 0x000000ff0300720c */ /* 0x000fe20003f06270 */
[----:B------:R-:W-:Y:S02]  /*16380*/  VIADD R236, R15, 0x1ad ;  /* 0x000001ad0fec7836 */ /* 0x000fe40000000000 */
[C---:B------:R-:W-:Y:S01]  /*16390*/  IMAD R3, R13.reuse, R240, R238 ;  /* 0x000000f00d037224 */ /* 0x040fe200078e02ee */
[----:B------:R-:W-:Y:S01]  /*163a0*/  ISETP.GE.AND P2, PT, R8, RZ, PT ;  /* 0x000000ff0800720c */ /* 0x000fe20003f46270 */
[----:B------:R1:W-:Y:S01]  /*163b0*/  STL [R1+0x1ec], R0 ;  /* 0x0001ec0001007387 */ /* 0x0003e20000100800 */
[----:B------:R-:W-:Y:S01]  /*163c0*/  IABS R237, R236 ;  /* 0x000000ec00ed7213 */ /* 0x000fe20000000000 */
[--C-:B------:R-:W-:Y:S01]  /*163d0*/  @!P4 IMAD.IADD R12, R12, 0x1, -R13.reuse ;  /* 0x000000010c0cc824 */ /* 0x100fe200078e0a0d */
[----:B------:R-:W-:Y:S01]  /*163e0*/  ISETP.GT.U32.AND P4, PT, R13, R3, PT ;  /* 0x000000030d00720c */ /* 0x000fe20003f84070 */
[----:B------:R-:W-:Y:S01]  /*163f0*/  @!P1 IMAD.IADD R9, R9, 0x1, -R13 ;  /* 0x0000000109099824 */ /* 0x000fe200078e0a0d */
[----:B------:R-:W-:Y:S01]  /*16400*/  IADD3 R8, R15, 0x1ae, RZ ;  /* 0x000001ae0f087810 */ /* 0x000fe20007ffe0ff */
[----:B------:R-:W-:Y:S01]  /*16410*/  IMAD.HI.U32 R240, R6, R237, RZ ;  /* 0x000000ed06f07227 */ /* 0x000fe200078e00ff */
[----:B-1----:R-:W-:-:S03]  /*16420*/  MOV R0, R4 ;  /* 0x0000000400007202 */ /* 0x002fc60000000f00 */
[----:B------:R-:W-:Y:S01]  /*16430*/  VIADD R7, R15, 0x1af ;  /* 0x000001af0f077836 */ /* 0x000fe20000000000 */
[----:B------:R-:W-:Y:S02]  /*16440*/  IABS R11, R8 ;  /* 0x00000008000b7213 */ /* 0x000fe40000000000 */
[C---:B------:R-:W-:Y:S01]  /*16450*/  ISETP.GT.U32.AND P1, PT, R13.reuse, R12, PT ;  /* 0x0000000c0d00720c */ /* 0x040fe20003f24070 */
[----:B------:R-:W-:Y:S01]  /*16460*/  @!P6 IMAD.MOV R0, RZ, RZ, -R0 ;  /* 0x000000ffff00e224 */ /* 0x000fe200078e0a00 */
[----:B------:R-:W-:Y:S01]  /*16470*/  ISETP.GT.U32.AND P6, PT, R13, R9, PT ;  /* 0x000000090d00720c */ /* 0x000fe20003fc4070 */
[----:B------:R-:W-:Y:S01]  /*16480*/  IMAD.HI.U32 R238, R6, R11, RZ ;  /* 0x0000000b06ee7227 */ /* 0x000fe200078e00ff */
[----:B------:R-:W-:Y:S02]  /*16490*/  IADD3 R240, -R240, RZ, RZ ;  /* 0x000000fff0f07210 */ /* 0x000fe40007ffe1ff */
[----:B------:R-:W-:Y:S01]  /*164a0*/  IABS R5, R7 ;  /* 0x0000000700057213 */ /* 0x000fe20000000000 */
[----:B------:R1:W-:Y:S01]  /*164b0*/  STL [R1+0x1e0], R0 ;  /* 0x0001e00001007387 */ /* 0x0003e20000100800 */
[----:B------:R-:W-:Y:S01]  /*164c0*/  @!P4 IADD3 R3, R3, -R13, RZ ;  /* 0x8000000d0303c210 */ /* 0x000fe20007ffe0ff */
[----:B------:R-:W-:-:S02]  /*164d0*/  IMAD.MOV R238, RZ, RZ, -R238 ;  /* 0x000000ffffee7224 */ /* 0x000fc400078e0aee */
[C---:B------:R-:W-:Y:S01]  /*164e0*/  IMAD R237, R13.reuse, R240, R237 ;  /* 0x000000f00ded7224 */ /* 0x040fe200078e02ed */
[----:B------:R-:W-:Y:S01]  /*164f0*/  ISETP.GT.U32.AND P4, PT, R13, R3, PT ;  /* 0x000000030d00720c */ /* 0x000fe20003f84070 */
[----:B------:R-:W-:-:S04]  /*16500*/  IMAD.HI.U32 R4, R6, R5, RZ ;  /* 0x0000000506047227 */ /* 0x000fc800078e00ff */
[----:B-1----:R-:W-:Y:S02]  /*16510*/  IMAD.MOV.U32 R0, RZ, RZ, R239 ;  /* 0x000000ffff007224 */ /* 0x002fe400078e00ef */
[C---:B------:R-:W-:Y:S02]  /*16520*/  IMAD R11, R13.reuse, R238, R11 ;  /* 0x000000ee0d0b7224 */ /* 0x040fe400078e020b */
[----:B------:R-:W-:Y:S01]  /*16530*/  @!P5 IMAD.MOV R0, RZ, RZ, -R0 ;  /* 0x000000ffff00d224 */ /* 0x000fe200078e0a00 */
[----:B------:R-:W-:Y:S01]  /*16540*/  ISETP.GE.AND P5, PT, R236, RZ, PT ;  /* 0x000000ffec00720c */ /* 0x000fe20003fa6270 */
[--C-:B------:R-:W-:Y:S01]  /*16550*/  @!P1 IMAD.IADD R12, R12, 0x1, -R13.reuse ;  /* 0x000000010c0c9824 */ /* 0x100fe200078e0a0d */
[----:B------:R-:W-:Y:S01]  /*16560*/  ISETP.GT.U32.AND P1, PT, R13, R237, PT ;  /* 0x000000ed0d00720c */ /* 0x000fe20003f24070 */
[----:B------:R-:W-:Y:S02]  /*16570*/  IMAD.MOV R236, RZ, RZ, -R4 ;  /* 0x000000ffffec7224 */ /* 0x000fe400078e0a04 */
[----:B------:R-:W-:Y:S01]  /*16580*/  @!P6 IMAD.IADD R9, R9, 0x1, -R13 ;  /* 0x000000010909e824 */ /* 0x000fe200078e0a0d */
[----:B------:R1:W-:Y:S01]  /*16590*/  STL [R1+0x1dc], R0 ;  /* 0x0001dc0001007387 */ /* 0x0003e20000100800 */
[----:B------:R-:W-:Y:S01]  /*165a0*/  VIADD R4, R15, 0x1b0 ;  /* 0x000001b00f047836 */ /* 0x000fe20000000000 */
[C---:B------:R-:W-:Y:S01]  /*165b0*/  ISETP.GT.U32.AND P6, PT, R13.reuse, R11, PT ;  /* 0x0000000b0d00720c */ /* 0x040fe20003fc4070 */
[----:B------:R-:W-:Y:S01]  /*165c0*/  IMAD R5, R13, R236, R5 ;  /* 0x000000ec0d057224 */ /* 0x000fe200078e0205 */
[----:B------:R-:W-:-:S02]  /*165d0*/  MOV R2, R12 ;  /* 0x0000000c00027202 */ /* 0x000fc40000000f00 */
[----:B------:R-:W-:Y:S01]  /*165e0*/  IABS R236, R4 ;  /* 0x0000000400ec7213 */ /* 0x000fe20000000000 */
[----:B-1----:R-:W-:Y:S01]  /*165f0*/  IMAD.MOV.U32 R0, RZ, RZ, R9 ;  /* 0x000000ffff007224 */ /* 0x002fe200078e0009 */
[----:B------:R-:W-:-:S03]  /*16600*/  @!P4 IADD3 R3, R3, -R13, RZ ;  /* 0x8000000d0303c210 */ /* 0x000fc60007ffe0ff */
[----:B------:R-:W-:Y:S01]  /*16610*/  @!P2 IMAD.MOV R0, RZ, RZ, -R0 ;  /* 0x000000ffff00a224 */ /* 0x000fe200078e0a00 */
[----:B------:R-:W-:Y:S01]  /*16620*/  ISETP.GT.U32.AND P2, PT, R13, R5, PT ;  /* 0x000000050d00720c */ /* 0x000fe20003f44070 */
[----:B------:R-:W-:Y:S01]  /*16630*/  @!P3 IMAD.MOV R2, RZ, RZ, -R2 ;  /* 0x000000ffff02b224 */ /* 0x000fe200078e0a02 */
[----:B------:R-:W-:Y:S01]  /*16640*/  ISETP.GE.AND P4, PT, R7, RZ, PT ;  /* 0x000000ff0700720c */ /* 0x000fe20003f86270 */
[----:B------:R-:W-:Y:S01]  /*16650*/  VIADD R7, R15, 0x1b1 ;  /* 0x000001b10f077836 */ /* 0x000fe20000000000 */
[----:B------:R-:W-:Y:S01]  /*16660*/  ISETP.GE.AND P3, PT, R8, RZ, PT ;  /* 0x000000ff0800720c */ /* 0x000fe20003f66270 */
[--C-:B------:R-:W-:Y:S02]  /*16670*/  @!P1 IMAD.IADD R237, R237, 0x1, -R13.reuse ;  /* 0x00000001eded9824 */ /* 0x100fe400078e0a0d */
[----:B------:R-:W-:Y:S01]  /*16680*/  IMAD.HI.U32 R8, R6, R236, RZ ;  /* 0x000000ec06087227 */ /* 0x000fe200078e00ff */
[----:B------:R-:W-:Y:S02]  /*16690*/  IABS R238, R7 ;  /* 0x0000000700ee7213 */ /* 0x000fe40000000000 */
[----:B------:R-:W-:Y:S01]  /*166a0*/  ISETP.GT.U32.AND P1, PT, R13, R237, PT ;  /* 0x000000ed0d00720c */ /* 0x000fe20003f24070 */
[----:B------:R-:W-:-:S02]  /*166b0*/  @!P6 IMAD.IADD R11, R11, 0x1, -R13 ;  /* 0x000000010b0be824 */ /* 0x000fc400078e0a0d */
[----:B------:R-:W-:Y:S01]  /*166c0*/  IMAD.MOV R8, RZ, RZ, -R8 ;  /* 0x000000ffff087224 */ /* 0x000fe200078e0a08 */
[----:B------:R-:W-:Y:S01]  /*166d0*/  STL [R1+0xf4], R2 ;  /* 0x0000f40201007387 */ /* 0x000fe20000100800 */
[----:B------:R-:W-:Y:S01]  /*166e0*/  @!P2 IMAD.IADD R5, R5, 0x1, -R13 ;  /* 0x000000010505a824 */ /* 0x000fe200078e0a0d */
[C---:B------:R-:W-:Y:S01]  /*166f0*/  ISETP.GT.U32.AND P6, PT, R13.reuse, R11, PT ;  /* 0x0000000b0d00720c */ /* 0x040fe20003fc4070 */
[----:B------:R-:W-:Y:S01]  /*16700*/  IMAD R8, R13, R8, R236 ;  /* 0x000000080d087224 */ /* 0x000fe200078e02ec */
[----:B------:R1:W-:Y:S01]  /*16710*/  STL [R1+0xf8], R0 ;  /* 0x0000f80001007387 */ /* 0x0003e20000100800 */
[----:B------:R-:W-:Y:S01]  /*16720*/  IMAD.MOV.U32 R236, RZ, RZ, R238 ;  /* 0x000000ffffec7224 */ /* 0x000fe200078e00ee */
[----:B------:R-:W-:Y:S02]  /*16730*/  IADD3 R12, R15, 0x1b2, RZ ;  /* 0x000001b20f0c7810 */ /* 0x000fe40007ffe0ff */
[----:B------:R-:W-:Y:S01]  /*16740*/  ISETP.GT.U32.AND P2, PT, R13, R5, PT ;  /* 0x000000050d00720c */ /* 0x000fe20003f44070 */
[----:B------:R-:W-:Y:S01]  /*16750*/  IMAD.HI.U32 R238, R6, R236, RZ ;  /* 0x000000ec06ee7227 */ /* 0x000fe200078e00ff */
[----:B-1----:R-:W-:-:S03]  /*16760*/  MOV R0, R3 ;  /* 0x0000000300007202 */ /* 0x002fc60000000f00 */
[----:B------:R-:W-:Y:S01]  /*16770*/  @!P1 IMAD.IADD R237, R237, 0x1, -R13 ;  /* 0x00000001eded9824 */ /* 0x000fe200078e0a0d */
[----:B------:R-:W-:Y:S01]  /*16780*/  IABS R9, R12 ;  /* 0x0000000c00097213 */ /* 0x000fe20000000000 */
[----:B------:R-:W-:Y:S01]  /*16790*/  @!P0 IMAD.MOV R0, RZ, RZ, -R0 ;  /* 0x000000ffff008224 */ /* 0x000fe200078e0a00 */
[----:B------:R-:W-:Y:S02]  /*167a0*/  ISETP.GT.U32.AND P0, PT, R13, R8, PT ;  /* 0x000000080d00720c */ /* 0x000fe40003f04070 */
[----:B------:R-:W-:Y:S01]  /*167b0*/  IADD3 R238, -R238, RZ, RZ ;  /* 0x000000ffeeee7210 */ /* 0x000fe20007ffe1ff */
[----:B------:R-:W-:Y:S01]  /*167c0*/  IMAD.MOV.U32 R3, RZ, RZ, R9 ;  /* 0x000000ffff037224 */ /* 0x000fe200078e0009 */
[----:B------:R1:W-:Y:S01]  /*167d0*/  STL [R1+0x14c], R0 ;  /* 0x00014c0001007387 */ /* 0x0003e20000100800 */
[----:B------:R-:W-:Y:S01]  /*167e0*/  @!P6 IMAD.IADD R11, R11, 0x1, -R13 ;  /* 0x000000010b0be824 */ /* 0x000fe200078e0a0d */
[----:B------:R-:W-:Y:S01]  /*167f0*/  ISETP.GE.AND P6, PT, R7, RZ, PT ;  /* 0x000000ff0700720c */ /* 0x000fe20003fc6270 */
[----:B------:R-:W-:-:S02]  /*16800*/  IMAD R7, R13, R238, R236 ;  /* 0x000000ee0d077224 */ /* 0x000fc400078e02ec */
[----:B------:R-:W-:Y:S01]  /*16810*/  IMAD.HI.U32 R9, R6, R3, RZ ;  /* 0x0000000306097227 */ /* 0x000fe200078e00ff */
[----:B-1----:R-:W-:-:S03]  /*16820*/  MOV R0, R237 ;  /* 0x000000ed00007202 */ /* 0x002fc60000000f00 */
[----:B------:R-:W-:Y:S01]  /*16830*/  @!P2 IMAD.IADD R5, R5, 0x1, -R13 ;  /* 0x000000010505a824 */ /* 0x000fe200078e0a0d */
[C---:B------:R-:W-:Y:S01]  /*16840*/  ISETP.GT.U32.AND P2, PT, R13.reuse, R7, PT ;  /* 0x000000070d00720c */ /* 0x040fe20003f44070 */
[----:B------:R-:W-:Y:S02]  /*16850*/  IMAD.MOV R9, RZ, RZ, -R9 ;  /* 0x000000ffff097224 */ /* 0x000fe400078e0a09 */
[----:B------:R-:W-:Y:S02]  /*16860*/  @!P5 IMAD.MOV R0, RZ, RZ, -R0 ;  /* 0x000000ffff00d224 */ /* 0x000fe400078e0a00 */
[----:B------:R-:W-:Y:S02]  /*16870*/  @!P0 IMAD.IADD R8, R8, 0x1, -R13 ;  /* 0x0000000108088824 */ /* 0x000fe400078e0a0d */
[C---:B------:R-:W-:Y:S01]  /*16880*/  IMAD R3, R13.reuse, R9, R3 ;  /* 0x000000090d037224 */ /* 0x040fe200078e0203 */
[----:B------:R1:W-:Y:S02]  /*16890*/  STL [R1+0x180], R0 ;  /* 0x0001800001007387 */ /* 0x0003e40000100800 */
[----:B------:R-:W-:Y:S01]  /*168a0*/  ISETP.GT.U32.AND P5, PT, R13, R8, PT ;  /* 0x000000080d00720c */ /* 0x000fe20003fa4070 */
[----:B-1----:R-:W-:-:S04]  /*168b0*/  IMAD.MOV.U32 R0, RZ, RZ, R5 ;  /* 0x000000ffff007224 */ /* 0x002fc800078e0005 */
[----:B------:R-:W-:Y:S01]  /*168c0*/  @!P4 IMAD.MOV R0, RZ, RZ, -R0 ;  /* 0x000000ffff00c224 */ /* 0x000fe200078e0a00 */
[----:B------:R-:W-:Y:S02]  /*168d0*/  ISETP.GT.U32.AND P4, PT, R13, R3, PT ;  /* 0x000000030d00720c */ /* 0x000fe40003f84070 */
[----:B------:R-:W-:Y:S02]  /*168e0*/  MOV R2, R11 ;  /* 0x0000000b00027202 */ /* 0x000fe40000000f00 */
[----:B------:R-:W-:Y:S02]  /*168f0*/  @!P2 IADD3 R7, R7, -R13, RZ ;  /* 0x8000000d0707a210 */ /* 0x000fe40007ffe0ff */
[----:B------:R-:W-:Y:S01]  /*16900*/  ISETP.GE.AND P1, PT, R4, RZ, PT ;  /* 0x000000ff0400720c */ /* 0x000fe20003f26270 */
[----:B------:R-:W-:Y:S01]  /*16910*/  VIADD R4, R15, 0x1b3 ;  /* 0x000001b30f047836 */ /* 0x000fe20000000000 */
[----:B------:R-:W-:Y:S01]  /*16920*/  ISETP.GT.U32.AND P2, PT, R13, R7, PT ;  /* 0x000000070d00720c */ /* 0x000fe20003f44070 */
[----:B------:R-:W-:Y:S01]  /*16930*/  @!P3 IMAD.MOV R2, RZ, RZ, -R2 ;  /* 0x000000ffff02b224 */ /* 0x000fe200078e0a02 */
[----:B------:R-:W-:-:S02]  /*16940*/  @!P5 IADD3 R8, R8, -R13, RZ ;  /* 0x8000000d0808d210 */ /* 0x000fc40007ffe0ff */
[----:B------:R-:W-:Y:S01]  /*16950*/  IABS R236, R4 ;  /* 0x0000000400ec7213 */ /* 0x000fe20000000000 */
[----:B------:R-:W-:Y:S01]  /*16960*/  @!P4 IMAD.IADD R3, R3, 0x1, -R13 ;  /* 0x000000010303c824 */ /* 0x000fe200078e0a0d */
[----:B------:R-:W-:Y:S01]  /*16970*/  STL [R1+0x188], R2 ;  /* 0x0001880201007387 */ /* 0x000fe20000100800 */
[----:B------:R-:W-:Y:S02]  /*16980*/  ISETP.GE.AND P3, PT, R4, RZ, PT ;  /* 0x000000ff0400720c */ /* 0x000fe40003f66270 */
[----:B------:R-:W-:Y:S01]  /*16990*/  IMAD.HI.U32 R4, R6, R236, RZ ;  /* 0x000000ec06047227 */ /* 0x000fe200078e00ff */
[----:B------:R1:W-:Y:S01]  /*169a0*/  STL [R1+0x1ac], R0 ;  /* 0x0001ac0001007387 */ /* 0x0003e20000100800 */
[----:B------:R-:W-:Y:S02]  /*169b0*/  ISETP.GT.U32.AND P4, PT, R13, R3, PT ;  /* 0x000000030d00720c */ /* 0x000fe40003f84070 */
[----:B------:R-:W-:Y:S01]  /*169c0*/  VIADD R11, R15, 0x1b5 ;  /* 0x000001b50f0b7836 */ /* 0x000fe20000000000 */
[----:B------:R-:W-:Y:S01]  /*169d0*/  @!P2 IADD3 R7, R7, -R13, RZ ;  /* 0x8000000d0707a210 */ /* 0x000fe20007ffe0ff */
[----:B------:R-:W-:-:S02]  /*169e0*/  IMAD.MOV R4, RZ, RZ, -R4 ;  /* 0x000000ffff047224 */ /* 0x000fc400078e0a04 */
[----:B-1----:R-:W-:-:S04]  /*169f0*/  IMAD.MOV.U32 R0, RZ, RZ, R8 ;  /* 0x000000ffff007224 */ /* 0x002fc800078e0008 */
[----:B------:R-:W-:Y:S02]  /*16a00*/  @!P1 IMAD.MOV R0, RZ, RZ, -R0 ;  /* 0x000000ffff009224 */ /* 0x000fe400078e0a00 */
[----:B------:R-:W-:Y:S02]  /*16a10*/  VIADD R9, R15, 0x1b4 ;  /* 0x000001b40f097836 */ /* 0x000fe40000000000 */
[----:B------:R-:W-:Y:S01]  /*16a20*/  IMAD R236, R13, R4, R236 ;  /* 0x000000040dec7224 */ /* 0x000fe200078e02ec */
[----:B------:R-:W-:Y:S01]  /*16a30*/  IABS R4, R11 ;  /* 0x0000000b00047213 */ /* 0x000fe20000000000 */
[----:B------:R1:W-:Y:S01]  /*16a40*/  STL [R1+0x1a8], R0 ;  /* 0x0001a80001007387 */ /* 0x0003e20000100800 */
[----:B------:R-:W-:Y:S02]  /*16a50*/  ISETP.GE.AND P0, PT, R12, RZ, PT ;  /* 0x000000ff0c00720c */ /* 0x000fe40003f06270 */
[----:B------:R-:W-:Y:S02]  /*16a60*/  ISETP.GE.AND P5, PT, R9, RZ, PT ;  /* 0x000000ff0900720c */ /* 0x000fe40003fa6270 */
[----:B------:R-:W-:Y:S01]  /*16a70*/  IABS R9, R9 ;  /* 0x0000000900097213 */ /* 0x000fe20000000000 */
[----:B-1----:R-:W-:Y:S01]  /*16a80*/  IMAD.MOV.U32 R0, RZ, RZ, R7 ;  /* 0x000000ffff007224 */ /* 0x002fe200078e0007 */
[----:B------:R-:W-:Y:S01]  /*16a90*/  ISETP.GT.U32.AND P2, PT, R13, R236, PT ;  /* 0x000000ec0d00720c */ /* 0x000fe20003f44070 */
[----:B------:R-:W-:-:S03]  /*16aa0*/  IMAD.HI.U32 R7, R6, R4, RZ ;  /* 0x0000000406077227 */ /* 0x000fc600078e00ff */
[----:B------:R-:W-:Y:S01]  /*16ab0*/  @!P6 IADD3 R0, -R0, RZ, RZ ;  /* 0x000000ff0000e210 */ /* 0x000fe20007ffe1ff */
[----:B------:R-:W-:Y:S02]  /*16ac0*/  @!P4 IMAD.IADD R3, R3, 0x1, -R13 ;  /* 0x000000010303c824 */ /* 0x000fe400078e0a0d */
[----:B------:R-:W-:Y:S02]  /*16ad0*/  IMAD.MOV R7, RZ, RZ, -R7 ;  /* 0x000000ffff077224 */ /* 0x000fe400078e0a07 */
[----:B------:R-:W-:Y:S01]  /*16ae0*/  IMAD.HI.U32 R8, R6, R9, RZ ;  /* 0x0000000906087227 */ /* 0x000fe200078e00ff */
[----:B------:R1:W-:Y:S03]  /*16af0*/  STL [R1+0x194], R0 ;  /* 0x0001940001007387 */ /* 0x0003e60000100800 */
[----:B------:R-:W-:Y:S02]  /*16b00*/  IMAD R4, R13, R7, R4 ;  /* 0x000000070d047224 */ /* 0x000fe400078e0204 */
[----:B------:R-:W-:-:S02]  /*16b10*/  IMAD.MOV R8, RZ, RZ, -R8 ;  /* 0x000000ffff087224 */ /* 0x000fc400078e0a08 */
[----:B------:R-:W-:Y:S01]  /*16b20*/  VIADD R5, R15, 0x1b6 ;  /* 0x000001b60f057836 */ /* 0x000fe20000000000 */
[----:B-1----:R-:W-:Y:S01]  /*16b30*/  MOV R0, R3 ;  /* 0x0000000300007202 */ /* 0x002fe20000000f00 */
[----:B------:R-:W-:-:S03]  /*16b40*/  IMAD R9, R13, R8, R9 ;  /* 0x000000080d097224 */ /* 0x000fc600078e0209 */
[----:B------:R-:W-:Y:S01]  /*16b50*/  IABS R12, R5 ;  /* 0x00000005000c7213 */ /* 0x000fe20000000000 */
[----:B------:R-:W-:Y:S02]  /*16b60*/  @!P2 IMAD.IADD R236, R236, 0x1, -R13 ;  /* 0x00000001ececa824 */ /* 0x000fe400078e0a0d */
[----:B------:R-:W-:Y:S01]  /*16b70*/  @!P0 IMAD.MOV R0, RZ, RZ, -R0 ;  /* 0x000000ffff008224 */ /* 0x000fe200078e0a00 */
[C---:B------:R-:W-:Y:S02]  /*16b80*/  ISETP.GT.U32.AND P0, PT, R13.reuse, R4, PT ;  /* 0x000000040d00720c */ /* 0x040fe40003f04070 */
[----:B------:R-:W-:Y:S02]  /*16b90*/  ISETP.GT.U32.AND P4, PT, R13, R9, PT ;  /* 0x000000090d00720c */ /* 0x000fe40003f84070 */
[----:B------:R-:W-:Y:S01]  /*16ba0*/  ISETP.GE.AND P6, PT, R5, RZ, PT ;  /* 0x000000ff0500720c */ /* 0x000fe20003fc6270 */
[----:B------:R-:W-:Y:S01]  /*16bb0*/  IMAD.HI.U32 R5, R6, R12, RZ ;  /* 0x0000000c06057227 */ /* 0x000fe200078e00ff */
[----:B------:R-:W-:-:S03]  /*16bc0*/  ISETP.GT.U32.AND P2, PT, R13, R236, PT ;  /* 0x000000ec0d00720c */ /* 0x000fc60003f44070 */
[----:B------:R-:W-:-:S04]  /*16bd0*/  IMAD.MOV R5, RZ, RZ, -R5 ;  /* 0x000000ffff057224 */ /* 0x000fc800078e0a05 */
[----:B------:R-:W-:Y:S01]  /*16be0*/  @!P0 IADD3 R4, R4, -R13, RZ ;  /* 0x8000000d04048210 */ /* 0x000fe20007ffe0ff */
[----:B------:R-:W-:Y:S01]  /*16bf0*/  IMAD R12, R13, R5, R12 ;  /* 0x000000050d0c7224 */ /* 0x000fe200078e020c */
[----:B------:R-:W-:Y:S01]  /*16c00*/  IADD3 R5, R15, 0x1b8, RZ ;  /* 0x000001b80f057810 */ /* 0x000fe20007ffe0ff */
[--C-:B------:R-:W-:Y:S01]  /*16c10*/  @!P4 IMAD.IADD R9, R9, 0x1, -R13.reuse ;  /* 0x000000010909c824 */ /* 0x100fe200078e0a0d */
[C---:B------:R-:W-:Y:S02]  /*16c20*/  ISETP.GT.U32.AND P0, PT, R13.reuse, R4, PT ;  /* 0x000000040d00720c */ /* 0x040fe40003f04070 */
[----:B------:R-:W-:Y:S01]  /*16c30*/  @!P2 IMAD.IADD R236, R236, 0x1, -R13 ;  /* 0x00000001ececa824 */ /* 0x000fe200078e0a0d */
[C---:B------:R-:W-:Y:S02]  /*16c40*/  ISETP.GT.U32.AND P2, PT, R13.reuse, R12, PT ;  /* 0x0000000c0d00720c */ /* 0x040fe40003f44070 */
[----:B------:R-:W-:Y:S01]  /*16c50*/  IABS R8, R5 ;  /* 0x0000000500087213 */ /* 0x000fe20000000000 */
[----:B------:R1:W-:Y:S01]  /*16c60*/  STL [R1+0x198], R0 ;  /* 0x0001980001007387 */ /* 0x0003e20000100800 */
[----:B------:R-:W-:Y:S01]  /*16c70*/  ISETP.GT.U32.AND P4, PT, R13, R9, PT ;  /* 0x000000090d00720c */ /* 0x000fe20003f84070 */
[----:B------:R-:W-:Y:S01]  /*16c80*/  VIADD R7, R15, 0x1b7 ;  /* 0x000001b70f077836 */ /* 0x000fe20000000000 */
[----:B------:R-:W-:Y:S01]  /*16c90*/  ISETP.GE.AND P1, PT, R11, RZ, PT ;  /* 0x000000ff0b00720c */ /* 0x000fe20003f26270 */
[----:B------:R-:W-:-:S04]  /*16ca0*/  IMAD.HI.U32 R237, R6, R8, RZ ;  /* 0x0000000806ed7227 */ /* 0x000fc800078e00ff */
[----:B-1----:R-:W-:Y:S01]  /*16cb0*/  IMAD.MOV.U32 R0, RZ, RZ, R236 ;  /* 0x000000ffff007224 */ /* 0x002fe200078e00ec */
[----:B------:R-:W-:Y:S01]  /*16cc0*/  @!P0 IADD3 R4, R4, -R13, RZ ;  /* 0x8000000d04048210 */ /* 0x000fe20007ffe0ff */
[----:B------:R-:W-:Y:S02]  /*16cd0*/  IMAD.MOV R237, RZ, RZ, -R237 ;  /* 0x000000ffffed7224 */ /* 0x000fe400078e0aed */
[----:B------:R-:W-:Y:S01]  /*16ce0*/  @!P3 IMAD.MOV R0, RZ, RZ, -R0 ;  /* 0x000000ffff00b224 */ /* 0x000fe200078e0a00 */
[----:B------:R-:W-:Y:S01]  /*16cf0*/  IABS R11, R7 ;  /* 0x00000007000b7213 */ /* 0x000fe20000000000 */
[----:B------:R-:W-:Y:S02]  /*16d00*/  @!P2 IMAD.IADD R12, R12, 0x1, -R13 ;  /* 0x000000010c0ca824 */ /* 0x000fe400078e0a0d */
[----:B------:R-:W-:Y:S01]  /*16d10*/  VIADD R3, R15, 0x1b9 ;  /* 0x000001b90f037836 */ /* 0x000fe20000000000 */
[----:B------:R1:W-:Y:S01]  /*16d20*/  STL [R1+0x190], R0 ;  /* 0x0001900001007387 */ /* 0x0003e20000100800 */
[----:B------:R-:W-:-:S02]  /*16d30*/  IMAD R8, R13, R237, R8 ;  /* 0x000000ed0d087224 */ /* 0x000fc400078e0208 */
[----:B------:R-:W-:Y:S01]  /*16d40*/  IMAD.HI.U32 R236, R6, R11, RZ ;  /* 0x0000000b06ec7227 */ /* 0x000fe200078e00ff */
[----:B------:R-:W-:-:S03]  /*16d50*/  ISETP.GT.U32.AND P2, PT, R13, R12, PT ;  /* 0x0000000c0d00720c */ /* 0x000fc60003f44070 */
[----:B------:R-:W-:Y:S02]  /*16d60*/  @!P4 IMAD.IADD R9, R9, 0x1, -R13 ;  /* 0x000000010909c824 */ /* 0x000fe400078e0a0d */
[----:B-1----:R-:W-:Y:S01]  /*16d70*/  IMAD.MOV.U32 R0, RZ, RZ, R4 ;  /* 0x000000ffff007224 */ /* 0x002fe200078e0004 */
[----:B------:R-:W-:Y:S01]  /*16d80*/  IABS R238, R3 ;  /* 0x0000000300ee7213 */ /* 0x000fe20000000000 */
[----:B------:R-:W-:Y:S02]  /*16d90*/  IMAD.MOV.U32 R2, RZ, RZ, R9 ;  /* 0x000000ffff027224 */ /* 0x000fe400078e0009 */
[----:B------:R-:W-:Y:S01]  /*16da0*/  @!P1 IMAD.MOV R0, RZ, RZ, -R0 ;  /* 0x000000ffff009224 */ /* 0x000fe200078e0a00 */
[----:B------:R-:W-:Y:S02]  /*16db0*/  ISETP.GT.U32.AND P1, PT, R13, R8, PT ;  /* 0x000000080d00720c */ /* 0x000fe40003f24070 */
[----:B------:R-:W-:Y:S02]  /*16dc0*/  IADD3 R236, -R236, RZ, RZ ;  /* 0x000000ffecec7210 */ /* 0x000fe40007ffe1ff */
[----:B------:R-:W-:Y:S01]  /*16dd0*/  ISETP.GE.AND P3, PT, R7, RZ, PT ;  /* 0x000000ff0700720c */ /* 0x000fe20003f66270 */
[----:B------:R-:W-:Y:S01]  /*16de0*/  IMAD.MOV.U32 R7, RZ, RZ, R238 ;  /* 0x000000ffff077224 */ /* 0x000fe200078e00ee */
[----:B------:R-:W-:Y:S01]  /*16df0*/  ISETP.GE.AND P4, PT, R5, RZ, PT ;  /* 0x000000ff0500720c */ /* 0x000fe20003f86270 */
[----:B------:R-:W-:Y:S01]  /*16e00*/  IMAD R5, R13, R236, R11 ;  /* 0x000000ec0d057224 */ /* 0x000fe200078e020b */
[----:B------:R-:W-:-:S02]  /*16e10*/  @!P5 IADD3 R2, -R2, RZ, RZ ;  /* 0x000000ff0202d210 */ /* 0x000fc40007ffe1ff */
[----:B------:R-:W-:Y:S01]  /*16e20*/  ISETP.GE.AND P5, PT, R3, RZ, PT ;  /* 0x000000ff0300720c */ /* 0x000fe20003fa6270 */
[----:B------:R-:W-:Y:S02]  /*16e30*/  VIADD R3, R15, 0x1ba ;  /* 0x000001ba0f037836 */ /* 0x000fe40000000000 */
[----:B------:R-:W-:Y:S01]  /*16e40*/  IMAD.HI.U32 R11, R6, R7, RZ ;  /* 0x00000007060b7227 */ /* 0x000fe200078e00ff */
[----:B------:R-:W-:-:S03]  /*16e50*/  ISETP.GT.U32.AND P0, PT, R13, R5, PT ;  /* 0x000000050d00720c */ /* 0x000fc60003f04070 */
[----:B------:R-:W-:Y:S01]  /*16e60*/  @!P2 IMAD.IADD R12, R12, 0x1, -R13 ;  /* 0x000000010c0ca824 */ /* 0x000fe200078e0a0d */
[----:B------:R-:W-:Y:S01]  /*16e70*/  ISETP.GE.AND P2, PT, R3, RZ, PT ;  /* 0x000000ff0300720c */ /* 0x000fe20003f46270 */
[----:B------:R-:W-:Y:S01]  /*16e80*/  IMAD.MOV R11, RZ, RZ, -R11 ;  /* 0x000000ffff0b7224 */ /* 0x000fe200078e0a0b */
[----:B------:R-:W-:Y:S02]  /*16e90*/  IABS R3, R3 ;  /* 0x0000000300037213 */ /* 0x000fe40000000000 */
[----:B------:R-:W-:Y:S01]  /*16ea0*/  @!P1 IADD3 R8, R8, -R13, RZ ;  /* 0x8000000d08089210 */ /* 0x000fe20007ffe0ff */
[----:B------:R-:W-:Y:S01]  /*16eb0*/  STL [R1+0x168], R2 ;  /* 0x0001680201007387 */ /* 0x000fe20000100800 */
[C---:B------:R-:W-:Y:S02]  /*16ec0*/  IMAD R7, R13.reuse, R11, R7 ;  /* 0x0000000b0d077224 */ /* 0x040fe400078e0207 */
[----:B------:R-:W-:Y:S01]  /*16ed0*/  ISETP.GT.U32.AND P1, PT, R13, R8, PT ;  /* 0x000000080d00720c */ /* 0x000fe20003f24070 */
[----:B------:R1:W-:Y:S01]  /*16ee0*/  STL [R1+0x170], R0 ;  /* 0x0001700001007387 */ /* 0x0003e20000100800 */
[----:B------:R-:W-:-:S02]  /*16ef0*/  VIADD R238, R15, 0x1bb ;  /* 0x000001bb0fee7836 */ /* 0x000fc40000000000 */
[----:B------:R-:W-:-:S04]  /*16f00*/  IMAD.HI.U32 R239, R6, R3, RZ ;  /* 0x0000000306ef7227 */ /* 0x000fc800078e00ff */
[----:B-1----:R-:W-:Y:S01]  /*16f10*/  IMAD.MOV.U32 R0, RZ, RZ, R12 ;  /* 0x000000ffff007224 */ /* 0x002fe200078e000c */
[----:B------:R-:W-:Y:S01]  /*16f20*/  IABS R9, R238 ;  /* 0x000000ee00097213 */ /* 0x000fe20000000000 */
[----:B------:R-:W-:Y:S02]  /*16f30*/  IMAD.MOV R239, RZ, RZ, -R239 ;  /* 0x000000ffffef7224 */ /* 0x000fe400078e0aef */
[----:B------:R-:W-:Y:S01]  /*16f40*/  @!P6 IMAD.MOV R0, RZ, RZ, -R0 ;  /* 0x000000ffff00e224 */ /* 0x000fe200078e0a00 */
[----:B------:R-:W-:Y:S01]  /*16f50*/  ISETP.GT.U32.AND P6, PT, R13, R7, PT ;  /* 0x000000070d00720c */ /* 0x000fe20003fc4070 */
[----:B------:R-:W-:Y:S02]  /*16f60*/  @!P0 IMAD.IADD R5, R5, 0x1, -R13 ;  /* 0x0000000105058824 */ /* 0x000fe400078e0a0d */
[C---:B------:R-:W-:Y:S02]  /*16f70*/  IMAD R3, R13.reuse, R239, R3 ;  /* 0x000000ef0d037224 */ /* 0x040fe400078e0203 */
[----:B------:R-:W-:Y:S01]  /*16f80*/  IMAD.HI.U32 R237, R6, R9, RZ ;  /* 0x0000000906ed7227 */ /* 0x000fe200078e00ff */
[----:B------:R-:W-:-:S02]  /*16f90*/  ISETP.GT.U32.AND P0, PT, R13, R5, PT ;  /* 0x000000050d00720c */ /* 0x000fc40003f04070 */
[----:B------:R-:W-:Y:S01]  /*16fa0*/  IADD3 R11, R15, 0x1bc, RZ ;  /* 0x000001bc0f0b7810 */ /* 0x000fe20007ffe0ff */
[--C-:B------:R-:W-:Y:S01]  /*16fb0*/  @!P1 IMAD.IADD R8, R8, 0x1, -R13.reuse ;  /* 0x0000000108089824 */ /* 0x100fe200078e0a0d */
[----:B------:R-:W-:Y:S02]  /*16fc0*/  ISETP.GT.U32.AND P1, PT, R13, R3, PT ;  /* 0x000000030d00720c */ /* 0x000fe40003f24070 */
[----:B------:R-:W-:Y:S01]  /*16fd0*/  IADD3 R237, -R237, RZ, RZ ;  /* 0x000000ffeded7210 */ /* 0x000fe20007ffe1ff */
[----:B------:R-:W-:Y:S01]  /*16fe0*/  @!P6 IMAD.IADD R7, R7, 0x1, -R13 ;  /* 0x000000010707e824 */ /* 0x000fe200078e0a0d */
[----:B------:R-:W-:Y:S01]  /*16ff0*/  IABS R236, R11 ;  /* 0x0000000b00ec7213 */ /* 0x000fe20000000000 */
[----:B------:R-:W-:Y:S02]  /*17000*/  VIADD R4, R15, 0x1bd ;  /* 0x000001bd0f047836 */ /* 0x000fe40000000000 */
[C---:B------:R-:W-:Y:S01]  /*17010*/  IMAD R9, R13.reuse, R237, R9 ;  /* 0x000000ed0d097224 */ /* 0x040fe200078e0209 */
[----:B------:R-:W-:Y:S01]  /*17020*/  ISETP.GT.U32.AND P6, PT, R13, R7, PT ;  /* 0x000000070d00720c */ /* 0x000fe20003fc4070 */
[----:B------:R-:W-:Y:S01]  /*17030*/  IMAD.HI.U32 R237, R6, R236, RZ ;  /* 0x000000ec06ed7227 */ /* 0x000fe200078e00ff */
[----:B------:R-:W-:-:S03]  /*17040*/  IABS R12, R4 ;  /* 0x00000004000c7213 */ /* 0x000fc60000000000 */
[--C-:B------:R-:W-:Y:S01]  /*17050*/  @!P0 IMAD.IADD R5, R5, 0x1, -R13.reuse ;  /* 0x0000000105058824 */ /* 0x100fe200078e0a0d */
[----:B------:R-:W-:Y:S01]  /*17060*/  IADD3 R237, -R237, RZ, RZ ;  /* 0x000000ffeded7210 */ /* 0x000fe20007ffe1ff */
[----:B------:R-:W-:Y:S01]  /*17070*/  @!P1 IMAD.IADD R3, R3, 0x1, -R13 ;  /* 0x0000000103039824 */ /* 0x000fe200078e0a0d */
[----:B------:R1:W-:Y:S01]  /*17080*/  STL [R1+0x16c], R0 ;  /* 0x00016c0001007387 */ /* 0x0003e20000100800 */
[----:B------:R-:W-:Y:S01]  /*17090*/  IMAD.MOV.U32 R2, RZ, RZ, R5 ;  /* 0x000000ffff027224 */ /* 0x000fe200078e0005 */
[----:B------:R-:W-:Y:S01]  /*170a0*/  ISETP.GE.AND P0, PT, R238, RZ, PT ;  /* 0x000000ffee00720c */ /* 0x000fe20003f06270 */
[----:B------:R-:W-:Y:S01]  /*170b0*/  IMAD.HI.U32 R238, R6, R12, RZ ;  /* 0x0000000c06ee7227 */ /* 0x000fe200078e00ff */
[----:B------:R-:W-:Y:S02]  /*170c0*/  ISETP.GT.U32.AND P1, PT, R13, R3, PT ;  /* 0x000000030d00720c */ /* 0x000fe40003f24070 */
[----:B------:R-:W-:Y:S01]  /*170d0*/  @!P3 IADD3 R2, -R2, RZ, RZ ;  /* 0x000000ff0202b210 */ /* 0x000fe20007ffe1ff */
[----:B-1----:R-:W-:-:S02]  /*170e0*/  IMAD.MOV.U32 R0, RZ, RZ, R8 ;  /* 0x000000ffff007224 */ /* 0x002fc400078e0008 */
[C---:B------:R-:W-:Y:S01]  /*170f0*/  IMAD R8, R13.reuse, R237, R236 ;  /* 0x000000ed0d087224 */ /* 0x040fe200078e02ec */
[----:B------:R-:W-:Y:S01]  /*17100*/  ISETP.GT.U32.AND P3, PT, R13, R9, PT ;  /* 0x000000090d00720c */ /* 0x000fe20003f64070 */
[----:B------:R-:W-:Y:S02]  /*17110*/  @!P6 IMAD.IADD R7, R7, 0x1, -R13 ;  /* 0x000000010707e824 */ /* 0x000fe400078e0a0d */
[----:B------:R-:W-:Y:S01]  /*17120*/  IMAD.MOV R238, RZ, RZ, -R238 ;  /* 0x000000ffffee7224 */ /* 0x000fe200078e0aee */
[----:B------:R-:W-:-:S03]  /*17130*/  ISETP.GT.U32.AND P6, PT, R13, R8, PT ;  /* 0x000000080d00720c */ /* 0x000fc60003fc4070 */
[----:B------:R-:W-:Y:S02]  /*17140*/  IMAD R5, R13, R238, R12 ;  /* 0x000000ee0d057224 */ /* 0x000fe400078e020c */
[----:B------:R-:W-:Y:S02]  /*17150*/  @!P4 IMAD.MOV R0, RZ, RZ, -R0 ;  /* 0x000000ffff00c224 */ /* 0x000fe400078e0a00 */
[--C-:B------:R-:W-:Y:S01]  /*17160*/  @!P1 IMAD.IADD R3, R3, 0x1, -R13.reuse ;  /* 0x0000000103039824 */ /* 0x100fe200078e0a0d */
[----:B------:R-:W-:Y:S01]  /*17170*/  ISETP.GT.U32.AND P1, PT, R13, R5, PT ;  /* 0x000000050d00720c */ /* 0x000fe20003f24070 */
[--C-:B------:R-:W-:Y:S01]  /*17180*/  @!P3 IMAD.IADD R9, R9, 0x1, -R13.reuse ;  /* 0x000000010909b824 */ /* 0x100fe200078e0a0d */
[----:B------:R-:W-:Y:S03]  /*17190*/  STL [R1+0x15c], R2 ;  /* 0x00015c0201007387 */ /* 0x000fe60000100800 */
[----:B------:R-:W-:Y:S01]  /*171a0*/  @!P6 IMAD.IADD R8, R8, 0x1, -R13 ;  /* 0x000000010808e824 */ /* 0x000fe200078e0a0d */
[----:B------:R1:W-:Y:S01]  /*171b0*/  STL [R1+0x158], R0 ;  /* 0x0001580001007387 */ /* 0x0003e20000100800 */
[----:B------:R-:W-:-:S03]  /*171c0*/  ISETP.GT.U32.AND P3, PT, R13, R9, PT ;  /* 0x000000090d00720c */ /* 0x000fc60003f64070 */
[----:B------:R-:W-:Y:S01]  /*171d0*/  ISETP.GT.U32.AND P6, PT, R13, R8, PT ;  /* 0x000000080d00720c */ /* 0x000fe20003fc4070 */
[----:B-1----:R-:W-:Y:S01]  /*171e0*/  IMAD.MOV.U32 R0, RZ, RZ, R7 ;  /* 0x000000ffff007224 */ /* 0x002fe200078e0007 */
[----:B------:R-:W-:-:S03]  /*171f0*/  ISETP.GE.AND P4, PT, R11, RZ, PT ;  /* 0x000000ff0b00720c */ /* 0x000fc60003f86270 */
[----:B------:R-:W-:Y:S01]  /*17200*/  @!P5 IMAD.MOV R0, RZ, RZ, -R0 ;  /* 0x000000ffff00d224 */ /* 0x000fe200078e0a00 */
[C---:B------:R-:W-:Y:S01]  /*17210*/  IADD3 R12, R15.reuse, 0x1bf, RZ ;  /* 0x000001bf0f0c7810 */ /* 0x040fe20007ffe0ff */
[----:B------:R-:W-:Y:S02]  /*17220*/  VIADD R11, R15, 0x1be ;  /* 0x000001be0f0b7836 */ /* 0x000fe40000000000 */
[----:B------:R-:W-:Y:S01]  /*17230*/  @!P1 IMAD.IADD R5, R5, 0x1, -R13 ;  /* 0x0000000105059824 */ /* 0x000fe200078e0a0d */
[----:B------:R1:W-:Y:S01]  /*17240*/  STL [R1+0x118], R0 ;  /* 0x0001180001007387 */ /* 0x0003e20000100800 */
[----:B------:R-:W-:Y:S02]  /*17250*/  IABS R237, R12 ;  /* 0x0000000c00ed7213 */ /* 0x000fe40000000000 */
[----:B------:R-:W-:Y:S02]  /*17260*/  IABS R236, R11 ;  /* 0x0000000b00ec7213 */ /* 0x000fe40000000000 */
[----:B------:R-:W-:-:S02]  /*17270*/  ISETP.GT.U32.AND P1, PT, R13, R5, PT ;  /* 0x000000050d00720c */ /* 0x000fc40003f24070 */
[----:B-1----:R-:W-:Y:S02]  /*17280*/  MOV R0, R3 ;  /* 0x0000000300007202 */ /* 0x002fe40000000f00 */
[----:B------:R-:W-:Y:S01]  /*17290*/  @!P3 IADD3 R9, R9, -R13, RZ ;  /* 0x8000000d0909b210 */ /* 0x000fe20007ffe0ff */
[----:B------:R-:W-:Y:S01]  /*172a0*/  @!P6 IMAD.IADD R8, R8, 0x1, -R13 ;  /* 0x000000010808e824 */ /* 0x000fe200078e0a0d */
[----:B------:R-:W-:Y:S01]  /*172b0*/  MOV R7, R237 ;  /* 0x000000ed00077202 */ /* 0x000fe20000000f00 */
[----:B------:R-:W-:Y:S02]  /*172c0*/  @!P2 IMAD.MOV R0, RZ, RZ, -R0 ;  /* 0x000000ffff00a224 */ /* 0x000fe400078e0a00 */
[----:B------:R-:W-:-:S03]  /*172d0*/  IMAD.HI.U32 R237, R6, R236, RZ ;  /* 0x000000ec06ed7227 */ /* 0x000fc600078e00ff */
[----:B------:R1:W-:Y:S01]  /*172e0*/  STL [R1+0x124], R0 ;  /* 0x0001240001007387 */ /* 0x0003e20000100800 */
[----:B------:R-:W-:Y:S02]  /*172f0*/  IMAD.MOV.U32 R2, RZ, RZ, R9 ;  /* 0x000000ffff027224 */ /* 0x000fe400078e0009 */
[----:B------:R-:W-:Y:S01]  /*17300*/  IMAD.MOV R237, RZ, RZ, -R237 ;  /* 0x000000ffffed7224 */ /* 0x000fe200078e0aed */
[----:B------:R-:W-:Y:S01]  /*17310*/  ISETP.GE.AND P5, PT, R4, RZ, PT ;  /* 0x000000ff0400720c */ /* 0x000fe20003fa6270 */
[----:B------:R-:W-:Y:S01]  /*17320*/  IMAD.HI.U32 R4, R6, R7, RZ ;  /* 0x0000000706047227 */ /* 0x000fe200078e00ff */
[----:B------:R-:W-:-:S03]  /*17330*/  ISETP.GE.AND P3, PT, R12, RZ, PT ;  /* 0x000000ff0c00720c */ /* 0x000fc60003f66270 */
[----:B-1----:R-:W-:Y:S02]  /*17340*/  IMAD.MOV.U32 R0, RZ, RZ, R8 ;  /* 0x000000ffff007224 */ /* 0x002fe400078e0008 */
[----:B------:R-:W-:Y:S01]  /*17350*/  @!P0 IMAD.MOV R2, RZ, RZ, -R2 ;  /* 0x000000ffff028224 */ /* 0x000fe200078e0a02 */
[----:B------:R-:W-:Y:S01]  /*17360*/  @!P1 IADD3 R5, R5, -R13, RZ ;  /* 0x8000000d05059210 */ /* 0x000fe20007ffe0ff */
[C---:B------:R-:W-:Y:S02]  /*17370*/  IMAD R12, R13.reuse, R237, R236 ;  /* 0x000000ed0d0c7224 */ /* 0x040fe400078e02ec */
[----:B------:R-:W-:Y:S01]  /*17380*/  @!P4 IMAD.MOV R0, RZ, RZ, -R0 ;  /* 0x000000ffff00c224 */ /* 0x000fe200078e0a00 */
[----:B------:R-:W-:Y:S01]  /*17390*/  STL [R1+0x12c], R2 ;  /* 0x00012c0201007387 */ /* 0x000fe20000100800 */
[----:B------:R-:W-:Y:S01]  /*173a0*/  IMAD.MOV R4, RZ, RZ, -R4 ;  /* 0x000000ffff047224 */ /* 0x000fe200078e0a04 */
[C---:B------:R-:W-:Y:S02]  /*173b0*/  ISETP.GT.U32.AND P6, PT, R13.reuse, R12, PT ;  /* 0x0000000c0d00720c */ /* 0x040fe40003fc4070 */
[----:B------:R1:W-:Y:S01]  /*173c0*/  STL [R1+0x138], R0 ;  /* 0x0001380001007387 */ /* 0x0003e20000100800 */
[----:B------:R-:W-:-:S02]  /*173d0*/  IMAD R7, R13, R4, R7 ;  /* 0x000000040d077224 */ /* 0x000fc400078e0207 */
[----:B------:R-:W-:Y:S02]  /*173e0*/  VIADD R3, R15, 0x1c0 ;  /* 0x000001c00f037836 */ /* 0x000fe40000000000 */
[----:B-1----:R-:W-:-:S05]  /*173f0*/  IMAD.MOV.U32 R0, RZ, RZ, R5 ;  /* 0x000000ffff007224 */ /* 0x002fca00078e0005 */
[----:B------:R-:W-:Y:S02]  /*17400*/  @!P5 IADD3 R0, -R0, RZ, RZ ;  /* 0x000000ff0000d210 */ /* 0x000fe40007ffe1ff */
[----:B------:R-:W-:Y:S01]  /*17410*/  ISETP.GT.U32.AND P5, PT, R13, R7, PT ;  /* 0x000000070d00720c */ /* 0x000fe20003fa4070 */
[----:B------:R-:W-:Y:S01]  /*17420*/  @!P6 IMAD.IADD R12, R12, 0x1, -R13 ;  /* 0x000000010c0ce824 */ /* 0x000fe200078e0a0d */
[----:B------:R-:W-:Y:S01]  /*17430*/  ISETP.GE.AND P0, PT, R3, RZ, PT ;  /* 0x000000ff0300720c */ /* 0x000fe20003f06270 */
[----:B------:R-:W-:Y:S01]  /*17440*/  VIADD R236, R15, 0x1c1 ;  /* 0x000001c10fec7836 */ /* 0x000fe20000000000 */
[----:B------:R-:W-:Y:S02]  /*17450*/  IABS R3, R3 ;  /* 0x0000000300037213 */ /* 0x000fe40000000000 */
[----:B------:R-:W-:Y:S02]  /*17460*/  ISETP.GT.U32.AND P6, PT, R13, R12, PT ;  /* 0x0000000c0d00720c */ /* 0x000fe40003fc4070 */
[----:B------:R-:W-:Y:S01]  /*17470*/  IADD3 R4, R15, 0x1c2, RZ ;  /* 0x000001c20f047810 */ /* 0x000fe20007ffe0ff */
[----:B------:R-:W-:Y:S01]  /*17480*/  IMAD.HI.U32 R8, R6, R3, RZ ;  /* 0x0000000306087227 */ /* 0x000fe200078e00ff */
[----:B------:R-:W-:-:S02]  /*17490*/  ISETP.GE.AND P4, PT, R236, RZ, PT ;  /* 0x000000ffec00720c */ /* 0x000fc40003f86270 */
[----:B------:R-:W-:Y:S02]  /*174a0*/  IABS R236, R236 ;  /* 0x000000ec00ec7213 */ /* 0x000fe40000000000 */
[----:B------:R-:W-:Y:S01]  /*174b0*/  @!P5 IADD3 R7, R7, -R13, RZ ;  /* 0x8000000d0707d210 */ /* 0x000fe20007ffe0ff */
[----:B------:R-:W-:Y:S01]  /*174c0*/  IMAD.MOV R8, RZ, RZ, -R8 ;  /* 0x000000ffff087224 */ /* 0x000fe200078e0a08 */
[----:B------:R-:W-:Y:S01]  /*174d0*/  ISETP.GE.AND P1, PT, R4, RZ, PT ;  /* 0x000000ff0400720c */ /* 0x000fe20003f26270 */
[----:B------:R-:W-:Y:S01]  /*174e0*/  IMAD.HI.U32 R238, R6, R236, RZ ;  /* 0x000000ec06ee7227 */ /* 0x000fe200078e00ff */
[----:B------:R-:W-:Y:S02]  /*174f0*/  IABS R4, R4 ;  /* 0x0000000400047213 */ /* 0x000fe40000000000 */
[C---:B------:R-:W-:Y:S01]  /*17500*/  ISETP.GT.U32.AND P5, PT, R13.reuse, R7, PT ;  /* 0x000000070d00720c */ /* 0x040fe20003fa4070 */
[----:B------:R-:W-:Y:S01]  /*17510*/  IMAD R3, R13, R8, R3 ;  /* 0x000000080d037224 */ /* 0x000fe200078e0203 */
[----:B------:R-:W-:Y:S01]  /*17520*/  ISETP.GE.AND P2, PT, R11, RZ, PT ;  /* 0x000000ff0b00720c */ /* 0x000fe20003f46270 */
[----:B------:R-:W-:-:S02]  /*17530*/  IMAD.MOV R238, RZ, RZ, -R238 ;  /* 0x000000ffffee7224 */ /* 0x000fc400078e0aee */
[----:B------:R-:W-:-:S04]  /*17540*/  IMAD.HI.U32 R5, R6, R4, RZ ;  /* 0x0000000406057227 */ /* 0x000fc800078e00ff */
[----:B------:R-:W-:Y:S01]  /*17550*/  @!P6 IMAD.IADD R12, R12, 0x1, -R13 ;  /* 0x000000010c0ce824 */ /* 0x000fe200078e0a0d */
[----:B------:R-:W-:Y:S01]  /*17560*/  ISETP.GT.U32.AND P6, PT, R13, R3, PT ;  /* 0x000000030d00720c */ /* 0x000fe20003fc4070 */
[----:B------:R-:W-:Y:S02]  /*17570*/  VIADD R237, R15, 0x1c3 ;  /* 0x000001c30fed7836 */ /* 0x000fe40000000000 */
[----:B------:R-:W-:Y:S02]  /*17580*/  IMAD R236, R13, R238, R236 ;  /* 0x000000ee0dec7224 */ /* 0x000fe400078e02ec */
[----:B------:R-:W-:Y:S01]  /*17590*/  IMAD.MOV R5, RZ, RZ, -R5 ;  /* 0x000000ffff057224 */ /* 0x000fe200078e0a05 */
[----:B------:R-:W-:Y:S01]  /*175a0*/  IADD3 R11, R15, 0x1c4, RZ ;  /* 0x000001c40f0b7810 */ /* 0x000fe20007ffe0ff */
[----:B------:R-:W-:Y:S01]  /*175b0*/  @!P5 IMAD.IADD R7, R7, 0x1, -R13 ;  /* 0x000000010707d824 */ /* 0x000fe200078e0a0d */
[----:B------:R-:W-:Y:S01]  /*175c0*/  IABS R8, R237 ;  /* 0x000000ed00087213 */ /* 0x000fe20000000000 */
[C---:B------:R-:W-:Y:S01]  /*175d0*/  IMAD R4, R13.reuse, R5, R4 ;  /* 0x000000050d047224 */ /* 0x040fe200078e0204 */
[----:B------:R-:W-:Y:S01]  /*175e0*/  ISETP.GT.U32.AND P5, PT, R13, R236, PT ;  /* 0x000000ec0d00720c */ /* 0x000fe20003fa4070 */
[----:B------:R-:W-:Y:S01]  /*175f0*/  IMAD.MOV.U32 R2, RZ, RZ, R12 ;  /* 0x000000ffff027224 */ /* 0x000fe200078e000c */
[----:B------:R-:W-:Y:S01]  /*17600*/  IABS R9, R11 ;  /* 0x0000000b00097213 */ /* 0x000fe20000000000 */
[----:B------:R-:W-:-:S04]  /*17610*/  IMAD.HI.U32 R242, R6, R8, RZ ;  /* 0x0000000806f27227 */ /* 0x000fc800078e00ff */
[----:B------:R-:W-:Y:S01]  /*17620*/  @!P2 IMAD.MOV R2, RZ, RZ, -R2 ;  /* 0x000000ffff02a224 */ /* 0x000fe200078e0a02 */
[----:B------:R-:W-:Y:S01]  /*17630*/  ISETP.GT.U32.AND P2, PT, R13, R4, PT ;  /* 0x000000040d00720c */ /* 0x000fe20003f44070 */
[----:B------:R-:W-:Y:S01]  /*17640*/  IMAD.HI.U32 R241, R6, R9, RZ ;  /* 0x0000000906f17227 */ /* 0x000fe200078e00ff */
[----:B------:R1:W-:Y:S03]  /*17650*/  STL [R1+0x134], R0 ;  /* 0x0001340001007387 */ /* 0x0003e60000100800 */
[C---:B------:R-:W-:Y:S02]  /*17660*/  VIADD R240, R15.reuse, 0x1c5 ;  /* 0x000001c50ff07836 */ /* 0x040fe40000000000 */
[----:B------:R-:W-:Y:S02]  /*17670*/  VIADD R5, R15, 0x1c6 ;  /* 0x000001c60f057836 */ /* 0x000fe40000000000 */
[----:B------:R-:W-:-:S02]  /*17680*/  @!P6 IMAD.IADD R3, R3, 0x1, -R13 ;  /* 0x000000010303e824 */ /* 0x000fc400078e0a0d */
[----:B------:R-:W-:Y:S01]  /*17690*/  IMAD.MOV R242, RZ, RZ, -R242 ;  /* 0x000000fffff27224 */ /* 0x000fe200078e0af2 */
[----:B------:R-:W-:Y:S01]  /*176a0*/  IADD3 R241, -R241, RZ, RZ ;  /* 0x000000fff1f17210 */ /* 0x000fe20007ffe1ff */
[----:B-1----:R-:W-:Y:S01]  /*176b0*/  IMAD.MOV.U32 R0, RZ, RZ, R7 ;  /* 0x000000ffff007224 */ /* 0x002fe200078e0007 */
[----:B------:R-:W-:Y:S01]  /*176c0*/  IABS R239, R240 ;  /* 0x000000f000ef7213 */ /* 0x000fe20000000000 */
[C---:B------:R-:W-:Y:S01]  /*176d0*/  IMAD R8, R13.reuse, R242, R8 ;  /* 0x000000f20d087224 */ /* 0x040fe200078e0208 */
[----:B------:R-:W-:Y:S01]  /*176e0*/  IABS R238, R5 ;  /* 0x0000000500ee7213 */ /* 0x000fe20000000000 */
[----:B------:R-:W-:Y:S01]  /*176f0*/  @!P5 IMAD.IADD R236, R236, 0x1, -R13 ;  /* 0x00000001ececd824 */ /* 0x000fe200078e0a0d */
[C---:B------:R-:W-:Y:S01]  /*17700*/  ISETP.GT.U32.AND P6, PT, R13.reuse, R3, PT ;  /* 0x000000030d00720c */ /* 0x040fe20003fc4070 */
[C---:B------:R-:W-:Y:S01]  /*17710*/  IMAD R9, R13.reuse, R241, R9 ;  /* 0x000000f10d097224 */ /* 0x040fe200078e0209 */
[----:B------:R-:W-:Y:S01]  /*17720*/  @!P3 IADD3 R0, -R0, RZ, RZ ;  /* 0x000000ff0000b210 */ /* 0x000fe20007ffe1ff */
[----:B------:R-:W-:Y:S01]  /*17730*/  IMAD.HI.U32 R241, R6, R239, RZ ;  /* 0x000000ef06f17227 */ /* 0x000fe200078e00ff */
[----:B------:R-:W-:-:S03]  /*17740*/  ISETP.GT.U32.AND P3, PT, R13, R8, PT ;  /* 0x000000080d00720c */ /* 0x000fc60003f64070 */
[----:B------:R-:W-:-:S04]  /*17750*/  IMAD.HI.U32 R12, R6, R238, RZ ;  /* 0x000000ee060c7227 */ /* 0x000fc800078e00ff */
[--C-:B------:R-:W-:Y:S01]  /*17760*/  @!P2 IMAD.IADD R4, R4, 0x1, -R13.reuse ;  /* 0x000000010404a824 */ /* 0x100fe200078e0a0d */
[C---:B------:R-:W-:Y:S01]  /*17770*/  ISETP.GT.U32.AND P2, PT, R13.reuse, R236, PT ;  /* 0x000000ec0d00720c */ /* 0x040fe20003f44070 */
[----:B------:R-:W-:Y:S01]  /*17780*/  IMAD.MOV R12, RZ, RZ, -R12 ;  /* 0x000000ffff0c7224 */ /* 0x000fe200078e0a0c */
[----:B------:R-:W-:Y:S02]  /*17790*/  ISETP.GT.U32.AND P5, PT, R13, R9, PT ;  /* 0x000000090d00720c */ /* 0x000fe40003fa4070 */
[----:B------:R-:W-:Y:S01]  /*177a0*/  IADD3 R241, -R241, RZ, RZ ;  /* 0x000000fff1f17210 */ /* 0x000fe20007ffe1ff */
[----:B------:R-:W-:Y:S02]  /*177b0*/  @!P6 IMAD.IADD R3, R3, 0x1, -R13 ;  /* 0x000000010303e824 */ /* 0x000fe400078e0a0d */
[----:B------:R-:W-:Y:S02]  /*177c0*/  IMAD R238, R13, R12, R238 ;  /* 0x0000000c0dee7224 */ /* 0x000fe400078e02ee */
[----:B------:R-:W-:Y:S01]  /*177d0*/  VIADD R12, R15, 0x1c7 ;  /* 0x000001c70f0c7836 */ /* 0x000fe20000000000 */
[----:B------:R-:W-:Y:S01]  /*177e0*/  STL [R1+0x110], R2 ;  /* 0x0001100201007387 */ /* 0x000fe20000100800 */
[----:B------:R-:W-:-:S02]  /*177f0*/  IMAD R239, R13, R241, R239 ;  /* 0x000000f10def7224 */ /* 0x000fc400078e02ef */
[--C-:B------:R-:W-:Y:S01]  /*17800*/  @!P3 IMAD.IADD R8, R8, 0x1, -R13.reuse ;  /* 0x000000010808b824 */ /* 0x100fe200078e0a0d */
[----:B------:R1:W-:Y:S01]  /*17810*/  STL [R1+0x10c], R0 ;  /* 0x00010c0001007387 */ /* 0x0003e20000100800 */
[----:B------:R-:W-:Y:S02]  /*17820*/  IABS R242, R12 ;  /* 0x0000000c00f27213 */ /* 0x000fe40000000000 */
[C---:B------:R-:W-:Y:S02]  /*17830*/  ISETP.GT.U32.AND P3, PT, R13.reuse, R4, PT ;  /* 0x000000040d00720c */ /* 0x040fe40003f64070 */
[----:B------:R-:W-:Y:S02]  /*17840*/  @!P2 IADD3 R236, R236, -R13, RZ ;  /* 0x8000000dececa210 */ /* 0x000fe40007ffe0ff */
[----:B------:R-:W-:Y:S02]  /*17850*/  ISETP.GT.U32.AND P2, PT, R13, R239, PT ;  /* 0x000000ef0d00720c */ /* 0x000fe40003f44070 */
[----:B-1----:R-:W-:Y:S01]  /*17860*/  MOV R0, R3 ;  /* 0x0000000300007202 */ /* 0x002fe20000000f00 */
[----:B------:R-:W-:-:S02]  /*17870*/  @!P5 IMAD.IADD R9, R9, 0x1, -R13 ;  /* 0x000000010909d824 */ /* 0x000fc400078e0a0d */
[----:B------:R-:W-:Y:S02]  /*17880*/  IMAD.MOV.U32 R3, RZ, RZ, R242 ;  /* 0x000000ffff037224 */ /* 0x000fe400078e00f2 */
[----:B------:R-:W-:Y:S01]  /*17890*/  @!P0 IMAD.MOV R0, RZ, RZ, -R0 ;  /* 0x000000ffff008224 */ /* 0x000fe200078e0a00 */
[C---:B------:R-:W-:Y:S01]  /*178a0*/  ISETP.GT.U32.AND P0, PT, R13.reuse, R8, PT ;  /* 0x000000080d00720c */ /* 0x040fe20003f04070 */
[----:B------:R-:W-:Y:S01]  /*178b0*/  IMAD.HI.U32 R244, R6, R3, RZ ;  /* 0x0000000306f47227 */ /* 0x000fe200078e00ff */
[----:B------:R-:W-:Y:S02]  /*178c0*/  ISETP.GT.U32.AND P5, PT, R13, R9, PT ;  /* 0x000000090d00720c */ /* 0x000fe40003fa4070 */
[----:B------:R-:W-:Y:S01]  /*178d0*/  ISETP.GE.AND P6, PT, R237, RZ, PT ;  /* 0x000000ffed00720c */ /* 0x000fe20003fc6270 */
[----:B------:R-:W-:Y:S02]  /*178e0*/  VIADD R237, R15, 0x1c9 ;  /* 0x000001c90fed7836 */ /* 0x000fe40000000000 */
[----:B------:R-:W-:-:S02]  /*178f0*/  IMAD.MOV R244, RZ, RZ, -R244 ;  /* 0x000000fffff47224 */ /* 0x000fc400078e0af4 */
[--C-:B------:R-:W-:Y:S01]  /*17900*/  @!P3 IMAD.IADD R4, R4, 0x1, -R13.reuse ;  /* 0x000000010404b824 */ /* 0x100fe200078e0a0d */
[----:B------:R-:W-:Y:S01]  /*17910*/  ISETP.GT.U32.AND P3, PT, R13, R238, PT ;  /* 0x000000ee0d00720c */ /* 0x000fe20003f64070 */
[----:B------:R-:W-:Y:S01]  /*17920*/  @!P2 IMAD.IADD R239, R239, 0x1, -R13 ;  /* 0x00000001efefa824 */ /* 0x000fe200078e0a0d */
[----:B------:R-:W-:Y:S01]  /*17930*/  IABS R242, R237 ;  /* 0x000000ed00f27213 */ /* 0x000fe20000000000 */
[----:B------:R-:W-:Y:S02]  /*17940*/  IMAD.MOV.U32 R2, RZ, RZ, R236 ;  /* 0x000000ffff027224 */ /* 0x000fe400078e00ec */
[----:B------:R-:W-:Y:S02]  /*17950*/  IMAD R3, R13, R244, R3 ;  /* 0x000000f40d037224 */ /* 0x000fe400078e0203 */
[--C-:B------:R-:W-:Y:S01]  /*17960*/  @!P0 IMAD.IADD R8, R8, 0x1, -R13.reuse ;  /* 0x0000000108088824 */ /* 0x100fe200078e0a0d */
[----:B------:R-:W-:Y:S01]  /*17970*/  ISETP.GE.AND P0, PT, R11, RZ, PT ;  /* 0x000000ff0b00720c */ /* 0x000fe20003f06270 */
[----:B------:R-:W-:Y:S01]  /*17980*/  @!P4 IMAD.MOV R2, RZ, RZ, -R2 ;  /* 0x000000ffff02c224 */ /* 0x000fe200078e0a02 */
[----:B------:R-:W-:Y:S01]  /*17990*/  ISETP.GT.U32.AND P4, PT, R13, R239, PT ;  /* 0x000000ef0d00720c */ /* 0x000fe20003f84070 */
[----:B------:R-:W-:Y:S01]  /*179a0*/  IMAD.HI.U32 R11, R6, R242, RZ ;  /* 0x000000f2060b7227 */ /* 0x000fe200078e00ff */
[----:B------:R1:W-:Y:S03]  /*179b0*/  STL [R1+0x100], R0 ;  /* 0x0001000001007387 */ /* 0x0003e60000100800 */
[----:B------:R-:W-:Y:S01]  /*179c0*/  @!P5 IMAD.IADD R9, R9, 0x1, -R13 ;  /* 0x000000010909d824 */ /* 0x000fe200078e0a0d */
[----:B------:R-:W-:Y:S01]  /*179d0*/  ISETP.GT.U32.AND P5, PT, R13, R3, PT ;  /* 0x000000030d00720c */ /* 0x000fe20003fa4070 */
[----:B------:R-:W-:Y:S01]  /*179e0*/  IMAD.MOV R11, RZ, RZ, -R11 ;  /* 0x000000ffff0b7224 */ /* 0x000fe200078e0a0b */
[----:B------:R-:W-:-:S02]  /*179f0*/  @!P3 IADD3 R238, R238, -R13, RZ ;  /* 0x8000000deeeeb210 */ /* 0x000fc40007ffe0ff */
[----:B-1----:R-:W-:Y:S01]  /*17a00*/  MOV R0, R4 ;  /* 0x0000000400007202 */ /* 0x002fe20000000f00 */
[----:B------:R-:W-:Y:S01]  /*17a10*/  IMAD R11, R13, R11, R242 ;  /* 0x0000000b0d0b7224 */ /* 0x000fe200078e02f2 */
[----:B------:R-:W-:-:S03]  /*17a20*/  IADD3 R7, R15, 0x1c8, RZ ;  /* 0x000001c80f077810 */ /* 0x000fc60007ffe0ff */
[----:B------:R-:W-:Y:S01]  /*17a30*/  @!P1 IMAD.MOV R0, RZ, RZ, -R0 ;  /* 0x000000ffff009224 */ /* 0x000fe200078e0a00 */
[----:B------:R-:W-:Y:S02]  /*17a40*/  ISETP.GT.U32.AND P1, PT, R13, R238, PT ;  /* 0x000000ee0d00720c */ /* 0x000fe40003f24070 */
[----:B------:R-:W-:Y:S02]  /*17a50*/  @!P4 IADD3 R239, R239, -R13, RZ ;  /* 0x8000000defefc210 */ /* 0x000fe40007ffe0ff */
[----:B------:R-:W-:Y:S01]  /*17a60*/  ISETP.GT.U32.AND P4, PT, R13, R11, PT ;  /* 0x0000000b0d00720c */ /* 0x000fe20003f84070 */
[----:B------:R-:W-:Y:S01]  /*17a70*/  @!P5 IMAD.IADD R3, R3, 0x1, -R13 ;  /* 0x000000010303d824 */ /* 0x000fe200078e0a0d */
[----:B------:R-:W-:Y:S01]  /*17a80*/  IABS R241, R7 ;  /* 0x0000000700f17213 */ /* 0x000fe20000000000 */
[----:B------:R1:W-:Y:S01]  /*17a90*/  STL [R1+0xe4], R2 ;  /* 0x0000e40201007387 */ /* 0x0003e20000100800 */
[----:B------:R-:W-:-:S03]  /*17aa0*/  ISETP.GE.AND P2, PT, R240, RZ, PT ;  /* 0x000000fff000720c */ /* 0x000fc60003f46270 */
[----:B------:R2:W-:Y:S01]  /*17ab0*/  STL [R1+0xe0], R0 ;  /* 0x0000e00001007387 */ /* 0x0005e20000100800 */
[----:B------:R-:W-:Y:S01]  /*17ac0*/  ISETP.GE.AND P3, PT, R5, RZ, PT ;  /* 0x000000ff0500720c */ /* 0x000fe20003f66270 */
[----:B------:R-:W-:Y:S01]  /*17ad0*/  IMAD.HI.U32 R243, R6, R241, RZ ;  /* 0x000000f106f37227 */ /* 0x000fe200078e00ff */
[----:B-1----:R-:W-:Y:S02]  /*17ae0*/  MOV R2, R8 ;  /* 0x0000000800027202 */ /* 0x002fe40000000f00 */
[----:B------:R-:W-:Y:S01]  /*17af0*/  ISETP.GT.U32.AND P5, PT, R13, R3, PT ;  /* 0x000000030d00720c */ /* 0x000fe20003fa4070 */
[----:B--2---:R-:W-:Y:S02]  /*17b00*/  IMAD.MOV.U32 R0, RZ, RZ, R9 ;  /* 0x000000ffff007224 */ /* 0x004fe400078e0009 */
[----:B------:R-:W-:Y:S02]  /*17b10*/  @!P6 IMAD.MOV R2, RZ, RZ, -R2 ;  /* 0x000000ffff02e224 */ /* 0x000fe400078e0a02 */
[----:B------:R-:W-:Y:S01]  /*17b20*/  @!P0 IMAD.MOV R0, RZ, RZ, -R0 ;  /* 0x000000ffff008224 */ /* 0x000fe200078e0a00 */
[----:B------:R-:W-:Y:S01]  /*17b30*/  IADD3 R243, -R243, RZ, RZ ;  /* 0x000000fff3f37210 */ /* 0x000fe20007ffe1ff */
[----:B------:R-:W-:Y:S01]  /*17b40*/  @!P1 IMAD.IADD R238, R238, 0x1, -R13 ;  /* 0x00000001eeee9824 */ /* 0x000fe200078e0a0d */
[----:B------:R1:W-:Y:S01]  /*17b50*/  STL [R1+0xd4], R2 ;  /* 0x0000d40201007387 */ /* 0x0003e20000100800 */
[----:B------:R-:W-:Y:S01]  /*17b60*/  @!P4 IADD3 R11, R11, -R13, RZ ;  /* 0x8000000d0b0bc210 */ /* 0x000fe20007ffe0ff */
[----:B------:R-:W-:-:S02]  /*17b70*/  VIADD R5, R15, 0x1ca ;  /* 0x000001ca0f057836 */ /* 0x000fc40000000000 */
[----:B------:R2:W-:Y:S01]  /*17b80*/  STL [R1+0xbc], R0 ;  /* 0x0000bc0001007387 */ /* 0x0005e20000100800 */
[----:B------:R-:W-:Y:S01]  /*17b90*/  ISETP.GE.AND P0, PT, R12, RZ, PT ;  /* 0x000000ff0c00720c */ /* 0x000fe20003f06270 */
[C---:B------:R-:W-:Y:S01]  /*17ba0*/  IMAD R241, R13.reuse, R243, R241 ;  /* 0x000000f30df17224 */ /* 0x040fe200078e02f1 */
[----:B------:R-:W-:Y:S01]  /*17bb0*/  ISETP.GT.U32.AND P4, PT, R13, R11, PT ;  /* 0x0000000b0d00720c */ /* 0x000fe20003f84070 */
[----:B-1----:R-:W-:Y:S02]  /*17bc0*/  IMAD.MOV.U32 R2, RZ, RZ, R239 ;  /* 0x000000ffff027224 */ /* 0x002fe400078e00ef */
[----:B--2---:R-:W-:Y:S01]  /*17bd0*/  IMAD.MOV.U32 R0, RZ, RZ, R238 ;  /* 0x000000ffff007224 */ /* 0x004fe200078e00ee */
[----:B------:R-:W-:Y:S01]  /*17be0*/  IABS R236, R5 ;  /* 0x0000000500ec7213 */ /* 0x000fe20000000000 */
[----:B------:R-:W-:Y:S02]  /*17bf0*/  VIADD R240, R15, 0x1cb ;  /* 0x000001cb0ff07836 */ /* 0x000fe40000000000 */
[----:B------:R-:W-:-:S02]  /*17c00*/  @!P2 IMAD.MOV R2, RZ, RZ, -R2 ;  /* 0x000000ffff02a224 */ /* 0x000fc400078e0a02 */
[----:B------:R-:W-:Y:S02]  /*17c10*/  @!P3 IMAD.MOV R0, RZ, RZ, -R0 ;  /* 0x000000ffff00b224 */ /* 0x000fe400078e0a00 */
[----:B------:R-:W-:Y:S01]  /*17c20*/  @!P5 IMAD.IADD R3, R3, 0x1, -R13 ;  /* 0x000000010303d824 */ /* 0x000fe200078e0a0d */
[----:B------:R-:W-:Y:S01]  /*17c30*/  ISETP.GT.U32.AND P6, PT, R13, R241, PT ;  /* 0x000000f10d00720c */ /* 0x000fe20003fc4070 */
[----:B------:R-:W-:Y:S01]  /*17c40*/  STL [R1+0x94], R2 ;  /* 0x0000940201007387 */ /* 0x000fe20000100800 */
[----:B------:R-:W-:Y:S01]  /*17c50*/  IABS R4, R240 ;  /* 0x000000f000047213 */ /* 0x000fe20000000000 */
[C---:B------:R-:W-:Y:S02]  /*17c60*/  IMAD.HI.U32 R9, R6.reuse, R236, RZ ;  /* 0x000000ec06097227 */ /* 0x040fe400078e00ff */
[----:B------:R1:W-:Y:S01]  /*17c70*/  STL [R1+0x6c], R0 ;  /* 0x00006c0001007387 */ /* 0x0003e20000100800 */
[----:B------:R-:W-:Y:S01]  /*17c80*/  ISETP.GE.AND P1, PT, R7, RZ, PT ;  /* 0x000000ff0700720c */ /* 0x000fe20003f26270 */
[----:B------:R-:W-:Y:S01]  /*17c90*/  IMAD.HI.U32 R7, R6, R4, RZ ;  /* 0x0000000406077227 */ /* 0x000fe200078e00ff */
[----:B------:R-:W-:-:S02]  /*17ca0*/  ISETP.GE.AND P5, PT, R237, RZ, PT ;  /* 0x000000ffed00720c */ /* 0x000fc40003fa6270 */
[----:B------:R-:W-:Y:S02]  /*17cb0*/  IADD3 R9, -R9, RZ, RZ ;  /* 0x000000ff09097210 */ /* 0x000fe40007ffe1ff */
[----:B-1----:R-:W-:Y:S01]  /*17cc0*/  MOV R0, R3 ;  /* 0x0000000300007202 */ /* 0x002fe20000000f00 */
[----:B------:R-:W-:-:S03]  /*17cd0*/  @!P4 IMAD.IADD R11, R11, 0x1, -R13 ;  /* 0x000000010b0bc824 */ /* 0x000fc600078e0a0d */
[----:B------:R-:W-:Y:S01]  /*17ce0*/  @!P0 IADD3 R0, -R0, RZ, RZ ;  /* 0x000000ff00008210 */ /* 0x000fe20007ffe1ff */
[----:B------:R-:W-:Y:S02]  /*17cf0*/  IMAD.MOV R7, RZ, RZ, -R7 ;  /* 0x000000ffff077224 */ /* 0x000fe400078e0a07 */
[----:B------:R-:W-:Y:S02]  /*17d00*/  IMAD R9, R13, R9, R236 ;  /* 0x000000090d097224 */ /* 0x000fe400078e02ec */
[----:B------:R1:W-:Y:S01]  /*17d10*/  STL [R1+0x68], R0 ;  /* 0x0000680001007387 */ /* 0x0003e20000100800 */
[----:B------:R-:W-:Y:S02]  /*17d20*/  @!P6 IMAD.IADD R241, R241, 0x1, -R13 ;  /* 0x00000001f1f1e824 */ /* 0x000fe400078e0a0d */
[C---:B------:R-:W-:Y:S01]  /*17d30*/  IMAD R7, R13.reuse, R7, R4 ;  /* 0x000000070d077224 */ /* 0x040fe200078e0204 */
[----:B------:R-:W-:Y:S02]  /*17d40*/  ISETP.GT.U32.AND P4, PT, R13, R9, PT ;  /* 0x000000090d00720c */ /* 0x000fe40003f84070 */
[----:B-1----:R-:W-:-:S02]  /*17d50*/  MOV R0, R11 ;  /* 0x0000000b00007202 */ /* 0x002fc40000000f00 */
[----:B------:R-:W-:-:S03]  /*17d60*/  ISETP.GT.U32.AND P2, PT, R13, R241, PT ;  /* 0x000000f10d00720c */ /* 0x000fc60003f44070 */
[----:B------:R-:W-:Y:S01]  /*17d70*/  @!P5 IMAD.MOV R0, RZ, RZ, -R0 ;  /* 0x000000ffff00d224 */ /* 0x000fe200078e0a00 */
[----:B------:R-:W-:Y:S01]  /*17d80*/  ISETP.GT.U32.AND P5, PT, R13, R7, PT ;  /* 0x000000070d00720c */ /* 0x000fe20003fa4070 */
[C---:B------:R-:W-:Y:S02]  /*17d90*/  VIADD R4, R15.reuse, 0x1cc ;  /* 0x000001cc0f047836 */ /* 0x040fe40000000000 */
[----:B------:R-:W-:Y:S02]  /*17da0*/  VIADD R237, R15, 0x1cd ;  /* 0x000001cd0fed7836 */ /* 0x000fe40000000000 */
[----:B------:R-:W-:Y:S02]  /*17db0*/  @!P4 IADD3 R9, R9, -R13, RZ ;  /* 0x8000000d0909c210 */ /* 0x000fe40007ffe0ff */
[----:B------:R-:W-:Y:S02]  /*17dc0*/  IABS R236, R4 ;  /* 0x0000000400ec7213 */ /* 0x000fe40000000000 */
[----:B------:R-:W-:Y:S01]  /*17dd0*/  @!P2 IMAD.IADD R241, R241, 0x1, -R13 ;  /* 0x00000001f1f1a824 */ /* 0x000fe200078e0a0d */
[----:B------:R-:W-:-:S02]  /*17de0*/  ISETP.GE.AND P2, PT, R237, RZ, PT ;  /* 0x000000ffed00720c */ /* 0x000fc40003f46270 */
[----:B------:R-:W-:Y:S01]  /*17df0*/  IABS R237, R237 ;  /* 0x000000ed00ed7213 */ /* 0x000fe20000000000 */
[----:B------:R-:W-:Y:S01]  /*17e00*/  @!P5 IMAD.IADD R7, R7, 0x1, -R13 ;  /* 0x000000010707d824 */ /* 0x000fe200078e0a0d */
[----:B------:R-:W-:Y:S01]  /*17e10*/  ISETP.GE.AND P0, PT, R4, RZ, PT ;  /* 0x000000ff0400720c */ /* 0x000fe20003f06270 */
[C---:B------:R-:W-:Y:S01]  /*17e20*/  IMAD.HI.U32 R4, R6.reuse, R236, RZ ;  /* 0x000000ec06047227 */ /* 0x040fe200078e00ff */
[C---:B------:R-:W-:Y:S02]  /*17e30*/  ISETP.GT.U32.AND P4, PT, R13.reuse, R9, PT ;  /* 0x000000090d00720c */ /* 0x040fe40003f84070 */
[----:B------:R-:W-:Y:S01]  /*17e40*/  ISETP.GT.U32.AND P5, PT, R13, R7, PT ;  /* 0x000000070d00720c */ /* 0x000fe20003fa4070 */
[----:B------:R-:W-:Y:S02]  /*17e50*/  VIADD R238, R15, 0x1ce ;  /* 0x000001ce0fee7836 */ /* 0x000fe40000000000 */
[----:B------:R-:W-:Y:S02]  /*17e60*/  IMAD.MOV.U32 R2, RZ, RZ, R241 ;  /* 0x000000ffff027224 */ /* 0x000fe400078e00f1 */
[----:B------:R-:W-:-:S04]  /*17e70*/  IMAD.HI.U32 R11, R6, R237, RZ ;  /* 0x000000ed060b7227 */ /* 0x000fc800078e00ff */
[----:B------:R-:W-:Y:S02]  /*17e80*/  IMAD.MOV R4, RZ, RZ, -R4 ;  /* 0x000000ffff047224 */ /* 0x000fe400078e0a04 */
[----:B------:R-:W-:Y:S01]  /*17e90*/  @!P1 IMAD.MOV R2, RZ, RZ, -R2 ;  /* 0x000000ffff029224 */ /* 0x000fe200078e0a02 */
[----:B------:R-:W-:Y:S01]  /*17ea0*/  ISETP.GE.AND P1, PT, R238, RZ, PT ;  /* 0x000000ffee00720c */ /* 0x000fe20003f26270 */
[----:B------:R-:W-:Y:S01]  /*17eb0*/  IMAD.MOV R11, RZ, RZ, -R11 ;  /* 0x000000ffff0b7224 */ /* 0x000fe200078e0a0b */
[----:B------:R-:W-:Y:S01]  /*17ec0*/  IABS R238, R238 ;  /* 0x000000ee00ee7213 */ /* 0x000fe20000000000 */
[----:B------:R-:W-:Y:S02]  /*17ed0*/  IMAD R236, R13, R4, R236 ;  /* 0x000000040dec7224 */ /* 0x000fe400078e02ec */
[----:B------:R-:W-:Y:S02]  /*17ee0*/  VIADD R3, R15, 0x1cf ;  /* 0x000001cf0f037836 */ /* 0x000fe40000000000 */
[----:B------:R-:W-:-:S02]  /*17ef0*/  IMAD R237, R13, R11, R237 ;  /* 0x0000000b0ded7224 */ /* 0x000fc400078e02ed */
[----:B------:R-:W-:Y:S01]  /*17f00*/  @!P4 IMAD.IADD R9, R9, 0x1, -R13 ;  /* 0x000000010909c824 */ /* 0x000fe200078e0a0d */
[----:B------:R-:W-:Y:S01]  /*17f10*/  ISETP.GT.U32.AND P4, PT, R13, R236, PT ;  /* 0x000000ec0d00720c */ /* 0x000fe20003f84070 */
[----:B------:R-:W-:Y:S01]  /*17f20*/  IMAD.HI.U32 R8, R6, R238, RZ ;  /* 0x000000ee06087227 */ /* 0x000fe200078e00ff */
[----:B------:R-:W-:-:S03]  /*17f30*/  IABS R239, R3 ;  /* 0x0000000300ef7213 */ /* 0x000fc60000000000 */
[----:B------:R-:W-:Y:S01]  /*17f40*/  @!P5 IMAD.IADD R7, R7, 0x1, -R13 ;  /* 0x000000010707d824 */ /* 0x000fe200078e0a0d */
[----:B------:R-:W-:Y:S02]  /*17f50*/  ISETP.GT.U32.AND P5, PT, R13, R237, PT ;  /* 0x000000ed0d00720c */ /* 0x000fe40003fa4070 */
[----:B------:R-:W-:Y:S01]  /*17f60*/  IADD3 R8, -R8, RZ, RZ ;  /* 0x000000ff08087210 */ /* 0x000fe20007ffe1ff */
[----:B------:R-:W-:Y:S01]  /*17f70*/  IMAD.HI.U32 R4, R6, R239, RZ ;  /* 0x000000ef06047227 */ /* 0x000fe200078e00ff */
[----:B------:R-:W-:-:S03]  /*17f80*/  ISETP.GE.AND P6, PT, R5, RZ, PT ;  /* 0x000000ff0500720c */ /* 0x000fc60003fc6270 */
[----:B------:R-:W-:Y:S02]  /*17f90*/  VIADD R5, R15, 0x1d0 ;  /* 0x000001d00f057836 */ /* 0x000fe40000000000 */
[C---:B------:R-:W-:Y:S02]  /*17fa0*/  IMAD R238, R13.reuse, R8, R238 ;  /* 0x000000080dee7224 */ /* 0x040fe400078e02ee */
[----:B------:R-:W-:Y:S01]  /*17fb0*/  IMAD.MOV R4, RZ, RZ, -R4 ;  /* 0x000000ffff047224 */ /* 0x000fe200078e0a04 */
[----:B------:R-:W-:Y:S01]  /*17fc0*/  ISETP.GE.AND P3, PT, R240, RZ, PT ;  /* 0x000000fff000720c */ /* 0x000fe20003f66270 */
[----:B------:R-:W-:Y:S01]  /*17fd0*/  @!P4 IMAD.IADD R236, R236, 0x1, -R13 ;  /* 0x00000001ececc824 */ /* 0x000fe200078e0a0d */
[----:B------:R-:W-:Y:S01]  /*17fe0*/  STL [R1+0x64], R2 ;  /* 0x0000640201007387 */ /* 0x000fe20000100800 */
[----:B------:R-:W-:Y:S01]  /*17ff0*/  IABS R240, R5 ;  /* 0x0000000500f07213 */ /* 0x000fe20000000000 */
[C---:B------:R-:W-:Y:S01]  /*18000*/  IMAD R239, R13.reuse, R4, R239 ;  /* 0x000000040def7224 */ /* 0x040fe200078e02ef */
[----:B------:R-:W-:Y:S01]  /*18010*/  ISETP.GT.U32.AND P4, PT, R13, R238, PT ;  /* 0x000000ee0d00720c */ /* 0x000fe20003f84070 */
[----:B------:R1:W-:Y:S01]  /*18020*/  STL [R1+0x60], R0 ;  /* 0x0000600001007387 */ /* 0x0003e20000100800 */
[----:B------:R-:W-:Y:S01]  /*18030*/  @!P5 IMAD.IADD R237, R237, 0x1, -R13 ;  /* 0x00000001ededd824 */ /* 0x000fe200078e0a0d */
[----:B------:R-:W-:Y:S01]  /*18040*/  ISETP.GT.U32.AND P5, PT, R13, R236, PT ;  /* 0x000000ec0d00720c */ /* 0x000fe20003fa4070 */
[----:B------:R-:W-:-:S02]  /*18050*/  VIADD R4, R15, 0x1d1 ;  /* 0x000001d10f047836 */ /* 0x000fc40000000000 */
[----:B------:R-:W-:-:S04]  /*18060*/  IMAD.HI.U32 R11, R6, R240, RZ ;  /* 0x000000f0060b7227 */ /* 0x000fc800078e00ff */
[----:B-1----:R-:W-:Y:S01]  /*18070*/  IMAD.MOV.U32 R0, RZ, RZ, R9 ;  /* 0x000000ffff007224 */ /* 0x002fe200078e0009 */
[----:B------:R-:W-:-:S03]  /*18080*/  IABS R8, R4 ;  /* 0x0000000400087213 */ /* 0x000fc60000000000 */
[----:B------:R-:W-:Y:S01]  /*18090*/  @!P6 IMAD.MOV R0, RZ, RZ, -R0 ;  /* 0x000000ffff00e224 */ /* 0x000fe200078e0a00 */
[----:B------:R-:W-:Y:S02]  /*180a0*/  ISETP.GT.U32.AND P6, PT, R13, R237, PT ;  /* 0x000000ed0d00720c */ /* 0x000fe40003fc4070 */
[----:B------:R-:W-:Y:S02]  /*180b0*/  IADD3 R30, R15, 0x1d2, RZ ;  /* 0x000001d20f1e7810 */ /* 0x000fe40007ffe0ff */
[----:B------:R-:W-:Y:S01]  /*180c0*/  IADD3 R11, -R11, RZ, RZ ;  /* 0x000000ff0b0b7210 */ /* 0x000fe20007ffe1ff */
[----:B------:R-:W-:Y:S01]  /*180d0*/  IMAD.HI.U32 R241, R6, R8, RZ ;  /* 0x0000000806f17227 */ /* 0x000fe200078e00ff */
[----:B------:R-:W-:-:S03]  /*180e0*/  IABS R242, R30 ;  /* 0x0000001e00f27213 */ /* 0x000fc60000000000 */
[--C-:B------:R-:W-:Y:S02]  /*180f0*/  @!P4 IMAD.IADD R238, R238, 0x1, -R13.reuse ;  /* 0x00000001eeeec824 */ /* 0x100fe400078e0a0d */
[----:B------:R-:W-:Y:S01]  /*18100*/  IMAD R240, R13, R11, R240 ;  /* 0x0000000b0df07224 */ /* 0x000fe200078e02f0 */
[----:B------:R-:W-:Y:S01]  /*18110*/  IADD3 R241, -R241, RZ, RZ ;  /* 0x000000fff1f17210 */ /* 0x000fe20007ffe1ff */
[----:B------:R-:W-:Y:S01]  /*18120*/  @!P5 IMAD.IADD R236, R236, 0x1, -R13 ;  /* 0x00000001ececd824 */ /* 0x000fe200078e0a0d */
[C---:B------:R-:W-:Y:S01]  /*18130*/  ISETP.GT.U32.AND P5, PT, R13.reuse, R239, PT ;  /* 0x000000ef0d00720c */ /* 0x040fe20003fa4070 */
[----:B------:R-:W-:Y:S01]  /*18140*/  IMAD.HI.U32 R9, R6, R242, RZ ;  /* 0x000000f206097227 */ /* 0x000fe200078e00ff */
[----:B------:R-:W-:-:S03]  /*18150*/  ISETP.GT.U32.AND P4, PT, R13, R238, PT ;  /* 0x000000ee0d00720c */ /* 0x000fc60003f84070 */
[----:B------:R-:W-:Y:S01]  /*18160*/  @!P6 IMAD.IADD R237, R237, 0x1, -R13 ;  /* 0x00000001edede824 */ /* 0x000fe200078e0a0d */
[C---:B------:R-:W-:Y:S01]  /*18170*/  ISETP.GT.U32.AND P6, PT, R13.reuse, R240, PT ;  /* 0x000000f00d00720c */ /* 0x040fe20003fc4070 */
[----:B------:R-:W-:Y:S02]  /*18180*/  IMAD R241, R13, R241, R8 ;  /* 0x000000f10df17224 */ /* 0x000fe400078e0208 */
[----:B------:R-:W-:Y:S02]  /*18190*/  VIADD R250, R15, 0x1d3 ;  /* 0x000001d30ffa7836 */ /* 0x000fe40000000000 */
[----:B------:R-:W-:-:S03]  /*181a0*/  IMAD.MOV R8, RZ, RZ, -R9 ;  /* 0x000000ffff087224 */ /* 0x000fc600078e0a09 */
[----:B------:R-:W-:Y:S01]  /*181b0*/  IABS R243, R250 ;  /* 0x000000fa00f37213 */ /* 0x000fe20000000000 */
[----:B------:R-:W-:Y:S01]  /*181c0*/  IMAD R242, R13, R8, R242 ;  /* 0x000000080df27224 */ /* 0x000fe200078e02f2 */
[----:B------:R-:W-:Y:S01]  /*181d0*/  @!P5 IADD3 R239, R239, -R13, RZ ;  /* 0x8000000defefd210 */ /* 0x000fe20007ffe0ff */
[----:B------:R-:W-:Y:S01]  /*181e0*/  @!P4 IMAD.IADD R238, R238, 0x1, -R13 ;  /* 0x00000001eeeec824 */ /* 0x000fe200078e0a0d */
[C---:B------:R-:W-:Y:S01]  /*181f0*/  ISETP.GT.U32.AND P4, PT, R13.reuse, R241, PT ;  /* 0x000000f10d00720c */ /* 0x040fe20003f84070 */
[----:B------:R-:W-:Y:S01]  /*18200*/  IMAD.HI.U32 R11, R6, R243, RZ ;  /* 0x000000f3060b7227 */ /* 0x000fe200078e00ff */
[----:B------:R-:W-:-:S03]  /*18210*/  ISETP.GT.U32.AND P5, PT, R13, R242, PT ;  /* 0x000000f20d00720c */ /* 0x000fc60003fa4070 */
[----:B------:R-:W-:Y:S01]  /*18220*/  @!P6 IMAD.IADD R240, R240, 0x1, -R13 ;  /* 0x00000001f0f0e824 */ /* 0x000fe200078e0a0d */
[----:B------:R-:W-:Y:S01]  /*18230*/  ISETP.GT.U32.AND P6, PT, R13, R239, PT ;  /* 0x000000ef0d00720c */ /* 0x000fe20003fc4070 */
[----:B------:R-:W-:Y:S01]  /*18240*/  VIADD R29, R15, 0x1d4 ;  /* 0x000001d40f1d7836 */ /* 0x000fe20000000000 */
[----:B------:R-:W-:Y:S02]  /*18250*/  IADD3 R11, -R11, RZ, RZ ;  /* 0x000000ff0b0b7210 */ /* 0x000fe40007ffe1ff */
[----:B------:R-:W-:Y:S02]  /*18260*/  IADD3 R28, R15, 0x1d5, RZ ;  /* 0x000001d50f1c7810 */ /* 0x000fe40007ffe0ff */
[----:B------:R-:W-:Y:S01]  /*18270*/  IABS R244, R29 ;  /* 0x0000001d00f47213 */ /* 0x000fe20000000000 */
[----:B------:R-:W-:Y:S01]  /*18280*/  IMAD R243, R13, R11, R243 ;  /* 0x0000000b0df37224 */ /* 0x000fe200078e02f3 */
[----:B------:R-:W-:Y:S01]  /*18290*/  IABS R245, R28 ;  /* 0x0000001c00f57213 */ /* 0x000fe20000000000 */
[----:B------:R-:W-:-:S02]  /*182a0*/  VIADD R27, R15, 0x1d6 ;  /* 0x000001d60f1b7836 */ /* 0x000fc40000000000 */
[----:B------:R-:W-:Y:S02]  /*182b0*/  VIADD R26, R15, 0x1d7 ;  /* 0x000001d70f1a7836 */ /* 0x000fe40000000000 */
[----:B------:R-:W-:Y:S01]  /*182c0*/  IMAD.HI.U32 R9, R6, R244, RZ ;  /* 0x000000f406097227 */ /* 0x000fe200078e00ff */
[----:B------:R-:W-:-:S03]  /*182d0*/  IABS R246, R27 ;  /* 0x0000001b00f67213 */ /* 0x000fc60000000000 */
[--C-:B------:R-:W-:Y:S01]  /*182e0*/  @!P4 IMAD.IADD R241, R241, 0x1, -R13.reuse ;  /* 0x00000001f1f1c824 */ /* 0x100fe200078e0a0d */
[----:B------:R-:W-:Y:S01]  /*182f0*/  ISETP.GT.U32.AND P4, PT, R13, R240, PT ;  /* 0x000000f00d00720c */ /* 0x000fe20003f84070 */
[----:B------:R-:W-:Y:S02]  /*18300*/  @!P5 IMAD.IADD R242, R242, 0x1, -R13 ;  /* 0x00000001f2f2d824 */ /* 0x000fe400078e0a0d */
[----:B------:R-:W-:Y:S01]  /*18310*/  IMAD.MOV.U32 R2, RZ, RZ, R7 ;  /* 0x000000ffff027224 */ /* 0x000fe200078e0007 */
[----:B------:R-:W-:Y:S01]  /*18320*/  IABS R247, R26 ;  /* 0x0000001a00f77213 */ /* 0x000fe20000000000 */
[----:B------:R-:W-:Y:S01]  /*18330*/  @!P6 IMAD.IADD R239, R239, 0x1, -R13 ;  /* 0x00000001efefe824 */ /* 0x000fe200078e0a0d */
[C---:B------:R-:W-:Y:S01]  /*18340*/  ISETP.GT.U32.AND P6, PT, R13.reuse, R243, PT ;  /* 0x000000f30d00720c */ /* 0x040fe20003fc4070 */
[----:B------:R-:W-:Y:S01]  /*18350*/  IMAD.MOV R8, RZ, RZ, -R9 ;  /* 0x000000ffff087224 */ /* 0x000fe200078e0a09 */
[----:B------:R-:W-:Y:S01]  /*18360*/  ISETP.GT.U32.AND P5, PT, R13, R242, PT ;  /* 0x000000f20d00720c */ /* 0x000fe20003fa4070 */
[----:B------:R-:W-:Y:S01]  /*18370*/  IMAD.HI.U32 R7, R6, R245, RZ ;  /* 0x000000f506077227 */ /* 0x000fe200078e00ff */
[----:B------:R-:W-:-:S02]  /*18380*/  @!P3 IADD3 R2, -R2, RZ, RZ ;  /* 0x000000ff0202b210 */ /* 0x000fc40007ffe1ff */
[C---:B------:R-:W-:Y:S01]  /*18390*/  ISETP.GT.U32.AND P3, PT, R13.reuse, R241, PT ;  /* 0x000000f10d00720c */ /* 0x040fe20003f64070 */
[----:B------:R-:W-:Y:S02]  /*183a0*/  IMAD R244, R13, R8, R244 ;  /* 0x000000080df47224 */ /* 0x000fe400078e02f4 */
[----:B------:R-:W-:-:S04]  /*183b0*/  IMAD.HI.U32 R9, R6, R246, RZ ;  /* 0x000000f606097227 */ /* 0x000fc800078e00ff */
[----:B------:R-:W-:Y:S01]  /*183c0*/  IMAD.HI.U32 R8, R6, R247, RZ ;  /* 0x000000f706087227 */ /* 0x000fe200078e00ff */
[----:B------:R-:W-:-:S03]  /*183d0*/  IADD3 R6, -R7, RZ, RZ ;  /* 0x000000ff07067210 */ /* 0x000fc60007ffe1ff */
[----:B------:R-:W-:Y:S01]  /*183e0*/  @!P4 IMAD.IADD R240, R240, 0x1, -R13 ;  /* 0x00000001f0f0c824 */ /* 0x000fe200078e0a0d */
[C---:B------:R-:W-:Y:S01]  /*183f0*/  ISETP.GT.U32.AND P4, PT, R13.reuse, R244, PT ;  /* 0x000000f40d00720c */ /* 0x040fe20003f84070 */
[----:B------:R-:W-:Y:S02]  /*18400*/  IMAD R245, R13, R6, R245 ;  /* 0x000000060df57224 */ /* 0x000fe400078e02f5 */
[--C-:B------:R-:W-:Y:S02]  /*18410*/  @!P6 IMAD.IADD R243, R243, 0x1, -R13.reuse ;  /* 0x00000001f3f3e824 */ /* 0x100fe400078e0a0d */
[--C-:B------:R-:W-:Y:S01]  /*18420*/  @!P5 IMAD.IADD R242, R242, 0x1, -R13.reuse ;  /* 0x00000001f2f2d824 */ /* 0x100fe200078e0a0d */
[----:B------:R-:W-:Y:S01]  /*18430*/  ISETP.GT.U32.AND P5, PT, R13, R245, PT ;  /* 0x000000f50d00720c */ /* 0x000fe20003fa4070 */
[----:B------:R-:W-:Y:S01]  /*18440*/  @!P3 IMAD.IADD R241, R241, 0x1, -R13 ;  /* 0x00000001f1f1b824 */ /* 0x000fe200078e0a0d */
[----:B------:R-:W-:Y:S01]  /*18450*/  ISETP.GE.AND P3, PT, R3, RZ, PT ;  /* 0x000000ff0300720c */ /* 0x000fe20003f66270 */
[----:B------:R-:W-:Y:S01]  /*18460*/  VIADD R25, R15, 0x1f3 ;  /* 0x000001f30f197836 */ /* 0x000fe20000000000 */
[C---:B------:R-:W-:Y:S01]  /*18470*/  ISETP.GT.U32.AND P6, PT, R13.reuse, R243, PT ;  /* 0x000000f30d00720c */ /* 0x040fe20003fc4070 */
[----:B------:R-:W-:Y:S01]  /*18480*/  IMAD.MOV R3, RZ, RZ, -R9 ;  /* 0x000000ffff037224 */ /* 0x000fe200078e0a09 */
[----:B------:R-:W-:Y:S01]  /*18490*/  IADD3 R6, -R8, RZ, RZ ;  /* 0x000000ff08067210 */ /* 0x000fe20007ffe1ff */
[----:B------:R-:W-:Y:S01]  /*184a0*/  @!P4 IMAD.IADD R244, R244, 0x1, -R13 ;  /* 0x00000001f4f4c824 */ /* 0x000fe200078e0a0d */
[----:B------:R-:W-:Y:S01]  /*184b0*/  IABS R248, R25 ;  /* 0x0000001900f87213 */ /* 0x000fe20000000000 */
[----:B------:R-:W-:-:S02]  /*184c0*/  IMAD R246, R13, R3, R246 ;  /* 0x000000030df67224 */ /* 0x000fc400078e02f6 */
[C---:B------:R-:W-:Y:S02]  /*184d0*/  IMAD R247, R13.reuse, R6, R247 ;  /* 0x000000060df77224 */ /* 0x040fe400078e02f7 */
[----:B------:R-:W-:Y:S01]  /*184e0*/  IMAD.HI.U32 R3, R10, R248, RZ ;  /* 0x000000f80a037227 */ /* 0x000fe200078e00ff */
[----:B------:R-:W-:-:S03]  /*184f0*/  ISETP.GT.U32.AND P4, PT, R13, R246, PT ;  /* 0x000000f60d00720c */ /* 0x000fc60003f84070 */
[--C-:B------:R-:W-:Y:S01]  /*18500*/  @!P5 IMAD.IADD R245, R245, 0x1, -R13.reuse ;  /* 0x00000001f5f5d824 */ /* 0x100fe200078e0a0d */
[----:B------:R-:W-:Y:S01]  /*18510*/  ISETP.GT.U32.AND P5, PT, R13, R244, PT ;  /* 0x000000f40d00720c */ /* 0x000fe20003fa4070 */
[--C-:B------:R-:W-:Y:S01]  /*18520*/  @!P6 IMAD.IADD R243, R243, 0x1, -R13.reuse ;  /* 0x00000001f3f3e824 */ /* 0x100fe200078e0a0d */
[----:B------:R-:W-:Y:S02]  /*18530*/  ISETP.GT.U32.AND P6, PT, R13, R247, PT ;  /* 0x000000f70d00720c */ /* 0x000fe40003fc4070 */
[----:B------:R-:W-:Y:S01]  /*18540*/  IADD3 R3, -R3, RZ, RZ ;  /* 0x000000ff03037210 */ /* 0x000fe20007ffe1ff */
[C---:B------:R-:W-:Y:S01]  /*18550*/  VIADD R23, R15.reuse, 0x1f5 ;  /* 0x000001f50f177836 */ /* 0x040fe20000000000 */
[----:B------:R-:W-:Y:S01]  /*18560*/  IADD3 R24, R15, 0x1f4, RZ ;  /* 0x000001f40f187810 */ /* 0x000fe20007ffe0ff */
[----:B------:R-:W-:Y:S02]  /*18570*/  @!P0 IMAD.MOV R236, RZ, RZ, -R236 ;  /* 0x000000ffffec8224 */ /* 0x000fe400078e0aec */
[C---:B------:R-:W-:Y:S01]  /*18580*/  IMAD R248, R13.reuse, R3, R248 ;  /* 0x000000030df87224 */ /* 0x040fe200078e02f8 */
[----:B------:R-:W-:Y:S01]  /*18590*/  ISETP.GT.U32.AND P0, PT, R13, R245, PT ;  /* 0x000000f50d00720c */ /* 0x000fe20003f04070 */
[--C-:B------:R-:W-:Y:S01]  /*185a0*/  @!P4 IMAD.IADD R246, R246, 0x1, -R13.reuse ;  /* 0x00000001f6f6c824 */ /* 0x100fe200078e0a0d */
[----:B------:R-:W-:Y:S01]  /*185b0*/  IABS R249, R24 ;  /* 0x0000001800f97213 */ /* 0x000fe20000000000 */
[--C-:B------:R-:W-:Y:S01]  /*185c0*/  @!P5 IMAD.IADD R244, R244, 0x1, -R13.reuse ;  /* 0x00000001f4f4d824 */ /* 0x100fe200078e0a0d */
[----:B------:R-:W-:Y:S01]  /*185d0*/  IABS R6, R23 ;  /* 0x0000001700067213 */ /* 0x000fe20000000000 */
[----:B------:R-:W-:Y:S01]  /*185e0*/  @!P6 IMAD.IADD R247, R247, 0x1, -R13 ;  /* 0x00000001f7f7e824 */ /* 0x000fe200078e0a0d */
[----:B------:R-:W-:-:S02]  /*185f0*/  ISETP.GT.U32.AND P5, PT, R13, R248, PT ;  /* 0x000000f80d00720c */ /* 0x000fc40003fa4070 */
[C---:B------:R-:W-:Y:S02]  /*18600*/  ISETP.GT.U32.AND P4, PT, R13.reuse, R246, PT ;  /* 0x000000f60d00720c */ /* 0x040fe40003f84070 */
[----:B------:R-:W-:Y:S01]  /*18610*/  MOV R3, R6 ;  /* 0x0000000600037202 */ /* 0x000fe20000000f00 */
[----:B------:R-:W-:Y:S01]  /*18620*/  IMAD.HI.U32 R6, R10, R249, RZ ;  /* 0x000000f90a067227 */ /* 0x000fe200078e00ff */
[----:B------:R-:W-:-:S03]  /*18630*/  ISETP.GT.U32.AND P6, PT, R13, R247, PT ;  /* 0x000000f70d00720c */ /* 0x000fc60003fc4070 */
[----:B------:R-:W-:Y:S01]  /*18640*/  VIADD R22, R15, 0x1f6 ;  /* 0x000001f60f167836 */ /* 0x000fe20000000000 */
[----:B------:R-:W-:Y:S01]  /*18650*/  IADD3 R6, -R6, RZ, RZ ;  /* 0x000000ff06067210 */ /* 0x000fe20007ffe1ff */
[--C-:B------:R-:W-:Y:S01]  /*18660*/  @!P0 IMAD.IADD R245, R245, 0x1, -R13.reuse ;  /* 0x00000001f5f58824 */ /* 0x100fe200078e0a0d */
[----:B------:R-:W-:Y:S02]  /*18670*/  ISETP.GE.AND P0, PT, R5, RZ, PT ;  /* 0x000000ff0500720c */ /* 0x000fe40003f06270 */
[----:B------:R-:W-:Y:S02]  /*18680*/  IABS R5, R22 ;  /* 0x0000001600057213 */ /* 0x000fe40000000000 */
[-C--:B------:R-:W-:Y:S01]  /*18690*/  @!P5 IADD3 R248, R248, -R13.reuse, RZ ;  /* 0x8000000df8f8d210 */ /* 0x080fe20007ffe0ff */
[----:B------:R-:W-:Y:S01]  /*186a0*/  @!P4 IMAD.IADD R246, R246, 0x1, -R13 ;  /* 0x00000001f6f6c824 */ /* 0x000fe200078e0a0d */
[----:B------:R-:W-:Y:S01]  /*186b0*/  ISETP.GE.AND P4, PT, R4, RZ, PT ;  /* 0x000000ff0400720c */ /* 0x000fe20003f86270 */
[C---:B------:R-:W-:Y:S01]  /*186c0*/  IMAD R249, R13.reuse, R6, R249 ;  /* 0x000000060df97224 */ /* 0x040fe200078e02f9 */
[----:B------:R-:W-:Y:S01]  /*186d0*/  ISETP.GT.U32.AND P5, PT, R13, R248, PT ;  /* 0x000000f80d00720c */ /* 0x000fe20003fa4070 */
[----:B------:R-:W-:Y:S01]  /*186e0*/  IMAD.MOV.U32 R4, RZ, RZ, R5 ;  /* 0x000000ffff047224 */ /* 0x000fe200078e0005 */
[----:B------:R-:W-:Y:S01]  /*186f0*/  @!P6 IADD3 R247, R247, -R13, RZ ;  /* 0x8000000df7f7e210 */ /* 0x000fe20007ffe0ff */
[----:B------:R-:W-:Y:S01]  /*18700*/  IMAD.HI.U32 R7, R10, R3, RZ ;  /* 0x000000030a077227 */ /* 0x000fe200078e00ff */
[----:B------:R-:W-:-:S03]  /*18710*/  ISETP.GT.U32.AND P6, PT, R13, R249, PT ;  /* 0x000000f90d00720c */ /* 0x000fc60003fc4070 */
[----:B------:R-:W-:-:S04]  /*18720*/  IMAD.HI.U32 R6, R10, R4, RZ ;  /* 0x000000040a067227 */ /* 0x000fc800078e00ff */
[----:B------:R-:W-:Y:S02]  /*18730*/  IMAD.MOV R5, RZ, RZ, -R7 ;  /* 0x000000ffff057224 */ /* 0x000fe400078e0a07 */
[----:B------:R-:W-:Y:S02]  /*18740*/  IMAD.MOV R6, RZ, RZ, -R6 ;  /* 0x000000ffff067224 */ /* 0x000fe400078e0a06 */
        /* <DEDUP_REMOVED lines=8> */
[C---:B------:R-:W-:Y:S02]  /*187d0*/  VIADD R16, R15.reuse, 0x1f8 ;  /* 0x000001f80f107836 */ /* 0x040fe40000000000 */
[----:B------:R-:W-:Y:S02]  /*187e0*/  VIADD R21, R15, 0x1fa ;  /* 0x000001fa0f157836 */ /* 0x000fe40000000000 */
[----:B------:R-:W-:Y:S01]  /*187f0*/  IMAD.HI.U32 R8, R10, R5, RZ ;  /* 0x000000050a087227 */ /* 0x000fe200078e00ff */
[----:B------:R-:W-:-:S03]  /*18800*/  IABS R6, R16 ;  /* 0x0000001000067213 */ /* 0x000fc60000000000 */
[----:B------:R-:W-:Y:S01]  /*18810*/  VIADD R251, R15, 0x1f9 ;  /* 0x000001f90ffb7836 */ /* 0x000fe20000000000 */
[----:B------:R-:W-:Y:S02]  /*18820*/  @!P5 IADD3 R3, R3, -R13, RZ ;  /* 0x8000000d0303d210 */ /* 0x000fe40007ffe0ff */
[----:B------:R-:W-:Y:S02]  /*18830*/  IADD3 R9, -R8, RZ, RZ ;  /* 0x000000ff08097210 */ /* 0x000fe40007ffe1ff */
[C---:B------:R-:W-:Y:S01]  /*18840*/  ISETP.GT.U32.AND P5, PT, R13.reuse, R249, PT ;  /* 0x000000f90d00720c */ /* 0x040fe20003fa4070 */
[----:B------:R-:W-:Y:S01]  /*18850*/  @!P6 IMAD.IADD R4, R4, 0x1, -R13 ;  /* 0x000000010404e824 */ /* 0x000fe200078e0a0d */
[----:B------:R-:W-:Y:S02]  /*18860*/  IABS R11, R21 ;  /* 0x00000015000b7213 */ /* 0x000fe40000000000 */
[----:B------:R-:W-:Y:S01]  /*18870*/  IABS R7, R251 ;  /* 0x000000fb00077213 */ /* 0x000fe20000000000 */
[----:B------:R-:W-:Y:S01]  /*18880*/  IMAD R5, R13, R9, R5 ;  /* 0x000000090d057224 */ /* 0x000fe200078e0205 */
[----:B------:R-:W-:Y:S01]  /*18890*/  @!P2 IADD3 R237, -R237, RZ, RZ ;  /* 0x000000ffededa210 */ /* 0x000fe20007ffe1ff */
[----:B------:R-:W-:Y:S01]  /*188a0*/  IMAD.HI.U32 R9, R10, R6, RZ ;  /* 0x000000060a097227 */ /* 0x000fe200078e00ff */
[----:B------:R-:W-:-:S03]  /*188b0*/  ISETP.GT.U32.AND P2, PT, R13, R4, PT ;  /* 0x000000040d00720c */ /* 0x000fc60003f44070 */
[----:B------:R-:W-:Y:S02]  /*188c0*/  IMAD.MOV.U32 R8, RZ, RZ, R11 ;  /* 0x000000ffff087224 */ /* 0x000fe400078e000b */
[----:B------:R-:W-:Y:S01]  /*188d0*/  IMAD.HI.U32 R11, R10, R7, RZ ;  /* 0x000000070a0b7227 */ /* 0x000fe200078e00ff */
[----:B------:R-:W-:-:S03]  /*188e0*/  ISETP.GT.U32.AND P6, PT, R13, R3, PT ;  /* 0x000000030d00720c */ /* 0x000fc60003fc4070 */
[----:B------:R-:W-:Y:S02]  /*188f0*/  VIADD R20, R15, 0x1fb ;  /* 0x000001fb0f147836 */ /* 0x000fe40000000000 */
[----:B------:R-:W-:Y:S02]  /*18900*/  IMAD.MOV R9, RZ, RZ, -R9 ;  /* 0x000000ffff097224 */ /* 0x000fe400078e0a09 */
[----:B------:R-:W-:-:S04]  /*18910*/  IMAD.HI.U32 R17, R10, R8, RZ ;  /* 0x000000080a117227 */ /* 0x000fc800078e00ff */
[----:B------:R-:W-:Y:S02]  /*18920*/  IMAD.MOV R12, RZ, RZ, -R11 ;  /* 0x000000ffff0c7224 */ /* 0x000fe400078e0a0b */
[----:B------:R-:W-:Y:S01]  /*18930*/  @!P5 IMAD.IADD R249, R249, 0x1, -R13 ;  /* 0x00000001f9f9d824 */ /* 0x000fe200078e0a0d */
[C---:B------:R-:W-:Y:S01]  /*18940*/  ISETP.GT.U32.AND P5, PT, R13.reuse, R5, PT ;  /* 0x000000050d00720c */ /* 0x040fe20003fa4070 */
[C---:B------:R-:W-:Y:S01]  /*18950*/  IMAD R6, R13.reuse, R9, R6 ;  /* 0x000000090d067224 */ /* 0x040fe200078e0206 */
[----:B------:R-:W-:Y:S01]  /*18960*/  IABS R9, R20 ;  /* 0x0000001400097213 */ /* 0x000fe20000000000 */
[----:B------:R-:W-:Y:S02]  /*18970*/  IMAD.MOV R11, RZ, RZ, -R17 ;  /* 0x000000ffff0b7224 */ /* 0x000fe400078e0a11 */
[C---:B------:R-:W-:Y:S02]  /*18980*/  IMAD R7, R13.reuse, R12, R7 ;  /* 0x0000000c0d077224 */ /* 0x040fe400078e0207 */
[----:B------:R-:W-:-:S02]  /*18990*/  IMAD R8, R13, R11, R8 ;  /* 0x0000000b0d087224 */ /* 0x000fc400078e0208 */
[----:B------:R-:W-:Y:S01]  /*189a0*/  IMAD.HI.U32 R11, R10, R9, RZ ;  /* 0x000000090a0b7227 */ /* 0x000fe200078e00ff */
[----:B------:R-:W-:-:S03]  /*189b0*/  IADD3 R18, R15, 0x1fd, RZ ;  /* 0x000001fd0f127810 */ /* 0x000fc60007ffe0ff */
[--C-:B------:R-:W-:Y:S01]  /*189c0*/  @!P2 IMAD.IADD R4, R4, 0x1, -R13.reuse ;  /* 0x000000010404a824 */ /* 0x100fe200078e0a0d */
[----:B------:R-:W-:Y:S01]  /*189d0*/  ISETP.GT.U32.AND P2, PT, R13, R7, PT ;  /* 0x000000070d00720c */ /* 0x000fe20003f44070 */
[----:B------:R-:W-:Y:S01]  /*189e0*/  VIADD R19, R15, 0x1fc ;  /* 0x000001fc0f137836 */ /* 0x000fe20000000000 */
[----:B------:R-:W-:Y:S01]  /*189f0*/  IADD3 R11, -R11, RZ, RZ ;  /* 0x000000ff0b0b7210 */ /* 0x000fe20007ffe1ff */
[--C-:B------:R-:W-:Y:S01]  /*18a00*/  @!P6 IMAD.IADD R3, R3, 0x1, -R13.reuse ;  /* 0x000000010303e824 */ /* 0x100fe200078e0a0d */
[----:B------:R-:W-:Y:S01]  /*18a10*/  ISETP.GT.U32.AND P6, PT, R13, R6, PT ;  /* 0x000000060d00720c */ /* 0x000fe20003fc4070 */
[----:B------:R-:W-:Y:S01]  /*18a20*/  @!P5 IMAD.IADD R5, R5, 0x1, -R13 ;  /* 0x000000010505d824 */ /* 0x000fe200078e0a0d */
[----:B------:R-:W-:Y:S02]  /*18a30*/  IABS R12, R19 ;  /* 0x00000013000c7213 */ /* 0x000fe40000000000 */
[----:B------:R-:W-:Y:S01]  /*18a40*/  IABS R31, R18 ;  /* 0x00000012001f7213 */ /* 0x000fe20000000000 */
[----:B------:R-:W-:Y:S01]  /*18a50*/  VIADD R17, R15, 0x1fe ;  /* 0x000001fe0f117836 */ /* 0x000fe20000000000 */
[C---:B------:R-:W-:Y:S01]  /*18a60*/  ISETP.GT.U32.AND P5, PT, R13.reuse, R8, PT ;  /* 0x000000080d00720c */ /* 0x040fe20003fa4070 */
[----:B------:R-:W-:-:S02]  /*18a70*/  IMAD R9, R13, R11, R9 ;  /* 0x0000000b0d097224 */ /* 0x000fc400078e0209 */
[----:B------:R-:W-:Y:S02]  /*18a80*/  IMAD.MOV.U32 R11, RZ, RZ, R12 ;  /* 0x000000ffff0b7224 */ /* 0x000fe400078e000c */
[----:B------:R-:W-:Y:S01]  /*18a90*/  IMAD.MOV.U32 R12, RZ, RZ, R31 ;  /* 0x000000ffff0c7224 */ /* 0x000fe200078e001f */
[----:B------:R-:W-:Y:S01]  /*18aa0*/  IABS R15, R17 ;  /* 0x00000011000f7213 */ /* 0x000fe20000000000 */
[----:B------:R-:W-:Y:S01]  /*18ab0*/  @!P2 IMAD.IADD R7, R7, 0x1, -R13 ;  /* 0x000000010707a824 */ /* 0x000fe200078e0a0d */
[----:B------:R-:W-:Y:S01]  /*18ac0*/  ISETP.GE.AND P2, PT, R30, RZ, PT ;  /* 0x000000ff1e00720c */ /* 0x000fe20003f46270 */
[----:B------:R-:W-:Y:S01]  /*18ad0*/  IMAD.HI.U32 R30, R10, R12, RZ ;  /* 0x0000000c0a1e7227 */ /* 0x000fe200078e00ff */
[----:B------:R-:W-:-:S03]  /*18ae0*/  @!P6 IADD3 R6, R6, -R13, RZ ;  /* 0x8000000d0606e210 */ /* 0x000fc60007ffe0ff */
[----:B------:R-:W-:Y:S01]  /*18af0*/  IMAD.HI.U32 R31, R10, R11, RZ ;  /* 0x0000000b0a1f7227 */ /* 0x000fe200078e00ff */
[----:B------:R-:W-:-:S03]  /*18b00*/  ISETP.GT.U32.AND P6, PT, R13, R9, PT ;  /* 0x000000090d00720c */ /* 0x000fc60003fc4070 */
[----:B------:R-:W-:Y:S01]  /*18b10*/  IMAD.HI.U32 R10, R10, R15, RZ ;  /* 0x0000000f0a0a7227 */ /* 0x000fe200078e00ff */
[----:B------:R-:W-:-:S03]  /*18b20*/  IADD3 R30, -R30, RZ, RZ ;  /* 0x000000ff1e1e7210 */ /* 0x000fc60007ffe1ff */
[----:B------:R-:W-:Y:S01]  /*18b30*/  @!P5 IMAD.IADD R8, R8, 0x1, -R13 ;  /* 0x000000010808d824 */ /* 0x000fe200078e0a0d */
[----:B------:R-:W-:Y:S01]  /*18b40*/  ISETP.GE.AND P5, PT, R250, RZ, PT ;  /* 0x000000fffa00720c */ /* 0x000fe20003fa6270 */
[----:B------:R-:W-:Y:S02]  /*18b50*/  IMAD.MOV R31, RZ, RZ, -R31 ;  /* 0x000000ffff1f7224 */ /* 0x000fe400078e0a1f */
[----:B------:R-:W-:Y:S02]  /*18b60*/  IMAD.MOV R250, RZ, RZ, -R10 ;  /* 0x000000fffffa7224 */ /* 0x000fe400078e0a0a */
[C---:B------:R-:W-:Y:S02]  /*18b70*/  IMAD R10, R13.reuse, R31, R11 ;  /* 0x0000001f0d0a7224 */ /* 0x040fe400078e020b */
[C---:B------:R-:W-:Y:S02]  /*18b80*/  IMAD R11, R13.reuse, R30, R12 ;  /* 0x0000001e0d0b7224 */ /* 0x040fe400078e020c */
[----:B------:R-:W-:-:S02]  /*18b90*/  IMAD R12, R13, R250, R15 ;  /* 0x000000fa0d0c7224 */ /* 0x000fc400078e020f */
[----:B------:R-:W1:Y:S01]  /*18ba0*/  S2R R15, SR_TID.X ;  /* 0x00000000000f7919 */ /* 0x000e620000002100 */
[----:B------:R-:W-:Y:S02]  /*18bb0*/  @!P6 IMAD.IADD R9, R9, 0x1, -R13 ;  /* 0x000000010909e824 */ /* 0x000fe400078e0a0d */
[----:B------:R-:W-:Y:S01]  /*18bc0*/  @!P0 IMAD.MOV R240, RZ, RZ, -R240 ;  /* 0x000000fffff08224 */ /* 0x000fe200078e0af0 */
[C---:B------:R-:W-:Y:S01]  /*18bd0*/  ISETP.GT.U32.AND P0, PT, R13.reuse, R7, PT ;  /* 0x000000070d00720c */ /* 0x040fe20003f04070 */
[----:B------:R-:W-:Y:S01]  /*18be0*/  @!P4 IMAD.MOV R241, RZ, RZ, -R241 ;  /* 0x000000fffff1c224 */ /* 0x000fe200078e0af1 */
[----:B------:R-:W-:Y:S01]  /*18bf0*/  ISETP.GT.U32.AND P4, PT, R13, R9, PT ;  /* 0x000000090d00720c */ /* 0x000fe20003f84070 */
[----:B------:R-:W-:Y:S01]  /*18c00*/  @!P1 IMAD.MOV R238, RZ, RZ, -R238 ;  /* 0x000000ffffee9224 */ /* 0x000fe200078e0aee */
[----:B------:R-:W-:Y:S02]  /*18c10*/  @!P3 IADD3 R239, -R239, RZ, RZ ;  /* 0x000000ffefefb210 */ /* 0x000fe40007ffe1ff */
[----:B------:R-:W-:-:S02]  /*18c20*/  ISETP.GT.U32.AND P3, PT, R13, R6, PT ;  /* 0x000000060d00720c */ /* 0x000fc40003f64070 */
[C---:B------:R-:W-:Y:S02]  /*18c30*/  ISETP.GT.U32.AND P1, PT, R13.reuse, R5, PT ;  /* 0x000000050d00720c */ /* 0x040fe40003f24070 */
[----:B------:R-:W-:-:S03]  /*18c40*/  ISETP.GT.U32.AND P6, PT, R13, R8, PT ;  /* 0x000000080d00720c */ /* 0x000fc60003fc4070 */
[--C-:B------:R-:W-:Y:S01]  /*18c50*/  @!P0 IMAD.IADD R7, R7, 0x1, -R13.reuse ;  /* 0x0000000107078824 */ /* 0x100fe200078e0a0d */
[----:B------:R-:W-:Y:S01]  /*18c60*/  ISETP.GE.AND P0, PT, R29, RZ, PT ;  /* 0x000000ff1d00720c */ /* 0x000fe20003f06270 */
[--C-:B------:R-:W-:Y:S01]  /*18c70*/  @!P4 IMAD.IADD R9, R9, 0x1, -R13.reuse ;  /* 0x000000010909c824 */ /* 0x100fe200078e0a0d */
[----:B------:R-:W-:Y:S01]  /*18c80*/  ISETP.GE.AND P4, PT, R28, RZ, PT ;  /* 0x000000ff1c00720c */ /* 0x000fe20003f86270 */
[----:B------:R-:W-:Y:S02]  /*18c90*/  UIADD3 UR8, UR8, 0x3f, URZ ;  /* 0x0000003f08087890 */ /* 0x000fe4000fffe03f */
[----:B------:R-:W-:Y:S02]  /*18ca0*/  @!P3 IADD3 R6, R6, -R13, RZ ;  /* 0x8000000d0606b210 */ /* 0x000fe40007ffe0ff */
[--C-:B------:R-:W-:Y:S01]  /*18cb0*/  @!P1 IMAD.IADD R5, R5, 0x1, -R13.reuse ;  /* 0x0000000105059824 */ /* 0x100fe200078e0a0d */
[C---:B------:R-:W-:Y:S02]  /*18cc0*/  ISETP.GT.U32.AND P3, PT, R13.reuse, R11, PT ;  /* 0x0000000b0d00720c */ /* 0x040fe40003f64070 */
[C---:B------:R-:W-:Y:S01]  /*18cd0*/  ISETP.GT.U32.AND P1, PT, R13.reuse, R10, PT ;  /* 0x0000000a0d00720c */ /* 0x040fe20003f24070 */
[----:B------:R-:W-:Y:S01]  /*18ce0*/  @!P6 IMAD.IADD R8, R8, 0x1, -R13 ;  /* 0x000000010808e824 */ /* 0x000fe200078e0a0d */
[----:B------:R2:W-:Y:S01]  /*18cf0*/  STL [R1+0x4a90], R25 ;  /* 0x004a901901007387 */ /* 0x0005e20000100800 */
[----:B------:R-:W-:Y:S01]  /*18d00*/  ISETP.GT.U32.AND P6, PT, R13, R12, PT ;  /* 0x0000000c0d00720c */ /* 0x000fe20003fc4070 */
[----:B------:R-:W-:Y:S01]  /*18d10*/  UISETP.GT.AND UP0, UPT, UR8, 0x3f, UPT ;  /* 0x0000003f0800788c */ /* 0x000fe2000bf04270 */
[----:B-1----:R-:W-:Y:S01]  /*18d20*/  LOP3.LUT R15, R15, 0x1f, RZ, 0xc0, !PT ;  /* 0x0000001f0f0f7812 */ /* 0x002fe200078ec0ff */
[----:B------:R1:W-:Y:S02]  /*18d30*/  STL [R1+0x4a8c], R24 ;  /* 0x004a8c1801007387 */ /* 0x0003e40000100800 */
[----:B------:R-:W-:-:S02]  /*18d40*/  USEL UR4, URZ, 0x4, !UP0 ;  /* 0x000000043f047887 */ /* 0x000fc4000c000000 */
[----:B------:R3:W-:Y:S01]  /*18d50*/  STL [R1+0x4a88], R23 ;  /* 0x004a881701007387 */ /* 0x0007e20000100800 */
[----:B------:R-:W-:-:S03]  /*18d60*/  LOP3.LUT R250, R15, 0x20, RZ, 0xfc, !PT ;  /* 0x000000200ffa7812 */ /* 0x000fc600078efcff */
[----:B------:R4:W-:Y:S01]  /*18d70*/  STL [R1+0x4a84], R22 ;  /* 0x004a841601007387 */ /* 0x0009e20000100800 */
[----:B------:R-:W-:-:S03]  /*18d80*/  @!P0 IMAD.MOV R244, RZ, RZ, -R244 ;  /* 0x000000fffff48224 */ /* 0x000fc600078e0af4 */
[----:B------:R-:W-:Y:S01]  /*18d90*/  STL [R1+0x4a80], R252 ;  /* 0x004a80fc01007387 */ /* 0x000fe20000100800 */
[----:B------:R-:W-:Y:S01]  /*18da0*/  @!P4 IMAD.MOV R245, RZ, RZ, -R245 ;  /* 0x000000fffff5c224 */ /* 0x000fe200078e0af5 */
[----:B------:R-:W-:Y:S02]  /*18db0*/  ISETP.GE.AND P0, PT, R23, RZ, PT ;  /* 0x000000ff1700720c */ /* 0x000fe40003f06270 */
[----:B------:R4:W-:Y:S01]  /*18dc0*/  STL [R1+0x4a7c], R16 ;  /* 0x004a7c1001007387 */ /* 0x0009e20000100800 */
[----:B------:R-:W-:Y:S01]  /*18dd0*/  ISETP.GE.AND P4, PT, R22, RZ, PT ;  /* 0x000000ff1600720c */ /* 0x000fe20003f86270 */
[----:B------:R-:W-:Y:S02]  /*18de0*/  @!P3 IMAD.IADD R11, R11, 0x1, -R13 ;  /* 0x000000010b0bb824 */ /* 0x000fe400078e0a0d */
[----:B------:R4:W-:Y:S01]  /*18df0*/  STL [R1+0x4a78], R251 ;  /* 0x004a78fb01007387 */ /* 0x0009e20000100800 */
[----:B------:R-:W-:-:S03]  /*18e00*/  @!P1 IADD3 R10, R10, -R13, RZ ;  /* 0x8000000d0a0a9210 */ /* 0x000fc60007ffe0ff */
[----:B------:R4:W-:Y:S01]  /*18e10*/  STL [R1+0x4a74], R21 ;  /* 0x004a741501007387 */ /* 0x0009e20000100800 */
[----:B------:R-:W-:Y:S01]  /*18e20*/  ISETP.GE.AND P3, PT, R250, UR5, PT ;  /* 0x00000005fa007c0c */ /* 0x000fe2000bf66270 */
[----:B------:R-:W-:Y:S01]  /*18e30*/  IMAD.U32 R250, RZ, RZ, UR4 ;  /* 0x00000004fffa7e24 */ /* 0x000fe2000f8e00ff */
[----:B------:R-:W-:Y:S01]  /*18e40*/  ISETP.GE.AND P1, PT, R27, RZ, PT ;  /* 0x000000ff1b00720c */ /* 0x000fe20003f26270 */
[----:B------:R4:W-:Y:S01]  /*18e50*/  STL [R1+0x4a70], R20 ;  /* 0x004a701401007387 */ /* 0x0009e20000100800 */
[----:B------:R-:W-:-:S03]  /*18e60*/  ULDC UR4, c[0x0][0x230] ;  /* 0x00008c0000047ab9 */ /* 0x000fc60000000800 */
[----:B------:R4:W-:Y:S01]  /*18e70*/  STL [R1+0x4a6c], R19 ;  /* 0x004a6c1301007387 */ /* 0x0009e20000100800 */
[----:B------:R-:W-:-:S03]  /*18e80*/  @!P6 IMAD.IADD R12, R12, 0x1, -R13 ;  /* 0x000000010c0ce824 */ /* 0x000fc600078e0a0d */
[----:B------:R4:W-:Y:S01]  /*18e90*/  STL [R1+0x4a68], R18 ;  /* 0x004a681201007387 */ /* 0x0009e20000100800 */
[----:B------:R-:W-:Y:S01]  /*18ea0*/  ISETP.GE.AND P6, PT, R15, UR4, PT ;  /* 0x000000040f007c0c */ /* 0x000fe2000bfc6270 */
[----:B------:R-:W-:Y:S02]  /*18eb0*/  @!P5 IMAD.MOV R243, RZ, RZ, -R243 ;  /* 0x000000fffff3d224 */ /* 0x000fe400078e0af3 */
[----:B------:R4:W-:Y:S01]  /*18ec0*/  STL [R1+0x4a64], R17 ;  /* 0x004a641101007387 */ /* 0x0009e20000100800 */
[----:B------:R-:W-:Y:S02]  /*18ed0*/  SEL R15, R250, RZ, !P3 ;  /* 0x000000fffa0f7207 */ /* 0x000fe40005800000 */
[----:B------:R-:W-:Y:S01]  /*18ee0*/  @!P2 IADD3 R242, -R242, RZ, RZ ;  /* 0x000000fff2f2a210 */ /* 0x000fe20007ffe1ff */
[----:B------:R-:W4:Y:S01]  /*18ef0*/  LDL.LU R31, [R1+0x4c74] ;  /* 0x004c7400011f7983 */ /* 0x000f220000300800 */
[----:B------:R-:W-:Y:S01]  /*18f00*/  ISETP.GE.AND P3, PT, R26, RZ, PT ;  /* 0x000000ff1a00720c */ /* 0x000fe20003f66270 */
[----:B------:R-:W-:Y:S01]  /*18f10*/  @!P4 IMAD.MOV R4, RZ, RZ, -R4 ;  /* 0x000000ffff04c224 */ /* 0x000fe200078e0a04 */
[----:B------:R-:W-:Y:S01]  /*18f20*/  @!P0 IADD3 R3, -R3, RZ, RZ ;  /* 0x000000ff03038210 */ /* 0x000fe20007ffe1ff */
[----:B------:R-:W4:Y:S01]  /*18f30*/  LDL.LU R30, [R1+0x4c70] ;  /* 0x004c7000011e7983 */ /* 0x000f220000300800 */
[----:B------:R-:W-:Y:S01]  /*18f40*/  ISETP.GE.AND P2, PT, R25, RZ, PT ;  /* 0x000000ff1900720c */ /* 0x000fe20003f46270 */
[----:B------:R-:W-:-:S02]  /*18f50*/  ULDC.64 UR4, c[0x0][0x218] ;  /* 0x0000860000047ab9 */ /* 0x000fc40000000a00 */
[----:B------:R-:W4:Y:S01]  /*18f60*/  LDL.LU R29, [R1+0x4c6c] ;  /* 0x004c6c00011d7983 */ /* 0x000f220000300800 */
[----:B------:R-:W-:-:S03]  /*18f70*/  ISETP.GE.AND P5, PT, R24, RZ, PT ;  /* 0x000000ff1800720c */ /* 0x000fc60003fa6270 */
[----:B------:R-:W4:Y:S04]  /*18f80*/  LDL.LU R28, [R1+0x4c68] ;  /* 0x004c6800011c7983 */ /* 0x000f280000300800 */
[----:B------:R-:W4:Y:S04]  /*18f90*/  LDL.LU R27, [R1+0x4c64] ;  /* 0x004c6400011b7983 */ /* 0x000f280000300800 */
[----:B------:R-:W4:Y:S01]  /*18fa0*/  LDL.LU R26, [R1+0x4c60] ;  /* 0x004c6000011a7983 */ /* 0x000f220000300800 */
[----:B------:R-:W-:-:S03]  /*18fb0*/  SEL R250, R250, RZ, !P6 ;  /* 0x000000fffafa7207 */ /* 0x000fc60007000000 */
[----:B--2---:R-:W2:Y:S01]  /*18fc0*/  LDL.LU R25, [R1+0x4c5c] ;  /* 0x004c5c0001197983 */ /* 0x004ea20000300800 */
[----:B------:R-:W-:-:S03]  /*18fd0*/  ISETP.GE.AND P0, PT, R16, RZ, PT ;  /* 0x000000ff1000720c */ /* 0x000fc60003f06270 */
[----:B-1----:R-:W2:Y:S01]  /*18fe0*/  LDL.LU R24, [R1+0x4c58] ;  /* 0x004c580001187983 */ /* 0x002ea20000300800 */
[----:B------:R-:W-:-:S03]  /*18ff0*/  ISETP.NE.U32.AND P4, PT, R15, RZ, PT ;  /* 0x000000ff0f00720c */ /* 0x000fc60003f85070 */
[----:B---3--:R-:W3:Y:S01]  /*19000*/  LDL.LU R23, [R1+0x4c54] ;  /* 0x004c540001177983 */ /* 0x008ee20000300800 */
[----:B------:R-:W-:-:S03]  /*19010*/  ISETP.GE.AND P6, PT, R251, RZ, PT ;  /* 0x000000fffb00720c */ /* 0x000fc60003fc6270 */
[----:B----4-:R-:W4:Y:S01]  /*19020*/  LDL.LU R22, [R1+0x4c50] ;  /* 0x004c500001167983 */ /* 0x010f220000300800 */
[----:B------:R-:W-:-:S03]  /*19030*/  @!P1 IADD3 R246, -R246, RZ, RZ ;  /* 0x000000fff6f69210 */ /* 0x000fc60007ffe1ff */
[----:B------:R-:W2:Y:S01]  /*19040*/  LDL R16, [R1+0x48] ;  /* 0x0000480001107983 */ /* 0x000ea20000100800 */
[----:B------:R-:W-:-:S03]  /*19050*/  ISETP.GE.AND P1, PT, R252, RZ, PT ;  /* 0x000000fffc00720c */ /* 0x000fc60003f26270 */
[----:B------:R-:W3:Y:S04]  /*19060*/  LDL R15, [R1+0x4c] ;  /* 0x00004c00010f7983 */ /* 0x000ee80000100800 */
[----:B------:R-:W4:Y:S04]  /*19070*/  LDL.LU R251, [R1+0x2c] ;  /* 0x00002c0001fb7983 */ /* 0x000f280000300800 */
[----:B------:R-:W4:Y:S01]  /*19080*/  LDL.LU R252, [R1+0x4] ;  /* 0x0000040001fc7983 */ /* 0x000f220000300800 */
[----:B------:R-:W-:Y:S01]  /*19090*/  @!P3 IMAD.MOV R247, RZ, RZ, -R247 ;  /* 0x000000fffff7b224 */ /* 0x000fe200078e0af7 */
[C---:B------:R-:W-:Y:S01]  /*190a0*/  ISETP.GT.U32.AND P3, PT, R13.reuse, R10, PT ;  /* 0x0000000a0d00720c */ /* 0x040fe20003f64070 */
[----:B------:R-:W-:Y:S01]  /*190b0*/  @!P2 IMAD.MOV R248, RZ, RZ, -R248 ;  /* 0x000000fffff8a224 */ /* 0x000fe200078e0af8 */
[C---:B------:R-:W-:Y:S01]  /*190c0*/  ISETP.GT.U32.AND P2, PT, R13.reuse, R11, PT ;  /* 0x0000000b0d00720c */ /* 0x040fe20003f44070 */
[----:B------:R-:W-:Y:S01]  /*190d0*/  @!P5 IMAD.MOV R249, RZ, RZ, -R249 ;  /* 0x000000fffff9d224 */ /* 0x000fe200078e0af9 */
[----:B------:R-:W-:Y:S01]  /*190e0*/  ISETP.GT.U32.AND P5, PT, R13, R12, PT ;  /* 0x0000000c0d00720c */ /* 0x000fe20003fa4070 */
[----:B------:R-:W-:Y:S01]  /*190f0*/  @!P0 IMAD.MOV R6, RZ, RZ, -R6 ;  /* 0x000000ffff068224 */ /* 0x000fe200078e0a06 */
[----:B------:R-:W-:-:S07]  /*19100*/  ISETP.GE.AND P0, PT, R19, RZ, PT ;  /* 0x000000ff1300720c */ /* 0x000fce0003f06270 */
[----:B------:R-:W-:Y:S01]  /*19110*/  @!P3 IMAD.IADD R10, R10, 0x1, -R13 ;  /* 0x000000010a0ab824 */ /* 0x000fe200078e0a0d */
[----:B------:R-:W-:Y:S02]  /*19120*/  ISETP.GE.AND P3, PT, R21, RZ, PT ;  /* 0x000000ff1500720c */ /* 0x000fe40003f66270 */
[----:B------:R-:W-:Y:S01]  /*19130*/  @!P2 IADD3 R11, R11, -R13, RZ ;  /* 0x8000000d0b0ba210 */ /* 0x000fe20007ffe0ff */
[----:B------:R-:W-:Y:S01]  /*19140*/  @!P1 IMAD.MOV R5, RZ, RZ, -R5 ;  /* 0x000000ffff059224 */ /* 0x000fe200078e0a05 */
[----:B------:R-:W-:Y:S01]  /*19150*/  ISETP.GE.AND P2, PT, R20, RZ, PT ;  /* 0x000000ff1400720c */ /* 0x000fe20003f46270 */
[----:B------:R-:W-:Y:S01]  /*19160*/  @!P6 IMAD.MOV R7, RZ, RZ, -R7 ;  /* 0x000000ffff07e224 */ /* 0x000fe200078e0a07 */
[----:B------:R-:W-:Y:S01]  /*19170*/  ISETP.NE.U32.AND P1, PT, R250, RZ, PT ;  /* 0x000000fffa00720c */ /* 0x000fe20003f25070 */
[----:B------:R-:W4:Y:S01]  /*19180*/  LDL.LU R21, [R1+0x4c4c] ;  /* 0x004c4c0001157983 */ /* 0x000f220000300800 */
[----:B------:R-:W-:Y:S02]  /*19190*/  ISETP.NE.AND P6, PT, RZ, UR6, PT ;  /* 0x00000006ff007c0c */ /* 0x000fe4000bfc5270 */
[----:B------:R-:W-:Y:S01]  /*191a0*/  LOP3.LUT R250, RZ, UR6, RZ, 0x33, !PT ;  /* 0x00000006fffa7c12 */ /* 0x000fe2000f8e33ff */
[----:B------:R-:W4:Y:S01]  /*191b0*/  LDL.LU R20, [R1+0x4c48] ;  /* 0x004c480001147983 */ /* 0x000f220000300800 */
[----:B------:R-:W-:Y:S01]  /*191c0*/  @!P5 IMAD.IADD R12, R12, 0x1, -R13 ;  /* 0x000000010c0cd824 */ /* 0x000fe200078e0a0d */
[----:B------:R-:W-:Y:S01]  /*191d0*/  ISETP.GE.AND P5, PT, R18, RZ, PT ;  /* 0x000000ff1200720c */ /* 0x000fe20003fa6270 */
[----:B------:R-:W-:Y:S01]  /*191e0*/  @!P0 IMAD.MOV R10, RZ, RZ, -R10 ;  /* 0x000000ffff0a8224 */ /* 0x000fe200078e0a0a */
[----:B------:R-:W4:Y:S01]  /*191f0*/  LDL.LU R13, [R1] ;  /* 0x00000000010d7983 */ /* 0x000f220000300800 */
[----:B------:R-:W-:Y:S01]  /*19200*/  @!P3 IADD3 R8, -R8, RZ, RZ ;  /* 0x000000ff0808b210 */ /* 0x000fe20007ffe1ff */
[----:B------:R-:W-:Y:S01]  /*19210*/  @!P2 IMAD.MOV R9, RZ, RZ, -R9 ;  /* 0x000000ffff09a224 */ /* 0x000fe200078e0a09 */
[----:B------:R-:W-:Y:S01]  /*19220*/  SEL R14, R250, R14, !P6 ;  /* 0x0000000efa0e7207 */ /* 0x000fe20007000000 */
[----:B------:R-:W4:Y:S01]  /*19230*/  LDL.LU R19, [R1+0x4c44] ;  /* 0x004c440001137983 */ /* 0x000f220000300800 */
[----:B------:R-:W-:Y:S01]  /*19240*/  ISETP.GE.AND P3, PT, R17, RZ, PT ;  /* 0x000000ff1100720c */ /* 0x000fe20003f66270 */
[----:B------:R-:W-:-:S02]  /*19250*/  ULDC UR6, c[0x0][0x240] ;  /* 0x0000900000067ab9 */ /* 0x000fc40000000800 */
[----:B------:R-:W4:Y:S04]  /*19260*/  LDL.LU R18, [R1+0x4c40] ;  /* 0x004c400001127983 */ /* 0x000f280000300800 */
[----:B------:R-:W4:Y:S01]  /*19270*/  LDL.LU R17, [R1+0x4c3c] ;  /* 0x004c3c0001117983 */ /* 0x000f220000300800 */
[----:B--2---:R-:W-:-:S03]  /*19280*/  ISETP.GE.AND P2, PT, R16, RZ, PT ;  /* 0x000000ff1000720c */ /* 0x004fc60003f46270 */
[----:B------:R-:W2:Y:S01]  /*19290*/  LDL.LU R16, [R1+0x4c38] ;  /* 0x004c380001107983 */ /* 0x000ea20000300800 */
[----:B---3--:R-:W-:-:S03]  /*192a0*/  ISETP.GE.AND P0, PT, R15, RZ, PT ;  /* 0x000000ff0f00720c */ /* 0x008fc60003f06270 */
[----:B------:R-:W3:Y:S01]  /*192b0*/  LDL.LU R15, [R1+0x4c34] ;  /* 0x004c3400010f7983 */ /* 0x000ee20000300800 */
[----:B----4-:R-:W-:-:S03]  /*192c0*/  SEL R251, R250, R251, !P6 ;  /* 0x000000fbfafb7207 */ /* 0x010fc60007000000 */
[----:B------:R1:W-:Y:S01]  /*192d0*/  STL [R1+0x708], R14 ;  /* 0x0007080e01007387 */ /* 0x0003e20000100800 */
[----:B------:R-:W-:-:S03]  /*192e0*/  SEL R252, R250, R252, !P6 ;  /* 0x000000fcfafc7207 */ /* 0x000fc60007000000 */
[----:B-1----:R-:W4:Y:S04]  /*192f0*/  LDL.LU R14, [R1+0x4c30] ;  /* 0x004c3000010e7983 */ /* 0x002f280000300800 */
[----:B------:R1:W-:Y:S04]  /*19300*/  STL [R1+0x704], R251 ;  /* 0x000704fb01007387 */ /* 0x0003e80000100800 */
[----:B-1----:R-:W2:Y:S04]  /*19310*/  LDL.LU R251, [R1+0x4c2c] ;  /* 0x004c2c0001fb7983 */ /* 0x002ea80000300800 */
[----:B------:R1:W-:Y:S04]  /*19320*/  STL [R1+0x700], R252 ;  /* 0x000700fc01007387 */ /* 0x0003e80000100800 */
[----:B-1----:R-:W3:Y:S01]  /*19330*/  LDL.LU R252, [R1+0x4c28] ;  /* 0x004c280001fc7983 */ /* 0x002ee20000300800 */
[----:B------:R-:W-:-:S05]  /*19340*/  SEL R13, R250, R13, !P6 ;  /* 0x0000000dfa0d7207 */ /* 0x000fca0007000000 */
[----:B------:R2:W-:Y:S02]  /*19350*/  STL [R1+0x6fc], R13 ;  /* 0x0006fc0d01007387 */ /* 0x0005e40000100800 */
[C---:B--2---:R-:W-:Y:S02]  /*19360*/  SEL R13, R250.reuse, R251, !P6 ;  /* 0x000000fbfa0d7207 */ /* 0x044fe40007000000 */
[C---:B----4-:R-:W-:Y:S02]  /*19370*/  SEL R251, R250.reuse, R14, !P6 ;  /* 0x0000000efafb7207 */ /* 0x050fe40007000000 */
[C---:B---3--:R-:W-:Y:S02]  /*19380*/  SEL R14, R250.reuse, R15, !P6 ;  /* 0x0000000ffa0e7207 */ /* 0x048fe40007000000 */
[----:B------:R-:W-:-:S05]  /*19390*/  SEL R252, R250, R252, !P6 ;  /* 0x000000fcfafc7207 */ /* 0x000fca0007000000 */
[----:B------:R-:W-:Y:S01]  /*193a0*/  STL [R1+0x6f0], R252 ;  /* 0x0006f0fc01007387 */ /* 0x000fe20000100800 */
[----:B------:R-:W-:-:S03]  /*193b0*/  SEL R15, R250, R17, !P6 ;  /* 0x00000011fa0f7207 */ /* 0x000fc60007000000 */
[----:B------:R1:W-:Y:S04]  /*193c0*/  STL [R1+0x6ec], R13 ;  /* 0x0006ec0d01007387 */ /* 0x0003e80000100800 */
[----:B------:R-:W-:Y:S01]  /*193d0*/  STL [R1+0x6e8], R251 ;  /* 0x0006e8fb01007387 */ /* 0x000fe20000100800 */
[----:B-1----:R-:W-:-:S03]  /*193e0*/  SEL R13, R250, R16, !P6 ;  /* 0x00000010fa0d7207 */ /* 0x002fc60007000000 */
[----:B------:R1:W-:Y:S04]  /*193f0*/  STL [R1+0x6dc], R14 ;  /* 0x0006dc0e01007387 */ /* 0x0003e80000100800 */
[----:B------:R2:W-:Y:S01]  /*19400*/  STL [R1+0x6c8], R13 ;  /* 0x0006c80d01007387 */ /* 0x0005e20000100800 */
[----:B-1----:R-:W-:-:S03]  /*19410*/  SEL R14, R250, R18, !P6 ;  /* 0x00000012fa0e7207 */ /* 0x002fc60007000000 */
[----:B------:R1:W-:Y:S01]  /*19420*/  STL [R1+0x6bc], R15 ;  /* 0x0006bc0f01007387 */ /* 0x0003e20000100800 */
[----:B--2---:R-:W-:-:S03]  /*19430*/  SEL R13, R250, R19, !P6 ;  /* 0x00000013fa0d7207 */ /* 0x004fc60007000000 */
        /* <DEDUP_REMOVED lines=400> */
[----:B------:R-:W-:Y:S04]  /*1ad40*/  STL [R1+0x144], R15 ;  /* 0x0001440f01007387 */ /* 0x000fe80000100800 */
[----:B------:R-:W2:Y:S01]  /*1ad50*/  LDL.LU R28, [R1+0x70] ;  /* 0x00007000011c7983 */ /* 0x000ea20000300800 */
[----:B-1----:R-:W-:-:S03]  /*1ad60*/  SEL R13, R250, R220, !P6 ;  /* 0x000000dcfa0d7207 */ /* 0x002fc60007000000 */
[----:B------:R-:W-:Y:S04]  /*1ad70*/  STL [R1+0x140], R14 ;  /* 0x0001400e01007387 */ /* 0x000fe80000100800 */
[----:B------:R-:W3:Y:S04]  /*1ad80*/  LDL.LU R27, [R1+0x80] ;  /* 0x00008000011b7983 */ /* 0x000ee80000300800 */
[----:B------:R1:W-:Y:S04]  /*1ad90*/  STL [R1+0x13c], R13 ;  /* 0x00013c0d01007387 */ /* 0x0003e80000100800 */
[----:B------:R-:W4:Y:S04]  /*1ada0*/  LDL.LU R26, [R1+0x84] ;  /* 0x00008400011a7983 */ /* 0x000f280000300800 */
[----:B------:R-:W4:Y:S04]  /*1adb0*/  LDL.LU R25, [R1+0x88] ;  /* 0x0000880001197983 */ /* 0x000f280000300800 */
[----:B------:R-:W4:Y:S04]  /*1adc0*/  LDL.LU R24, [R1+0x8c] ;  /* 0x00008c0001187983 */ /* 0x000f280000300800 */
[----:B------:R-:W4:Y:S04]  /*1add0*/  LDL.LU R23, [R1+0xac] ;  /* 0x0000ac0001177983 */ /* 0x000f280000300800 */
[----:B------:R-:W4:Y:S04]  /*1ade0*/  LDL.LU R22, [R1+0xb0] ;  /* 0x0000b00001167983 */ /* 0x000f280000300800 */
[----:B------:R-:W4:Y:S04]  /*1adf0*/  LDL.LU R21, [R1+0x90] ;  /* 0x0000900001157983 */ /* 0x000f280000300800 */
[----:B------:R-:W4:Y:S04]  /*1ae00*/  LDL.LU R20, [R1+0xa4] ;  /* 0x0000a40001147983 */ /* 0x000f280000300800 */
[----:B------:R-:W4:Y:S01]  /*1ae10*/  LDL.LU R19, [R1+0xa8] ;  /* 0x0000a80001137983 */ /* 0x000f220000300800 */
[----:B-1----:R-:W-:-:S03]  /*1ae20*/  SEL R13, R250, R221, !P6 ;  /* 0x000000ddfa0d7207 */ /* 0x002fc60007000000 */
[----:B------:R-:W4:Y:S01]  /*1ae30*/  LDL.LU R251, [R1+0x98] ;  /* 0x0000980001fb7983 */ /* 0x000f220000300800 */
[----:B------:R-:W-:-:S03]  /*1ae40*/  SEL R14, R250, R222, !P6 ;  /* 0x000000defa0e7207 */ /* 0x000fc60007000000 */
[----:B------:R-:W4:Y:S04]  /*1ae50*/  LDL.LU R18, [R1+0x9c] ;  /* 0x00009c0001127983 */ /* 0x000f280000300800 */
[----:B------:R1:W-:Y:S04]  /*1ae60*/  STL [R1+0x130], R13 ;  /* 0x0001300d01007387 */ /* 0x0003e80000100800 */
[----:B------:R-:W4:Y:S04]  /*1ae70*/  LDL.LU R17, [R1+0x7e4] ;  /* 0x0007e40001117983 */ /* 0x000f280000300800 */
[----:B------:R1:W-:Y:S02]  /*1ae80*/  STL [R1+0x128], R14 ;  /* 0x0001280e01007387 */ /* 0x0003e40000100800 */
[----:B-1----:R-:W-:-:S02]  /*1ae90*/  SEL R13, R250, R223, !P6 ;  /* 0x000000dffa0d7207 */ /* 0x002fc40007000000 */
[----:B------:R-:W4:Y:S01]  /*1aea0*/  LDL.LU R16, [R1+0x7e8] ;  /* 0x0007e80001107983 */ /* 0x000f220000300800 */
[----:B------:R-:W-:-:S03]  /*1aeb0*/  SEL R15, R250, R224, !P6 ;  /* 0x000000e0fa0f7207 */ /* 0x000fc60007000000 */
[----:B------:R-:W-:Y:S04]  /*1aec0*/  STL [R1+0x120], R13 ;  /* 0x0001200d01007387 */ /* 0x000fe80000100800 */
[----:B------:R-:W4:Y:S04]  /*1aed0*/  LDL.LU R14, [R1+0x7dc] ;  /* 0x0007dc00010e7983 */ /* 0x000f280000300800 */
[----:B------:R1:W-:Y:S04]  /*1aee0*/  STL [R1+0x11c], R15 ;  /* 0x00011c0f01007387 */ /* 0x0003e80000100800 */
[----:B-1----:R-:W4:Y:S01]  /*1aef0*/  LDL.LU R15, [R1+0x7e0] ;  /* 0x0007e000010f7983 */ /* 0x002f220000300800 */
[----:B------:R-:W-:-:S02]  /*1af00*/  SEL R13, R250, R225, !P6 ;  /* 0x000000e1fa0d7207 */ /* 0x000fc40007000000 */
[C---:B------:R-:W-:Y:S02]  /*1af10*/  SEL R30, R250.reuse, R226, !P6 ;  /* 0x000000e2fa1e7207 */ /* 0x040fe40007000000 */
[C---:B------:R-:W-:Y:S01]  /*1af20*/  SEL R29, R250.reuse, R227, !P6 ;  /* 0x000000e3fa1d7207 */ /* 0x040fe20007000000 */
[----:B------:R1:W-:Y:S01]  /*1af30*/  STL [R1+0x114], R13 ;  /* 0x0001140d01007387 */ /* 0x0003e20000100800 */
[----:B------:R-:W-:-:S03]  /*1af40*/  SEL R31, R250, R228, !P6 ;  /* 0x000000e4fa1f7207 */ /* 0x000fc60007000000 */
[----:B-1----:R-:W4:Y:S04]  /*1af50*/  LDL.LU R13, [R1+0x7c] ;  /* 0x00007c00010d7983 */ /* 0x002f280000300800 */
[----:B------:R1:W-:Y:S04]  /*1af60*/  STL [R1+0x108], R30 ;  /* 0x0001081e01007387 */ /* 0x0003e80000100800 */
[----:B------:R1:W-:Y:S04]  /*1af70*/  STL [R1+0x104], R29 ;  /* 0x0001041d01007387 */ /* 0x0003e80000100800 */
[----:B------:R1:W-:Y:S02]  /*1af80*/  STL [R1+0xfc], R31 ;  /* 0x0000fc1f01007387 */ /* 0x0003e40000100800 */
[----:B-1----:R-:W-:-:S02]  /*1af90*/  SEL R30, R250, R230, !P6 ;  /* 0x000000e6fa1e7207 */ /* 0x002fc40007000000 */
[----:B------:R-:W4:Y:S01]  /*1afa0*/  LDL.LU R252, [R1+0x78] ;  /* 0x0000780001fc7983 */ /* 0x000f220000300800 */
[C---:B------:R-:W-:Y:S01]  /*1afb0*/  SEL R234, R250.reuse, R234, !P6 ;  /* 0x000000eafaea7207 */ /* 0x040fe20007000000 */
[----:B------:R-:W1:Y:S01]  /*1afc0*/  LDC R230, c[0x0][0x23c] ;  /* 0x00008f00ffe67b82 */ /* 0x000e620000000800 */
[----:B------:R-:W-:-:S05]  /*1afd0*/  SEL R29, R250, R229, !P6 ;  /* 0x000000e5fa1d7207 */ /* 0x000fca0007000000 */
[----:B------:R1:W-:Y:S01]  /*1afe0*/  STL [R1+0xf0], R29 ;  /* 0x0000f01d01007387 */ /* 0x0003e20000100800 */
[----:B------:R-:W-:-:S03]  /*1aff0*/  SEL R31, R250, R232, !P6 ;  /* 0x000000e8fa1f7207 */ /* 0x000fc60007000000 */
[----:B------:R1:W-:Y:S02]  /*1b000*/  STL [R1+0xec], R30 ;  /* 0x0000ec1e01007387 */ /* 0x0003e40000100800 */
[C---:B-1----:R-:W-:Y:S02]  /*1b010*/  SEL R29, R250.reuse, R231, !P6 ;  /* 0x000000e7fa1d7207 */ /* 0x042fe40007000000 */
[----:B------:R-:W-:-:S03]  /*1b020*/  SEL R30, R250, R233, !P6 ;  /* 0x000000e9fa1e7207 */ /* 0x000fc60007000000 */
[----:B------:R2:W-:Y:S04]  /*1b030*/  STL [R1+0xe8], R29 ;  /* 0x0000e81d01007387 */ /* 0x0005e80000100800 */
[----:B------:R-:W-:Y:S04]  /*1b040*/  STL [R1+0xdc], R31 ;  /* 0x0000dc1f01007387 */ /* 0x000fe80000100800 */
[----:B------:R-:W-:Y:S01]  /*1b050*/  STL [R1+0xd8], R30 ;  /* 0x0000d81e01007387 */ /* 0x000fe20000100800 */
[C---:B--2---:R-:W-:Y:S02]  /*1b060*/  SEL R29, R250.reuse, R28, !P6 ;  /* 0x0000001cfa1d7207 */ /* 0x044fe40007000000 */
[----:B---3--:R-:W-:-:S03]  /*1b070*/  SEL R28, R250, R27, !P6 ;  /* 0x0000001bfa1c7207 */ /* 0x008fc60007000000 */
[----:B------:R-:W-:Y:S01]  /*1b080*/  STL [R1+0xd0], R29 ;  /* 0x0000d01d01007387 */ /* 0x000fe20000100800 */
[----:B----4-:R-:W-:-:S03]  /*1b090*/  SEL R27, R250, R26, !P6 ;  /* 0x0000001afa1b7207 */ /* 0x010fc60007000000 */
[----:B------:R-:W-:Y:S01]  /*1b0a0*/  STL [R1+0xcc], R28 ;  /* 0x0000cc1c01007387 */ /* 0x000fe20000100800 */
[----:B------:R-:W-:-:S03]  /*1b0b0*/  SEL R26, R250, R25, !P6 ;  /* 0x00000019fa1a7207 */ /* 0x000fc60007000000 */
        /* <DEDUP_REMOVED lines=14> */
[----:B------:R-:W2:Y:S04]  /*1b1a0*/  LDL.LU R251, [R1+0x74] ;  /* 0x0000740001fb7983 */ /* 0x000ea80000300800 */
[----:B------:R1:W-:Y:S04]  /*1b1b0*/  STL [R1+0xa8], R19 ;  /* 0x0000a81301007387 */ /* 0x0003e80000100800 */
[----:B------:R3:W-:Y:S01]  /*1b1c0*/  STL [R1+0xa4], R20 ;  /* 0x0000a41401007387 */ /* 0x0007e20000100800 */
[----:B-1----:R-:W-:-:S03]  /*1b1d0*/  SEL R19, R250, R18, !P6 ;  /* 0x00000012fa137207 */ /* 0x002fc60007000000 */
[----:B------:R-:W4:Y:S01]  /*1b1e0*/  LDL.LU R18, [R1+0x5c] ;  /* 0x00005c0001127983 */ /* 0x000f220000300800 */
[----:B---3--:R-:W-:-:S03]  /*1b1f0*/  SEL R20, R250, R17, !P6 ;  /* 0x00000011fa147207 */ /* 0x008fc60007000000 */
[----:B------:R1:W-:Y:S04]  /*1b200*/  STL [R1+0x9c], R19 ;  /* 0x00009c1301007387 */ /* 0x0003e80000100800 */
[----:B------:R-:W3:Y:S01]  /*1b210*/  LDL.LU R17, [R1+0x58] ;  /* 0x0000580001117983 */ /* 0x000ee20000300800 */
[----:B-1----:R-:W-:-:S03]  /*1b220*/  SEL R19, R250, R16, !P6 ;  /* 0x00000010fa137207 */ /* 0x002fc60007000000 */
[----:B------:R1:W-:Y:S04]  /*1b230*/  STL [R1+0x98], R20 ;  /* 0x0000981401007387 */ /* 0x0003e80000100800 */
[----:B------:R-:W3:Y:S04]  /*1b240*/  LDL.LU R16, [R1+0x50] ;  /* 0x0000500001107983 */ /* 0x000ee80000300800 */
[----:B------:R1:W-:Y:S02]  /*1b250*/  STL [R1+0x90], R19 ;  /* 0x0000901301007387 */ /* 0x0003e40000100800 */
[----:B-1----:R-:W-:-:S02]  /*1b260*/  SEL R20, R250, R14, !P6 ;  /* 0x0000000efa147207 */ /* 0x002fc40007000000 */
[----:B------:R-:W3:Y:S04]  /*1b270*/  LDL.LU R14, [R1+0x44] ;  /* 0x00004400010e7983 */ /* 0x000ee80000300800 */
[----:B------:R-:W-:Y:S01]  /*1b280*/  STL [R1+0x8c], R20 ;  /* 0x00008c1401007387 */ /* 0x000fe20000100800 */
[----:B------:R-:W-:-:S03]  /*1b290*/  SEL R19, R250, R15, !P6 ;  /* 0x0000000ffa137207 */ /* 0x000fc60007000000 */
[----:B------:R-:W3:Y:S04]  /*1b2a0*/  LDL.LU R34, [R1+0x30] ;  /* 0x0000300001227983 */ /* 0x000ee80000300800 */
[----:B------:R-:W3:Y:S01]  /*1b2b0*/  LDL.LU R15, [R1+0x34] ;  /* 0x00003400010f7983 */ /* 0x000ee20000300800 */
[----:B------:R-:W-:-:S03]  /*1b2c0*/  SEL R13, R250, R13, !P6 ;  /* 0x0000000dfa0d7207 */ /* 0x000fc60007000000 */
[----:B------:R1:W-:Y:S04]  /*1b2d0*/  STL [R1+0x88], R19 ;  /* 0x0000881301007387 */ /* 0x0003e80000100800 */
[----:B------:R-:W3:Y:S04]  /*1b2e0*/  LDL.LU R33, [R1+0x38] ;  /* 0x0000380001217983 */ /* 0x000ee80000300800 */
[----:B------:R-:W3:Y:S04]  /*1b2f0*/  LDL.LU R32, [R1+0x3c] ;  /* 0x00003c0001207983 */ /* 0x000ee80000300800 */
[----:B------:R1:W-:Y:S02]  /*1b300*/  STL [R1+0x84], R13 ;  /* 0x0000840d01007387 */ /* 0x0003e40000100800 */
[----:B-1----:R-:W-:-:S02]  /*1b310*/  SEL R19, R250, R252, !P6 ;  /* 0x000000fcfa137207 */ /* 0x002fc40007000000 */
[----:B------:R-:W3:Y:S04]  /*1b320*/  LDL.LU R13, [R1+0x7a8] ;  /* 0x0007a800010d7983 */ /* 0x000ee80000300800 */
[----:B------:R-:W3:Y:S04]  /*1b330*/  LDL.LU R31, [R1+0x7d8] ;  /* 0x0007d800011f7983 */ /* 0x000ee80000300800 */
[----:B------:R-:W3:Y:S04]  /*1b340*/  LDL.LU R30, [R1+0x7d4] ;  /* 0x0007d400011e7983 */ /* 0x000ee80000300800 */
[----:B------:R1:W-:Y:S04]  /*1b350*/  STL [R1+0x80], R19 ;  /* 0x0000801301007387 */ /* 0x0003e80000100800 */
[----:B------:R-:W3:Y:S04]  /*1b360*/  LDL.LU R29, [R1+0x7ac] ;  /* 0x0007ac00011d7983 */ /* 0x000ee80000300800 */
        /* <DEDUP_REMOVED lines=9> */
[----:B-1----:R-:W3:Y:S04]  /*1b400*/  LDL.LU R19, [R1+0x7a4] ;  /* 0x0007a40001137983 */ /* 0x002ee80000300800 */
[----:B------:R-:W3:Y:S01]  /*1b410*/  LDL.LU R252, [R1+0x7a0] ;  /* 0x0007a00001fc7983 */ /* 0x000ee20000300800 */
[----:B--2---:R-:W-:-:S03]  /*1b420*/  SEL R35, R250, R251, !P6 ;  /* 0x000000fbfa237207 */ /* 0x004fc60007000000 */
[----:B------:R-:W2:Y:S04]  /*1b430*/  LDL.LU R251, [R1+0x79c] ;  /* 0x00079c0001fb7983 */ /* 0x000ea80000300800 */
[----:B------:R3:W-:Y:S01]  /*1b440*/  STL [R1+0x7c], R35 ;  /* 0x00007c2301007387 */ /* 0x0007e20000100800 */
[----:B----4-:R-:W-:-:S03]  /*1b450*/  SEL R36, R250, R18, !P6 ;  /* 0x00000012fa247207 */ /* 0x010fc60007000000 */
[----:B------:R-:W4:Y:S01]  /*1b460*/  LDL.LU R18, [R1+0x798] ;  /* 0x0007980001127983 */ /* 0x000f220000300800 */
[----:B---3--:R-:W-:-:S03]  /*1b470*/  SEL R35, R250, R17, !P6 ;  /* 0x00000011fa237207 */ /* 0x008fc60007000000 */
[----:B------:R1:W-:Y:S04]  /*1b480*/  STL [R1+0x78], R36 ;  /* 0x0000782401007387 */ /* 0x0003e80000100800 */
[----:B------:R-:W3:Y:S04]  /*1b490*/  LDL.LU R17, [R1+0x794] ;  /* 0x0007940001117983 */ /* 0x000ee80000300800 */
[----:B------:R1:W-:Y:S02]  /*1b4a0*/  STL [R1+0x74], R35 ;  /* 0x0000742301007387 */ /* 0x0003e40000100800 */
[----:B-1----:R-:W-:-:S02]  /*1b4b0*/  SEL R36, R250, R16, !P6 ;  /* 0x00000010fa247207 */ /* 0x002fc40007000000 */
[----:B------:R-:W3:Y:S01]  /*1b4c0*/  LDL.LU R16, [R1+0x790] ;  /* 0x0007900001107983 */ /* 0x000ee20000300800 */
[----:B------:R-:W-:-:S03]  /*1b4d0*/  SEL R35, R250, R14, !P6 ;  /* 0x0000000efa237207 */ /* 0x000fc60007000000 */
[----:B------:R-:W-:Y:S04]  /*1b4e0*/  STL [R1+0x70], R36 ;  /* 0x0000702401007387 */ /* 0x000fe80000100800 */
[----:B------:R-:W3:Y:S04]  /*1b4f0*/  LDL.LU R14, [R1+0x78c] ;  /* 0x00078c00010e7983 */ /* 0x000ee80000300800 */
[----:B------:R1:W-:Y:S02]  /*1b500*/  STL [R1+0x5c], R35 ;  /* 0x00005c2301007387 */ /* 0x0003e40000100800 */
[----:B-1----:R-:W-:-:S02]  /*1b510*/  SEL R35, R250, R15, !P6 ;  /* 0x0000000ffa237207 */ /* 0x002fc40007000000 */
[----:B------:R-:W3:Y:S01]  /*1b520*/  LDL.LU R15, [R1+0x788] ;  /* 0x00078800010f7983 */ /* 0x000ee20000300800 */
[----:B------:R-:W-:-:S05]  /*1b530*/  SEL R34, R250, R34, !P6 ;  /* 0x00000022fa227207 */ /* 0x000fca0007000000 */
[----:B------:R1:W-:Y:S04]  /*1b540*/  STL [R1+0x58], R34 ;  /* 0x0000582201007387 */ /* 0x0003e80000100800 */
[----:B------:R3:W-:Y:S01]  /*1b550*/  STL [R1+0x50], R35 ;  /* 0x0000502301007387 */ /* 0x0007e20000100800 */
[C---:B-1----:R-:W-:Y:S02]  /*1b560*/  SEL R34, R250.reuse, R33, !P6 ;  /* 0x00000021fa227207 */ /* 0x042fe40007000000 */
[C---:B------:R-:W-:Y:S02]  /*1b570*/  SEL R33, R250.reuse, R32, !P6 ;  /* 0x00000020fa217207 */ /* 0x040fe40007000000 */
[C---:B------:R-:W-:Y:S01]  /*1b580*/  SEL R32, R250.reuse, R13, !P6 ;  /* 0x0000000dfa207207 */ /* 0x040fe20007000000 */
[----:B------:R1:W-:Y:S01]  /*1b590*/  STL [R1+0x44], R34 ;  /* 0x0000442201007387 */ /* 0x0003e20000100800 */
[----:B------:R-:W-:-:S02]  /*1b5a0*/  SEL R31, R250, R31, !P6 ;  /* 0x0000001ffa1f7207 */ /* 0x000fc40007000000 */
[C---:B------:R-:W-:Y:S01]  /*1b5b0*/  SEL R30, R250.reuse, R30, !P6 ;  /* 0x0000001efa1e7207 */ /* 0x040fe20007000000 */
[----:B------:R-:W3:Y:S04]  /*1b5c0*/  LDL.LU R13, [R1+0x784] ;  /* 0x00078400010d7983 */ /* 0x000ee80000300800 */
[----:B------:R1:W-:Y:S01]  /*1b5d0*/  STL [R1+0x3c], R33 ;  /* 0x00003c2101007387 */ /* 0x0003e20000100800 */
[----:B------:R-:W-:-:S03]  /*1b5e0*/  SEL R29, R250, R29, !P6 ;  /* 0x0000001dfa1d7207 */ /* 0x000fc60007000000 */
        /* <DEDUP_REMOVED lines=22> */
[----:B------:R1:W-:Y:S04]  /*1b750*/  STL [R1+0x8], R21 ;  /* 0x0000081501007387 */ /* 0x0003e80000100800 */
[----:B------:R1:W-:Y:S04]  /*1b760*/  STL [R1+0x4], R20 ;  /* 0x0000041401007387 */ /* 0x0003e80000100800 */
[----:B------:R-:W-:Y:S04]  /*1b770*/  STL [R1+0x4c04], R252 ;  /* 0x004c04fc01007387 */ /* 0x000fe80000100800 */
[----:B------:R1:W-:Y:S01]  /*1b780*/  STL [R1], R19 ;  /* 0x0000001301007387 */ /* 0x0003e20000100800 */
[----:B--2---:R-:W-:-:S05]  /*1b790*/  SEL R251, R250, R251, !P6 ;  /* 0x000000fbfafb7207 */ /* 0x004fca0007000000 */
[----:B------:R2:W-:Y:S01]  /*1b7a0*/  STL [R1+0x4c08], R251 ;  /* 0x004c08fb01007387 */ /* 0x0005e20000100800 */
[----:B----4-:R-:W-:-:S05]  /*1b7b0*/  SEL R233, R250, R18, !P6 ;  /* 0x00000012fae97207 */ /* 0x010fca0007000000 */
[----:B------:R-:W-:Y:S01]  /*1b7c0*/  STL [R1+0x4be4], R233 ;  /* 0x004be4e901007387 */ /* 0x000fe20000100800 */
[C---:B---3--:R-:W-:Y:S02]  /*1b7d0*/  SEL R232, R250.reuse, R17, !P6 ;  /* 0x00000011fae87207 */ /* 0x048fe40007000000 */
[----:B------:R-:W-:-:S03]  /*1b7e0*/  SEL R231, R250, R16, !P6 ;  /* 0x00000010fae77207 */ /* 0x000fc60007000000 */
[----:B------:R-:W-:Y:S04]  /*1b7f0*/  STL [R1+0x4be8], R232 ;  /* 0x004be8e801007387 */ /* 0x000fe80000100800 */
[----:B------:R-:W-:Y:S04]  /*1b800*/  STL [R1+0x4bec], R231 ;  /* 0x004bece701007387 */ /* 0x000fe80000100800 */
[----:B------:R-:W3:Y:S01]  /*1b810*/  LDL.LU R38, [R1+0x754] ;  /* 0x0007540001267983 */ /* 0x000ee20000300800 */
[----:B------:R-:W-:-:S05]  /*1b820*/  SEL R14, R250, R14, !P6 ;  /* 0x0000000efa0e7207 */ /* 0x000fca0007000000 */
[----:B------:R-:W-:Y:S04]  /*1b830*/  STL [R1+0x4bf0], R14 ;  /* 0x004bf00e01007387 */ /* 0x000fe80000100800 */
[----:B------:R-:W4:Y:S04]  /*1b840*/  LDL.LU R37, [R1+0x758] ;  /* 0x0007580001257983 */ /* 0x000f280000300800 */
[----:B------:R-:W2:Y:S01]  /*1b850*/  LDL.LU R36, [R1+0x780] ;  /* 0x0007800001247983 */ /* 0x000ea20000300800 */
[----:B------:R-:W-:-:S05]  /*1b860*/  SEL R15, R250, R15, !P6 ;  /* 0x0000000ffa0f7207 */ /* 0x000fca0007000000 */
[----:B------:R-:W-:Y:S04]  /*1b870*/  STL [R1+0x4bf4], R15 ;  /* 0x004bf40f01007387 */ /* 0x000fe80000100800 */
[----:B------:R-:W2:Y:S04]  /*1b880*/  LDL.LU R35, [R1+0x77c] ;  /* 0x00077c0001237983 */ /* 0x000ea80000300800 */
[----:B-1----:R-:W2:Y:S04]  /*1b890*/  LDL.LU R34, [R1+0x760] ;  /* 0x0007600001227983 */ /* 0x002ea80000300800 */
[----:B------:R-:W2:Y:S04]  /*1b8a0*/  LDL.LU R33, [R1+0x770] ;  /* 0x0007700001217983 */ /* 0x000ea80000300800 */
        /* <DEDUP_REMOVED lines=15> */
[----:B------:R-:W2:Y:S01]  /*1b9a0*/  LDL.LU R16, [R1+0x734] ;  /* 0x0007340001107983 */ /* 0x000ea20000300800 */
[----:B------:R-:W-:-:S02]  /*1b9b0*/  SEL R13, R250, R13, !P6 ;  /* 0x0000000dfa0d7207 */ /* 0x000fc40007000000 */
[C---:B------:R-:W-:Y:S01]  /*1b9c0*/  SEL R235, R250.reuse, R235, !P6 ;  /* 0x000000ebfaeb7207 */ /* 0x040fe20007000000 */
[----:B------:R-:W2:Y:S04]  /*1b9d0*/  LDL.LU R17, [R1+0x72c] ;  /* 0x00072c0001117983 */ /* 0x000ea80000300800 */
[----:B------:R-:W-:Y:S04]  /*1b9e0*/  STL [R1+0x4c0c], R13 ;  /* 0x004c0c0d01007387 */ /* 0x000fe80000100800 */
[----:B------:R-:W-:Y:S04]  /*1b9f0*/  STL [R1+0x4bf8], R234 ;  /* 0x004bf8ea01007387 */ /* 0x000fe80000100800 */
[----:B------:R-:W-:Y:S01]  /*1ba00*/  STL [R1+0x4c10], R235 ;  /* 0x004c10eb01007387 */ /* 0x000fe20000100800 */
[----:B---3--:R-:W-:-:S05]  /*1ba10*/  SEL R97, R250, R38, !P6 ;  /* 0x00000026fa617207 */ /* 0x008fca0007000000 */
[----:B------:R-:W-:Y:S01]  /*1ba20*/  STL [R1+0x4bfc], R97 ;  /* 0x004bfc6101007387 */ /* 0x000fe20000100800 */
[C---:B----4-:R-:W-:Y:S02]  /*1ba30*/  SEL R140, R250.reuse, R37, !P6 ;  /* 0x00000025fa8c7207 */ /* 0x050fe40007000000 */
[----:B--2---:R-:W-:-:S03]  /*1ba40*/  SEL R214, R250, R36, !P6 ;  /* 0x00000024fad67207 */ /* 0x004fc60007000000 */
[----:B------:R-:W-:Y:S04]  /*1ba50*/  STL [R1+0x4c00], R140 ;  /* 0x004c008c01007387 */ /* 0x000fe80000100800 */
[----:B------:R-:W-:Y:S01]  /*1ba60*/  STL [R1+0x4c14], R214 ;  /* 0x004c14d601007387 */ /* 0x000fe20000100800 */
[C---:B------:R-:W-:Y:S02]  /*1ba70*/  SEL R215, R250.reuse, R35, !P6 ;  /* 0x00000023fad77207 */ /* 0x040fe40007000000 */
[----:B------:R-:W-:-:S03]  /*1ba80*/  SEL R216, R250, R34, !P6 ;  /* 0x00000022fad87207 */ /* 0x000fc60007000000 */
[----:B------:R-:W-:Y:S04]  /*1ba90*/  STL [R1+0x4c18], R215 ;  /* 0x004c18d701007387 */ /* 0x000fe80000100800 */
[----:B------:R1:W-:Y:S01]  /*1baa0*/  STL [R1+0x4c1c], R216 ;  /* 0x004c1cd801007387 */ /* 0x0003e20000100800 */
[C---:B------:R-:W-:Y:S02]  /*1bab0*/  SEL R63, R250.reuse, R33, !P6 ;  /* 0x00000021fa3f7207 */ /* 0x040fe40007000000 */
[C---:B------:R-:W-:Y:S02]  /*1bac0*/  SEL R98, R250.reuse, R32, !P6 ;  /* 0x00000020fa627207 */ /* 0x040fe40007000000 */
[C---:B------:R-:W-:Y:S02]  /*1bad0*/  SEL R78, R250.reuse, R31, !P6 ;  /* 0x0000001ffa4e7207 */ /* 0x040fe40007000000 */
[----:B------:R-:W-:-:S02]  /*1bae0*/  SEL R115, R250, R30, !P6 ;  /* 0x0000001efa737207 */ /* 0x000fc40007000000 */
[C---:B------:R-:W-:Y:S02]  /*1baf0*/  SEL R142, R250.reuse, R16, !P6 ;  /* 0x00000010fa8e7207 */ /* 0x040fe40007000000 */
[----:B------:R-:W2:Y:S04]  /*1bb00*/  LDL.LU R16, [R1+0x728] ;  /* 0x0007280001107983 */ /* 0x000ea80000300800 */
[----:B------:R-:W3:Y:S04]  /*1bb10*/  LDL.LU R36, [R1+0x724] ;  /* 0x0007240001247983 */ /* 0x000ee80000300800 */
[----:B------:R-:W4:Y:S04]  /*1bb20*/  LDL.LU R46, [R1+0x710] ;  /* 0x00071000012e7983 */ /* 0x000f280000300800 */
[----:B------:R-:W3:Y:S04]  /*1bb30*/  LDL.LU R39, [R1+0x714] ;  /* 0x0007140001277983 */ /* 0x000ee80000300800 */
[----:B------:R-:W3:Y:S04]  /*1bb40*/  LDL.LU R45, [R1+0x718] ;  /* 0x00071800012d7983 */ /* 0x000ee80000300800 */
[----:B------:R-:W4:Y:S04]  /*1bb50*/  LDL.LU R44, [R1+0x71c] ;  /* 0x00071c00012c7983 */ /* 0x000f280000300800 */
[----:B------:R-:W3:Y:S04]  /*1bb60*/  LDL.LU R43, [R1+0x69c] ;  /* 0x00069c00012b7983 */ /* 0x000ee80000300800 */
[----:B------:R-:W4:Y:S04]  /*1bb70*/  LDL.LU R42, [R1+0x6c0] ;  /* 0x0006c000012a7983 */ /* 0x000f280000300800 */
[----:B------:R-:W4:Y:S04]  /*1bb80*/  LDL.LU R41, [R1+0x70c] ;  /* 0x00070c0001297983 */ /* 0x000f280000300800 */
[----:B------:R-:W4:Y:S04]  /*1bb90*/  LDL.LU R40, [R1+0x6cc] ;  /* 0x0006cc0001287983 */ /* 0x000f280000300800 */
[----:B------:R-:W4:Y:S04]  /*1bba0*/  LDL.LU R37, [R1+0x6d0] ;  /* 0x0006d00001257983 */ /* 0x000f280000300800 */
[----:B------:R-:W4:Y:S04]  /*1bbb0*/  LDL.LU R35, [R1+0x6d4] ;  /* 0x0006d40001237983 */ /* 0x000f280000300800 */
[----:B------:R-:W3:Y:S01]  /*1bbc0*/  LDL.LU R34, [R1+0x6d8] ;  /* 0x0006d80001227983 */ /* 0x000ee20000300800 */
[----:B------:R-:W-:-:S03]  /*1bbd0*/  SEL R141, R250, R29, !P6 ;  /* 0x0000001dfa8d7207 */ /* 0x000fc60007000000 */
[----:B------:R-:W4:Y:S01]  /*1bbe0*/  LDL.LU R33, [R1+0x6f4] ;  /* 0x0006f40001217983 */ /* 0x000f220000300800 */
        /* <DEDUP_REMOVED lines=21> */
[----:B------:R-:W4:Y:S04]  /*1bd40*/  LDL.LU R22, [R1+0x658] ;  /* 0x0006580001167983 */ /* 0x000f280000300800 */
[----:B------:R-:W4:Y:S04]  /*1bd50*/  LDL.LU R21, [R1+0x684] ;  /* 0x0006840001157983 */ /* 0x000f280000300800 */
[----:B------:R-:W4:Y:S04]  /*1bd60*/  LDL.LU R20, [R1+0x660] ;  /* 0x0006600001147983 */ /* 0x000f280000300800 */
[----:B------:R-:W4:Y:S04]  /*1bd70*/  LDL.LU R19, [R1+0x670] ;  /* 0x0006700001137983 */ /* 0x000f280000300800 */
[----:B------:R-:W3:Y:S01]  /*1bd80*/  LDL.LU R18, [R1+0x664] ;  /* 0x0006640001127983 */ /* 0x000ee20000300800 */
[----:B------:R-:W-:-:S03]  /*1bd90*/  SEL R143, R250, R17, !P6 ;  /* 0x00000011fa8f7207 */ /* 0x000fc60007000000 */
[----:B------:R-:W4:Y:S01]  /*1bda0*/  LDL.LU R17, [R1+0x654] ;  /* 0x0006540001117983 */ /* 0x000f220000300800 */
[----:B--2---:R-:W-:-:S03]  /*1bdb0*/  SEL R144, R250, R16, !P6 ;  /* 0x00000010fa907207 */ /* 0x004fc60007000000 */
[----:B------:R-:W2:Y:S01]  /*1bdc0*/  LDL.LU R16, [R1+0x640] ;  /* 0x0006400001107983 */ /* 0x000ea20000300800 */
[----:B---3--:R-:W-:-:S03]  /*1bdd0*/  SEL R67, R250, R18, !P6 ;  /* 0x00000012fa437207 */ /* 0x008fc60007000000 */
[----:B------:R-:W3:Y:S01]  /*1bde0*/  LDL.LU R18, [R1+0x638] ;  /* 0x0006380001127983 */ /* 0x000ee20000300800 */
[----:B------:R-:W-:-:S03]  /*1bdf0*/  SEL R66, R250, R34, !P6 ;  /* 0x00000022fa427207 */ /* 0x000fc60007000000 */
[----:B------:R-:W3:Y:S01]  /*1be00*/  LDL.LU R52, [R1+0x634] ;  /* 0x0006340001347983 */ /* 0x000ee20000300800 */
[----:B------:R-:W-:-:S03]  /*1be10*/  SEL R145, R250, R43, !P6 ;  /* 0x0000002bfa917207 */ /* 0x000fc60007000000 */
[----:B------:R-:W3:Y:S04]  /*1be20*/  LDL.LU R34, [R1+0x630] ;  /* 0x0006300001227983 */ /* 0x000ee80000300800 */
[----:B------:R-:W3:Y:S01]  /*1be30*/  LDL.LU R51, [R1+0x614] ;  /* 0x0006140001337983 */ /* 0x000ee20000300800 */
[C---:B----4-:R-:W-:Y:S02]  /*1be40*/  SEL R117, R250.reuse, R44, !P6 ;  /* 0x0000002cfa757207 */ /* 0x050fe40007000000 */
[C---:B------:R-:W-:Y:S02]  /*1be50*/  SEL R81, R250.reuse, R46, !P6 ;  /* 0x0000002efa517207 */ /* 0x040fe40007000000 */
[C---:B------:R-:W-:Y:S02]  /*1be60*/  SEL R82, R250.reuse, R37, !P6 ;  /* 0x00000025fa527207 */ /* 0x040fe40007000000 */
[----:B------:R-:W-:-:S02]  /*1be70*/  SEL R99, R250, R45, !P6 ;  /* 0x0000002dfa637207 */ /* 0x000fc40007000000 */
[C---:B------:R-:W-:Y:S02]  /*1be80*/  SEL R118, R250.reuse, R33, !P6 ;  /* 0x00000021fa767207 */ /* 0x040fe40007000000 */
[C---:B------:R-:W-:Y:S02]  /*1be90*/  SEL R148, R250.reuse, R32, !P6 ;  /* 0x00000020fa947207 */ /* 0x040fe40007000000 */
[C---:B------:R-:W-:Y:S02]  /*1bea0*/  SEL R149, R250.reuse, R31, !P6 ;  /* 0x0000001ffa957207 */ /* 0x040fe40007000000 */
        /* <DEDUP_REMOVED lines=16> */
[C---:B--2---:R-:W-:Y:S02]  /*1bfb0*/  SEL R154, R250.reuse, R16, !P6 ;  /* 0x00000010fa9a7207 */ /* 0x044fe40007000000 */
[----:B------:R-:W2:Y:S04]  /*1bfc0*/  LDL.LU R16, [R1+0x610] ;  /* 0x0006100001107983 */ /* 0x000ea80000300800 */
[----:B------:R-:W4:Y:S04]  /*1bfd0*/  LDL.LU R43, [R1+0x608] ;  /* 0x00060800012b7983 */ /* 0x000f280000300800 */
[----:B------:R-:W2:Y:S04]  /*1bfe0*/  LDL.LU R50, [R1+0x5fc] ;  /* 0x0005fc0001327983 */ /* 0x000ea80000300800 */
[----:B------:R-:W4:Y:S04]  /*1bff0*/  LDL.LU R49, [R1+0x5f4] ;  /* 0x0005f40001317983 */ /* 0x000f280000300800 */
        /* <DEDUP_REMOVED lines=22> */
[----:B---3--:R-:W-:-:S03]  /*1c160*/  SEL R155, R250, R18, !P6 ;  /* 0x00000012fa9b7207 */ /* 0x008fc60007000000 */
[----:B------:R-:W3:Y:S01]  /*1c170*/  LDL.LU R18, [R1+0x534] ;  /* 0x0005340001127983 */ /* 0x000ee20000300800 */
[C---:B------:R-:W-:Y:S02]  /*1c180*/  SEL R156, R250.reuse, R52, !P6 ;  /* 0x00000034fa9c7207 */ /* 0x040fe40007000000 */
[C---:B------:R-:W-:Y:S02]  /*1c190*/  SEL R85, R250.reuse, R51, !P6 ;  /* 0x00000033fa557207 */ /* 0x040fe40007000000 */
[C---:B--2---:R-:W-:Y:S02]  /*1c1a0*/  SEL R121, R250.reuse, R50, !P6 ;  /* 0x00000032fa797207 */ /* 0x044fe40007000000 */
[C---:B----4-:R-:W-:Y:S02]  /*1c1b0*/  SEL R159, R250.reuse, R47, !P6 ;  /* 0x0000002ffa9f7207 */ /* 0x050fe40007000000 */
        /* <DEDUP_REMOVED lines=28> */
[----:B------:R-:W-:-:S03]  /*1c380*/  SEL R123, R250, R25, !P6 ;  /* 0x00000019fa7b7207 */ /* 0x000fc60007000000 */
[----:B------:R-:W4:Y:S04]  /*1c390*/  LDL.LU R31, [R1+0x4a0] ;  /* 0x0004a000011f7983 */ /* 0x000f280000300800 */
[----:B------:R-:W4:Y:S04]  /*1c3a0*/  LDL.LU R30, [R1+0x488] ;  /* 0x00048800011e7983 */ /* 0x000f280000300800 */
        /* <DEDUP_REMOVED lines=15> */
[----:B---3--:R-:W-:-:S03]  /*1c4a0*/  SEL R124, R250, R18, !P6 ;  /* 0x00000012fa7c7207 */ /* 0x008fc60007000000 */
[----:B------:R-:W3:Y:S04]  /*1c4b0*/  LDL.LU R21, [R1+0x440] ;  /* 0x0004400001157983 */ /* 0x000ee80000300800 */
[----:B------:R-:W3:Y:S04]  /*1c4c0*/  LDL.LU R20, [R1+0x424] ;  /* 0x0004240001147983 */ /* 0x000ee80000300800 */
[----:B------:R-:W3:Y:S04]  /*1c4d0*/  LDL.LU R19, [R1+0x428] ;  /* 0x0004280001137983 */ /* 0x000ee80000300800 */
[----:B------:R-:W4:Y:S01]  /*1c4e0*/  LDL.LU R18, [R1+0x400] ;  /* 0x0004000001127983 */ /* 0x000f220000300800 */
[----:B--2---:R-:W-:-:S03]  /*1c4f0*/  SEL R166, R250, R17, !P6 ;  /* 0x00000011faa67207 */ /* 0x004fc60007000000 */
[----:B------:R-:W2:Y:S01]  /*1c500*/  LDL.LU R17, [R1+0x3fc] ;  /* 0x0003fc0001117983 */ /* 0x000ea20000300800 */
[----:B----4-:R-:W-:-:S03]  /*1c510*/  SEL R107, R250, R18, !P6 ;  /* 0x00000012fa6b7207 */ /* 0x010fc60007000000 */
        /* <DEDUP_REMOVED lines=34> */
[C---:B------:R-:W-:Y:S02]  /*1c740*/  SEL R31, R250.reuse, R28, !P6 ;  /* 0x0000001cfa1f7207 */ /* 0x040fe40007000000 */
[C---:B------:R-:W-:Y:S02]  /*1c750*/  SEL R126, R250.reuse, R49, !P6 ;  /* 0x00000031fa7e7207 */ /* 0x040fe40007000000 */
[C---:B------:R-:W-:Y:S02]  /*1c760*/  SEL R106, R250.reuse, R27, !P6 ;  /* 0x0000001bfa6a7207 */ /* 0x040fe40007000000 */
[C---:B------:R-:W-:Y:S02]  /*1c770*/  SEL R49, R250.reuse, R26, !P6 ;  /* 0x0000001afa317207 */ /* 0x040fe40007000000 */
[C---:B------:R-:W-:Y:S02]  /*1c780*/  SEL R176, R250.reuse, R22, !P6 ;  /* 0x00000016fab07207 */ /* 0x040fe40007000000 */
[----:B------:R-:W-:-:S02]  /*1c790*/  SEL R104, R250, R50, !P6 ;  /* 0x00000032fa687207 */ /* 0x000fc40007000000 */
[C---:B---3--:R-:W-:Y:S02]  /*1c7a0*/  SEL R177, R250.reuse, R21, !P6 ;  /* 0x00000015fab17207 */ /* 0x048fe40007000000 */
[C---:B------:R-:W-:Y:S02]  /*1c7b0*/  SEL R127, R250.reuse, R24, !P6 ;  /* 0x00000018fa7f7207 */ /* 0x040fe40007000000 */
[C---:B------:R-:W-:Y:S02]  /*1c7c0*/  SEL R50, R250.reuse, R20, !P6 ;  /* 0x00000014fa327207 */ /* 0x040fe40007000000 */
[C---:B------:R-:W-:Y:S02]  /*1c7d0*/  SEL R24, R250.reuse, R19, !P6 ;  /* 0x00000013fa187207 */ /* 0x040fe40007000000 */
[C---:B--2---:R-:W-:Y:S02]  /*1c7e0*/  SEL R71, R250.reuse, R17, !P6 ;  /* 0x00000011fa477207 */ /* 0x044fe40007000000 */
[----:B------:R-:W2:Y:S04]  /*1c7f0*/  LDL.LU R17, [R1+0x33c] ;  /* 0x00033c0001117983 */ /* 0x000ea80000300800 */
[----:B------:R-:W3:Y:S04]  /*1c800*/  LDL.LU R53, [R1+0x338] ;  /* 0x0003380001357983 */ /* 0x000ee80000300800 */
[----:B------:R-:W2:Y:S04]  /*1c810*/  LDL.LU R29, [R1+0x32c] ;  /* 0x00032c00011d7983 */ /* 0x000ea80000300800 */
[----:B------:R-:W3:Y:S04]  /*1c820*/  LDL.LU R28, [R1+0x324] ;  /* 0x00032400011c7983 */ /* 0x000ee80000300800 */
[----:B------:R-:W3:Y:S04]  /*1c830*/  LDL.LU R27, [R1+0x2d0] ;  /* 0x0002d000011b7983 */ /* 0x000ee80000300800 */
[----:B------:R-:W3:Y:S04]  /*1c840*/  LDL.LU R26, [R1+0x280] ;  /* 0x00028000011a7983 */ /* 0x000ee80000300800 */
[----:B------:R-:W3:Y:S04]  /*1c850*/  LDL.LU R22, [R1+0x284] ;  /* 0x0002840001167983 */ /* 0x000ee80000300800 */
[----:B------:R-:W3:Y:S04]  /*1c860*/  LDL.LU R21, [R1+0x300] ;  /* 0x0003000001157983 */ /* 0x000ee80000300800 */
[----:B------:R-:W3:Y:S04]  /*1c870*/  LDL.LU R20, [R1+0x30c] ;  /* 0x00030c0001147983 */ /* 0x000ee80000300800 */
[----:B------:R-:W3:Y:S01]  /*1c880*/  LDL.LU R19, [R1+0x308] ;  /* 0x0003080001137983 */ /* 0x000ee20000300800 */
[----:B----4-:R-:W-:-:S03]  /*1c890*/  SEL R128, R250, R18, !P6 ;  /* 0x00000012fa807207 */ /* 0x010fc60007000000 */
[----:B------:R-:W4:Y:S01]  /*1c8a0*/  LDL.LU R18, [R1+0x2d8] ;  /* 0x0002d80001127983 */ /* 0x000f220000300800 */
        /* <DEDUP_REMOVED lines=14> */
[C---:B--2---:R-:W-:Y:S02]  /*1c990*/  SEL R110, R250.reuse, R29, !P6 ;  /* 0x0000001dfa6e7207 */ /* 0x044fe40007000000 */
[C---:B---3--:R-:W-:Y:S02]  /*1c9a0*/  SEL R188, R250.reuse, R22, !P6 ;  /* 0x00000016fabc7207 */ /* 0x048fe40007000000 */
[C---:B------:R-:W-:Y:S02]  /*1c9b0*/  SEL R22, R250.reuse, R19, !P6 ;  /* 0x00000013fa167207 */ /* 0x040fe40007000000 */
[----:B------:R-:W2:Y:S04]  /*1c9c0*/  LDL.LU R19, [R1+0x2e4] ;  /* 0x0002e40001137983 */ /* 0x000ea80000300800 */
        /* <DEDUP_REMOVED lines=8> */
[----:B------:R-:W3:Y:S01]  /*1ca50*/  LDL.LU R113, [R1+0x27c] ;  /* 0x00027c0001717983 */ /* 0x000ee20000300800 */
[----:B------:R-:W-:-:S03]  /*1ca60*/  SEL R189, R250, R21, !P6 ;  /* 0x00000015fabd7207 */ /* 0x000fc60007000000 */
        /* <DEDUP_REMOVED lines=12> */
[----:B------:R-:W3:Y:S01]  /*1cb30*/  LDL.LU R28, [R1+0x20c] ;  /* 0x00020c00011c7983 */ /* 0x000ee20000300800 */
[----:B------:R-:W-:-:S03]  /*1cb40*/  SEL R131, R250, R27, !P6 ;  /* 0x0000001bfa837207 */ /* 0x000fc60007000000 */
[----:B------:R-:W3:Y:S01]  /*1cb50*/  LDL.LU R57, [R1+0x200] ;  /* 0x0002000001397983 */ /* 0x000ee20000300800 */
[----:B------:R-:W-:-:S03]  /*1cb60*/  SEL R187, R250, R26, !P6 ;  /* 0x0000001afabb7207 */ /* 0x000fc60007000000 */
[----:B------:R-:W3:Y:S01]  /*1cb70*/  LDL.LU R60, [R1+0x1f4] ;  /* 0x0001f400013c7983 */ /* 0x000ee20000300800 */
[----:B------:R-:W-:-:S03]  /*1cb80*/  SEL R54, R250, R20, !P6 ;  /* 0x00000014fa367207 */ /* 0x000fc60007000000 */
[----:B------:R-:W3:Y:S01]  /*1cb90*/  LDL.LU R59, [R1+0x1d0] ;  /* 0x0001d000013b7983 */ /* 0x000ee20000300800 */
[----:B----4-:R-:W-:-:S03]  /*1cba0*/  SEL R111, R250, R18, !P6 ;  /* 0x00000012fa6f7207 */ /* 0x010fc60007000000 */
[----:B------:R-:W4:Y:S04]  /*1cbb0*/  LDL.LU R58, [R1+0xa0] ;  /* 0x0000a000013a7983 */ /* 0x000f280000300800 */
[----:B------:R-:W3:Y:S04]  /*1cbc0*/  LDL.LU R27, [R1+0x1f0] ;  /* 0x0001f000011b7983 */ /* 0x000ee80000300800 */
[----:B------:R-:W3:Y:S04]  /*1cbd0*/  LDL.LU R26, [R1+0x1ec] ;  /* 0x0001ec00011a7983 */ /* 0x000ee80000300800 */
[----:B------:R-:W3:Y:S04]  /*1cbe0*/  LDL.LU R20, [R1+0x1e0] ;  /* 0x0001e00001147983 */ /* 0x000ee80000300800 */
[----:B------:R-:W3:Y:S01]  /*1cbf0*/  LDL.LU R18, [R1+0x1dc] ;  /* 0x0001dc0001127983 */ /* 0x000ee20000300800 */
[----:B------:R-:W-:-:S02]  /*1cc00*/  SEL R91, R250, R73, !P6 ;  /* 0x00000049fa5b7207 */ /* 0x000fc40007000000 */
[C---:B--2---:R-:W-:Y:S02]  /*1cc10*/  SEL R73, R250.reuse, R19, !P6 ;  /* 0x00000013fa497207 */ /* 0x044fe40007000000 */
[----:B------:R-:W2:Y:S01]  /*1cc20*/  LDL.LU R19, [R1+0xf4] ;  /* 0x0000f40001137983 */ /* 0x000ea20000300800 */
[C---:B----4-:R-:W-:Y:S02]  /*1cc30*/  SEL R135, R250.reuse, R58, !P6 ;  /* 0x0000003afa877207 */ /* 0x050fe40007000000 */
[C---:B---3--:R-:W-:Y:S02]  /*1cc40*/  SEL R58, R250.reuse, R18, !P6 ;  /* 0x00000012fa3a7207 */ /* 0x048fe40007000000 */
        /* <DEDUP_REMOVED lines=32> */
[C---:B--2---:R-:W-:Y:S02]  /*1ce50*/  SEL R20, R250.reuse, R19, !P6 ;  /* 0x00000013fa147207 */ /* 0x044fe40007000000 */
        /* <DEDUP_REMOVED lines=15> */
[----:B---3--:R-:W-:-:S03]  /*1cf50*/  SEL R138, R250, R18, !P6 ;  /* 0x00000012fa8a7207 */ /* 0x008fc60007000000 */
[----:B------:R-:W3:Y:S04]  /*1cf60*/  LDL.LU R18, [R1+0x60] ;  /* 0x0000600001127983 */ /* 0x000ee80000300800 */
[----:B------:R-:W3:Y:S01]  /*1cf70*/  LDL R252, [R1+0x4a60] ;  /* 0x004a600001fc7983 */ /* 0x000ee20000100800 */
[C---:B----4-:R-:W-:Y:S02]  /*1cf80*/  SEL R224, R250.reuse, R220, !P6 ;  /* 0x000000dcfae07207 */ /* 0x050fe40007000000 */
[C---:B--2---:R-:W-:Y:S02]  /*1cf90*/  SEL R223, R250.reuse, R213, !P6 ;  /* 0x000000d5fadf7207 */ /* 0x044fe40007000000 */
[C---:B------:R-:W-:Y:S02]  /*1cfa0*/  SEL R220, R250.reuse, R212, !P6 ;  /* 0x000000d4fadc7207 */ /* 0x040fe40007000000 */
[----:B------:R-:W-:-:S02]  /*1cfb0*/  SEL R212, R250, R77, !P6 ;  /* 0x0000004dfad47207 */ /* 0x000fc40007000000 */
[C---:B------:R-:W-:Y:S02]  /*1cfc0*/  SEL R213, R250.reuse, R62, !P6 ;  /* 0x0000003efad57207 */ /* 0x040fe40007000000 */
[C---:B------:R-:W-:Y:S02]  /*1cfd0*/  SEL R77, R250.reuse, R2, !P6 ;  /* 0x00000002fa4d7207 */ /* 0x040fe40007000000 */
[C---:B---3--:R-:W-:Y:S02]  /*1cfe0*/  SEL R62, R250.reuse, R18, !P6 ;  /* 0x00000012fa3e7207 */ /* 0x048fe40007000000 */
[C---:B------:R-:W-:Y:S02]  /*1cff0*/  SEL R18, R250.reuse, R0, !P6 ;  /* 0x00000000fa127207 */ /* 0x040fe40007000000 */
[----:B------:R-:W2:Y:S04]  /*1d000*/  LDL.LU R0, [R1+0x4c24] ;  /* 0x004c240001007983 */ /* 0x000ea80000300800 */
[----:B------:R-:W3:Y:S01]  /*1d010*/  LDL.LU R2, [R1+0x4c20] ;  /* 0x004c200001027983 */ /* 0x000ee20000300800 */
[----:B------:R-:W4:Y:S01]  /*1d020*/  S2R R251, SR_TID.X ;  /* 0x0000000000fb7919 */ /* 0x000f220000002100 */
[----:B------:R-:W-:-:S02]  /*1d030*/  SEL R227, R250, R3, !P6 ;  /* 0x00000003fae37207 */ /* 0x000fc40007000000 */
[----:B------:R-:W-:Y:S01]  /*1d040*/  @!P3 IADD3 R12, -R12, RZ, RZ ;  /* 0x000000ff0c0cb210 */ /* 0x000fe20007ffe1ff */
[----:B-1----:R-:W2:Y:S01]  /*1d050*/  LDL.LU R216, [R1+0x330] ;  /* 0x0003300001d87983 */ /* 0x002ea20000300800 */
[----:B------:R-:W-:Y:S02]  /*1d060*/  SEL R229, R250, R5, !P6 ;  /* 0x00000005fae57207 */ /* 0x000fe40007000000 */
[----:B------:R-:W-:Y:S02]  /*1d070*/  ISETP.NE.AND P3, PT, R252, RZ, PT ;  /* 0x000000fffc00720c */ /* 0x000fe40003f65270 */
[----:B------:R-:W-:Y:S01]  /*1d080*/  LOP3.LUT R5, RZ, R252, RZ, 0x33, !PT ;  /* 0x000000fcff057212 */ /* 0x000fe200078e33ff */
[----:B------:R-:W-:Y:S01]  /*1d090*/  @!P5 IMAD.MOV R11, RZ, RZ, -R11 ;  /* 0x000000ffff0bd224 */ /* 0x000fe200078e0a0b */
        /* <DEDUP_REMOVED lines=9> */
[----:B----4-:R-:W-:Y:S02]  /*1d130*/  LOP3.LUT R251, R251, 0x1f, RZ, 0xc0, !PT ;  /* 0x0000001ffbfb7812 */ /* 0x010fe400078ec0ff */
        /* <DEDUP_REMOVED lines=64> */
[----:B------:R-:W-:Y:S01]  /*1d540*/  SEL R12, R250, R12, !P6 ;  /* 0x0000000cfa0c7207 */ /* 0x000fe20007000000 */
[----:B------:R-:W-:Y:S02]  /*1d550*/  IMAD R250, R251, R230, RZ ;  /* 0x000000e6fbfa7224 */ /* 0x000fe400078e02ff */
[----:B---3--:R-:W-:Y:S01]  /*1d560*/  IMAD.MOV.U32 R3, RZ, RZ, R2 ;  /* 0x000000ffff037224 */ /* 0x008fe200078e0002 */
[----:B--2---:R-:W-:-:S03]  /*1d570*/  @!P0 IADD3 R0, -R0, RZ, RZ ;  /* 0x000000ff00008210 */ /* 0x004fc60007ffe1ff */
[----:B------:R-:W-:Y:S01]  /*1d580*/  @!P2 IMAD.MOV R3, RZ, RZ, -R3 ;  /* 0x000000ffff03a224 */ /* 0x000fe200078e0a03 */
[----:B------:R-:W-:-:S04]  /*1d590*/  SEL R0, R5, R0, !P3 ;  /* 0x0000000005007207 */ /* 0x000fc80005800000 */
[----:B------:R-:W-:-:S05]  /*1d5a0*/  SEL R3, R5, R3, !P3 ;  /* 0x0000000305037207 */ /* 0x000fca0005800000 */
[----:B------:R-:W-:Y:S04]  /*1d5b0*/  STL [R1+0x1984], R3 ;  /* 0x0019840301007387 */ /* 0x000fe80000100800 */
[----:B------:R-:W2:Y:S04]  /*1d5c0*/  LDL.LU R215, [R1+0x364] ;  /* 0x0003640001d77983 */ /* 0x000ea80000300800 */
[----:B------:R1:W-:Y:S04]  /*1d5d0*/  STL [R1+0x1980], R0 ;  /* 0x0019800001007387 */ /* 0x0003e80000100800 */
[----:B------:R-:W3:Y:S04]  /*1d5e0*/  LDL.LU R214, [R1+0x398] ;  /* 0x0003980001d67983 */ /* 0x000ee80000300800 */
[----:B------:R-:W4:Y:S04]  /*1d5f0*/  LDL.LU R235, [R1+0x3d4] ;  /* 0x0003d40001eb7983 */ /* 0x000f280000300800 */
[----:B------:R-:W4:Y:S04]  /*1d600*/  LDL.LU R13, [R1+0x410] ;  /* 0x00041000010d7983 */ /* 0x000f280000300800 */
[----:B------:R-:W4:Y:S01]  /*1d610*/  LDL.LU R251, [R1+0x448] ;  /* 0x0004480001fb7983 */ /* 0x000f220000300800 */
[----:B------:R-:W-:-:S03]  /*1d620*/  IMAD R230, R230, 0x20, R250 ;  /* 0x00000020e6e67824 */ /* 0x000fc600078e02fa */
[----:B------:R-:W4:Y:S04]  /*1d630*/  LDL.LU R252, [R1+0x47c] ;  /* 0x00047c0001fc7983 */ /* 0x000f280000300800 */
[----:B-1----:R-:W4:Y:S01]  /*1d640*/  LDL.LU R0, [R1+0x520] ;  /* 0x0005200001007983 */ /* 0x002f220000300800 */
[----:B------:R-:W-:-:S03]  /*1d650*/  LEA R4, P0, R250, UR4, 0x2 ;  /* 0x00000004fa047c11 */ /* 0x000fc6000f8010ff */
[----:B------:R-:W4:Y:S01]  /*1d660*/  LDL.LU R140, [R1+0x560] ;  /* 0x00056000018c7983 */ /* 0x000f220000300800 */
[----:B------:R-:W-:Y:S01]  /*1d670*/  LEA R2, P2, R230, UR4, 0x2 ;  /* 0x00000004e6027c11 */ /* 0x000fe2000f8410ff */
[----:B------:R-:W-:Y:S01]  /*1d680*/  IMAD R216, R216, UR11, RZ ;  /* 0x0000000bd8d87c24 */ /* 0x000fe2000f8e02ff */
[----:B------:R-:W-:Y:S01]  /*1d690*/  LEA.HI.X.SX32 R5, R250, UR5, 0x2, P0 ;  /* 0x00000005fa057c11 */ /* 0x000fe200080f16ff */
[----:B------:R-:W4:Y:S01]  /*1d6a0*/  LDL.LU R97, [R1+0x58c] ;  /* 0x00058c0001617983 */ /* 0x000f220000300800 */
[----:B------:R-:W-:Y:S01]  /*1d6b0*/  IMAD R101, R101, UR11, RZ ;  /* 0x0000000b65657c24 */ /* 0x000fe2000f8e02ff */
[----:B------:R-:W-:Y:S02]  /*1d6c0*/  ULDC UR4, c[0x0][0x240] ;  /* 0x0000900000047ab9 */ /* 0x000fe40000000800 */
[----:B------:R-:W4:Y:S04]  /*1d6d0*/  LDL.LU R234, [R1+0x5d0] ;  /* 0x0005d00001ea7983 */ /* 0x000f280000300800 */
[----:B------:R-:W4:Y:S04]  /*1d6e0*/  LDL.LU R15, [R1+0x600] ;  /* 0x00060000010f7983 */ /* 0x000f280000300800 */
[----:B------:R-:W4:Y:S01]  /*1d6f0*/  LDL.LU R14, [R1+0x62c] ;  /* 0x00062c00010e7983 */ /* 0x000f220000300800 */
[----:B------:R-:W-:Y:S01]  /*1d700*/  LEA.HI.X.SX32 R3, R230, UR5, 0x2, P2 ;  /* 0x00000005e6037c11 */ /* 0x000fe200090f16ff */
[----:B------:R-:W-:Y:S01]  /*1d710*/  IMAD R241, R241, UR11, RZ ;  /* 0x0000000bf1f17c24 */ /* 0x000fe2000f8e02ff */
[----:B------:R-:W-:Y:S01]  /*1d720*/  ULDC UR5, c[0x0][0x240] ;  /* 0x0000900000057ab9 */ /* 0x000fe20000000800 */
[----:B------:R-:W4:Y:S04]  /*1d730*/  LDL.LU R231, [R1+0x678] ;  /* 0x0006780001e77983 */ /* 0x000f280000300800 */
[----:B------:R-:W4:Y:S04]  /*1d740*/  LDL.LU R232, [R1+0x6a4] ;  /* 0x0006a40001e87983 */ /* 0x000f280000300800 */
[----:B------:R-:W4:Y:S04]  /*1d750*/  LDL.LU R233, [R1+0x6f0] ;  /* 0x0006f00001e97983 */ /* 0x000f280000300800 */
[----:B------:R-:W4:Y:S04]  /*1d760*/  LDL.LU R250, [R1+0x4ec] ;  /* 0x0004ec0001fa7983 */ /* 0x000f280000300800 */
[----:B------:R-:W4:Y:S04]  /*1d770*/  LDL.LU R230, [R1+0x4b4] ;  /* 0x0004b40001e67983 */ /* 0x000f280000300800 */
[----:B------:R1:W-:Y:S04]  /*1d780*/  STL [R1+0x1174], R216 ;  /* 0x001174d801007387 */ /* 0x0003e80000100800 */
[----:B-1----:R-:W4:Y:S01]  /*1d790*/  LDL.LU R216, [R1+0x4c1c] ;  /* 0x004c1c0001d87983 */ /* 0x002f220000300800 */
[----:B--2---:R-:W-:-:S05]  /*1d7a0*/  IMAD R215, R215, UR11, RZ ;  /* 0x0000000bd7d77c24 */ /* 0x004fca000f8e02ff */
[----:B------:R1:W-:Y:S01]  /*1d7b0*/  STL [R1+0x1dc], R215 ;  /* 0x0001dcd701007387 */ /* 0x0003e20000100800 */
[----:B---3--:R-:W-:Y:S02]  /*1d7c0*/  IMAD R214, R214, UR11, RZ ;  /* 0x0000000bd6d67c24 */ /* 0x008fe4000f8e02ff */
[----:B----4-:R-:W-:Y:S01]  /*1d7d0*/  IMAD R235, R235, UR11, RZ ;  /* 0x0000000bebeb7c24 */ /* 0x010fe2000f8e02ff */
[----:B-1----:R-:W2:Y:S01]  /*1d7e0*/  LDL.LU R215, [R1+0x4c18] ;  /* 0x004c180001d77983 */ /* 0x002ea20000300800 */
[----:B------:R-:W-:-:S03]  /*1d7f0*/  IMAD R13, R13, UR11, RZ ;  /* 0x0000000b0d0d7c24 */ /* 0x000fc6000f8e02ff */
[----:B------:R1:W-:Y:S01]  /*1d800*/  STL [R1+0x1170], R214 ;  /* 0x001170d601007387 */ /* 0x0003e20000100800 */
[----:B------:R-:W-:-:S03]  /*1d810*/  IMAD R251, R251, UR11, RZ ;  /* 0x0000000bfbfb7c24 */ /* 0x000fc6000f8e02ff */
[----:B-1----:R-:W3:Y:S04]  /*1d820*/  LDL.LU R214, [R1+0x4c14] ;  /* 0x004c140001d67983 */ /* 0x002ee80000300800 */
[----:B------:R1:W-:Y:S04]  /*1d830*/  STL [R1+0x116c], R235 ;  /* 0x00116ceb01007387 */ /* 0x0003e80000100800 */
[----:B-1----:R-:W4:Y:S04]  /*1d840*/  LDL.LU R235, [R1+0x4c10] ;  /* 0x004c100001eb7983 */ /* 0x002f280000300800 */
[----:B------:R1:W-:Y:S04]  /*1d850*/  STL [R1+0x1168], R13 ;  /* 0x0011680d01007387 */ /* 0x0003e80000100800 */
[----:B-1----:R-:W2:Y:S04]  /*1d860*/  LDL.LU R13, [R1+0x4c0c] ;  /* 0x004c0c00010d7983 */ /* 0x002ea80000300800 */
[----:B------:R1:W-:Y:S04]  /*1d870*/  STL [R1+0x1164], R251 ;  /* 0x001164fb01007387 */ /* 0x0003e80000100800 */
[----:B-1----:R-:W3:Y:S01]  /*1d880*/  LDL.LU R251, [R1+0x4c08] ;  /* 0x004c080001fb7983 */ /* 0x002ee20000300800 */
[----:B------:R-:W-:-:S02]  /*1d890*/  IMAD R252, R252, UR11, RZ ;  /* 0x0000000bfcfc7c24 */ /* 0x000fc4000f8e02ff */
[----:B------:R-:W-:-:S03]  /*1d8a0*/  IMAD R230, R230, UR11, RZ ;  /* 0x0000000be6e67c24 */ /* 0x000fc6000f8e02ff */
[----:B------:R1:W-:Y:S01]  /*1d8b0*/  STL [R1+0x1160], R252 ;  /* 0x001160fc01007387 */ /* 0x0003e20000100800 */
[----:B------:R-:W-:-:S03]  /*1d8c0*/  IMAD R250, R250, UR11, RZ ;  /* 0x0000000bfafa7c24 */ /* 0x000fc6000f8e02ff */
[----:B-1----:R-:W2:Y:S04]  /*1d8d0*/  LDL.LU R252, [R1+0x4c04] ;  /* 0x004c040001fc7983 */ /* 0x002ea80000300800 */
[----:B------:R1:W-:Y:S04]  /*1d8e0*/  STL [R1+0x115c], R230 ;  /* 0x00115ce601007387 */ /* 0x0003e80000100800 */
[----:B------:R-:W-:Y:S01]  /*1d8f0*/  STL [R1+0x1158], R250 ;  /* 0x001158fa01007387 */ /* 0x000fe20000100800 */
[----:B-1----:R-:W-:Y:S02]  /*1d900*/  IMAD R230, R0, UR11, RZ ;  /* 0x0000000b00e67c24 */ /* 0x002fe4000f8e02ff */
[----:B------:R-:W-:-:S02]  /*1d910*/  IMAD R0, R140, UR11, RZ ;  /* 0x0000000b8c007c24 */ /* 0x000fc4000f8e02ff */
[----:B------:R-:W-:Y:S01]  /*1d920*/  IMAD R140, R97, UR11, RZ ;  /* 0x0000000b618c7c24 */ /* 0x000fe2000f8e02ff */
[----:B------:R-:W-:Y:S01]  /*1d930*/  STL [R1+0x1148], R230 ;  /* 0x001148e601007387 */ /* 0x000fe20000100800 */
[----:B------:R-:W-:-:S03]  /*1d940*/  IMAD R97, R234, UR11, RZ ;  /* 0x0000000bea617c24 */ /* 0x000fc6000f8e02ff */
[----:B------:R1:W-:Y:S04]  /*1d950*/  STL [R1+0x1138], R0 ;  /* 0x0011380001007387 */ /* 0x0003e80000100800 */
[----:B------:R-:W-:Y:S01]  /*1d960*/  STL [R1+0x1128], R140 ;  /* 0x0011288c01007387 */ /* 0x000fe20000100800 */
[----:B-1----:R-:W-:Y:S02]  /*1d970*/  IMAD R0, R15, UR11, RZ ;  /* 0x0000000b0f007c24 */ /* 0x002fe4000f8e02ff */
[----:B------:R-:W-:Y:S01]  /*1d980*/  IMAD R15, R14, UR11, RZ ;  /* 0x0000000b0e0f7c24 */ /* 0x000fe2000f8e02ff */
[----:B------:R-:W-:Y:S01]  /*1d990*/  STL [R1+0x1118], R97 ;  /* 0x0011186101007387 */ /* 0x000fe20000100800 */
[----:B------:R-:W-:-:S03]  /*1d9a0*/  IMAD R14, R231, UR11, RZ ;  /* 0x0000000be70e7c24 */ /* 0x000fc6000f8e02ff */
[----:B------:R1:W-:Y:S04]  /*1d9b0*/  STL [R1+0x1108], R0 ;  /* 0x0011080001007387 */ /* 0x0003e80000100800 */
[----:B------:R1:W-:Y:S02]  /*1d9c0*/  STL [R1+0x10fc], R15 ;  /* 0x0010fc0f01007387 */ /* 0x0003e40000100800 */
[----:B-1----:R-:W-:Y:S02]  /*1d9d0*/  IMAD R0, R232, UR11, RZ ;  /* 0x0000000be8007c24 */ /* 0x002fe4000f8e02ff */
[----:B------:R-:W-:Y:S01]  /*1d9e0*/  STL [R1+0x10f8], R14 ;  /* 0x0010f80e01007387 */ /* 0x000fe20000100800 */
[----:B------:R-:W-:-:S03]  /*1d9f0*/  IMAD R15, R233, UR11, RZ ;  /* 0x0000000be90f7c24 */ /* 0x000fc6000f8e02ff */
[----:B------:R-:W-:Y:S04]  /*1da00*/  STL [R1+0x10ec], R0 ;  /* 0x0010ec0001007387 */ /* 0x000fe80000100800 */
[----:B------:R1:W-:Y:S02]  /*1da10*/  STL [R1+0x10e8], R15 ;  /* 0x0010e80f01007387 */ /* 0x0003e40000100800 */
[----:B-1----:R-:W-:Y:S02]  /*1da20*/  IMAD R15, R243, UR11, RZ ;  /* 0x0000000bf30f7c24 */ /* 0x002fe4000f8e02ff */
[----:B----4-:R-:W-:-:S05]  /*1da30*/  IMAD R14, R235, UR11, RZ ;  /* 0x0000000beb0e7c24 */ /* 0x010fca000f8e02ff */
[----:B------:R1:W-:Y:S02]  /*1da40*/  STL [R1+0x138], R14 ;  /* 0x0001380e01007387 */ /* 0x0003e40000100800 */
[----:B-1----:R-:W-:Y:S02]  /*1da50*/  IMAD R14, R114, UR11, RZ ;  /* 0x0000000b720e7c24 */ /* 0x002fe4000f8e02ff */
[----:B---3--:R-:W-:-:S05]  /*1da60*/  IMAD R0, R251, UR11, RZ ;  /* 0x0000000bfb007c24 */ /* 0x008fca000f8e02ff */
[----:B------:R1:W-:Y:S04]  /*1da70*/  STL [R1+0x10dc], R0 ;  /* 0x0010dc0001007387 */ /* 0x0003e80000100800 */
[----:B------:R3:W-:Y:S01]  /*1da80*/  STL [R1+0x10d8], R15 ;  /* 0x0010d80f01007387 */ /* 0x0007e20000100800 */
[----:B-1----:R-:W-:-:S03]  /*1da90*/  IMAD R0, R223, UR11, RZ ;  /* 0x0000000bdf007c24 */ /* 0x002fc6000f8e02ff */
[----:B------:R1:W-:Y:S01]  /*1daa0*/  STL [R1+0x124], R14 ;  /* 0x0001240e01007387 */ /* 0x0003e20000100800 */
[----:B---3--:R-:W-:-:S03]  /*1dab0*/  IMAD R15, R203, UR11, RZ ;  /* 0x0000000bcb0f7c24 */ /* 0x008fc6000f8e02ff */
[----:B------:R3:W-:Y:S04]  /*1dac0*/  STL [R1+0x134], R0 ;  /* 0x0001340001007387 */ /* 0x0007e80000100800 */
[----:B------:R4:W-:Y:S01]  /*1dad0*/  STL [R1+0x14c], R15 ;  /* 0x00014c0f01007387 */ /* 0x0009e20000100800 */
[----:B-1----:R-:W-:Y:S02]  /*1dae0*/  IMAD R14, R138, UR11, RZ ;  /* 0x0000000b8a0e7c24 */ /* 0x002fe4000f8e02ff */
[----:B---3--:R-:W-:-:S03]  /*1daf0*/  IMAD R0, R225, UR11, RZ ;  /* 0x0000000be1007c24 */ /* 0x008fc6000f8e02ff */
[----:B------:R1:W-:Y:S01]  /*1db00*/  STL [R1+0x15c], R14 ;  /* 0x00015c0e01007387 */ /* 0x0003e20000100800 */
[----:B----4-:R-:W-:-:S03]  /*1db10*/  IMAD R15, R113, UR11, RZ ;  /* 0x0000000b710f7c24 */ /* 0x010fc6000f8e02ff */
        /* <DEDUP_REMOVED lines=25> */
[----:B------:R-:W-:Y:S01]  /*1dcb0*/  STL [R1+0xfd4], R15 ;  /* 0x000fd40f01007387 */ /* 0x000fe20000100800 */
[----:B-1----:R-:W-:-:S03]  /*1dcc0*/  IMAD R14, R103, UR11, RZ ;  /* 0x0000000b670e7c24 */ /* 0x002fc6000f8e02ff */
[----:B------:R-:W4:Y:S01]  /*1dcd0*/  LDL.LU R222, [R1+0x1c] ;  /* 0x00001c0001de7983 */ /* 0x000f220000300800 */
[----:B---3--:R-:W-:-:S03]  /*1dce0*/  IMAD R0, R102, UR11, RZ ;  /* 0x0000000b66007c24 */ /* 0x008fc6000f8e02ff */
[----:B------:R-:W-:Y:S04]  /*1dcf0*/  STL [R1+0xfd0], R14 ;  /* 0x000fd00e01007387 */ /* 0x000fe80000100800 */
[----:B------:R-:W3:Y:S04]  /*1dd00*/  LDL.LU R105, [R1+0x44] ;  /* 0x0000440001697983 */ /* 0x000ee80000300800 */
[----:B------:R1:W-:Y:S04]  /*1dd10*/  STL [R1+0xfcc], R0 ;  /* 0x000fcc0001007387 */ /* 0x0003e80000100800 */
        /* <DEDUP_REMOVED lines=27> */
[----:B------:R-:W-:-:S03]  /*1ded0*/  IMAD R37, R100, UR11, RZ ;  /* 0x0000000b64257c24 */ /* 0x000fc6000f8e02ff */
[----:B------:R-:W-:Y:S04]  /*1dee0*/  STL [R1+0xfc8], R101 ;  /* 0x000fc86501007387 */ /* 0x000fe80000100800 */
[----:B------:R2:W-:Y:S01]  /*1def0*/  STL [R1+0x6c], R37 ;  /* 0x00006c2501007387 */ /* 0x0005e20000100800 */
[----:B----4-:R-:W-:-:S05]  /*1df00*/  IMAD R16, R222, UR11, RZ ;  /* 0x0000000bde107c24 */ /* 0x010fca000f8e02ff */
[----:B------:R1:W-:Y:S01]  /*1df10*/  STL [R1+0xbc], R16 ;  /* 0x0000bc1001007387 */ /* 0x0003e20000100800 */
[----:B---3--:R-:W-:Y:S02]  /*1df20*/  IMAD R100, R105, UR11, RZ ;  /* 0x0000000b69647c24 */ /* 0x008fe4000f8e02ff */
[----:B--2---:R-:W-:-:S03]  /*1df30*/  IMAD R37, R106, UR11, RZ ;  /* 0x0000000b6a257c24 */ /* 0x004fc6000f8e02ff */
[----:B------:R2:W-:Y:S01]  /*1df40*/  STL [R1+0xe4], R100 ;  /* 0x0000e46401007387 */ /* 0x0005e20000100800 */
[----:B-1----:R-:W-:-:S03]  /*1df50*/  IMAD R16, R107, UR11, RZ ;  /* 0x0000000b6b107c24 */ /* 0x002fc6000f8e02ff */
[----:B------:R1:W-:Y:S04]  /*1df60*/  STL [R1+0x10c], R37 ;  /* 0x00010c2501007387 */ /* 0x0003e80000100800 */
[----:B------:R3:W-:Y:S01]  /*1df70*/  STL [R1+0xd3c], R16 ;  /* 0x000d3c1001007387 */ /* 0x0007e20000100800 */
[----:B--2---:R-:W-:Y:S02]  /*1df80*/  IMAD R100, R108, UR11, RZ ;  /* 0x0000000b6c647c24 */ /* 0x004fe4000f8e02ff */
[----:B-1----:R-:W-:-:S03]  /*1df90*/  IMAD R37, R109, UR11, RZ ;  /* 0x0000000b6d257c24 */ /* 0x002fc6000f8e02ff */
[----:B------:R1:W-:Y:S01]  /*1dfa0*/  STL [R1+0xd38], R100 ;  /* 0x000d386401007387 */ /* 0x0003e20000100800 */
[----:B---3--:R-:W-:-:S03]  /*1dfb0*/  IMAD R16, R110, UR11, RZ ;  /* 0x0000000b6e107c24 */ /* 0x008fc6000f8e02ff */
[----:B------:R2:W-:Y:S04]  /*1dfc0*/  STL [R1+0xd34], R37 ;  /* 0x000d342501007387 */ /* 0x0005e80000100800 */
[----:B------:R3:W-:Y:S01]  /*1dfd0*/  STL [R1+0xd30], R16 ;  /* 0x000d301001007387 */ /* 0x0007e20000100800 */
[----:B-1----:R-:W-:Y:S02]  /*1dfe0*/  IMAD R100, R111, UR11, RZ ;  /* 0x0000000b6f647c24 */ /* 0x002fe4000f8e02ff */
[----:B--2---:R-:W-:-:S03]  /*1dff0*/  IMAD R37, R112, UR11, RZ ;  /* 0x0000000b70257c24 */ /* 0x004fc6000f8e02ff */
        /* <DEDUP_REMOVED lines=23> */
[----:B--2---:R-:W-:Y:S02]  /*1e170*/  IMAD R37, R0, UR11, RZ ;  /* 0x0000000b00257c24 */ /* 0x004fe4000f8e02ff */
[----:B------:R-:W-:Y:S02]  /*1e180*/  IMAD R0, R97, UR11, RZ ;  /* 0x0000000b61007c24 */ /* 0x000fe4000f8e02ff */
[----:B---3--:R-:W-:Y:S01]  /*1e190*/  IMAD R16, R140, UR11, RZ ;  /* 0x0000000b8c107c24 */ /* 0x008fe2000f8e02ff */
[----:B------:R-:W-:Y:S04]  /*1e1a0*/  STL [R1+0xd1c], R100 ;  /* 0x000d1c6401007387 */ /* 0x000fe80000100800 */
[----:B------:R1:W-:Y:S04]  /*1e1b0*/  STL [R1+0xd18], R37 ;  /* 0x000d182501007387 */ /* 0x0003e80000100800 */
[----:B------:R2:W-:Y:S04]  /*1e1c0*/  STL [R1+0xd14], R16 ;  /* 0x000d141001007387 */ /* 0x0005e80000100800 */
[----:B------:R3:W-:Y:S01]  /*1e1d0*/  STL [R1+0xd10], R0 ;  /* 0x000d100001007387 */ /* 0x0007e20000100800 */
[----:B-1----:R-:W-:-:S02]  /*1e1e0*/  IMAD R37, R234, UR11, RZ ;  /* 0x0000000bea257c24 */ /* 0x002fc4000f8e02ff */
[----:B--2---:R-:W-:Y:S02]  /*1e1f0*/  IMAD R16, R15, UR11, RZ ;  /* 0x0000000b0f107c24 */ /* 0x004fe4000f8e02ff */
[----:B------:R-:W-:Y:S02]  /*1e200*/  IMAD R15, R231, UR11, RZ ;  /* 0x0000000be70f7c24 */ /* 0x000fe4000f8e02ff */
[----:B---3--:R-:W-:Y:S01]  /*1e210*/  IMAD R0, R14, UR11, RZ ;  /* 0x0000000b0e007c24 */ /* 0x008fe2000f8e02ff */
[----:B------:R-:W-:Y:S01]  /*1e220*/  STL [R1+0x60], R37 ;  /* 0x0000602501007387 */ /* 0x000fe20000100800 */
[----:B------:R-:W-:-:S03]  /*1e230*/  IMAD R14, R232, UR11, RZ ;  /* 0x0000000be80e7c24 */ /* 0x000fc6000f8e02ff */
[----:B------:R-:W-:Y:S04]  /*1e240*/  STL [R1+0x80], R16 ;  /* 0x0000801001007387 */ /* 0x000fe80000100800 */
[----:B------:R1:W-:Y:S04]  /*1e250*/  STL [R1+0xcc], R0 ;  /* 0x0000cc0001007387 */ /* 0x0003e80000100800 */
[----:B------:R2:W-:Y:S01]  /*1e260*/  STL [R1+0xf8], R15 ;  /* 0x0000f80f01007387 */ /* 0x0005e20000100800 */
[----:B-1----:R-:W-:-:S03]  /*1e270*/  IMAD R0, R233, UR11, RZ ;  /* 0x0000000be9007c24 */ /* 0x002fc6000f8e02ff */
[----:B------:R1:W-:Y:S01]  /*1e280*/  STL [R1+0xd0c], R14 ;  /* 0x000d0c0e01007387 */ /* 0x0003e20000100800 */
[----:B--2---:R-:W-:-:S03]  /*1e290*/  IMAD R15, R98, UR11, RZ ;  /* 0x0000000b620f7c24 */ /* 0x004fc6000f8e02ff */
        /* <DEDUP_REMOVED lines=25> */
[----:B------:R-:W-:Y:S01]  /*1e430*/  STL [R1+0xcf8], R15 ;  /* 0x000cf80f01007387 */ /* 0x000fe20000100800 */
[----:B-1----:R-:W-:-:S03]  /*1e440*/  IMAD R14, R86, UR11, RZ ;  /* 0x0000000b560e7c24 */ /* 0x002fc6000f8e02ff */
[----:B------:R-:W3:Y:S01]  /*1e450*/  LDL.LU R107, [R1+0x50] ;  /* 0x00005000016b7983 */ /* 0x000ee20000300800 */
[----:B--2---:R-:W-:-:S03]  /*1e460*/  IMAD R0, R85, UR11, RZ ;  /* 0x0000000b55007c24 */ /* 0x004fc6000f8e02ff */
[----:B------:R-:W-:Y:S04]  /*1e470*/  STL [R1+0xcf4], R14 ;  /* 0x000cf40e01007387 */ /* 0x000fe80000100800 */
[----:B------:R-:W2:Y:S04]  /*1e480*/  LDL.LU R108, [R1+0x84] ;  /* 0x00008400016c7983 */ /* 0x000ea80000300800 */
        /* <DEDUP_REMOVED lines=16> */
[----:B-1----:R-:W4:Y:S04]  /*1e590*/  LDL.LU R0, [R1+0x4c8] ;  /* 0x0004c80001007983 */ /* 0x002f280000300800 */
        /* <DEDUP_REMOVED lines=8> */
[----:B------:R-:W-:-:S02]  /*1e620*/  IMAD R19, R84, UR11, RZ ;  /* 0x0000000b54137c24 */ /* 0x000fc4000f8e02ff */
[----:B------:R-:W-:Y:S02]  /*1e630*/  IMAD R18, R83, UR11, RZ ;  /* 0x0000000b53127c24 */ /* 0x000fe4000f8e02ff */
[----:B------:R-:W-:Y:S01]  /*1e640*/  IMAD R16, R82, UR11, RZ ;  /* 0x0000000b52107c24 */ /* 0x000fe2000f8e02ff */
[----:B------:R1:W-:Y:S04]  /*1e650*/  STL [R1+0xcec], R19 ;  /* 0x000cec1301007387 */ /* 0x0003e80000100800 */
[----:B------:R1:W-:Y:S04]  /*1e660*/  STL [R1+0xce8], R18 ;  /* 0x000ce81201007387 */ /* 0x0003e80000100800 */
[----:B------:R3:W-:Y:S01]  /*1e670*/  STL [R1+0xce4], R16 ;  /* 0x000ce41001007387 */ /* 0x0007e20000100800 */
[----:B-1----:R-:W-:-:S02]  /*1e680*/  IMAD R19, R81, UR11, RZ ;  /* 0x0000000b51137c24 */ /* 0x002fc4000f8e02ff */
[----:B------:R-:W-:-:S03]  /*1e690*/  IMAD R18, R80, UR11, RZ ;  /* 0x0000000b50127c24 */ /* 0x000fc6000f8e02ff */
[----:B------:R2:W-:Y:S04]  /*1e6a0*/  STL [R1+0xce0], R19 ;  /* 0x000ce01301007387 */ /* 0x0005e80000100800 */
[----:B------:R4:W-:Y:S01]  /*1e6b0*/  STL [R1+0xcdc], R18 ;  /* 0x000cdc1201007387 */ /* 0x0009e20000100800 */
[----:B---3--:R-:W-:-:S05]  /*1e6c0*/  IMAD R16, R107, UR11, RZ ;  /* 0x0000000b6b107c24 */ /* 0x008fca000f8e02ff */
[----:B------:R1:W-:Y:S01]  /*1e6d0*/  STL [R1+0xcd8], R16 ;  /* 0x000cd81001007387 */ /* 0x0003e20000100800 */
[----:B--2---:R-:W-:Y:S02]  /*1e6e0*/  IMAD R19, R108, UR11, RZ ;  /* 0x0000000b6c137c24 */ /* 0x004fe4000f8e02ff */
[----:B----4-:R-:W-:-:S03]  /*1e6f0*/  IMAD R18, R109, UR11, RZ ;  /* 0x0000000b6d127c24 */ /* 0x010fc6000f8e02ff */
        /* <DEDUP_REMOVED lines=43> */
[----:B------:R-:W-:Y:S04]  /*1e9b0*/  STL [R1+0x5c0], R0 ;  /* 0x0005c00001007387 */ /* 0x000fe80000100800 */
[----:B------:R1:W-:Y:S04]  /*1e9c0*/  STL [R1+0x5b8], R15 ;  /* 0x0005b80f01007387 */ /* 0x0003e80000100800 */
[----:B-1----:R-:W2:Y:S04]  /*1e9d0*/  LDL.LU R15, [R1+0x24] ;  /* 0x00002400010f7983 */ /* 0x002ea80000300800 */
[----:B------:R1:W-:Y:S01]  /*1e9e0*/  STL [R1+0x5ac], R14 ;  /* 0x0005ac0e01007387 */ /* 0x0003e20000100800 */
[----:B------:R-:W-:-:S03]  /*1e9f0*/  IMAD R0, R233, UR11, RZ ;  /* 0x0000000be9007c24 */ /* 0x000fc6000f8e02ff */
[----:B-1----:R-:W3:Y:S04]  /*1ea00*/  LDL.LU R14, [R1+0x58] ;  /* 0x00005800010e7983 */ /* 0x002ee80000300800 */
[----:B------:R1:W-:Y:S04]  /*1ea10*/  STL [R1+0x5a8], R0 ;  /* 0x0005a80001007387 */ /* 0x0003e80000100800 */
[----:B------:R-:W4:Y:S04]  /*1ea20*/  LDL.LU R231, [R1+0x88] ;  /* 0x0000880001e77983 */ /* 0x000f280000300800 */
[----:B------:R-:W4:Y:S04]  /*1ea30*/  LDL.LU R140, [R1+0xb0] ;  /* 0x0000b000018c7983 */ /* 0x000f280000300800 */
[----:B------:R-:W4:Y:S04]  /*1ea40*/  LDL.LU R232, [R1+0xd8] ;  /* 0x0000d80001e87983 */ /* 0x000f280000300800 */
[----:B------:R-:W4:Y:S04]  /*1ea50*/  LDL.LU R233, [R1+0x114] ;  /* 0x0001140001e97983 */ /* 0x000f280000300800 */
[----:B------:R-:W4:Y:S01]  /*1ea60*/  LDL.LU R97, [R1+0x184] ;  /* 0x0001840001617983 */ /* 0x000f220000300800 */
[----:B------:R-:W-:-:S03]  /*1ea70*/  IMAD R88, R26, UR11, RZ ;  /* 0x0000000b1a587c24 */ /* 0x000fc6000f8e02ff */
[----:B------:R-:W4:Y:S01]  /*1ea80*/  LDL.LU R234, [R1+0x1bc] ;  /* 0x0001bc0001ea7983 */ /* 0x000f220000300800 */
[----:B------:R-:W-:Y:S02]  /*1ea90*/  IMAD R37, R8, UR11, RZ ;  /* 0x0000000b08257c24 */ /* 0x000fe4000f8e02ff */
[----:B------:R-:W-:Y:S01]  /*1eaa0*/  IMAD R106, R31, UR7, RZ ;  /* 0x000000071f6a7c24 */ /* 0x000fe2000f8e02ff */
[----:B------:R-:W-:Y:S01]  /*1eab0*/  STL [R1+0x4bb4], R241 ;  /* 0x004bb4f101007387 */ /* 0x000fe20000100800 */
[----:B------:R-:W-:Y:S01]  /*1eac0*/  IMAD R113, R36, UR55, RZ ;  /* 0x0000003724717c24 */ /* 0x000fe2000f8e02ff */
[----:B------:R-:W-:Y:S01]  /*1ead0*/  ULDC UR7, c[0x0][0x240] ;  /* 0x0000900000077ab9 */ /* 0x000fe20000000800 */
[----:B------:R-:W-:Y:S01]  /*1eae0*/  IMAD R87, R13, UR11, RZ ;  /* 0x0000000b0d577c24 */ /* 0x000fe2000f8e02ff */
[----:B------:R-:W-:Y:S01]  /*1eaf0*/  STL [R1+0x4bb8], R88 ;  /* 0x004bb85801007387 */ /* 0x000fe20000100800 */
[----:B------:R-:W-:Y:S01]  /*1eb00*/  IMAD R85, R79, UR11, RZ ;  /* 0x0000000b4f557c24 */ /* 0x000fe2000f8e02ff */
[----:B------:R-:W-:-:S02]  /*1eb10*/  ULDC UR55, c[0x0][0x240] ;  /* 0x0000900000377ab9 */ /* 0x000fc40000000800 */
[----:B------:R-:W-:Y:S04]  /*1eb20*/  STL [R1+0x4bb0], R37 ;  /* 0x004bb02501007387 */ /* 0x000fe80000100800 */
[----:B------:R-:W-:Y:S04]  /*1eb30*/  STL [R1+0x4bbc], R106 ;  /* 0x004bbc6a01007387 */ /* 0x000fe80000100800 */
[----:B------:R-:W-:Y:S01]  /*1eb40*/  STL [R1+0x4bc0], R113 ;  /* 0x004bc07101007387 */ /* 0x000fe20000100800 */
[----:B--2---:R-:W-:Y:S01]  /*1eb50*/  IMAD R114, R15, UR54, RZ ;  /* 0x000000360f727c24 */ /* 0x004fe2000f8e02ff */
[----:B------:R-:W-:-:S02]  /*1eb60*/  ULDC UR54, c[0x0][0x240] ;  /* 0x0000900000367ab9 */ /* 0x000fc40000000800 */
[----:B------:R-:W2:Y:S04]  /*1eb70*/  LDL.LU R15, [R1+0x1e8] ;  /* 0x0001e800010f7983 */ /* 0x000ea80000300800 */
[----:B------:R-:W-:Y:S01]  /*1eb80*/  STL [R1+0x4bc4], R114 ;  /* 0x004bc47201007387 */ /* 0x000fe20000100800 */
[----:B---3--:R-:W-:Y:S01]  /*1eb90*/  IMAD R203, R14, UR53, RZ ;  /* 0x000000350ecb7c24 */ /* 0x008fe2000f8e02ff */
[----:B------:R-:W-:Y:S02]  /*1eba0*/  ULDC UR53, c[0x0][0x240] ;  /* 0x0000900000357ab9 */ /* 0x000fe40000000800 */
[----:B------:R-:W3:Y:S04]  /*1ebb0*/  LDL.LU R14, [R1+0x224] ;  /* 0x00022400010e7983 */ /* 0x000ee80000300800 */
[----:B------:R-:W-:Y:S04]  /*1ebc0*/  STL [R1+0x4bc8], R203 ;  /* 0x004bc8cb01007387 */ /* 0x000fe80000100800 */
[----:B------:R-:W3:Y:S01]  /*1ebd0*/  LDL.LU R243, [R1+0x2a0] ;  /* 0x0002a00001f37983 */ /* 0x000ee20000300800 */
[----:B----4-:R-:W-:Y:S01]  /*1ebe0*/  IMAD R221, R231, UR52, RZ ;  /* 0x00000034e7dd7c24 */ /* 0x010fe2000f8e02ff */
[----:B------:R-:W-:-:S02]  /*1ebf0*/  ULDC UR52, c[0x0][0x240] ;  /* 0x0000900000347ab9 */ /* 0x000fc40000000800 */
[----:B------:R-:W4:Y:S01]  /*1ec00*/  LDL.LU R231, [R1+0x2d4] ;  /* 0x0002d40001e77983 */ /* 0x000f220000300800 */
[----:B------:R-:W-:Y:S01]  /*1ec10*/  IMAD R222, R140, UR51, RZ ;  /* 0x000000338cde7c24 */ /* 0x000fe2000f8e02ff */
[----:B------:R-:W-:Y:S02]  /*1ec20*/  ULDC UR51, c[0x0][0x240] ;  /* 0x0000900000337ab9 */ /* 0x000fe40000000800 */
[----:B------:R-:W-:Y:S04]  /*1ec30*/  STL [R1+0x4bcc], R221 ;  /* 0x004bccdd01007387 */ /* 0x000fe80000100800 */
[----:B------:R-:W4:Y:S04]  /*1ec40*/  LDL.LU R250, [R1+0x310] ;  /* 0x0003100001fa7983 */ /* 0x000f280000300800 */
[----:B-1----:R-:W4:Y:S01]  /*1ec50*/  LDL.LU R0, [R1+0x344] ;  /* 0x0003440001007983 */ /* 0x002f220000300800 */
[----:B------:R-:W-:Y:S01]  /*1ec60*/  IMAD R235, R232, UR50, RZ ;  /* 0x00000032e8eb7c24 */ /* 0x000fe2000f8e02ff */
[----:B------:R-:W-:-:S02]  /*1ec70*/  ULDC UR50, c[0x0][0x240] ;  /* 0x0000900000327ab9 */ /* 0x000fc40000000800 */
[----:B------:R-:W-:Y:S04]  /*1ec80*/  STL [R1+0x4bd0], R222 ;  /* 0x004bd0de01007387 */ /* 0x000fe80000100800 */
[----:B------:R-:W4:Y:S01]  /*1ec90*/  LDL.LU R232, [R1+0x3e8] ;  /* 0x0003e80001e87983 */ /* 0x000f220000300800 */
[----:B------:R-:W-:Y:S01]  /*1eca0*/  IMAD R8, R233, UR49, RZ ;  /* 0x00000031e9087c24 */ /* 0x000fe2000f8e02ff */
[----:B------:R-:W-:Y:S02]  /*1ecb0*/  ULDC UR49, c[0x0][0x240] ;  /* 0x0000900000317ab9 */ /* 0x000fe40000000800 */
[----:B------:R-:W-:Y:S04]  /*1ecc0*/  STL [R1+0x4bd4], R235 ;  /* 0x004bd4eb01007387 */ /* 0x000fe80000100800 */
[----:B------:R-:W4:Y:S04]  /*1ecd0*/  LDL.LU R233, [R1+0x42c] ;  /* 0x00042c0001e97983 */ /* 0x000f280000300800 */
[----:B------:R2:W-:Y:S04]  /*1ece0*/  STL [R1+0x598], R8 ;  /* 0x0005980801007387 */ /* 0x0005e80000100800 */
[----:B------:R-:W4:Y:S01]  /*1ecf0*/  LDL.LU R140, [R1+0x45c] ;  /* 0x00045c00018c7983 */ /* 0x000f220000300800 */
[----:B------:R-:W-:Y:S01]  /*1ed00*/  IMAD R230, R97, UR48, RZ ;  /* 0x0000003061e67c24 */ /* 0x000fe2000f8e02ff */
[----:B------:R-:W-:-:S02]  /*1ed10*/  ULDC UR48, c[0x0][0x240] ;  /* 0x0000900000307ab9 */ /* 0x000fc40000000800 */
[----:B------:R-:W4:Y:S01]  /*1ed20*/  LDL.LU R97, [R1+0x498] ;  /* 0x0004980001617983 */ /* 0x000f220000300800 */
[----:B------:R-:W-:Y:S01]  /*1ed30*/  IMAD R251, R234, UR5, RZ ;  /* 0x00000005eafb7c24 */ /* 0x000fe2000f8e02ff */
[----:B------:R-:W-:Y:S02]  /*1ed40*/  ULDC UR5, c[0x0][0x240] ;  /* 0x0000900000057ab9 */ /* 0x000fe40000000800 */
[----:B------:R-:W-:Y:S04]  /*1ed50*/  STL [R1+0x4bd8], R230 ;  /* 0x004bd8e601007387 */ /* 0x000fe80000100800 */
[----:B------:R-:W4:Y:S04]  /*1ed60*/  LDL.LU R234, [R1+0x504] ;  /* 0x0005040001ea7983 */ /* 0x000f280000300800 */
[----:B------:R-:W-:Y:S01]  /*1ed70*/  STL [R1+0x4bdc], R251 ;  /* 0x004bdcfb01007387 */ /* 0x000fe20000100800 */
[----:B--2---:R-:W-:Y:S01]  /*1ed80*/  IMAD R8, R15, UR4, RZ ;  /* 0x000000040f087c24 */ /* 0x004fe2000f8e02ff */
[----:B------:R-:W-:-:S02]  /*1ed90*/  ULDC UR4, c[0x0][0x240] ;  /* 0x0000900000047ab9 */ /* 0x000fc40000000800 */
[----:B------:R-:W2:Y:S04]  /*1eda0*/  LDL.LU R15, [R1+0x53c] ;  /* 0x00053c00010f7983 */ /* 0x000ea80000300800 */
[----:B------:R3:W-:Y:S02]  /*1edb0*/  STL [R1+0x24], R8 ;  /* 0x0000240801007387 */ /* 0x0007e40000100800 */
[----:B---3--:R-:W-:Y:S01]  /*1edc0*/  IMAD R8, R14, UR47, RZ ;  /* 0x0000002f0e087c24 */ /* 0x008fe2000f8e02ff */
[----:B------:R-:W-:Y:S01]  /*1edd0*/  ULDC UR47, c[0x0][0x240] ;  /* 0x00009000002f7ab9 */ /* 0x000fe20000000800 */
[----:B------:R-:W3:Y:S01]  /*1ede0*/  LDL.LU R14, [R1+0x570] ;  /* 0x00057000010e7983 */ /* 0x000ee20000300800 */
[----:B------:R-:W-:-:S03]  /*1edf0*/  IMAD R13, R243, UR46, RZ ;  /* 0x0000002ef30d7c24 */ /* 0x000fc6000f8e02ff */
[----:B------:R4:W-:Y:S01]  /*1ee00*/  STL [R1+0x44], R8 ;  /* 0x0000440801007387 */ /* 0x0009e20000100800 */
[----:B------:R-:W-:Y:S01]  /*1ee10*/  IMAD R98, R27, UR11, RZ ;  /* 0x0000000b1b627c24 */ /* 0x000fe2000f8e02ff */
[----:B------:R-:W-:Y:S02]  /*1ee20*/  ULDC UR46, c[0x0][0x240] ;  /* 0x00009000002e7ab9 */ /* 0x000fe40000000800 */
[----:B------:R1:W-:Y:S01]  /*1ee30*/  STL [R1+0x594], R13 ;  /* 0x0005940d01007387 */ /* 0x0003e20000100800 */
[----:B----4-:R-:W-:Y:S01]  /*1ee40*/  IMAD R8, R231, UR45, RZ ;  /* 0x0000002de7087c24 */ /* 0x010fe2000f8e02ff */
[----:B------:R-:W-:Y:S02]  /*1ee50*/  ULDC UR45, c[0x0][0x240] ;  /* 0x00009000002d7ab9 */ /* 0x000fe40000000800 */
[----:B------:R-:W4:Y:S01]  /*1ee60*/  LDL.LU R231, [R1+0x5a0] ;  /* 0x0005a00001e77983 */ /* 0x000f220000300800 */
[----:B-1----:R-:W-:Y:S01]  /*1ee70*/  IMAD R13, R250, UR44, RZ ;  /* 0x0000002cfa0d7c24 */ /* 0x002fe2000f8e02ff */
[----:B------:R-:W-:-:S02]  /*1ee80*/  ULDC UR44, c[0x0][0x240] ;  /* 0x00009000002c7ab9 */ /* 0x000fc40000000800 */
[----:B------:R1:W-:Y:S04]  /*1ee90*/  STL [R1+0x590], R8 ;  /* 0x0005900801007387 */ /* 0x0003e80000100800 */
[----:B------:R-:W-:Y:S01]  /*1eea0*/  STL [R1+0x58c], R13 ;  /* 0x00058c0d01007387 */ /* 0x000fe20000100800 */
[----:B-1----:R-:W-:Y:S01]  /*1eeb0*/  IMAD R8, R0, UR43, RZ ;  /* 0x0000002b00087c24 */ /* 0x002fe2000f8e02ff */
[----:B------:R-:W-:Y:S02]  /*1eec0*/  ULDC UR43, c[0x0][0x240] ;  /* 0x00009000002b7ab9 */ /* 0x000fe40000000800 */
[----:B------:R-:W4:Y:S01]  /*1eed0*/  LDL.LU R0, [R1+0x650] ;  /* 0x0006500001007983 */ /* 0x000f220000300800 */
[----:B------:R-:W-:Y:S01]  /*1eee0*/  IMAD R225, R232, UR42, RZ ;  /* 0x0000002ae8e17c24 */ /* 0x000fe2000f8e02ff */
[----:B------:R-:W-:-:S02]  /*1eef0*/  ULDC UR42, c[0x0][0x240] ;  /* 0x00009000002a7ab9 */ /* 0x000fc40000000800 */
[----:B------:R1:W-:Y:S04]  /*1ef00*/  STL [R1+0x578], R8 ;  /* 0x0005780801007387 */ /* 0x0003e80000100800 */
[----:B------:R-:W4:Y:S01]  /*1ef10*/  LDL.LU R232, [R1+0x688] ;  /* 0x0006880001e87983 */ /* 0x000f220000300800 */
[----:B------:R-:W-:Y:S01]  /*1ef20*/  IMAD R250, R233, UR41, RZ ;  /* 0x00000029e9fa7c24 */ /* 0x000fe2000f8e02ff */
[----:B------:R-:W-:Y:S02]  /*1ef30*/  ULDC UR41, c[0x0][0x240] ;  /* 0x0000900000297ab9 */ /* 0x000fe40000000800 */
[----:B------:R1:W-:Y:S04]  /*1ef40*/  STL [R1+0x4be0], R225 ;  /* 0x004be0e101007387 */ /* 0x0003e80000100800 */
[----:B------:R-:W4:Y:S01]  /*1ef50*/  LDL.LU R233, [R1+0x6bc] ;  /* 0x0006bc0001e97983 */ /* 0x000f220000300800 */
[----:B-1----:R-:W-:Y:S01]  /*1ef60*/  IMAD R8, R140, UR40, RZ ;  /* 0x000000288c087c24 */ /* 0x002fe2000f8e02ff */
[----:B------:R-:W-:-:S02]  /*1ef70*/  ULDC UR40, c[0x0][0x240] ;  /* 0x0000900000287ab9 */ /* 0x000fc40000000800 */
[----:B------:R-:W4:Y:S04]  /*1ef80*/  LDL.LU R140, [R1+0x708] ;  /* 0x00070800018c7983 */ /* 0x000f280000300800 */
[----:B------:R1:W-:Y:S01]  /*1ef90*/  STL [R1+0x1c], R8 ;  /* 0x00001c0801007387 */ /* 0x0003e20000100800 */
[----:B------:R-:W-:Y:S01]  /*1efa0*/  IMAD R225, R234, UR38, RZ ;  /* 0x00000026eae17c24 */ /* 0x000fe2000f8e02ff */
[----:B------:R-:W-:Y:S01]  /*1efb0*/  ULDC UR38, c[0x0][0x240] ;  /* 0x0000900000267ab9 */ /* 0x000fe20000000800 */
[----:B-1----:R-:W-:Y:S01]  /*1efc0*/  IMAD R8, R97, UR39, RZ ;  /* 0x0000002761087c24 */ /* 0x002fe2000f8e02ff */
[----:B------:R-:W-:Y:S01]  /*1efd0*/  ULDC UR39, c[0x0][0x240] ;  /* 0x0000900000277ab9 */ /* 0x000fe20000000800 */
[----:B------:R-:W4:Y:S04]  /*1efe0*/  LDL.LU R97, [R1+0x704] ;  /* 0x0007040001617983 */ /* 0x000f280000300800 */
[----:B------:R1:W-:Y:S04]  /*1eff0*/  STL [R1+0x28], R8 ;  /* 0x0000280801007387 */ /* 0x0003e80000100800 */
[----:B------:R-:W1:Y:S01]  /*1f000*/  LDL.LU R234, [R1+0x6fc] ;  /* 0x0006fc0001ea7983 */ /* 0x000e620000300800 */
        /* <DEDUP_REMOVED lines=11> */
[----:B------:R-:W4:Y:S04]  /*1f0c0*/  LDL.LU R231, [R1+0x6c8] ;  /* 0x0006c80001e77983 */ /* 0x000f280000300800 */
[----:B------:R-:W-:Y:S04]  /*1f0d0*/  STL [R1+0x144], R230 ;  /* 0x000144e601007387 */ /* 0x000fe80000100800 */
[----:B------:R-:W4:Y:S04]  /*1f0e0*/  LDL.LU R112, [R1+0x6a0] ;  /* 0x0006a00001707983 */ /* 0x000f280000300800 */
[----:B------:R-:W-:Y:S01]  /*1f0f0*/  STL [R1+0x114], R235 ;  /* 0x000114eb01007387 */ /* 0x000fe20000100800 */
[----:B------:R-:W-:Y:S01]  /*1f100*/  IMAD R243, R232, UR33, RZ ;  /* 0x00000021e8f37c24 */ /* 0x000fe2000f8e02ff */
[----:B------:R-:W-:-:S02]  /*1f110*/  ULDC UR33, c[0x0][0x240] ;  /* 0x0000900000217ab9 */ /* 0x000fc40000000800 */
[----:B------:R-:W4:Y:S01]  /*1f120*/  LDL.LU R232, [R1+0x698] ;  /* 0x0006980001e87983 */ /* 0x000f220000300800 */
[----:B------:R-:W-:Y:S01]  /*1f130*/  IMAD R252, R233, UR32, RZ ;  /* 0x00000020e9fc7c24 */ /* 0x000fe2000f8e02ff */
[----:B------:R-:W-:Y:S02]  /*1f140*/  ULDC UR32, c[0x0][0x240] ;  /* 0x0000900000207ab9 */ /* 0x000fe40000000800 */
[----:B------:R-:W4:Y:S01]  /*1f150*/  LDL.LU R233, [R1+0x694] ;  /* 0x0006940001e97983 */ /* 0x000f220000300800 */
[----:B------:R-:W-:Y:S01]  /*1f160*/  IMAD R223, R0, UR34, RZ ;  /* 0x0000002200df7c24 */ /* 0x000fe2000f8e02ff */
[----:B------:R-:W-:Y:S01]  /*1f170*/  ULDC UR34, c[0x0][0x240] ;  /* 0x0000900000227ab9 */ /* 0x000fe20000000800 */
[----:B------:R-:W-:Y:S01]  /*1f180*/  IMAD R0, R140, UR31, RZ ;  /* 0x0000001f8c007c24 */ /* 0x000fe2000f8e02ff */
[----:B------:R-:W-:Y:S01]  /*1f190*/  ULDC UR31, c[0x0][0x240] ;  /* 0x00009000001f7ab9 */ /* 0x000fe20000000800 */
[----:B------:R-:W4:Y:S01]  /*1f1a0*/  LDL.LU R140, [R1+0x690] ;  /* 0x00069000018c7983 */ /* 0x000f220000300800 */
[----:B------:R-:W-:Y:S01]  /*1f1b0*/  IMAD R222, R97, UR30, RZ ;  /* 0x0000001e61de7c24 */ /* 0x000fe2000f8e02ff */
[----:B------:R-:W-:-:S02]  /*1f1c0*/  ULDC UR30, c[0x0][0x240] ;  /* 0x00009000001e7ab9 */ /* 0x000fc40000000800 */
[----:B------:R-:W4:Y:S01]  /*1f1d0*/  LDL.LU R97, [R1+0x680] ;  /* 0x0006800001617983 */ /* 0x000f220000300800 */
[----:B-1----:R-:W-:Y:S01]  /*1f1e0*/  IMAD R8, R234, UR29, RZ ;  /* 0x0000001dea087c24 */ /* 0x002fe2000f8e02ff */
[----:B------:R-:W-:Y:S02]  /*1f1f0*/  ULDC UR29, c[0x0][0x240] ;  /* 0x00009000001d7ab9 */ /* 0x000fe40000000800 */
[----:B------:R-:W4:Y:S04]  /*1f200*/  LDL.LU R234, [R1+0x674] ;  /* 0x0006740001ea7983 */ /* 0x000f280000300800 */
[----:B------:R-:W4:Y:S04]  /*1f210*/  LDL.LU R108, [R1+0x66c] ;  /* 0x00066c00016c7983 */ /* 0x000f280000300800 */
[----:B------:R2:W-:Y:S04]  /*1f220*/  STL [R1+0xcb8], R8 ;  /* 0x000cb80801007387 */ /* 0x0005e80000100800 */
[----:B------:R-:W-:Y:S01]  /*1f230*/  STL [R1+0xd8], R222 ;  /* 0x0000d8de01007387 */ /* 0x000fe20000100800 */
[----:B--2---:R-:W-:Y:S01]  /*1f240*/  IMAD R8, R15, UR28, RZ ;  /* 0x0000001c0f087c24 */ /* 0x004fe2000f8e02ff */
[----:B------:R-:W-:-:S02]  /*1f250*/  ULDC UR28, c[0x0][0x240] ;  /* 0x00009000001c7ab9 */ /* 0x000fc40000000800 */
[----:B------:R-:W2:Y:S04]  /*1f260*/  LDL.LU R15, [R1+0x668] ;  /* 0x00066800010f7983 */ /* 0x000ea80000300800 */
[----:B------:R3:W-:Y:S02]  /*1f270*/  STL [R1+0x1054], R8 ;  /* 0x0010540801007387 */ /* 0x0007e40000100800 */
[----:B---3--:R-:W-:Y:S01]  /*1f280*/  IMAD R8, R14, UR27, RZ ;  /* 0x0000001b0e087c24 */ /* 0x008fe2000f8e02ff */
[----:B------:R-:W-:Y:S01]  /*1f290*/  ULDC UR27, c[0x0][0x240] ;  /* 0x00009000001b7ab9 */ /* 0x000fe20000000800 */
[----:B------:R-:W3:Y:S04]  /*1f2a0*/  LDL.LU R14, [R1+0x65c] ;  /* 0x00065c00010e7983 */ /* 0x000ee80000300800 */
[----:B------:R1:W-:Y:S04]  /*1f2b0*/  STL [R1+0x1058], R8 ;  /* 0x0010580801007387 */ /* 0x0003e80000100800 */
[----:B------:R-:W3:Y:S01]  /*1f2c0*/  LDL.LU R18, [R1+0x628] ;  /* 0x0006280001127983 */ /* 0x000ee20000300800 */
[----:B-1----:R-:W-:Y:S01]  /*1f2d0*/  IMAD R8, R138, UR26, RZ ;  /* 0x0000001a8a087c24 */ /* 0x002fe2000f8e02ff */
[----:B------:R-:W-:Y:S01]  /*1f2e0*/  ULDC UR26, c[0x0][0x240] ;  /* 0x00009000001a7ab9 */ /* 0x000fe20000000800 */
[----:B----4-:R-:W-:Y:S01]  /*1f2f0*/  IMAD R138, R231, UR25, RZ ;  /* 0x00000019e78a7c24 */ /* 0x010fe2000f8e02ff */
[----:B------:R-:W-:-:S02]  /*1f300*/  ULDC UR25, c[0x0][0x240] ;  /* 0x0000900000197ab9 */ /* 0x000fc40000000800 */
[----:B------:R1:W-:Y:S04]  /*1f310*/  STL [R1+0x1068], R8 ;  /* 0x0010680801007387 */ /* 0x0003e80000100800 */
[----:B------:R-:W4:Y:S04]  /*1f320*/  LDL.LU R231, [R1+0x624] ;  /* 0x0006240001e77983 */ /* 0x000f280000300800 */
[----:B------:R-:W4:Y:S01]  /*1f330*/  LDL.LU R105, [R1+0x620] ;  /* 0x0006200001697983 */ /* 0x000f220000300800 */
[----:B-1----:R-:W-:Y:S01]  /*1f340*/  IMAD R8, R112, UR24, RZ ;  /* 0x0000001870087c24 */ /* 0x002fe2000f8e02ff */
[----:B------:R-:W-:-:S04]  /*1f350*/  ULDC UR24, c[0x0][0x240] ;  /* 0x0000900000187ab9 */ /* 0x000fc80000000800 */
[----:B------:R1:W-:Y:S02]  /*1f360*/  STL [R1+0x105c], R8 ;  /* 0x00105c0801007387 */ /* 0x0003e40000100800 */
[----:B-1----:R-:W-:Y:S01]  /*1f370*/  IMAD R8, R232, UR23, RZ ;  /* 0x00000017e8087c24 */ /* 0x002fe2000f8e02ff */
[----:B------:R-:W-:Y:S01]  /*1f380*/  ULDC UR23, c[0x0][0x240] ;  /* 0x0000900000177ab9 */ /* 0x000fe20000000800 */
[----:B------:R-:W4:Y:S04]  /*1f390*/  LDL.LU R232, [R1+0x61c] ;  /* 0x00061c0001e87983 */ /* 0x000f280000300800 */
[----:B------:R1:W-:Y:S02]  /*1f3a0*/  STL [R1+0x14e0], R8 ;  /* 0x0014e00801007387 */ /* 0x0003e40000100800 */
[----:B-1----:R-:W-:Y:S01]  /*1f3b0*/  IMAD R8, R233, UR22, RZ ;  /* 0x00000016e9087c24 */ /* 0x002fe2000f8e02ff */
[----:B------:R-:W-:Y:S01]  /*1f3c0*/  ULDC UR22, c[0x0][0x240] ;  /* 0x0000900000167ab9 */ /* 0x000fe20000000800 */
[----:B------:R-:W4:Y:S01]  /*1f3d0*/  LDL.LU R233, [R1+0x618] ;  /* 0x0006180001e97983 */ /* 0x000f220000300800 */
[----:B------:R-:W-:Y:S01]  /*1f3e0*/  IMAD R112, R140, UR21, RZ ;  /* 0x000000158c707c24 */ /* 0x000fe2000f8e02ff */
[----:B------:R-:W-:-:S02]  /*1f3f0*/  ULDC UR21, c[0x0][0x240] ;  /* 0x0000900000157ab9 */ /* 0x000fc40000000800 */
[----:B------:R1:W-:Y:S04]  /*1f400*/  STL [R1+0x14e4], R8 ;  /* 0x0014e40801007387 */ /* 0x0003e80000100800 */
[----:B------:R-:W4:Y:S01]  /*1f410*/  LDL.LU R140, [R1+0x5f8] ;  /* 0x0005f800018c7983 */ /* 0x000f220000300800 */
[----:B-1----:R-:W-:Y:S01]  /*1f420*/  IMAD R8, R97, UR20, RZ ;  /* 0x0000001461087c24 */ /* 0x002fe2000f8e02ff */
[----:B------:R-:W-:Y:S02]  /*1f430*/  ULDC UR20, c[0x0][0x240] ;  /* 0x0000900000147ab9 */ /* 0x000fe40000000800 */
[----:B------:R-:W4:Y:S04]  /*1f440*/  LDL.LU R97, [R1+0x5f0] ;  /* 0x0005f00001617983 */ /* 0x000f280000300800 */
[----:B------:R1:W-:Y:S02]  /*1f450*/  STL [R1+0x59c], R8 ;  /* 0x00059c0801007387 */ /* 0x0003e40000100800 */
[----:B-1----:R-:W-:Y:S01]  /*1f460*/  IMAD R8, R234, UR19, RZ ;  /* 0x00000013ea087c24 */ /* 0x002fe2000f8e02ff */
[----:B------:R-:W-:Y:S01]  /*1f470*/  ULDC UR19, c[0x0][0x240] ;  /* 0x0000900000137ab9 */ /* 0x000fe20000000800 */
[----:B------:R-:W4:Y:S04]  /*1f480*/  LDL.LU R234, [R1+0x5ec] ;  /* 0x0005ec0001ea7983 */ /* 0x000f280000300800 */
[----:B------:R1:W-:Y:S04]  /*1f490*/  STL [R1+0x106c], R8 ;  /* 0x00106c0801007387 */ /* 0x0003e80000100800 */
[----:B------:R-:W4:Y:S01]  /*1f4a0*/  LDL.LU R16, [R1+0x5e8] ;  /* 0x0005e80001107983 */ /* 0x000f220000300800 */
[----:B-1----:R-:W-:Y:S01]  /*1f4b0*/  IMAD R8, R108, UR18, RZ ;  /* 0x000000126c087c24 */ /* 0x002fe2000f8e02ff */
[----:B------:R-:W-:-:S04]  /*1f4c0*/  ULDC UR18, c[0x0][0x240] ;  /* 0x0000900000127ab9 */ /* 0x000fc80000000800 */
[----:B------:R2:W-:Y:S02]  /*1f4d0*/  STL [R1+0x14f0], R8 ;  /* 0x0014f00801007387 */ /* 0x0005e40000100800 */
[----:B--2---:R-:W-:Y:S01]  /*1f4e0*/  IMAD R8, R15, UR17, RZ ;  /* 0x000000110f087c24 */ /* 0x004fe2000f8e02ff */
[----:B------:R-:W-:Y:S01]  /*1f4f0*/  ULDC UR17, c[0x0][0x240] ;  /* 0x0000900000117ab9 */ /* 0x000fe20000000800 */
[----:B------:R-:W2:Y:S04]  /*1f500*/  LDL.LU R15, [R1+0x5e4] ;  /* 0x0005e400010f7983 */ /* 0x000ea80000300800 */
[----:B------:R4:W-:Y:S01]  /*1f510*/  STL [R1+0x1500], R8 ;  /* 0x0015000801007387 */ /* 0x0009e20000100800 */
[----:B---3--:R-:W-:Y:S01]  /*1f520*/  IMAD R108, R14, UR16, RZ ;  /* 0x000000100e6c7c24 */ /* 0x008fe2000f8e02ff */
[----:B------:R-:W-:-:S02]  /*1f530*/  ULDC UR16, c[0x0][0x240] ;  /* 0x0000900000107ab9 */ /* 0x000fc40000000800 */
[----:B------:R-:W3:Y:S01]  /*1f540*/  LDL.LU R14, [R1+0x5cc] ;  /* 0x0005cc00010e7983 */ /* 0x000ee20000300800 */
[----:B------:R-:W-:Y:S01]  /*1f550*/  IMAD R13, R18, UR15, RZ ;  /* 0x0000000f120d7c24 */ /* 0x000fe2000f8e02ff */
[----:B------:R-:W-:-:S04]  /*1f560*/  ULDC UR15, c[0x0][0x240] ;  /* 0x00009000000f7ab9 */ /* 0x000fc80000000800 */
[----:B------:R-:W-:Y:S01]  /*1f570*/  STL [R1+0x14f4], R13 ;  /* 0x0014f40d01007387 */ /* 0x000fe20000100800 */
[----:B----4-:R-:W-:Y:S01]  /*1f580*/  IMAD R8, R231, UR14, RZ ;  /* 0x0000000ee7087c24 */ /* 0x010fe2000f8e02ff */
[----:B------:R-:W-:Y:S02]  /*1f590*/  ULDC UR14, c[0x0][0x240] ;  /* 0x00009000000e7ab9 */ /* 0x000fe40000000800 */
[----:B------:R-:W4:Y:S04]  /*1f5a0*/  LDL.LU R231, [R1+0x5c8] ;  /* 0x0005c80001e77983 */ /* 0x000f280000300800 */
[----:B------:R1:W-:Y:S04]  /*1f5b0*/  STL [R1+0x1510], R8 ;  /* 0x0015100801007387 */ /* 0x0003e80000100800 */
[----:B------:R-:W4:Y:S01]  /*1f5c0*/  LDL.LU R19, [R1+0x5bc] ;  /* 0x0005bc0001137983 */ /* 0x000f220000300800 */
[----:B-1----:R-:W-:Y:S01]  /*1f5d0*/  IMAD R8, R105, UR13, RZ ;  /* 0x0000000d69087c24 */ /* 0x002fe2000f8e02ff */
[----:B------:R-:W-:-:S04]  /*1f5e0*/  ULDC UR13, c[0x0][0x240] ;  /* 0x00009000000d7ab9 */ /* 0x000fc80000000800 */
[----:B------:R1:W-:Y:S01]  /*1f5f0*/  STL [R1+0x1524], R8 ;  /* 0x0015240801007387 */ /* 0x0003e20000100800 */
[----:B------:R-:W-:Y:S01]  /*1f600*/  IMAD R105, R232, UR60, RZ ;  /* 0x0000003ce8697c24 */ /* 0x000fe2000f8e02ff */
[----:B------:R-:W-:Y:S02]  /*1f610*/  ULDC UR60, c[0x0][0x240] ;  /* 0x00009000003c7ab9 */ /* 0x000fe40000000800 */
[----:B------:R-:W4:Y:S01]  /*1f620*/  LDL.LU R232, [R1+0x5a4] ;  /* 0x0005a40001e87983 */ /* 0x000f220000300800 */
[----:B------:R-:W-:Y:S01]  /*1f630*/  IMAD R221, R233, UR59, RZ ;  /* 0x0000003be9dd7c24 */ /* 0x000fe2000f8e02ff */
[----:B------:R-:W-:Y:S02]  /*1f640*/  ULDC UR59, c[0x0][0x240] ;  /* 0x00009000003b7ab9 */ /* 0x000fe40000000800 */
[----:B------:R-:W4:Y:S01]  /*1f650*/  LDL.LU R233, [R1+0x588] ;  /* 0x0005880001e97983 */ /* 0x000f220000300800 */
[----:B------:R-:W-:Y:S02]  /*1f660*/  IMAD R101, R28, UR11, RZ ;  /* 0x0000000b1c657c24 */ /* 0x000fe4000f8e02ff */
[----:B------:R-:W-:-:S02]  /*1f670*/  IMAD R103, R29, UR11, RZ ;  /* 0x0000000b1d677c24 */ /* 0x000fc4000f8e02ff */
[----:B-1----:R-:W-:Y:S01]  /*1f680*/  IMAD R8, R140, UR12, RZ ;  /* 0x0000000c8c087c24 */ /* 0x002fe2000f8e02ff */
[----:B------:R-:W-:Y:S01]  /*1f690*/  ULDC UR12, c[0x0][0x240] ;  /* 0x00009000000c7ab9 */ /* 0x000fe20000000800 */
[----:B------:R-:W4:Y:S01]  /*1f6a0*/  LDL.LU R140, [R1+0x584] ;  /* 0x00058400018c7983 */ /* 0x000f220000300800 */
[----:B------:R-:W-:Y:S01]  /*1f6b0*/  IMAD R248, R248, UR11, RZ ;  /* 0x0000000bf8f87c24 */ /* 0x000fe2000f8e02ff */
[----:B------:R-:W-:Y:S02]  /*1f6c0*/  ULDC UR11, c[0x0][0x240] ;  /* 0x00009000000b7ab9 */ /* 0x000fe40000000800 */
[----:B------:R1:W-:Y:S01]  /*1f6d0*/  STL [R1+0x1504], R8 ;  /* 0x0015040801007387 */ /* 0x0003e20000100800 */
[----:B------:R-:W-:Y:S01]  /*1f6e0*/  IMAD R100, R17, UR10, RZ ;  /* 0x0000000a11647c24 */ /* 0x000fe2000f8e02ff */
[----:B------:R-:W-:Y:S02]  /*1f6f0*/  ULDC UR10, c[0x0][0x240] ;  /* 0x00009000000a7ab9 */ /* 0x000fe40000000800 */
[----:B------:R-:W-:Y:S01]  /*1f700*/  STL [R1+0xd0], R221 ;  /* 0x0000d0dd01007387 */ /* 0x000fe20000100800 */
        /* <DEDUP_REMOVED lines=10> */
[----:B------:R-:W4:Y:S01]  /*1f7b0*/  LDL.LU R18, [R1+0x56c] ;  /* 0x00056c0001127983 */ /* 0x000f220000300800 */
[----:B------:R-:W-:Y:S01]  /*1f7c0*/  IMAD R90, R16, UR9, RZ ;  /* 0x00000009105a7c24 */ /* 0x000fe2000f8e02ff */
[----:B------:R-:W-:-:S02]  /*1f7d0*/  ULDC UR9, c[0x0][0x240] ;  /* 0x0000900000097ab9 */ /* 0x000fc40000000800 */
[----:B------:R-:W4:Y:S01]  /*1f7e0*/  LDL.LU R16, [R1+0x568] ;  /* 0x0005680001107983 */ /* 0x000f220000300800 */
[----:B------:R-:W-:Y:S01]  /*1f7f0*/  IMAD R107, R32, UR6, RZ ;  /* 0x00000006206b7c24 */ /* 0x000fe2000f8e02ff */
[----:B------:R-:W-:Y:S01]  /*1f800*/  ULDC UR6, c[0x0][0x240] ;  /* 0x0000900000067ab9 */ /* 0x000fe20000000800 */
[----:B------:R-:W-:Y:S01]  /*1f810*/  IMAD R109, R33, UR58, RZ ;  /* 0x0000003a216d7c24 */ /* 0x000fe2000f8e02ff */
[----:B------:R-:W-:Y:S01]  /*1f820*/  ULDC UR58, c[0x0][0x240] ;  /* 0x00009000003a7ab9 */ /* 0x000fe20000000800 */
[----:B------:R-:W-:Y:S01]  /*1f830*/  IMAD R110, R34, UR57, RZ ;  /* 0x00000039226e7c24 */ /* 0x000fe2000f8e02ff */
[----:B------:R-:W-:Y:S01]  /*1f840*/  ULDC UR57, c[0x0][0x240] ;  /* 0x0000900000397ab9 */ /* 0x000fe20000000800 */
[----:B------:R-:W-:Y:S01]  /*1f850*/  IMAD R111, R35, UR56, RZ ;  /* 0x00000038236f7c24 */ /* 0x000fe2000f8e02ff */
[----:B------:R-:W-:Y:S01]  /*1f860*/  ULDC UR56, c[0x0][0x240] ;  /* 0x0000900000387ab9 */ /* 0x000fe20000000800 */
[----:B--2---:R-:W-:Y:S01]  /*1f870*/  IMAD R203, R15, UR7, RZ ;  /* 0x000000070fcb7c24 */ /* 0x004fe2000f8e02ff */
[----:B------:R-:W-:Y:S01]  /*1f880*/  ULDC UR7, c[0x0][0x240] ;  /* 0x0000900000077ab9 */ /* 0x000fe20000000800 */
[----:B------:R-:W2:Y:S01]  /*1f890*/  LDL.LU R15, [R1+0x55c] ;  /* 0x00055c00010f7983 */ /* 0x000ea20000300800 */
[----:B---3--:R-:W-:Y:S01]  /*1f8a0*/  IMAD R8, R14, UR6, RZ ;  /* 0x000000060e087c24 */ /* 0x008fe2000f8e02ff */
[----:B------:R-:W-:-:S02]  /*1f8b0*/  ULDC UR6, c[0x0][0x240] ;  /* 0x0000900000067ab9 */ /* 0x000fc40000000800 */
[----:B------:R-:W3:Y:S04]  /*1f8c0*/  LDL.LU R14, [R1+0x554] ;  /* 0x00055400010e7983 */ /* 0x000ee80000300800 */
[----:B------:R4:W-:Y:S04]  /*1f8d0*/  STL [R1+0x1514], R8 ;  /* 0x0015140801007387 */ /* 0x0009e80000100800 */
[----:B------:R-:W-:Y:S01]  /*1f8e0*/  STL [R1+0xb0], R203 ;  /* 0x0000b0cb01007387 */ /* 0x000fe20000100800 */
[----:B----4-:R-:W-:Y:S01]  /*1f8f0*/  IMAD R8, R231, UR58, RZ ;  /* 0x0000003ae7087c24 */ /* 0x010fe2000f8e02ff */
[----:B------:R-:W-:-:S02]  /*1f900*/  ULDC UR58, c[0x0][0x240] ;  /* 0x00009000003a7ab9 */ /* 0x000fc40000000800 */
[----:B------:R-:W4:Y:S04]  /*1f910*/  LDL.LU R231, [R1+0x548] ;  /* 0x0005480001e77983 */ /* 0x000f280000300800 */
[----:B------:R1:W-:Y:S02]  /*1f920*/  STL [R1+0x1530], R8 ;  /* 0x0015300801007387 */ /* 0x0003e40000100800 */
[----:B-1----:R-:W-:Y:S01]  /*1f930*/  IMAD R8, R19, UR57, RZ ;  /* 0x0000003913087c24 */ /* 0x002fe2000f8e02ff */
[----:B------:R-:W-:Y:S01]  /*1f940*/  ULDC UR57, c[0x0][0x240] ;  /* 0x0000900000397ab9 */ /* 0x000fe20000000800 */
[----:B------:R-:W4:Y:S04]  /*1f950*/  LDL.LU R19, [R1+0x544] ;  /* 0x0005440001137983 */ /* 0x000f280000300800 */
[----:B------:R1:W-:Y:S01]  /*1f960*/  STL [R1+0x1550], R8 ;  /* 0x0015500801007387 */ /* 0x0003e20000100800 */
[----:B------:R-:W-:Y:S01]  /*1f970*/  IMAD R86, R232, UR56, RZ ;  /* 0x00000038e8567c24 */ /* 0x000fe2000f8e02ff */
[----:B------:R-:W-:-:S02]  /*1f980*/  ULDC UR56, c[0x0][0x240] ;  /* 0x0000900000387ab9 */ /* 0x000fc40000000800 */
        /* <DEDUP_REMOVED lines=24> */
[----:B--2---:R-:W-:Y:S01]  /*1fb10*/  IMAD R8, R15, UR49, RZ ;  /* 0x000000310f087c24 */ /* 0x004fe2000f8e02ff */
[----:B------:R-:W-:Y:S01]  /*1fb20*/  ULDC UR49, c[0x0][0x240] ;  /* 0x0000900000317ab9 */ /* 0x000fe20000000800 */
[----:B------:R-:W2:Y:S04]  /*1fb30*/  LDL.LU R15, [R1+0x4d4] ;  /* 0x0004d400010f7983 */ /* 0x000ea80000300800 */
[----:B------:R3:W-:Y:S02]  /*1fb40*/  STL [R1+0x1540], R8 ;  /* 0x0015400801007387 */ /* 0x0007e40000100800 */
[----:B---3--:R-:W-:Y:S01]  /*1fb50*/  IMAD R8, R14, UR48, RZ ;  /* 0x000000300e087c24 */ /* 0x008fe2000f8e02ff */
[----:B------:R-:W-:Y:S01]  /*1fb60*/  ULDC UR48, c[0x0][0x240] ;  /* 0x0000900000307ab9 */ /* 0x000fe20000000800 */
[----:B------:R-:W3:Y:S04]  /*1fb70*/  LDL.LU R14, [R1+0x4d0] ;  /* 0x0004d000010e7983 */ /* 0x000ee80000300800 */
[----:B------:R4:W-:Y:S02]  /*1fb80*/  STL [R1+0x1554], R8 ;  /* 0x0015540801007387 */ /* 0x0009e40000100800 */
[----:B----4-:R-:W-:Y:S01]  /*1fb90*/  IMAD R8, R231, UR5, RZ ;  /* 0x00000005e7087c24 */ /* 0x010fe2000f8e02ff */
[----:B------:R-:W-:Y:S01]  /*1fba0*/  ULDC UR5, c[0x0][0x240] ;  /* 0x0000900000057ab9 */ /* 0x000fe20000000800 */
        /* <DEDUP_REMOVED lines=19> */
[----:B------:R-:W4:Y:S01]  /*1fce0*/  LDL.LU R234, [R1+0x470] ;  /* 0x0004700001ea7983 */ /* 0x000f220000300800 */
[----:B------:R-:W-:Y:S01]  /*1fcf0*/  IMAD R83, R19, UR4, RZ ;  /* 0x0000000413537c24 */ /* 0x000fe2000f8e02ff */
[----:B------:R-:W-:Y:S02]  /*1fd00*/  ULDC UR4, c[0x0][0x240] ;  /* 0x0000900000047ab9 */ /* 0x000fe40000000800 */
[----:B------:R1:W-:Y:S04]  /*1fd10*/  STL [R1+0x1584], R8 ;  /* 0x0015840801007387 */ /* 0x0003e80000100800 */
[----:B------:R-:W4:Y:S01]  /*1fd20*/  LDL.LU R19, [R1+0x468] ;  /* 0x0004680001137983 */ /* 0x000f220000300800 */
[----:B-1----:R-:W-:Y:S01]  /*1fd30*/  IMAD R8, R18, UR42, RZ ;  /* 0x0000002a12087c24 */ /* 0x002fe2000f8e02ff */
[----:B------:R-:W-:-:S04]  /*1fd40*/  ULDC UR42, c[0x0][0x240] ;  /* 0x00009000002a7ab9 */ /* 0x000fc80000000800 */
[----:B------:R1:W-:Y:S04]  /*1fd50*/  STL [R1+0x15a0], R8 ;  /* 0x0015a00801007387 */ /* 0x0003e80000100800 */
[----:B------:R-:W4:Y:S01]  /*1fd60*/  LDL.LU R18, [R1+0x464] ;  /* 0x0004640001127983 */ /* 0x000f220000300800 */
[----:B-1----:R-:W-:Y:S01]  /*1fd70*/  IMAD R8, R16, UR41, RZ ;  /* 0x0000002910087c24 */ /* 0x002fe2000f8e02ff */
[----:B------:R-:W-:-:S04]  /*1fd80*/  ULDC UR41, c[0x0][0x240] ;  /* 0x0000900000297ab9 */ /* 0x000fc80000000800 */
[----:B------:R4:W-:Y:S01]  /*1fd90*/  STL [R1+0x15b0], R8 ;  /* 0x0015b00801007387 */ /* 0x0009e20000100800 */
[----:B--2---:R-:W-:Y:S01]  /*1fda0*/  IMAD R81, R15, UR40, RZ ;  /* 0x000000280f517c24 */ /* 0x004fe2000f8e02ff */
[----:B------:R-:W-:Y:S02]  /*1fdb0*/  ULDC UR40, c[0x0][0x240] ;  /* 0x0000900000287ab9 */ /* 0x000fe40000000800 */
[----:B------:R-:W2:Y:S01]  /*1fdc0*/  LDL.LU R15, [R1+0x454] ;  /* 0x00045400010f7983 */ /* 0x000ea20000300800 */
[----:B---3--:R-:W-:Y:S01]  /*1fdd0*/  IMAD R114, R14, UR39, RZ ;  /* 0x000000270e727c24 */ /* 0x008fe2000f8e02ff */
[----:B------:R-:W-:Y:S02]  /*1fde0*/  ULDC UR39, c[0x0][0x240] ;  /* 0x0000900000277ab9 */ /* 0x000fe40000000800 */
[----:B------:R-:W3:Y:S01]  /*1fdf0*/  LDL.LU R14, [R1+0x444] ;  /* 0x00044400010e7983 */ /* 0x000ee20000300800 */
[----:B----4-:R-:W-:Y:S01]  /*1fe00*/  IMAD R8, R231, UR38, RZ ;  /* 0x00000026e7087c24 */ /* 0x010fe2000f8e02ff */
[----:B------:R-:W-:-:S02]  /*1fe10*/  ULDC UR38, c[0x0][0x240] ;  /* 0x0000900000267ab9 */ /* 0x000fc40000000800 */
[----:B------:R-:W4:Y:S04]  /*1fe20*/  LDL.LU R231, [R1+0x438] ;  /* 0x0004380001e77983 */ /* 0x000f280000300800 */
[----:B------:R-:W4:Y:S04]  /*1fe30*/  LDL.LU R16, [R1+0x434] ;  /* 0x0004340001107983 */ /* 0x000f280000300800 */
[----:B------:R1:W-:Y:S04]  /*1fe40*/  STL [R1+0x1594], R8 ;  /* 0x0015940801007387 */ /* 0x0003e80000100800 */
[----:B------:R-:W-:Y:S01]  /*1fe50*/  STL [R1+0xac], R114 ;  /* 0x0000ac7201007387 */ /* 0x000fe20000100800 */
[----:B-1----:R-:W-:Y:S01]  /*1fe60*/  IMAD R8, R232, UR37, RZ ;  /* 0x00000025e8087c24 */ /* 0x002fe2000f8e02ff */
        /* <DEDUP_REMOVED lines=25> */
[----:B--2---:R-:W-:Y:S01]  /*20000*/  IMAD R8, R15, UR30, RZ ;  /* 0x0000001e0f087c24 */ /* 0x004fe2000f8e02ff */
[----:B------:R-:W-:Y:S02]  /*20010*/  ULDC UR30, c[0x0][0x240] ;  /* 0x00009000001e7ab9 */ /* 0x000fe40000000800 */
        /* <DEDUP_REMOVED lines=32> */
[----:B------:R-:W-:Y:S01]  /*20220*/  IMAD R13, R19, UR21, RZ ;  /* 0x00000015130d7c24 */ /* 0x000fe2000f8e02ff */
[----:B------:R-:W-:-:S04]  /*20230*/  ULDC UR21, c[0x0][0x240] ;  /* 0x0000900000157ab9 */ /* 0x000fc80000000800 */
[----:B------:R-:W-:Y:S01]  /*20240*/  STL [R1+0x15e0], R13 ;  /* 0x0015e00d01007387 */ /* 0x000fe20000100800 */
[----:B-1----:R-:W-:Y:S01]  /*20250*/  IMAD R8, R18, UR20, RZ ;  /* 0x0000001412087c24 */ /* 0x002fe2000f8e02ff */
[----:B------:R-:W-:Y:S02]  /*20260*/  ULDC UR20, c[0x0][0x240] ;  /* 0x0000900000147ab9 */ /* 0x000fe40000000800 */
[----:B------:R-:W4:Y:S04]  /*20270*/  LDL.LU R18, [R1+0x360] ;  /* 0x0003600001127983 */ /* 0x000f280000300800 */
        /* <DEDUP_REMOVED lines=8> */
[----:B----4-:R-:W-:Y:S01]  /*20300*/  IMAD R113, R231, UR17, RZ ;  /* 0x00000011e7717c24 */ /* 0x010fe2000f8e02ff */
[----:B------:R-:W-:Y:S02]  /*20310*/  ULDC UR17, c[0x0][0x240] ;  /* 0x0000900000117ab9 */ /* 0x000fe40000000800 */
[----:B------:R-:W4:Y:S04]  /*20320*/  LDL.LU R231, [R1+0x34c] ;  /* 0x00034c0001e77983 */ /* 0x000f280000300800 */
[----:B------:R-:W4:Y:S01]  /*20330*/  LDL.LU R19, [R1+0x340] ;  /* 0x0003400001137983 */ /* 0x000f220000300800 */
[----:B-1----:R-:W-:Y:S01]  /*20340*/  IMAD R8, R16, UR16, RZ ;  /* 0x0000001010087c24 */ /* 0x002fe2000f8e02ff */
[----:B------:R-:W-:-:S04]  /*20350*/  ULDC UR16, c[0x0][0x240] ;  /* 0x0000900000107ab9 */ /* 0x000fc80000000800 */
[----:B------:R1:W-:Y:S04]  /*20360*/  STL [R1+0x15ec], R8 ;  /* 0x0015ec0801007387 */ /* 0x0003e80000100800 */
[----:B------:R-:W-:Y:S01]  /*20370*/  STL [R1+0x88], R113 ;  /* 0x0000887101007387 */ /* 0x000fe20000100800 */
        /* <DEDUP_REMOVED lines=14> */
[----:B------:R-:W4:Y:S01]  /*20460*/  LDL.LU R97, [R1+0x2f8] ;  /* 0x0002f80001617983 */ /* 0x000f220000300800 */
[----:B-1----:R-:W-:Y:S01]  /*20470*/  IMAD R8, R234, UR59, RZ ;  /* 0x0000003bea087c24 */ /* 0x002fe2000f8e02ff */
[----:B------:R-:W-:Y:S02]  /*20480*/  ULDC UR59, c[0x0][0x240] ;  /* 0x00009000003b7ab9 */ /* 0x000fe40000000800 */
[----:B------:R-:W4:Y:S04]  /*20490*/  LDL.LU R234, [R1+0x2f4] ;  /* 0x0002f40001ea7983 */ /* 0x000f280000300800 */
[----:B------:R1:W-:Y:S04]  /*204a0*/  STL [R1+0xcac], R8 ;  /* 0x000cac0801007387 */ /* 0x0003e80000100800 */
[----:B------:R-:W-:Y:S01]  /*204b0*/  STL [R1+0x84], R106 ;  /* 0x0000846a01007387 */ /* 0x000fe20000100800 */
[----:B-1----:R-:W-:Y:S01]  /*204c0*/  IMAD R8, R18, UR12, RZ ;  /* 0x0000000c12087c24 */ /* 0x002fe2000f8e02ff */
[----:B------:R-:W-:-:S02]  /*204d0*/  ULDC UR12, c[0x0][0x240] ;  /* 0x00009000000c7ab9 */ /* 0x000fc40000000800 */
        /* <DEDUP_REMOVED lines=9> */
[----:B------:R1:W-:Y:S01]  /*20570*/  STL [R1+0x160c], R8 ;  /* 0x00160c0801007387 */ /* 0x0003e20000100800 */
[----:B----4-:R-:W-:Y:S01]  /*20580*/  IMAD R32, R231, UR9, RZ ;  /* 0x00000009e7207c24 */ /* 0x010fe2000f8e02ff */
        /* <DEDUP_REMOVED lines=42> */
[----:B------:R-:W4:Y:S01]  /*20830*/  LDL.LU R231, [R1+0x244] ;  /* 0x0002440001e77983 */ /* 0x000f220000300800 */
[----:B------:R-:W-:Y:S01]  /*20840*/  IMAD R13, R19, UR49, RZ ;  /* 0x00000031130d7c24 */ /* 0x000fe2000f8e02ff */
[----:B------:R-:W-:Y:S02]  /*20850*/  ULDC UR49, c[0x0][0x240] ;  /* 0x0000900000317ab9 */ /* 0x000fe40000000800 */
        /* <DEDUP_REMOVED lines=10> */
[----:B------:R-:W-:-:S03]  /*20900*/  IMAD R29, R16, UR4, RZ ;  /* 0x00000004101d7c24 */ /* 0x000fc6000f8e02ff */
        /* <DEDUP_REMOVED lines=16> */
[----:B------:R4:W-:Y:S01]  /*20a10*/  STL [R1+0x1664], R8 ;  /* 0x0016640801007387 */ /* 0x0009e20000100800 */
[----:B--2---:R-:W-:Y:S01]  /*20a20*/  IMAD R28, R15, UR43, RZ ;  /* 0x0000002b0f1c7c24 */ /* 0x004fe2000f8e02ff */
[----:B------:R-:W-:Y:S02]  /*20a30*/  ULDC UR43, c[0x0][0x240] ;  /* 0x00009000002b7ab9 */ /* 0x000fe40000000800 */
[----:B------:R-:W2:Y:S04]  /*20a40*/  LDL.LU R15, [R1+0x204] ;  /* 0x00020400010f7983 */ /* 0x000ea80000300800 */
[----:B------:R-:W2:Y:S01]  /*20a50*/  LDL.LU R18, [R1+0x1fc] ;  /* 0x0001fc0001127983 */ /* 0x000ea20000300800 */
[----:B---3--:R-:W-:Y:S01]  /*20a60*/  IMAD R88, R14, UR42, RZ ;  /* 0x0000002a0e587c24 */ /* 0x008fe2000f8e02ff */
[----:B------:R-:W-:-:S02]  /*20a70*/  ULDC UR42, c[0x0][0x240] ;  /* 0x00009000002a7ab9 */ /* 0x000fc40000000800 */
[----:B------:R-:W3:Y:S01]  /*20a80*/  LDL.LU R14, [R1+0x1f8] ;  /* 0x0001f800010e7983 */ /* 0x000ee20000300800 */
[----:B----4-:R-:W-:Y:S01]  /*20a90*/  IMAD R8, R231, UR41, RZ ;  /* 0x00000029e7087c24 */ /* 0x010fe2000f8e02ff */
        /* <DEDUP_REMOVED lines=35> */
[----:B-1----:R-:W-:Y:S01]  /*20cd0*/  IMAD R8, R18, UR32, RZ ;  /* 0x0000002012087c24 */ /* 0x002fe2000f8e02ff */
[----:B------:R-:W-:Y:S01]  /*20ce0*/  ULDC UR32, c[0x0][0x240] ;  /* 0x0000900000207ab9 */ /* 0x000fe20000000800 */
[----:B------:R-:W2:Y:S01]  /*20cf0*/  LDL.LU R18, [R1+0x18c] ;  /* 0x00018c0001127983 */ /* 0x000ea20000300800 */
[----:B---3--:R-:W-:Y:S01]  /*20d00*/  IMAD R26, R14, UR31, RZ ;  /* 0x0000001f0e1a7c24 */ /* 0x008fe2000f8e02ff */
[----:B------:R-:W-:-:S02]  /*20d10*/  ULDC UR31, c[0x0][0x240] ;  /* 0x00009000001f7ab9 */ /* 0x000fc40000000800 */
[----:B------:R4:W-:Y:S04]  /*20d20*/  STL [R1+0x165c], R8 ;  /* 0x00165c0801007387 */ /* 0x0009e80000100800 */
[----:B------:R-:W3:Y:S01]  /*20d30*/  LDL.LU R14, [R1+0x178] ;  /* 0x00017800010e7983 */ /* 0x000ee20000300800 */
[----:B----4-:R-:W-:Y:S01]  /*20d40*/  IMAD R8, R231, UR30, RZ ;  /* 0x0000001ee7087c24 */ /* 0x010fe2000f8e02ff */
        /* <DEDUP_REMOVED lines=25> */
[----:B------:R2:W-:Y:S01]  /*20ee0*/  STL [R1+0x1654], R8 ;  /* 0x0016540801007387 */ /* 0x0005e20000100800 */
[----:B------:R-:W-:Y:S01]  /*20ef0*/  IMAD R13, R19, UR23, RZ ;  /* 0x00000017130d7c24 */ /* 0x000fe2000f8e02ff */
[----:B------:R-:W-:-:S04]  /*20f00*/  ULDC UR23, c[0x0][0x240] ;  /* 0x0000900000177ab9 */ /* 0x000fc80000000800 */
[----:B------:R-:W-:Y:S01]  /*20f10*/  STL [R1+0x1678], R13 ;  /* 0x0016780d01007387 */ /* 0x000fe20000100800 */
[----:B--2---:R-:W-:Y:S01]  /*20f20*/  IMAD R8, R15, UR22, RZ ;  /* 0x000000160f087c24 */ /* 0x004fe2000f8e02ff */
[----:B------:R-:W-:Y:S02]  /*20f30*/  ULDC UR22, c[0x0][0x240] ;  /* 0x0000900000167ab9 */ /* 0x000fe40000000800 */
[----:B------:R-:W2:Y:S04]  /*20f40*/  LDL.LU R15, [R1+0x130] ;  /* 0x00013000010f7983 */ /* 0x000ea80000300800 */
[----:B------:R3:W-:Y:S04]  /*20f50*/  STL [R1+0x1694], R8 ;  /* 0x0016940801007387 */ /* 0x0007e80000100800 */
[----:B------:R-:W2:Y:S01]  /*20f60*/  LDL.LU R20, [R1+0x128] ;  /* 0x0001280001147983 */ /* 0x000ea20000300800 */
[----:B---3--:R-:W-:Y:S01]  /*20f70*/  IMAD R8, R14, UR20, RZ ;  /* 0x000000140e087c24 */ /* 0x008fe2000f8e02ff */
[----:B------:R-:W-:-:S02]  /*20f80*/  ULDC UR20, c[0x0][0x240] ;  /* 0x0000900000147ab9 */ /* 0x000fc40000000800 */
[----:B------:R-:W3:Y:S04]  /*20f90*/  LDL.LU R14, [R1+0x120] ;  /* 0x00012000010e7983 */ /* 0x000ee80000300800 */
[----:B------:R4:W-:Y:S02]  /*20fa0*/  STL [R1+0xca8], R8 ;  /* 0x000ca80801007387 */ /* 0x0009e40000100800 */
[----:B----4-:R-:W-:Y:S01]  /*20fb0*/  IMAD R8, R231, UR19, RZ ;  /* 0x00000013e7087c24 */ /* 0x010fe2000f8e02ff */
[----:B------:R-:W-:Y:S01]  /*20fc0*/  ULDC UR19, c[0x0][0x240] ;  /* 0x0000900000137ab9 */ /* 0x000fe20000000800 */
[----:B------:R-:W4:Y:S04]  /*20fd0*/  LDL.LU R231, [R1+0x11c] ;  /* 0x00011c0001e77983 */ /* 0x000f280000300800 */
[----:B------:R1:W-:Y:S04]  /*20fe0*/  STL [R1+0xe90], R8 ;  /* 0x000e900801007387 */ /* 0x0003e80000100800 */
[----:B------:R-:W4:Y:S01]  /*20ff0*/  LDL.LU R19, [R1+0x108] ;  /* 0x0001080001137983 */ /* 0x000f220000300800 */
[----:B------:R-:W-:Y:S01]  /*21000*/  IMAD R24, R18, UR21, RZ ;  /* 0x0000001512187c24 */ /* 0x000fe2000f8e02ff */
[----:B------:R-:W-:Y:S01]  /*21010*/  ULDC UR21, c[0x0][0x240] ;  /* 0x0000900000157ab9 */ /* 0x000fe20000000800 */
        /* <DEDUP_REMOVED lines=11> */
[----:B------:R1:W-:Y:S04]  /*210d0*/  STL [R1+0x1690], R8 ;  /* 0x0016900801007387 */ /* 0x0003e80000100800 */
[----:B------:R-:W4:Y:S01]  /*210e0*/  LDL.LU R16, [R1+0xe8] ;  /* 0x0000e80001107983 */ /* 0x000f220000300800 */
[----:B------:R-:W-:Y:S01]  /*210f0*/  IMAD R23, R140, UR15, RZ ;  /* 0x0000000f8c177c24 */ /* 0x000fe2000f8e02ff */
[----:B------:R-:W-:Y:S02]  /*21100*/  ULDC UR15, c[0x0][0x240] ;  /* 0x00009000000f7ab9 */ /* 0x000fe40000000800 */
[----:B------:R-:W4:Y:S01]  /*21110*/  LDL.LU R140, [R1+0xdc] ;  /* 0x0000dc00018c7983 */ /* 0x000f220000300800 */
[----:B------:R-:W-:Y:S01]  /*21120*/  IMAD R241, R97, UR14, RZ ;  /* 0x0000000e61f17c24 */ /* 0x000fe2000f8e02ff */
[----:B------:R-:W-:-:S02]  /*21130*/  ULDC UR14, c[0x0][0x240] ;  /* 0x00009000000e7ab9 */ /* 0x000fc40000000800 */
[----:B------:R-:W4:Y:S01]  /*21140*/  LDL.LU R97, [R1+0xc8] ;  /* 0x0000c80001617983 */ /* 0x000f220000300800 */
[----:B-1----:R-:W-:Y:S01]  /*21150*/  IMAD R8, R234, UR13, RZ ;  /* 0x0000000dea087c24 */ /* 0x002fe2000f8e02ff */
[----:B------:R-:W-:Y:S02]  /*21160*/  ULDC UR13, c[0x0][0x240] ;  /* 0x00009000000d7ab9 */ /* 0x000fe40000000800 */
[----:B------:R-:W4:Y:S04]  /*21170*/  LDL.LU R234, [R1+0xc4] ;  /* 0x0000c40001ea7983 */ /* 0x000f280000300800 */
[----:B------:R2:W-:Y:S04]  /*21180*/  STL [R1+0xe84], R8 ;  /* 0x000e840801007387 */ /* 0x0005e80000100800 */
[----:B------:R-:W-:Y:S01]  /*21190*/  STL [R1+0x50], R241 ;  /* 0x000050f101007387 */ /* 0x000fe20000100800 */
[----:B--2---:R-:W-:Y:S01]  /*211a0*/  IMAD R8, R15, UR60, RZ ;  /* 0x0000003c0f087c24 */ /* 0x004fe2000f8e02ff */
[----:B------:R-:W-:-:S02]  /*211b0*/  ULDC UR60, c[0x0][0x240] ;  /* 0x00009000003c7ab9 */ /* 0x000fc40000000800 */
[----:B------:R-:W2:Y:S04]  /*211c0*/  LDL.LU R15, [R1+0xc0] ;  /* 0x0000c000010f7983 */ /* 0x000ea80000300800 */
[----:B------:R3:W-:Y:S01]  /*211d0*/  STL [R1+0x164c], R8 ;  /* 0x00164c0801007387 */ /* 0x0007e20000100800 */
[----:B------:R-:W-:Y:S01]  /*211e0*/  IMAD R13, R20, UR59, RZ ;  /* 0x0000003b140d7c24 */ /* 0x000fe2000f8e02ff */
[----:B------:R-:W-:-:S04]  /*211f0*/  ULDC UR59, c[0x0][0x240] ;  /* 0x00009000003b7ab9 */ /* 0x000fc80000000800 */
[----:B------:R1:W-:Y:S01]  /*21200*/  STL [R1+0x1670], R13 ;  /* 0x0016700d01007387 */ /* 0x0003e20000100800 */
[----:B---3--:R-:W-:Y:S01]  /*21210*/  IMAD R8, R14, UR12, RZ ;  /* 0x0000000c0e087c24 */ /* 0x008fe2000f8e02ff */
[----:B------:R-:W-:Y:S02]  /*21220*/  ULDC UR12, c[0x0][0x240] ;  /* 0x00009000000c7ab9 */ /* 0x000fe40000000800 */
[----:B------:R-:W3:Y:S04]  /*21230*/  LDL.LU R14, [R1+0xb8] ;  /* 0x0000b800010e7983 */ /* 0x000ee80000300800 */
[----:B------:R1:W-:Y:S01]  /*21240*/  STL [R1+0x168c], R8 ;  /* 0x00168c0801007387 */ /* 0x0003e20000100800 */
[----:B----4-:R-:W-:Y:S01]  /*21250*/  IMAD R22, R231, UR11, RZ ;  /* 0x0000000be7167c24 */ /* 0x010fe2000f8e02ff */
[----:B------:R-:W-:-:S02]  /*21260*/  ULDC UR11, c[0x0][0x240] ;  /* 0x00009000000b7ab9 */ /* 0x000fc40000000800 */
[----:B------:R-:W4:Y:S01]  /*21270*/  LDL.LU R231, [R1+0xb4] ;  /* 0x0000b40001e77983 */ /* 0x000f220000300800 */
[----:B-1----:R-:W-:Y:S01]  /*21280*/  IMAD R13, R19, UR10, RZ ;  /* 0x0000000a130d7c24 */ /* 0x002fe2000f8e02ff */
[----:B------:R-:W-:-:S04]  /*21290*/  ULDC UR10, c[0x0][0x240] ;  /* 0x00009000000a7ab9 */ /* 0x000fc80000000800 */
[----:B------:R-:W-:Y:S01]  /*212a0*/  STL [R1+0x128], R13 ;  /* 0x0001280d01007387 */ /* 0x000fe20000100800 */
[----:B------:R-:W-:Y:S01]  /*212b0*/  IMAD R8, R232, UR9, RZ ;  /* 0x00000009e8087c24 */ /* 0x000fe2000f8e02ff */
        /* <DEDUP_REMOVED lines=9> */
[----:B------:R-:W-:-:S03]  /*21350*/  IMAD R13, R16, UR58, RZ ;  /* 0x0000003a100d7c24 */ /* 0x000fc6000f8e02ff */
[----:B------:R1:W-:Y:S01]  /*21360*/  STL [R1+0x166c], R8 ;  /* 0x00166c0801007387 */ /* 0x0003e20000100800 */
[----:B------:R-:W-:Y:S01]  /*21370*/  IMAD R142, R142, UR28, RZ ;  /* 0x0000001c8e8e7c24 */ /* 0x000fe2000f8e02ff */
[----:B------:R-:W-:Y:S01]  /*21380*/  ULDC UR58, c[0x0][0x240] ;  /* 0x00009000003a7ab9 */ /* 0x000fe20000000800 */
[----:B------:R-:W-:Y:S01]  /*21390*/  IMAD R21, R140, UR57, RZ ;  /* 0x000000398c157c24 */ /* 0x000fe2000f8e02ff */
[----:B------:R-:W-:Y:S01]  /*213a0*/  ULDC UR57, c[0x0][0x240] ;  /* 0x0000900000397ab9 */ /* 0x000fe20000000800 */
[----:B-1----:R-:W4:Y:S01]  /*213b0*/  LDL.LU R8, [R1+0x98] ;  /* 0x0000980001087983 */ /* 0x002f220000300800 */
[----:B------:R-:W-:-:S03]  /*213c0*/  IMAD R17, R97, UR56, RZ ;  /* 0x0000003861117c24 */ /* 0x000fc6000f8e02ff */
[----:B------:R1:W-:Y:S01]  /*213d0*/  STL [R1+0x1688], R13 ;  /* 0x0016880d01007387 */ /* 0x0003e20000100800 */
[----:B--2---:R-:W-:-:S03]  /*213e0*/  IMAD R15, R15, UR54, RZ ;  /* 0x000000360f0f7c24 */ /* 0x004fc6000f8e02ff */
[----:B-1----:R-:W2:Y:S01]  /*213f0*/  LDL.LU R13, [R1+0x90] ;  /* 0x00009000010d7983 */ /* 0x002ea20000300800 */
[----:B---3--:R-:W-:-:S03]  /*21400*/  IMAD R14, R14, UR53, RZ ;  /* 0x000000350e0e7c24 */ /* 0x008fc6000f8e02ff */
[----:B------:R-:W3:Y:S01]  /*21410*/  LDL.LU R16, [R1+0x7c] ;  /* 0x00007c0001107983 */ /* 0x000ee20000300800 */
[----:B----4-:R-:W-:-:S03]  /*21420*/  IMAD R20, R231, UR52, RZ ;  /* 0x00000034e7147c24 */ /* 0x010fc6000f8e02ff */
[----:B------:R1:W-:Y:S01]  /*21430*/  STL [R1+0xe5c], R17 ;  /* 0x000e5c1101007387 */ /* 0x0003e20000100800 */
[----:B------:R-:W-:Y:S01]  /*21440*/  IMAD R143, R143, UR27, RZ ;  /* 0x0000001b8f8f7c24 */ /* 0x000fe2000f8e02ff */
[----:B------:R-:W-:Y:S01]  /*21450*/  ULDC UR54, c[0x0][0x240] ;  /* 0x0000900000367ab9 */ /* 0x000fe20000000800 */
[----:B------:R-:W-:Y:S01]  /*21460*/  IMAD R116, R116, UR29, RZ ;  /* 0x0000001d74747c24 */ /* 0x000fe2000f8e02ff */
[----:B------:R-:W4:Y:S01]  /*21470*/  LDL.LU R140, [R1+0x78] ;  /* 0x00007800018c7983 */ /* 0x000f220000300800 */
[----:B------:R-:W-:Y:S01]  /*21480*/  IMAD R117, R117, UR23, RZ ;  /* 0x0000001775757c24 */ /* 0x000fe2000f8e02ff */
[----:B------:R-:W-:Y:S01]  /*21490*/  ULDC UR23, c[0x0][0x240] ;  /* 0x0000900000177ab9 */ /* 0x000fe20000000800 */
[----:B------:R-:W-:Y:S01]  /*214a0*/  IMAD R148, R148, UR16, RZ ;  /* 0x0000001094947c24 */ /* 0x000fe2000f8e02ff */
[----:B------:R-:W-:Y:S01]  /*214b0*/  ULDC UR52, c[0x0][0x240] ;  /* 0x0000900000347ab9 */ /* 0x000fe20000000800 */
[----:B------:R-:W-:Y:S01]  /*214c0*/  IMAD R149, R149, UR15, RZ ;  /* 0x0000000f95957c24 */ /* 0x000fe2000f8e02ff */
[----:B------:R-:W-:Y:S01]  /*214d0*/  ULDC UR15, c[0x0][0x240] ;  /* 0x00009000000f7ab9 */ /* 0x000fe20000000800 */
[----:B-1----:R-:W-:Y:S01]  /*214e0*/  IMAD R17, R234, UR55, RZ ;  /* 0x00000037ea117c24 */ /* 0x002fe2000f8e02ff */
[----:B------:R-:W-:Y:S01]  /*214f0*/  ULDC UR55, c[0x0][0x240] ;  /* 0x0000900000377ab9 */ /* 0x000fe20000000800 */
[----:B------:R-:W-:Y:S01]  /*21500*/  IMAD R118, R118, UR17, RZ ;  /* 0x0000001176767c24 */ /* 0x000fe2000f8e02ff */
[----:B------:R-:W-:Y:S01]  /*21510*/  ULDC UR17, c[0x0][0x240] ;  /* 0x0000900000117ab9 */ /* 0x000fe20000000800 */
[----:B------:R-:W-:Y:S01]  /*21520*/  IMAD R119, R119, UR60, RZ ;  /* 0x0000003c77777c24 */ /* 0x000fe2000f8e02ff */
        /* <DEDUP_REMOVED lines=8> */
[----:B------:R-:W4:Y:S01]  /*215b0*/  LDL.LU R234, [R1+0x70] ;  /* 0x0000700001ea7983 */ /* 0x000f220000300800 */
[----:B------:R-:W-:Y:S01]  /*215c0*/  IMAD R39, R39, UR25, RZ ;  /* 0x0000001927277c24 */ /* 0x000fe2000f8e02ff */
[----:B------:R-:W-:Y:S01]  /*215d0*/  ULDC UR24, c[0x0][0x240] ;  /* 0x0000900000187ab9 */ /* 0x000fe20000000800 */
[----:B------:R-:W-:Y:S01]  /*215e0*/  IMAD R147, R147, UR20, RZ ;  /* 0x0000001493937c24 */ /* 0x000fe2000f8e02ff */
[----:B------:R1:W-:Y:S02]  /*215f0*/  STL [R1+0x1684], R15 ;  /* 0x0016840f01007387 */ /* 0x0003e40000100800 */
[----:B-1----:R-:W-:Y:S01]  /*21600*/  IMAD R17, R232, UR51, RZ ;  /* 0x00000033e8117c24 */ /* 0x002fe2000f8e02ff */
        /* <DEDUP_REMOVED lines=8> */
[----:B------:R-:W4:Y:S01]  /*21690*/  LDL.LU R15, [R1+0x3c] ;  /* 0x00003c00010f7983 */ /* 0x000f220000300800 */
[----:B------:R-:W-:Y:S01]  /*216a0*/  IMAD R153, R153, UR11, RZ ;  /* 0x0000000b99997c24 */ /* 0x000fe2000f8e02ff */
[----:B------:R-:W-:Y:S01]  /*216b0*/  ULDC UR14, c[0x0][0x240] ;  /* 0x00009000000e7ab9 */ /* 0x000fe20000000800 */
[----:B------:R-:W-:Y:S01]  /*216c0*/  IMAD R156, R156, UR57, RZ ;  /* 0x000000399c9c7c24 */ /* 0x000fe2000f8e02ff */
[----:B------:R1:W-:Y:S01]  /*216d0*/  STL [R1+0x169c], R14 ;  /* 0x00169c0e01007387 */ /* 0x0003e20000100800 */
[----:B------:R-:W-:Y:S01]  /*216e0*/  IMAD R65, R65, UR30, RZ ;  /* 0x0000001e41417c24 */ /* 0x000fe2000f8e02ff */
[----:B------:R-:W-:Y:S01]  /*216f0*/  ULDC UR10, c[0x0][0x240] ;  /* 0x00009000000a7ab9 */ /* 0x000fe20000000800 */
[----:B------:R-:W-:Y:S01]  /*21700*/  IMAD R145, R145, UR22, RZ ;  /* 0x0000001691917c24 */ /* 0x000fe2000f8e02ff */
[----:B------:R-:W-:Y:S01]  /*21710*/  ULDC UR30, c[0x0][0x240] ;  /* 0x00009000001e7ab9 */ /* 0x000fe20000000800 */
[----:B------:R-:W-:Y:S01]  /*21720*/  IMAD R151, R151, UR59, RZ ;  /* 0x0000003b97977c24 */ /* 0x000fe2000f8e02ff */
[----:B------:R-:W-:Y:S01]  /*21730*/  ULDC UR22, c[0x0][0x240] ;  /* 0x0000900000167ab9 */ /* 0x000fe20000000800 */
[----:B------:R-:W-:Y:S01]  /*21740*/  ULDC UR28, c[0x0][0x240] ;  /* 0x00009000001c7ab9 */ /* 0x000fe20000000800 */
[----:B------:R-:W-:Y:S01]  /*21750*/  IMAD R146, R146, UR21, RZ ;  /* 0x0000001592927c24 */ /* 0x000fe2000f8e02ff */
[----:B------:R-:W-:Y:S01]  /*21760*/  ULDC UR59, c[0x0][0x240] ;  /* 0x00009000003b7ab9 */ /* 0x000fe20000000800 */
[----:B-1----:R-:W4:Y:S01]  /*21770*/  LDL.LU R14, [R1+0x38] ;  /* 0x00003800010e7983 */ /* 0x002f220000300800 */
        /* <DEDUP_REMOVED lines=8> */
[----:B------:R-:W-:Y:S01]  /*21800*/  ULDC UR56, c[0x0][0x240] ;  /* 0x0000900000387ab9 */ /* 0x000fe20000000800 */
[----:B------:R-:W-:-:S02]  /*21810*/  IMAD R8, R8, UR49, RZ ;  /* 0x0000003108087c24 */ /* 0x000fc4000f8e02ff */
[----:B------:R-:W4:Y:S01]  /*21820*/  LDL.LU R18, [R1+0x2c] ;  /* 0x00002c0001127983 */ /* 0x000f220000300800 */
[----:B------:R-:W-:Y:S01]  /*21830*/  ULDC UR49, c[0x0][0x240] ;  /* 0x0000900000317ab9 */ /* 0x000fe20000000800 */
[----:B--2---:R-:W-:Y:S02]  /*21840*/  IMAD R13, R13, UR48, RZ ;  /* 0x000000300d0d7c24 */ /* 0x004fe4000f8e02ff */
[----:B------:R1:W-:Y:S01]  /*21850*/  STL [R1+0xe58], R17 ;  /* 0x000e581101007387 */ /* 0x0003e20000100800 */
[----:B------:R-:W-:Y:S01]  /*21860*/  ULDC UR48, c[0x0][0x240] ;  /* 0x0000900000307ab9 */ /* 0x000fe20000000800 */
[----:B---3--:R-:W-:Y:S02]  /*21870*/  IMAD R16, R16, UR47, RZ ;  /* 0x0000002f10107c24 */ /* 0x008fe4000f8e02ff */
[----:B------:R-:W2:Y:S01]  /*21880*/  LDL.LU R37, [R1+0x20] ;  /* 0x0000200001257983 */ /* 0x000ea20000300800 */
[----:B-1----:R-:W-:Y:S01]  /*21890*/  IMAD R17, R233, UR50, RZ ;  /* 0x00000032e9117c24 */ /* 0x002fe2000f8e02ff */
[----:B------:R-:W-:Y:S01]  /*218a0*/  ULDC UR47, c[0x0][0x240] ;  /* 0x00009000002f7ab9 */ /* 0x000fe20000000800 */
[----:B------:R-:W-:Y:S01]  /*218b0*/  ULDC UR27, c[0x0][0x240] ;  /* 0x00009000001b7ab9 */ /* 0x000fe20000000800 */
[----:B------:R-:W3:Y:S01]  /*218c0*/  LDL.LU R233, [R1+0x18] ;  /* 0x0000180001e97983 */ /* 0x000ee20000300800 */
[----:B----4-:R-:W-:-:S03]  /*218d0*/  IMAD R140, R140, UR46, RZ ;  /* 0x0000002e8c8c7c24 */ /* 0x010fc6000f8e02ff */
[----:B------:R1:W-:Y:S01]  /*218e0*/  STL [R1+0x1680], R17 ;  /* 0x0016801101007387 */ /* 0x0003e20000100800 */
        /* <DEDUP_REMOVED lines=8> */
[----:B------:R-:W-:Y:S01]  /*21970*/  IMAD R71, R71, UR15, RZ ;  /* 0x0000000f47477c24 */ /* 0x000fe2000f8e02ff */
[----:B-1----:R-:W4:Y:S01]  /*21980*/  LDL.LU R17, [R1+0x14] ;  /* 0x0000140001117983 */ /* 0x002f220000300800 */
[----:B------:R-:W-:Y:S01]  /*21990*/  IMAD R159, R159, UR52, RZ ;  /* 0x000000349f9f7c24 */ /* 0x000fe2000f8e02ff */
[----:B------:R-:W-:Y:S01]  /*219a0*/  ULDC UR15, c[0x0][0x240] ;  /* 0x00009000000f7ab9 */ /* 0x000fe20000000800 */
[----:B------:R-:W-:Y:S01]  /*219b0*/  IMAD R177, R177, UR17, RZ ;  /* 0x00000011b1b17c24 */ /* 0x000fe2000f8e02ff */
[----:B------:R1:W-:Y:S01]  /*219c0*/  STL [R1+0x1698], R8 ;  /* 0x0016980801007387 */ /* 0x0003e20000100800 */
[----:B------:R-:W-:Y:S01]  /*219d0*/  IMAD R97, R97, UR45, RZ ;  /* 0x0000002d61617c24 */ /* 0x000fe2000f8e02ff */
[----:B------:R-:W-:Y:S01]  /*219e0*/  ULDC UR17, c[0x0][0x240] ;  /* 0x0000900000117ab9 */ /* 0x000fe20000000800 */
[----:B------:R-:W-:Y:S01]  /*219f0*/  ULDC UR16, c[0x0][0x240] ;  /* 0x0000900000107ab9 */ /* 0x000fe20000000800 */
        /* <DEDUP_REMOVED lines=19> */
[----:B------:R-:W-:Y:S01]  /*21b30*/  ULDC UR26, c[0x0][0x240] ;  /* 0x00009000001a7ab9 */ /* 0x000fe20000000800 */
[----:B-1----:R-:W4:Y:S01]  /*21b40*/  LDL.LU R13, [R1+0xc] ;  /* 0x00000c00010d7983 */ /* 0x002f220000300800 */
[----:B------:R-:W-:Y:S01]  /*21b50*/  IMAD R67, R67, UR9, RZ ;  /* 0x0000000943437c24 */ /* 0x000fe2000f8e02ff */
[----:B------:R-:W-:Y:S01]  /*21b60*/  ULDC UR45, c[0x0][0x240] ;  /* 0x00009000002d7ab9 */ /* 0x000fe20000000800 */
[----:B------:R-:W-:Y:S01]  /*21b70*/  ULDC UR11, c[0x0][0x240] ;  /* 0x00009000000b7ab9 */ /* 0x000fe20000000800 */
[----:B------:R1:W-:Y:S01]  /*21b80*/  STL [R1+0xe54], R16 ;  /* 0x000e541001007387 */ /* 0x0003e20000100800 */
        /* <DEDUP_REMOVED lines=38> */
[----:B------:R-:W-:Y:S01]  /*21df0*/  ULDC UR19, c[0x0][0x240] ;  /* 0x0000900000137ab9 */ /* 0x000fe20000000800 */
[----:B------:R1:W-:Y:S01]  /*21e00*/  STL [R1+0x16b0], R234 ;  /* 0x0016b0ea01007387 */ /* 0x0003e20000100800 */
[----:B------:R-:W-:Y:S01]  /*21e10*/  ULDC UR31, c[0x0][0x240] ;  /* 0x00009000001f7ab9 */ /* 0x000fe20000000800 */
[----:B------:R-:W-:Y:S01]  /*21e20*/  ULDC UR18, c[0x0][0x240] ;  /* 0x0000900000127ab9 */ /* 0x000fe20000000800 */
[----:B--2---:R-:W-:Y:S01]  /*21e30*/  IMAD R37, R37, UR37, RZ ;  /* 0x0000002525257c24 */ /* 0x004fe2000f8e02ff */
[----:B-1----:R-:W2:Y:S01]  /*21e40*/  LDL.LU R234, [R1+0x4bf8] ;  /* 0x004bf80001ea7983 */ /* 0x002ea20000300800 */
[----:B------:R-:W-:Y:S01]  /*21e50*/  ULDC UR37, c[0x0][0x240] ;  /* 0x0000900000257ab9 */ /* 0x000fe20000000800 */
[----:B---3--:R-:W-:-:S02]  /*21e60*/  IMAD R233, R233, UR36, RZ ;  /* 0x00000024e9e97c24 */ /* 0x008fc4000f8e02ff */
[----:B------:R1:W-:Y:S01]  /*21e70*/  STL [R1+0xe50], R15 ;  /* 0x000e500f01007387 */ /* 0x0003e20000100800 */
        /* <DEDUP_REMOVED lines=8> */
[----:B----4-:R-:W-:Y:S01]  /*21f00*/  IMAD R17, R17, UR35, RZ ;  /* 0x0000002311117c24 */ /* 0x010fe2000f8e02ff */
[----:B-1----:R-:W3:Y:S01]  /*21f10*/  LDL.LU R15, [R1+0x4bf4] ;  /* 0x004bf400010f7983 */ /* 0x002ee20000300800 */
        /* <DEDUP_REMOVED lines=55> */
[----:B-1----:R-:W2:Y:S01]  /*22290*/  LDL.LU R233, [R1+0x4be4] ;  /* 0x004be40001e97983 */ /* 0x002ea20000300800 */
[----:B------:R-:W-:Y:S01]  /*222a0*/  IMAD R219, R219, UR21, RZ ;  /* 0x00000015dbdb7c24 */ /* 0x000fe2000f8e02ff */
[----:B------:R-:W-:Y:S01]  /*222b0*/  ULDC UR56, c[0x0][0x240] ;  /* 0x0000900000387ab9 */ /* 0x000fe20000000800 */
[----:B------:R-:W-:Y:S01]  /*222c0*/  IMAD R60, R60, UR12, RZ ;  /* 0x0000000c3c3c7c24 */ /* 0x000fe2000f8e02ff */
[----:B------:R-:W-:Y:S01]  /*222d0*/  STL [R1+0x20], R37 ;  /* 0x0000202501007387 */ /* 0x000fe20000100800 */
        /* <DEDUP_REMOVED lines=23> */
[----:B------:R1:W-:Y:S01]  /*22450*/  STL [R1+0xc], R8 ;  /* 0x00000c0801007387 */ /* 0x0003e20000100800 */
[----:B------:R-:W-:Y:S01]  /*22460*/  ULDC UR34, c[0x0][0x240] ;  /* 0x0000900000227ab9 */ /* 0x000fe20000000800 */
[----:B------:R-:W-:Y:S01]  /*22470*/  IMAD R63, R63, UR27, RZ ;  /* 0x0000001b3f3f7c24 */ /* 0x000fe2000f8e02ff */
[----:B------:R-:W-:Y:S01]  /*22480*/  ULDC UR33, c[0x0][0x240] ;  /* 0x0000900000217ab9 */ /* 0x000fe20000000800 */
[----:B------:R-:W4:Y:S01]  /*22490*/  LDL.LU R13, [R1+0x4] ;  /* 0x00000400010d7983 */ /* 0x000f220000300800 */
[----:B------:R-:W-:Y:S01]  /*224a0*/  IMAD R7, R7, UR14, RZ ;  /* 0x0000000e07077c24 */ /* 0x000fe2000f8e02ff */
[----:B------:R-:W-:Y:S01]  /*224b0*/  ULDC UR48, c[0x0][0x240] ;  /* 0x0000900000307ab9 */ /* 0x000fe20000000800 */
[----:B-1----:R-:W-:Y:S01]  /*224c0*/  IMAD R17, R16, UR32, RZ ;  /* 0x0000002010117c24 */ /* 0x002fe2000f8e02ff */
[----:B------:R-:W-:Y:S01]  /*224d0*/  ULDC UR32, c[0x0][0x240] ;  /* 0x0000900000207ab9 */ /* 0x000fe20000000800 */
[----:B------:R-:W2:Y:S01]  /*224e0*/  LDL.LU R16, [R1] ;  /* 0x0000000001107983 */ /* 0x000ea20000300800 */
[----:B------:R-:W-:Y:S01]  /*224f0*/  IMAD R73, R73, UR45, RZ ;  /* 0x0000002d49497c24 */ /* 0x000fe2000f8e02ff */
[----:B------:R-:W-:Y:S01]  /*22500*/  ULDC UR45, c[0x0][0x240] ;  /* 0x00009000002d7ab9 */ /* 0x000fe20000000800 */
[----:B------:R-:W-:Y:S01]  /*22510*/  IMAD R61, R61, UR58, RZ ;  /* 0x0000003a3d3d7c24 */ /* 0x000fe2000f8e02ff */
[----:B------:R-:W-:Y:S01]  /*22520*/  STL.64 [R1+0x4b38], R142 ;  /* 0x004b388e01007387 */ /* 0x000fe20000100a00 */
[----:B------:R-:W-:Y:S01]  /*22530*/  IMAD R136, R136, UR20, RZ ;  /* 0x0000001488887c24 */ /* 0x000fe2000f8e02ff */
[----:B------:R-:W-:Y:S01]  /*22540*/  ULDC UR20, c[0x0][0x240] ;  /* 0x0000900000147ab9 */ /* 0x000fe20000000800 */
[----:B------:R-:W-:Y:S01]  /*22550*/  IMAD R92, R92, UR51, RZ ;  /* 0x000000335c5c7c24 */ /* 0x000fe2000f8e02ff */
[----:B------:R1:W-:Y:S01]  /*22560*/  STL.64 [R1+0x4b40], R116 ;  /* 0x004b407401007387 */ /* 0x0003e20000100a00 */
[----:B------:R-:W-:Y:S01]  /*22570*/  IMAD R8, R6, UR15, RZ ;  /* 0x0000000f06087c24 */ /* 0x000fe2000f8e02ff */
[----:B------:R-:W-:Y:S01]  /*22580*/  ULDC UR51, c[0x0][0x240] ;  /* 0x0000900000337ab9 */ /* 0x000fe20000000800 */
[----:B------:R-:W-:Y:S01]  /*22590*/  IMAD R104, R104, UR26, RZ ;  /* 0x0000001a68687c24 */ /* 0x000fe2000f8e02ff */
[----:B------:R-:W-:Y:S01]  /*225a0*/  STL.64 [R1+0x4b48], R148 ;  /* 0x004b489401007387 */ /* 0x000fe20000100a00 */
        /* <DEDUP_REMOVED lines=8> */
[----:B-1----:R-:W-:Y:S01]  /*22630*/  IMAD.WIDE R116, R0, 0x4, R4 ;  /* 0x0000000400747825 */ /* 0x002fe200078e0204 */
[----:B------:R-:W-:Y:S01]  /*22640*/  ULDC UR13, c[0x0][0x240] ;  /* 0x00009000000d7ab9 */ /* 0x000fe20000000800 */
[----:B------:R-:W-:Y:S01]  /*22650*/  ULDC UR11, c[0x0][0x240] ;  /* 0x00009000000b7ab9 */ /* 0x000fe20000000800 */
        /* <DEDUP_REMOVED lines=31> */
[----:B------:R-:W-:Y:S01]  /*22850*/  ULDC UR37, c[0x0][0x240] ;  /* 0x0000900000257ab9 */ /* 0x000fe20000000800 */
[----:B------:R-:W-:Y:S01]  /*22860*/  STL.64 [R1+0x4ba0], R128 ;  /* 0x004ba08001007387 */ /* 0x000fe20000100a00 */
[----:B------:R-:W-:Y:S01]  /*22870*/  ULDC UR36, c[0x0][0x240] ;  /* 0x0000900000247ab9 */ /* 0x000fe20000000800 */
[----:B------:R-:W-:Y:S01]  /*22880*/  ULDC UR30, c[0x0][0x240] ;  /* 0x00009000001e7ab9 */ /* 0x000fe20000000800 */
[----:B------:R-:W-:Y:S01]  /*22890*/  ULDC UR24, c[0x0][0x240] ;  /* 0x0000900000187ab9 */ /* 0x000fe20000000800 */
[----:B------:R-:W-:Y:S01]  /*228a0*/  STL.64 [R1+0x4ba8], R184 ;  /* 0x004ba8b801007387 */ /* 0x000fe20000100a00 */
[----:B------:R-:W-:Y:S01]  /*228b0*/  ULDC UR10, c[0x0][0x240] ;  /* 0x00009000000a7ab9 */ /* 0x000fe20000000800 */
[----:B------:R-:W-:Y:S01]  /*228c0*/  ULDC UR55, c[0x0][0x240] ;  /* 0x0000900000377ab9 */ /* 0x000fe20000000800 */
[----:B------:R-:W-:Y:S01]  /*228d0*/  ULDC UR54, c[0x0][0x240] ;  /* 0x0000900000367ab9 */ /* 0x000fe20000000800 */
[----:B------:R-:W2:Y:S01]  /*228e0*/  LDL.LU R143, [R1+0x8c] ;  /* 0x00008c00018f7983 */ /* 0x000ea20000300800 */
[----:B------:R-:W-:Y:S01]  /*228f0*/  ULDC UR47, c[0x0][0x240] ;  /* 0x00009000002f7ab9 */ /* 0x000fe20000000800 */
[----:B------:R-:W-:Y:S01]  /*22900*/  ULDC UR41, c[0x0][0x240] ;  /* 0x0000900000297ab9 */ /* 0x000fe20000000800 */
[----:B------:R-:W-:Y:S01]  /*22910*/  ULDC UR35, c[0x0][0x240] ;  /* 0x0000900000237ab9 */ /* 0x000fe20000000800 */
[----:B------:R-:W2:Y:S01]  /*22920*/  LDL R155, [R1+0x1174] ;  /* 0x00117400019b7983 */ /* 0x000ea20000100800 */
        /* <DEDUP_REMOVED lines=9> */
[----:B---3--:R-:W-:-:S02]  /*229c0*/  IMAD R15, R15, UR34, RZ ;  /* 0x000000220f0f7c24 */ /* 0x008fc4000f8e02ff */
[----:B------:R-:W3:Y:S01]  /*229d0*/  LDL R148, [R1+0x1168] ;  /* 0x0011680001947983 */ /* 0x000ee20000100800 */
[----:B----4-:R-:W-:-:S03]  /*229e0*/  IMAD R13, R13, UR40, RZ ;  /* 0x000000280d0d7c24 */ /* 0x010fc6000f8e02ff */
[----:B-1----:R-:W4:Y:S01]  /*229f0*/  LDL R179, [R1+0x1164] ;  /* 0x0011640001b37983 */ /* 0x002f220000100800 */
[----:B--2---:R-:W-:-:S03]  /*22a00*/  IMAD R16, R16, UR39, RZ ;  /* 0x0000002710107c24 */ /* 0x004fc6000f8e02ff */
[----:B------:R-:W2:Y:S01]  /*22a10*/  LDL R126, [R1+0x1160] ;  /* 0x00116000017e7983 */ /* 0x000ea20000100800 */
[----:B------:R-:W-:Y:S01]  /*22a20*/  IMAD R74, R74, UR33, RZ ;  /* 0x000000214a4a7c24 */ /* 0x000fe2000f8e02ff */
[----:B------:R-:W-:Y:S01]  /*22a30*/  ULDC UR33, c[0x0][0x240] ;  /* 0x0000900000217ab9 */ /* 0x000fe20000000800 */
[----:B------:R-:W-:Y:S01]  /*22a40*/  IMAD R242, R242, UR45, RZ ;  /* 0x0000002df2f27c24 */ /* 0x000fe2000f8e02ff */
[----:B------:R1:W-:Y:S01]  /*22a50*/  STL.64 [R1+0x550], R116 ;  /* 0x0005507401007387 */ /* 0x0003e20000100a00 */
[----:B------:R-:W-:Y:S01]  /*22a60*/  IMAD R64, R64, UR20, RZ ;  /* 0x0000001440407c24 */ /* 0x000fe2000f8e02ff */
[----:B------:R-:W-:Y:S01]  /*22a70*/  ULDC UR31, c[0x0][0x240] ;  /* 0x00009000001f7ab9 */ /* 0x000fe20000000800 */
[----:B------:R-:W-:Y:S01]  /*22a80*/  IMAD R77, R77, UR51, RZ ;  /* 0x000000334d4d7c24 */ /* 0x000fe2000f8e02ff */
[----:B------:R-:W3:Y:S01]  /*22a90*/  LDL R127, [R1+0x115c] ;  /* 0x00115c00017f7983 */ /* 0x000ee20000100800 */
[----:B------:R-:W-:Y:S01]  /*22aa0*/  IMAD R135, R135, UR26, RZ ;  /* 0x0000001a87877c24 */ /* 0x000fe2000f8e02ff */
[----:B------:R-:W-:Y:S01]  /*22ab0*/  ULDC UR26, c[0x0][0x240] ;  /* 0x00009000001a7ab9 */ /* 0x000fe20000000800 */
[----:B------:R-:W-:Y:S01]  /*22ac0*/  IMAD R9, R9, UR13, RZ ;  /* 0x0000000d09097c24 */ /* 0x000fe2000f8e02ff */
[----:B------:R-:W2:Y:S01]  /*22ad0*/  LDL R172, [R1+0x1158] ;  /* 0x0011580001ac7983 */ /* 0x000ea20000100800 */
        /* <DEDUP_REMOVED lines=23> */
[----:B-1----:R-:W2:Y:S01]  /*22c50*/  LDL R116, [R1+0x10fc] ;  /* 0x0010fc0001747983 */ /* 0x002ea20000100800 */
[----:B------:R-:W-:-:S03]  /*22c60*/  ULDC UR56, c[0x0][0x240] ;  /* 0x0000900000387ab9 */ /* 0x000fc60000000800 */
[----:B------:R-:W2:Y:S04]  /*22c70*/  LDL R117, [R1+0x10f8] ;  /* 0x0010f80001757983 */ /* 0x000ea80000100800 */
[----:B------:R-:W2:Y:S01]  /*22c80*/  LDL R142, [R1+0x10ec] ;  /* 0x0010ec00018e7983 */ /* 0x000ea20000100800 */
[----:B------:R-:W-:Y:S01]  /*22c90*/  IMAD R6, R143, UR5, RZ ;  /* 0x000000058f067c24 */ /* 0x000fe2000f8e02ff */
[----:B------:R-:W-:Y:S02]  /*22ca0*/  ULDC UR49, c[0x0][0x240] ;  /* 0x0000900000317ab9 */ /* 0x000fe40000000800 */
[----:B------:R-:W2:Y:S01]  /*22cb0*/  LDL R143, [R1+0x10e8] ;  /* 0x0010e800018f7983 */ /* 0x000ea20000100800 */
[----:B----4-:R-:W-:-:S03]  /*22cc0*/  IMAD.WIDE R178, R179, 0x4, R4 ;  /* 0x00000004b3b27825 */ /* 0x010fc600078e0204 */
[----:B------:R1:W-:Y:S01]  /*22cd0*/  STL.64 [R1+0x4b30], R2 ;  /* 0x004b300201007387 */ /* 0x0003e20000100a00 */
[----:B------:R-:W-:Y:S01]  /*22ce0*/  ULDC UR48, c[0x0][0x240] ;  /* 0x0000900000307ab9 */ /* 0x000fe20000000800 */
[----:B------:R-:W-:Y:S01]  /*22cf0*/  ULDC UR43, c[0x0][0x240] ;  /* 0x00009000002b7ab9 */ /* 0x000fe20000000800 */
[--C-:B---3--:R-:W-:Y:S01]  /*22d00*/  IMAD.WIDE R128, R127, 0x4, R4.reuse ;  /* 0x000000047f807825 */ /* 0x108fe200078e0204 */
[----:B------:R3:W-:Y:S01]  /*22d10*/  STL.64 [R1+0x540], R120 ;  /* 0x0005407801007387 */ /* 0x0007e20000100a00 */
[----:B------:R-:W-:Y:S01]  /*22d20*/  ULDC UR11, c[0x0][0x240] ;  /* 0x00009000000b7ab9 */ /* 0x000fe20000000800 */
[----:B------:R-:W-:Y:S01]  /*22d30*/  ULDC UR5, c[0x0][0x234] ;  /* 0x00008d0000057ab9 */ /* 0x000fe20000000800 */
[----:B-1----:R-:W-:-:S05]  /*22d40*/  IMAD.WIDE R2, R155, 0x4, R4 ;  /* 0x000000049b027825 */ /* 0x002fca00078e0204 */
[----:B------:R1:W-:Y:S01]  /*22d50*/  STL.64 [R1+0x1340], R2 ;  /* 0x0013400201007387 */ /* 0x0003e20000100a00 */
[----:B---3--:R-:W-:-:S04]  /*22d60*/  IMAD.WIDE R120, R118, 0x4, R4 ;  /* 0x0000000476787825 */ /* 0x008fc800078e0204 */
[--C-:B------:R-:W-:Y:S01]  /*22d70*/  IMAD.WIDE R118, R119, 0x4, R4.reuse ;  /* 0x0000000477767825 */ /* 0x100fe200078e0204 */
[----:B------:R3:W-:Y:S03]  /*22d80*/  STL.64 [R1+0x1338], R120 ;  /* 0x0013387801007387 */ /* 0x0007e60000100a00 */
[--C-:B-1----:R-:W-:Y:S01]  /*22d90*/  IMAD.WIDE R2, R148, 0x4, R4.reuse ;  /* 0x0000000494027825 */ /* 0x102fe200078e0204 */
[----:B------:R-:W4:Y:S04]  /*22da0*/  LDL R167, [R1+0x138] ;  /* 0x0001380001a77983 */ /* 0x000f280000100800 */
[----:B------:R1:W-:Y:S04]  /*22db0*/  STL.64 [R1+0x1330], R118 ;  /* 0x0013307601007387 */ /* 0x0003e80000100a00 */
[----:B------:R-:W4:Y:S04]  /*22dc0*/  LDL R122, [R1+0x10dc] ;  /* 0x0010dc00017a7983 */ /* 0x000f280000100800 */
[----:B------:R2:W-:Y:S04]  /*22dd0*/  STL.64 [R1+0x1328], R2 ;  /* 0x0013280201007387 */ /* 0x0005e80000100a00 */
[----:B------:R-:W4:Y:S04]  /*22de0*/  LDL R123, [R1+0x10d8] ;  /* 0x0010d800017b7983 */ /* 0x000f280000100800 */
[----:B------:R-:W4:Y:S04]  /*22df0*/  LDL R160, [R1+0x1050] ;  /* 0x0010500001a07983 */ /* 0x000f280000100800 */
[----:B------:R-:W4:Y:S04]  /*22e00*/  LDL R161, [R1+0x104c] ;  /* 0x00104c0001a17983 */ /* 0x000f280000100800 */
[----:B---3--:R-:W3:Y:S04]  /*22e10*/  LDL R120, [R1+0x1048] ;  /* 0x0010480001787983 */ /* 0x008ee80000100800 */
[----:B------:R-:W3:Y:S04]  /*22e20*/  LDL R121, [R1+0x102c] ;  /* 0x00102c0001797983 */ /* 0x000ee80000100800 */
[----:B------:R-:W3:Y:S04]  /*22e30*/  LDL R154, [R1+0x1028] ;  /* 0x00102800019a7983 */ /* 0x000ee80000100800 */
[----:B------:R-:W3:Y:S04]  /*22e40*/  LDL R155, [R1+0xfe4] ;  /* 0x000fe400019b7983 */ /* 0x000ee80000100800 */
[----:B-1----:R-:W3:Y:S01]  /*22e50*/  LDL R118, [R1+0xfe0] ;  /* 0x000fe00001767983 */ /* 0x002ee20000100800 */
[----:B--2---:R-:W-:-:S03]  /*22e60*/  IMAD.WIDE R2, R126, 0x4, R4 ;  /* 0x000000047e027825 */ /* 0x004fc600078e0204 */
[----:B------:R-:W2:Y:S04]  /*22e70*/  LDL R119, [R1+0xfdc] ;  /* 0x000fdc0001777983 */ /* 0x000ea80000100800 */
[----:B------:R-:W2:Y:S01]  /*22e80*/  LDL R148, [R1+0xfd8] ;  /* 0x000fd80001947983 */ /* 0x000ea20000100800 */
[----:B------:R-:W-:-:S03]  /*22e90*/  IMAD.WIDE R126, R172, 0x4, R4 ;  /* 0x00000004ac7e7825 */ /* 0x000fc600078e0204 */
[----:B------:R-:W-:Y:S04]  /*22ea0*/  STL.64 [R1+0x1320], R178 ;  /* 0x001320b201007387 */ /* 0x000fe80000100a00 */
[----:B------:R1:W-:Y:S04]  /*22eb0*/  STL.64 [R1+0x1318], R2 ;  /* 0x0013180201007387 */ /* 0x0003e80000100a00 */
[----:B------:R1:W-:Y:S04]  /*22ec0*/  STL.64 [R1+0x1310], R128 ;  /* 0x0013108001007387 */ /* 0x0003e80000100a00 */
[----:B------:R1:W-:Y:S02]  /*22ed0*/  STL.64 [R1+0x12c8], R126 ;  /* 0x0012c87e01007387 */ /* 0x0003e40000100a00 */
[----:B-1----:R-:W-:-:S04]  /*22ee0*/  IMAD.WIDE R2, R173, 0x4, R4 ;  /* 0x00000004ad027825 */ /* 0x002fc800078e0204 */
[--C-:B------:R-:W-:Y:S01]  /*22ef0*/  IMAD.WIDE R128, R124, 0x4, R4.reuse ;  /* 0x000000047c807825 */ /* 0x100fe200078e0204 */
[----:B------:R1:W-:Y:S03]  /*22f00*/  STL.64 [R1+0x1140], R2 ;  /* 0x0011400201007387 */ /* 0x0003e60000100a00 */
[--C-:B------:R-:W-:Y:S01]  /*22f10*/  IMAD.WIDE R126, R125, 0x4, R4.reuse ;  /* 0x000000047d7e7825 */ /* 0x100fe200078e0204 */
[----:B------:R-:W-:Y:S03]  /*22f20*/  STL.64 [R1+0x1130], R128 ;  /* 0x0011308001007387 */ /* 0x000fe60000100a00 */
[--C-:B------:R-:W-:Y:S01]  /*22f30*/  IMAD.WIDE R124, R149, 0x4, R4.reuse ;  /* 0x00000004957c7825 */ /* 0x100fe200078e0204 */
[----:B------:R1:W-:Y:S03]  /*22f40*/  STL.64 [R1+0x1120], R126 ;  /* 0x0011207e01007387 */ /* 0x0003e60000100a00 */
[----:B-1----:R-:W-:-:S05]  /*22f50*/  IMAD.WIDE R2, R166, 0x4, R4 ;  /* 0x00000004a6027825 */ /* 0x002fca00078e0204 */
[----:B------:R1:W-:Y:S01]  /*22f60*/  STL.64 [R1+0x1110], R2 ;  /* 0x0011100201007387 */ /* 0x0003e20000100a00 */
[----:B------:R-:W-:-:S03]  /*22f70*/  IMAD.WIDE R126, R116, 0x4, R4 ;  /* 0x00000004747e7825 */ /* 0x000fc600078e0204 */
[----:B------:R1:W-:Y:S04]  /*22f80*/  STL.64 [R1+0x1100], R124 ;  /* 0x0011007c01007387 */ /* 0x0003e80000100a00 */
[----:B------:R-:W-:Y:S01]  /*22f90*/  STL.64 [R1+0x10f0], R126 ;  /* 0x0010f07e01007387 */ /* 0x000fe20000100a00 */
[----:B-1----:R-:W-:-:S04]  /*22fa0*/  IMAD.WIDE R2, R117, 0x4, R4 ;  /* 0x0000000475027825 */ /* 0x002fc800078e0204 */
[--C-:B------:R-:W-:Y:S01]  /*22fb0*/  IMAD.WIDE R124, R142, 0x4, R4.reuse ;  /* 0x000000048e7c7825 */ /* 0x100fe200078e0204 */
[----:B------:R1:W-:Y:S03]  /*22fc0*/  STL.64 [R1+0x10e0], R2 ;  /* 0x0010e00201007387 */ /* 0x0003e60000100a00 */
[--C-:B------:R-:W-:Y:S01]  /*22fd0*/  IMAD.WIDE R116, R143, 0x4, R4.reuse ;  /* 0x000000048f747825 */ /* 0x100fe200078e0204 */
[----:B------:R-:W-:Y:S04]  /*22fe0*/  STL.64 [R1+0x10d0], R124 ;  /* 0x0010d07c01007387 */ /* 0x000fe80000100a00 */
[----:B------:R-:W2:Y:S01]  /*22ff0*/  LDL R149, [R1+0xfd4] ;  /* 0x000fd40001957983 */ /* 0x000ea20000100800 */
[----:B-1----:R-:W-:-:S03]  /*23000*/  IMAD.WIDE R2, R248, 0x4, R4 ;  /* 0x00000004f8027825 */ /* 0x002fc600078e0204 */
[----:B------:R1:W-:Y:S04]  /*23010*/  STL.64 [R1+0xee8], R116 ;  /* 0x000ee87401007387 */ /* 0x0003e80000100a00 */
[----:B-1----:R-:W2:Y:S04]  /*23020*/  LDL R116, [R1+0xfd0] ;  /* 0x000fd00001747983 */ /* 0x002ea80000100800 */
[----:B------:R1:W-:Y:S04]  /*23030*/  STL.64 [R1+0xee0], R2 ;  /* 0x000ee00201007387 */ /* 0x0003e80000100a00 */
[----:B------:R-:W2:Y:S04]  /*23040*/  LDL R117, [R1+0xfcc] ;  /* 0x000fcc0001757983 */ /* 0x000ea80000100800 */
[----:B------:R-:W2:Y:S04]  /*23050*/  LDL R142, [R1+0xfc8] ;  /* 0x000fc800018e7983 */ /* 0x000ea80000100800 */
[----:B------:R-:W2:Y:S01]  /*23060*/  LDL R143, [R1+0xd3c] ;  /* 0x000d3c00018f7983 */ /* 0x000ea20000100800 */
[----:B----4-:R-:W-:-:S04]  /*23070*/  IMAD.WIDE R124, R167, 0x4, R4 ;  /* 0x00000004a77c7825 */ /* 0x010fc800078e0204 */
[--C-:B------:R-:W-:Y:S01]  /*23080*/  IMAD.WIDE R126, R122, 0x4, R4.reuse ;  /* 0x000000047a7e7825 */ /* 0x100fe200078e0204 */
[----:B------:R4:W-:Y:S03]  /*23090*/  STL.64 [R1+0xed8], R124 ;  /* 0x000ed87c01007387 */ /* 0x0009e60000100a00 */
[--C-:B-1----:R-:W-:Y:S01]  /*230a0*/  IMAD.WIDE R2, R123, 0x4, R4.reuse ;  /* 0x000000047b027825 */ /* 0x102fe200078e0204 */
[----:B------:R-:W-:Y:S03]  /*230b0*/  STL.64 [R1+0xed0], R126 ;  /* 0x000ed07e01007387 */ /* 0x000fe60000100a00 */
[--C-:B----4-:R-:W-:Y:S01]  /*230c0*/  IMAD.WIDE R124, R160, 0x4, R4.reuse ;  /* 0x00000004a07c7825 */ /* 0x110fe200078e0204 */
[----:B------:R3:W-:Y:S03]  /*230d0*/  STL.64 [R1+0xec8], R2 ;  /* 0x000ec80201007387 */ /* 0x0007e60000100a00 */
[--C-:B------:R-:W-:Y:S01]  /*230e0*/  IMAD.WIDE R122, R161, 0x4, R4.reuse ;  /* 0x00000004a17a7825 */ /* 0x100fe200078e0204 */
[----:B------:R-:W-:Y:S04]  /*230f0*/  STL.64 [R1+0xec0], R124 ;  /* 0x000ec07c01007387 */ /* 0x000fe80000100a00 */
[----:B------:R1:W-:Y:S01]  /*23100*/  STL.64 [R1+0xeb8], R122 ;  /* 0x000eb87a01007387 */ /* 0x0003e20000100a00 */
[----:B---3--:R-:W-:-:S04]  /*23110*/  IMAD.WIDE R2, R120, 0x4, R4 ;  /* 0x0000000478027825 */ /* 0x008fc800078e0204 */
[--C-:B------:R-:W-:Y:S01]  /*23120*/  IMAD.WIDE R120, R121, 0x4, R4.reuse ;  /* 0x0000000479787825 */ /* 0x100fe200078e0204 */
[----:B------:R3:W-:Y:S03]  /*23130*/  STL.64 [R1+0xeb0], R2 ;  /* 0x000eb00201007387 */ /* 0x0007e60000100a00 */
[--C-:B-1----:R-:W-:Y:S01]  /*23140*/  IMAD.WIDE R122, R154, 0x4, R4.reuse ;  /* 0x000000049a7a7825 */ /* 0x102fe200078e0204 */
[----:B------:R1:W-:Y:S04]  /*23150*/  STL.64 [R1+0xea8], R120 ;  /* 0x000ea87801007387 */ /* 0x0003e80000100a00 */
[----:B------:R-:W-:Y:S01]  /*23160*/  STL.64 [R1+0xea0], R122 ;  /* 0x000ea07a01007387 */ /* 0x000fe20000100a00 */
[----:B---3--:R-:W-:-:S04]  /*23170*/  IMAD.WIDE R2, R155, 0x4, R4 ;  /* 0x000000049b027825 */ /* 0x008fc800078e0204 */
[--C-:B-1----:R-:W-:Y:S01]  /*23180*/  IMAD.WIDE R120, R118, 0x4, R4.reuse ;  /* 0x0000000476787825 */ /* 0x102fe200078e0204 */
[----:B------:R1:W-:Y:S03]  /*23190*/  STL.64 [R1+0xe88], R2 ;  /* 0x000e880201007387 */ /* 0x0003e60000100a00 */
[--C-:B--2---:R-:W-:Y:S01]  /*231a0*/  IMAD.WIDE R118, R119, 0x4, R4.reuse ;  /* 0x0000000477767825 */ /* 0x104fe200078e0204 */
[----:B------:R-:W-:Y:S04]  /*231b0*/  STL.64 [R1+0xe78], R120 ;  /* 0x000e787801007387 */ /* 0x000fe80000100a00 */
[----:B------:R-:W2:Y:S01]  /*231c0*/  LDL R178, [R1+0xd38] ;  /* 0x000d380001b27983 */ /* 0x000ea20000100800 */
[----:B-1----:R-:W-:-:S03]  /*231d0*/  IMAD.WIDE R2, R148, 0x4, R4 ;  /* 0x0000000494027825 */ /* 0x002fc600078e0204 */
[----:B------:R1:W-:Y:S04]  /*231e0*/  STL.64 [R1+0xe70], R118 ;  /* 0x000e707601007387 */ /* 0x0003e80000100a00 */
[----:B------:R-:W3:Y:S04]  /*231f0*/  LDL R179, [R1+0xd34] ;  /* 0x000d340001b37983 */ /* 0x000ee80000100800 */
[----:B------:R4:W-:Y:S04]  /*23200*/  STL.64 [R1+0xe68], R2 ;  /* 0x000e680201007387 */ /* 0x0009e80000100a00 */
[----:B------:R-:W3:Y:S04]  /*23210*/  LDL R126, [R1+0xd30] ;  /* 0x000d3000017e7983 */ /* 0x000ee80000100800 */
        /* <DEDUP_REMOVED lines=8> */
[----:B-1----:R-:W3:Y:S01]  /*232a0*/  LDL R118, [R1+0xd0c] ;  /* 0x000d0c0001767983 */ /* 0x002ee20000100800 */
[----:B------:R-:W-:-:S03]  /*232b0*/  IMAD.WIDE R122, R149, 0x4, R4 ;  /* 0x00000004957a7825 */ /* 0x000fc600078e0204 */
[----:B------:R-:W3:Y:S04]  /*232c0*/  LDL R119, [R1+0xd08] ;  /* 0x000d080001777983 */ /* 0x000ee80000100800 */
[----:B------:R-:W3:Y:S04]  /*232d0*/  LDL R148, [R1+0x12c] ;  /* 0x00012c0001947983 */ /* 0x000ee80000100800 */
[----:B------:R-:W-:Y:S01]  /*232e0*/  STL.64 [R1+0x10c8], R122 ;  /* 0x0010c87a01007387 */ /* 0x000fe20000100a00 */
[----:B----4-:R-:W-:-:S05]  /*232f0*/  IMAD.WIDE R2, R116, 0x4, R4 ;  /* 0x0000000474027825 */ /* 0x010fca00078e0204 */
[----:B------:R1:W-:Y:S01]  /*23300*/  STL.64 [R1+0x10c0], R2 ;  /* 0x0010c00201007387 */ /* 0x0003e20000100a00 */
[----:B------:R-:W-:-:S04]  /*23310*/  IMAD.WIDE R120, R117, 0x4, R4 ;  /* 0x0000000475787825 */ /* 0x000fc800078e0204 */
[--C-:B------:R-:W-:Y:S01]  /*23320*/  IMAD.WIDE R116, R142, 0x4, R4.reuse ;  /* 0x000000048e747825 */ /* 0x100fe200078e0204 */
[----:B------:R4:W-:Y:S03]  /*23330*/  STL.64 [R1+0x10b8], R120 ;  /* 0x0010b87801007387 */ /* 0x0009e60000100a00 */
[--C-:B-1----:R-:W-:Y:S01]  /*23340*/  IMAD.WIDE R2, R143, 0x4, R4.reuse ;  /* 0x000000048f027825 */ /* 0x102fe200078e0204 */
[----:B------:R-:W3:Y:S04]  /*23350*/  LDL R167, [R1+0x140] ;  /* 0x0001400001a77983 */ /* 0x000ee80000100800 */
[----:B------:R1:W-:Y:S04]  /*23360*/  STL.64 [R1+0x10b0], R116 ;  /* 0x0010b07401007387 */ /* 0x0003e80000100a00 */
[----:B------:R-:W3:Y:S04]  /*23370*/  LDL R122, [R1+0x158] ;  /* 0x00015800017a7983 */ /* 0x000ee80000100800 */
[----:B------:R3:W-:Y:S04]  /*23380*/  STL.64 [R1+0x10a8], R2 ;  /* 0x0010a80201007387 */ /* 0x0007e80000100a00 */
[----:B------:R-:W3:Y:S04]  /*23390*/  LDL R123, [R1+0x170] ;  /* 0x00017000017b7983 */ /* 0x000ee80000100800 */
[----:B------:R-:W3:Y:S04]  /*233a0*/  LDL R160, [R1+0x198] ;  /* 0x0001980001a07983 */ /* 0x000ee80000100800 */
[----:B------:R-:W3:Y:S04]  /*233b0*/  LDL R161, [R1+0x1a8] ;  /* 0x0001a80001a17983 */ /* 0x000ee80000100800 */
[----:B----4-:R-:W4:Y:S04]  /*233c0*/  LDL R120, [R1+0x1ac] ;  /* 0x0001ac0001787983 */ /* 0x010f280000100800 */
[----:B------:R-:W4:Y:S04]  /*233d0*/  LDL R121, [R1+0xd04] ;  /* 0x000d040001797983 */ /* 0x000f280000100800 */
[----:B------:R-:W4:Y:S04]  /*233e0*/  LDL R149, [R1+0xd00] ;  /* 0x000d000001957983 */ /* 0x000f280000100800 */
[----:B-1----:R-:W4:Y:S04]  /*233f0*/  LDL R116, [R1+0xcfc] ;  /* 0x000cfc0001747983 */ /* 0x002f280000100800 */
[----:B------:R-:W4:Y:S04]  /*23400*/  LDL R117, [R1+0xcf8] ;  /* 0x000cf80001757983 */ /* 0x000f280000100800 */
[----:B------:R-:W4:Y:S04]  /*23410*/  LDL R142, [R1+0xcf4] ;  /* 0x000cf400018e7983 */ /* 0x000f280000100800 */
[----:B------:R-:W4:Y:S01]  /*23420*/  LDL R143, [R1+0xcf0] ;  /* 0x000cf000018f7983 */ /* 0x000f220000100800 */
[----:B--2---:R-:W-:-:S05]  /*23430*/  IMAD.WIDE R184, R178, 0x4, R4 ;  /* 0x00000004b2b87825 */ /* 0x004fca00078e0204 */
[----:B------:R-:W-:Y:S01]  /*23440*/  STL.64 [R1+0x10a0], R184 ;  /* 0x0010a0b801007387 */ /* 0x000fe20000100a00 */
[----:B---3--:R-:W-:-:S05]  /*23450*/  IMAD.WIDE R2, R179, 0x4, R4 ;  /* 0x00000004b3027825 */ /* 0x008fca00078e0204 */
[----:B------:R1:W-:Y:S01]  /*23460*/  STL.64 [R1+0x1098], R2 ;  /* 0x0010980201007387 */ /* 0x0003e20000100a00 */
[----:B------:R-:W-:-:S04]  /*23470*/  IMAD.WIDE R128, R126, 0x4, R4 ;  /* 0x000000047e807825 */ /* 0x000fc800078e0204 */
[--C-:B------:R-:W-:Y:S01]  /*23480*/  IMAD.WIDE R126, R127, 0x4, R4.reuse ;  /* 0x000000047f7e7825 */ /* 0x100fe200078e0204 */
[----:B------:R2:W-:Y:S03]  /*23490*/  STL.64 [R1+0x1090], R128 ;  /* 0x0010908001007387 */ /* 0x0005e60000100a00 */
[--C-:B-1----:R-:W-:Y:S01]  /*234a0*/  IMAD.WIDE R2, R172, 0x4, R4.reuse ;  /* 0x00000004ac027825 */ /* 0x102fe200078e0204 */
[----:B------:R1:W-:Y:S04]  /*234b0*/  STL.64 [R1+0x1088], R126 ;  /* 0x0010887e01007387 */ /* 0x0003e80000100a00 */
[----:B------:R3:W-:Y:S01]  /*234c0*/  STL.64 [R1+0x1080], R2 ;  /* 0x0010800201007387 */ /* 0x0007e20000100a00 */
[----:B--2---:R-:W-:-:S04]  /*234d0*/  IMAD.WIDE R128, R173, 0x4, R4 ;  /* 0x00000004ad807825 */ /* 0x004fc800078e0204 */
[--C-:B-1----:R-:W-:Y:S01]  /*234e0*/  IMAD.WIDE R126, R124, 0x4, R4.reuse ;  /* 0x000000047c7e7825 */ /* 0x102fe200078e0204 */
[----:B------:R-:W-:Y:S03]  /*234f0*/  STL.64 [R1+0x1078], R128 ;  /* 0x0010788001007387 */ /* 0x000fe60000100a00 */
[--C-:B---3--:R-:W-:Y:S01]  /*23500*/  IMAD.WIDE R2, R125, 0x4, R4.reuse ;  /* 0x000000047d027825 */ /* 0x108fe200078e0204 */
[----:B------:R1:W-:Y:S03]  /*23510*/  STL.64 [R1+0x1070], R126 ;  /* 0x0010707e01007387 */ /* 0x0003e60000100a00 */
[--C-:B------:R-:W-:Y:S01]  /*23520*/  IMAD.WIDE R124, R166, 0x4, R4.reuse ;  /* 0x00000004a67c7825 */ /* 0x100fe200078e0204 */
[----:B------:R2:W-:Y:S04]  /*23530*/  STL.64 [R1+0x1060], R2 ;  /* 0x0010600201007387 */ /* 0x0005e80000100a00 */
[----:B------:R3:W-:Y:S01]  /*23540*/  STL.64 [R1+0x1040], R124 ;  /* 0x0010407c01007387 */ /* 0x0007e20000100a00 */
[----:B-1----:R-:W-:-:S04]  /*23550*/  IMAD.WIDE R126, R154, 0x4, R4 ;  /* 0x000000049a7e7825 */ /* 0x002fc800078e0204 */
[--C-:B--2---:R-:W-:Y:S01]  /*23560*/  IMAD.WIDE R2, R155, 0x4, R4.reuse ;  /* 0x000000049b027825 */ /* 0x104fe200078e0204 */
[----:B------:R-:W-:Y:S03]  /*23570*/  STL.64 [R1+0x1038], R126 ;  /* 0x0010387e01007387 */ /* 0x000fe60000100a00 */
[--C-:B---3--:R-:W-:Y:S01]  /*23580*/  IMAD.WIDE R124, R118, 0x4, R4.reuse ;  /* 0x00000004767c7825 */ /* 0x108fe200078e0204 */
[----:B------:R1:W-:Y:S03]  /*23590*/  STL.64 [R1+0x1030], R2 ;  /* 0x0010300201007387 */ /* 0x0003e60000100a00 */
[--C-:B------:R-:W-:Y:S01]  /*235a0*/  IMAD.WIDE R118, R119, 0x4, R4.reuse ;  /* 0x0000000477767825 */ /* 0x100fe200078e0204 */
[----:B------:R-:W-:Y:S04]  /*235b0*/  STL.64 [R1+0xf08], R124 ;  /* 0x000f087c01007387 */ /* 0x000fe80000100a00 */
[----:B------:R-:W2:Y:S01]  /*235c0*/  LDL R154, [R1+0xcec] ;  /* 0x000cec00019a7983 */ /* 0x000ea20000100800 */
[----:B-1----:R-:W-:-:S03]  /*235d0*/  IMAD.WIDE R2, R148, 0x4, R4 ;  /* 0x0000000494027825 */ /* 0x002fc600078e0204 */
[----:B------:R1:W-:Y:S04]  /*235e0*/  STL.64 [R1+0xc60], R118 ;  /* 0x000c607601007387 */ /* 0x0003e80000100a00 */
[----:B------:R-:W3:Y:S04]  /*235f0*/  LDL R155, [R1+0xce8] ;  /* 0x000ce800019b7983 */ /* 0x000ee80000100800 */
[----:B------:R1:W-:Y:S04]  /*23600*/  STL.64 [R1+0xc50], R2 ;  /* 0x000c500201007387 */ /* 0x0003e80000100a00 */
[----:B-1----:R-:W3:Y:S01]  /*23610*/  LDL R118, [R1+0xce4] ;  /* 0x000ce40001767983 */ /* 0x002ee20000100800 */
[----:B------:R-:W-:-:S03]  /*23620*/  IMAD.WIDE R124, R167, 0x4, R4 ;  /* 0x00000004a77c7825 */ /* 0x000fc600078e0204 */
[----:B------:R-:W3:Y:S04]  /*23630*/  LDL R119, [R1+0xce0] ;  /* 0x000ce00001777983 */ /* 0x000ee80000100800 */
[----:B------:R-:W3:Y:S01]  /*23640*/  LDL R148, [R1+0xcdc] ;  /* 0x000cdc0001947983 */ /* 0x000ee20000100800 */
[----:B------:R-:W-:-:S03]  /*23650*/  IMAD.WIDE R126, R122, 0x4, R4 ;  /* 0x000000047a7e7825 */ /* 0x000fc600078e0204 */
[----:B------:R1:W-:Y:S01]  /*23660*/  STL.64 [R1+0xc48], R124 ;  /* 0x000c487c01007387 */ /* 0x0003e20000100a00 */
[----:B------:R-:W-:-:S03]  /*23670*/  IMAD.WIDE R2, R123, 0x4, R4 ;  /* 0x000000047b027825 */ /* 0x000fc600078e0204 */
[----:B------:R-:W-:Y:S04]  /*23680*/  STL.64 [R1+0xc40], R126 ;  /* 0x000c407e01007387 */ /* 0x000fe80000100a00 */
[----:B------:R4:W-:Y:S01]  /*23690*/  STL.64 [R1+0xc38], R2 ;  /* 0x000c380201007387 */ /* 0x0009e20000100a00 */
[----:B-1----:R-:W-:-:S04]  /*236a0*/  IMAD.WIDE R124, R160, 0x4, R4 ;  /* 0x00000004a07c7825 */ /* 0x002fc800078e0204 */
[--C-:B------:R-:W-:Y:S01]  /*236b0*/  IMAD.WIDE R122, R161, 0x4, R4.reuse ;  /* 0x00000004a17a7825 */ /* 0x100fe200078e0204 */
[----:B------:R-:W-:Y:S03]  /*236c0*/  STL.64 [R1+0xc30], R124 ;  /* 0x000c307c01007387 */ /* 0x000fe60000100a00 */
[--C-:B----4-:R-:W-:Y:S01]  /*236d0*/  IMAD.WIDE R2, R120, 0x4, R4.reuse ;  /* 0x0000000478027825 */ /* 0x110fe200078e0204 */
[----:B------:R1:W-:Y:S03]  /*236e0*/  STL.64 [R1+0xc28], R122 ;  /* 0x000c287a01007387 */ /* 0x0003e60000100a00 */
[--C-:B------:R-:W-:Y:S01]  /*236f0*/  IMAD.WIDE R120, R121, 0x4, R4.reuse ;  /* 0x0000000479787825 */ /* 0x100fe200078e0204 */
[----:B------:R4:W-:Y:S04]  /*23700*/  STL.64 [R1+0xc20], R2 ;  /* 0x000c200201007387 */ /* 0x0009e80000100a00 */
[----:B------:R4:W-:Y:S01]  /*23710*/  STL.64 [R1+0xc18], R120 ;  /* 0x000c187801007387 */ /* 0x0009e20000100a00 */
[----:B-1----:R-:W-:-:S04]  /*23720*/  IMAD.WIDE R122, R149, 0x4, R4 ;  /* 0x00000004957a7825 */ /* 0x002fc800078e0204 */
[--C-:B----4-:R-:W-:Y:S01]  /*23730*/  IMAD.WIDE R2, R116, 0x4, R4.reuse ;  /* 0x0000000474027825 */ /* 0x110fe200078e0204 */
[----:B------:R-:W-:Y:S03]  /*23740*/  STL.64 [R1+0xc10], R122 ;  /* 0x000c107a01007387 */ /* 0x000fe60000100a00 */
[--C-:B------:R-:W-:Y:S01]  /*23750*/  IMAD.WIDE R120, R117, 0x4, R4.reuse ;  /* 0x0000000475787825 */ /* 0x100fe200078e0204 */
[----:B------:R1:W-:Y:S03]  /*23760*/  STL.64 [R1+0xc08], R2 ;  /* 0x000c080201007387 */ /* 0x0003e60000100a00 */
[--C-:B------:R-:W-:Y:S01]  /*23770*/  IMAD.WIDE R116, R142, 0x4, R4.reuse ;  /* 0x000000048e747825 */ /* 0x100fe200078e0204 */
[----:B------:R-:W-:Y:S04]  /*23780*/  STL.64 [R1+0xc00], R120 ;  /* 0x000c007801007387 */ /* 0x000fe80000100a00 */
[----:B------:R-:W4:Y:S01]  /*23790*/  LDL R178, [R1+0xcd8] ;  /* 0x000cd80001b27983 */ /* 0x000f220000100800 */
[----:B-1----:R-:W-:-:S03]  /*237a0*/  IMAD.WIDE R2, R143, 0x4, R4 ;  /* 0x000000048f027825 */ /* 0x002fc600078e0204 */
[----:B------:R1:W-:Y:S04]  /*237b0*/  STL.64 [R1+0xbf8], R116 ;  /* 0x000bf87401007387 */ /* 0x0003e80000100a00 */
[----:B------:R-:W4:Y:S04]  /*237c0*/  LDL R179, [R1+0xcd4] ;  /* 0x000cd40001b37983 */ /* 0x000f280000100800 */
[----:B------:R3:W-:Y:S04]  /*237d0*/  STL.64 [R1+0xbf0], R2 ;  /* 0x000bf00201007387 */ /* 0x0007e80000100a00 */
[----:B------:R-:W4:Y:S04]  /*237e0*/  LDL R126, [R1+0xcd0] ;  /* 0x000cd000017e7983 */ /* 0x000f280000100800 */
[----:B------:R-:W4:Y:S04]  /*237f0*/  LDL R127, [R1+0xccc] ;  /* 0x000ccc00017f7983 */ /* 0x000f280000100800 */
[----:B------:R-:W4:Y:S04]  /*23800*/  LDL R172, [R1+0xcc8] ;  /* 0x000cc80001ac7983 */ /* 0x000f280000100800 */
[----:B------:R-:W4:Y:S04]  /*23810*/  LDL R173, [R1+0xcc4] ;  /* 0x000cc40001ad7983 */ /* 0x000f280000100800 */
[----:B------:R-:W4:Y:S04]  /*23820*/  LDL R124, [R1+0xcc0] ;  /* 0x000cc000017c7983 */ /* 0x000f280000100800 */
[----:B------:R-:W4:Y:S04]  /*23830*/  LDL R125, [R1+0xcbc] ;  /* 0x000cbc00017d7983 */ /* 0x000f280000100800 */
        /* <DEDUP_REMOVED lines=21> */
[----:B--2---:R-:W2:Y:S04]  /*23990*/  LDL R120, [R1+0x5d4] ;  /* 0x0005d40001787983 */ /* 0x004ea80000100800 */
[----:B------:R-:W2:Y:S04]  /*239a0*/  LDL R121, [R1+0x5d0] ;  /* 0x0005d00001797983 */ /* 0x000ea80000100800 */
[----:B------:R-:W2:Y:S04]  /*239b0*/  LDL R154, [R1+0x5c4] ;  /* 0x0005c400019a7983 */ /* 0x000ea80000100800 */
[----:B------:R-:W2:Y:S04]  /*239c0*/  LDL R155, [R1+0x5c0] ;  /* 0x0005c000019b7983 */ /* 0x000ea80000100800 */
[----:B-1----:R-:W2:Y:S04]  /*239d0*/  LDL R118, [R1+0x5b8] ;  /* 0x0005b80001767983 */ /* 0x002ea80000100800 */
[----:B------:R-:W2:Y:S04]  /*239e0*/  LDL R119, [R1+0x5ac] ;  /* 0x0005ac0001777983 */ /* 0x000ea80000100800 */
[----:B------:R-:W2:Y:S01]  /*239f0*/  LDL R148, [R1+0x5a8] ;  /* 0x0005a80001947983 */ /* 0x000ea20000100800 */
[----:B----4-:R-:W-:-:S05]  /*23a00*/  IMAD.WIDE R184, R178, 0x4, R4 ;  /* 0x00000004b2b87825 */ /* 0x010fca00078e0204 */
[----:B------:R-:W-:Y:S01]  /*23a10*/  STL.64 [R1+0xbc0], R184 ;  /* 0x000bc0b801007387 */ /* 0x000fe20000100a00 */
[----:B------:R-:W-:-:S05]  /*23a20*/  IMAD.WIDE R2, R179, 0x4, R4 ;  /* 0x00000004b3027825 */ /* 0x000fca00078e0204 */
[----:B------:R1:W-:Y:S01]  /*23a30*/  STL.64 [R1+0xbb8], R2 ;  /* 0x000bb80201007387 */ /* 0x0003e20000100a00 */
[----:B------:R-:W-:-:S04]  /*23a40*/  IMAD.WIDE R128, R126, 0x4, R4 ;  /* 0x000000047e807825 */ /* 0x000fc800078e0204 */
[--C-:B------:R-:W-:Y:S01]  /*23a50*/  IMAD.WIDE R126, R127, 0x4, R4.reuse ;  /* 0x000000047f7e7825 */ /* 0x100fe200078e0204 */
[----:B------:R4:W-:Y:S03]  /*23a60*/  STL.64 [R1+0xbb0], R128 ;  /* 0x000bb08001007387 */ /* 0x0009e60000100a00 */
[--C-:B-1----:R-:W-:Y:S01]  /*23a70*/  IMAD.WIDE R2, R172, 0x4, R4.reuse ;  /* 0x00000004ac027825 */ /* 0x102fe200078e0204 */
[----:B------:R1:W-:Y:S04]  /*23a80*/  STL.64 [R1+0xba8], R126 ;  /* 0x000ba87e01007387 */ /* 0x0003e80000100a00 */
[----:B------:R1:W-:Y:S01]  /*23a90*/  STL.64 [R1+0xba0], R2 ;  /* 0x000ba00201007387 */ /* 0x0003e20000100a00 */
[----:B----4-:R-:W-:-:S04]  /*23aa0*/  IMAD.WIDE R128, R173, 0x4, R4 ;  /* 0x00000004ad807825 */ /* 0x010fc800078e0204 */
[--C-:B-1----:R-:W-:Y:S01]  /*23ab0*/  IMAD.WIDE R126, R124, 0x4, R4.reuse ;  /* 0x000000047c7e7825 */ /* 0x102fe200078e0204 */
[----:B------:R-:W-:Y:S03]  /*23ac0*/  STL.64 [R1+0xb98], R128 ;  /* 0x000b988001007387 */ /* 0x000fe60000100a00 */
[--C-:B------:R-:W-:Y:S01]  /*23ad0*/  IMAD.WIDE R2, R125, 0x4, R4.reuse ;  /* 0x000000047d027825 */ /* 0x100fe200078e0204 */
        /* <DEDUP_REMOVED lines=14> */
[----:B-1----:R-:W4:Y:S04]  /*23bc0*/  LDL R116, [R1+0x594] ;  /* 0x0005940001747983 */ /* 0x002f280000100800 */
[----:B------:R1:W-:Y:S04]  /*23bd0*/  STL.64 [R1+0xb58], R2 ;  /* 0x000b580201007387 */ /* 0x0003e80000100a00 */
[----:B------:R-:W4:Y:S04]  /*23be0*/  LDL R117, [R1+0x590] ;  /* 0x0005900001757983 */ /* 0x000f280000100800 */
[----:B------:R-:W4:Y:S04]  /*23bf0*/  LDL R142, [R1+0x58c] ;  /* 0x00058c00018e7983 */ /* 0x000f280000100800 */
[----:B------:R-:W4:Y:S01]  /*23c00*/  LDL R143, [R1+0x578] ;  /* 0x00057800018f7983 */ /* 0x000f220000100800 */
[----:B---3--:R-:W-:-:S04]  /*23c10*/  IMAD.WIDE R124, R167, 0x4, R4 ;  /* 0x00000004a77c7825 */ /* 0x008fc800078e0204 */
[--C-:B------:R-:W-:Y:S01]  /*23c20*/  IMAD.WIDE R126, R122, 0x4, R4.reuse ;  /* 0x000000047a7e7825 */ /* 0x100fe200078e0204 */
[----:B------:R3:W-:Y:S03]  /*23c30*/  STL.64 [R1+0xb50], R124 ;  /* 0x000b507c01007387 */ /* 0x0007e60000100a00 */
[--C-:B-1----:R-:W-:Y:S01]  /*23c40*/  IMAD.WIDE R2, R123, 0x4, R4.reuse ;  /* 0x000000047b027825 */ /* 0x102fe200078e0204 */
[----:B------:R-:W-:Y:S03]  /*23c50*/  STL.64 [R1+0xb48], R126 ;  /* 0x000b487e01007387 */ /* 0x000fe60000100a00 */
[--C-:B---3--:R-:W-:Y:S01]  /*23c60*/  IMAD.WIDE R124, R160, 0x4, R4.reuse ;  /* 0x00000004a07c7825 */ /* 0x108fe200078e0204 */
[----:B------:R2:W-:Y:S03]  /*23c70*/  STL.64 [R1+0xb40], R2 ;  /* 0x000b400201007387 */ /* 0x0005e60000100a00 */
[--C-:B------:R-:W-:Y:S01]  /*23c80*/  IMAD.WIDE R122, R161, 0x4, R4.reuse ;  /* 0x00000004a17a7825 */ /* 0x100fe200078e0204 */
[----:B------:R-:W-:Y:S04]  /*23c90*/  STL.64 [R1+0xb38], R124 ;  /* 0x000b387c01007387 */ /* 0x000fe80000100a00 */
[----:B------:R1:W-:Y:S01]  /*23ca0*/  STL.64 [R1+0xb30], R122 ;  /* 0x000b307a01007387 */ /* 0x0003e20000100a00 */
[----:B--2---:R-:W-:-:S04]  /*23cb0*/  IMAD.WIDE R2, R120, 0x4, R4 ;  /* 0x0000000478027825 */ /* 0x004fc800078e0204 */
[--C-:B------:R-:W-:Y:S01]  /*23cc0*/  IMAD.WIDE R120, R121, 0x4, R4.reuse ;  /* 0x0000000479787825 */ /* 0x100fe200078e0204 */
[----:B------:R2:W-:Y:S03]  /*23cd0*/  STL.64 [R1+0xb28], R2 ;  /* 0x000b280201007387 */ /* 0x0005e60000100a00 */
[--C-:B-1----:R-:W-:Y:S01]  /*23ce0*/  IMAD.WIDE R122, R154, 0x4, R4.reuse ;  /* 0x000000049a7a7825 */ /* 0x102fe200078e0204 */
[----:B------:R1:W-:Y:S04]  /*23cf0*/  STL.64 [R1+0xb20], R120 ;  /* 0x000b207801007387 */ /* 0x0003e80000100a00 */
[----:B------:R-:W-:Y:S01]  /*23d00*/  STL.64 [R1+0xb18], R122 ;  /* 0x000b187a01007387 */ /* 0x000fe20000100a00 */
[----:B--2---:R-:W-:-:S04]  /*23d10*/  IMAD.WIDE R2, R155, 0x4, R4 ;  /* 0x000000049b027825 */ /* 0x004fc800078e0204 */
[--C-:B-1----:R-:W-:Y:S01]  /*23d20*/  IMAD.WIDE R120, R118, 0x4, R4.reuse ;  /* 0x0000000476787825 */ /* 0x102fe200078e0204 */
[----:B------:R1:W-:Y:S03]  /*23d30*/  STL.64 [R1+0xb10], R2 ;  /* 0x000b100201007387 */ /* 0x0003e60000100a00 */
[--C-:B------:R-:W-:Y:S01]  /*23d40*/  IMAD.WIDE R118, R119, 0x4, R4.reuse ;  /* 0x0000000477767825 */ /* 0x100fe200078e0204 */
[----:B------:R2:W-:Y:S04]  /*23d50*/  STL.64 [R1+0xb08], R120 ;  /* 0x000b087801007387 */ /* 0x0005e80000100a00 */
[----:B------:R3:W-:Y:S01]  /*23d60*/  STL.64 [R1+0xb00], R118 ;  /* 0x000b007601007387 */ /* 0x0007e20000100a00 */
[----:B-1----:R-:W-:-:S04]  /*23d70*/  IMAD.WIDE R2, R148, 0x4, R4 ;  /* 0x0000000494027825 */ /* 0x002fc800078e0204 */
[--C-:B--2---:R-:W-:Y:S01]  /*23d80*/  IMAD.WIDE R120, R85, 0x4, R4.reuse ;  /* 0x0000000455787825 */ /* 0x104fe200078e0204 */
[----:B------:R1:W-:Y:S03]  /*23d90*/  STL.64 [R1+0xaf8], R2 ;  /* 0x000af80201007387 */ /* 0x0003e60000100a00 */
[--C-:B---3--:R-:W-:Y:S01]  /*23da0*/  IMAD.WIDE R118, R87, 0x4, R4.reuse ;  /* 0x0000000457767825 */ /* 0x108fe200078e0204 */
[----:B------:R2:W-:Y:S04]  /*23db0*/  STL.64 [R1+0xaf0], R120 ;  /* 0x000af07801007387 */ /* 0x0005e80000100a00 */
[----:B------:R3:W-:Y:S01]  /*23dc0*/  STL.64 [R1+0xae8], R118 ;  /* 0x000ae87601007387 */ /* 0x0007e20000100a00 */
[----:B-1----:R-:W-:-:S04]  /*23dd0*/  IMAD.WIDE R2, R98, 0x4, R4 ;  /* 0x0000000462027825 */ /* 0x002fc800078e0204 */
[--C-:B--2---:R-:W-:Y:S01]  /*23de0*/  IMAD.WIDE R120, R101, 0x4, R4.reuse ;  /* 0x0000000465787825 */ /* 0x104fe200078e0204 */
[----:B------:R1:W-:Y:S03]  /*23df0*/  STL.64 [R1+0xae0], R2 ;  /* 0x000ae00201007387 */ /* 0x0003e60000100a00 */
[--C-:B---3--:R-:W-:Y:S01]  /*23e00*/  IMAD.WIDE R118, R103, 0x4, R4.reuse ;  /* 0x0000000467767825 */ /* 0x108fe200078e0204 */
[----:B------:R-:W-:Y:S04]  /*23e10*/  STL.64 [R1+0xad8], R120 ;  /* 0x000ad87801007387 */ /* 0x000fe80000100a00 */
[----:B------:R2:W-:Y:S01]  /*23e20*/  STL.64 [R1+0x4ab8], R100 ;  /* 0x004ab86401007387 */ /* 0x0005e20000100a00 */
[----:B-1----:R-:W-:-:S03]  /*23e30*/  IMAD.WIDE R2, R100, 0x4, R4 ;  /* 0x0000000464027825 */ /* 0x002fc600078e0204 */
[----:B------:R-:W-:Y:S04]  /*23e40*/  STL.64 [R1+0xad0], R118 ;  /* 0x000ad07601007387 */ /* 0x000fe80000100a00 */
[----:B------:R1:W-:Y:S01]  /*23e50*/  STL.64 [R1+0xac8], R2 ;  /* 0x000ac80201007387 */ /* 0x0003e20000100a00 */
[----:B--2---:R-:W-:-:S03]  /*23e60*/  IMAD.WIDE R100, R102, 0x4, R4 ;  /* 0x0000000466647825 */ /* 0x004fc600078e0204 */
[----:B------:R2:W-:Y:S04]  /*23e70*/  STL.64 [R1+0x4ac0], R102 ;  /* 0x004ac06601007387 */ /* 0x0005e80000100a00 */
[----:B------:R3:W-:Y:S01]  /*23e80*/  STL.64 [R1+0xac0], R100 ;  /* 0x000ac06401007387 */ /* 0x0007e20000100a00 */
[----:B-1----:R-:W-:-:S04]  /*23e90*/  IMAD.WIDE R2, R107, 0x4, R4 ;  /* 0x000000046b027825 */ /* 0x002fc800078e0204 */
[--C-:B--2---:R-:W-:Y:S01]  /*23ea0*/  IMAD.WIDE R102, R109, 0x4, R4.reuse ;  /* 0x000000046d667825 */ /* 0x104fe200078e0204 */
[----:B------:R1:W-:Y:S03]  /*23eb0*/  STL.64 [R1+0xab8], R2 ;  /* 0x000ab80201007387 */ /* 0x0003e60000100a00 */
[--C-:B---3--:R-:W-:Y:S01]  /*23ec0*/  IMAD.WIDE R100, R110, 0x4, R4.reuse ;  /* 0x000000046e647825 */ /* 0x108fe200078e0204 */
[----:B------:R4:W-:Y:S04]  /*23ed0*/  STL.64 [R1+0xab0], R102 ;  /* 0x000ab06601007387 */ /* 0x0009e80000100a00 */
[----:B------:R-:W-:Y:S01]  /*23ee0*/  STL.64 [R1+0x4ac8], R110 ;  /* 0x004ac86e01007387 */ /* 0x000fe20000100a00 */
[----:B-1----:R-:W-:-:S03]  /*23ef0*/  IMAD.WIDE R2, R111, 0x4, R4 ;  /* 0x000000046f027825 */ /* 0x002fc600078e0204 */
[----:B------:R1:W-:Y:S01]  /*23f00*/  STL.64 [R1+0xaa8], R100 ;  /* 0x000aa86401007387 */ /* 0x0003e20000100a00 */
[----:B----4-:R-:W-:-:S03]  /*23f10*/  IMAD.WIDE R102, R149, 0x4, R4 ;  /* 0x0000000495667825 */ /* 0x010fc600078e0204 */
        /* <DEDUP_REMOVED lines=8> */
[----:B-1----:R-:W-:-:S04]  /*23fa0*/  IMAD.WIDE R100, R143, 0x4, R4 ;  /* 0x000000048f647825 */ /* 0x002fc800078e0204 */
[--C-:B--2---:R-:W-:Y:S02]  /*23fb0*/  IMAD.WIDE R2, R225, 0x4, R4.reuse ;  /* 0x00000004e1027825 */ /* 0x104fe400078e0204 */
[----:B------:R-:W2:Y:S04]  /*23fc0*/  LDL.LU R225, [R1+0x4be0] ;  /* 0x004be00001e17983 */ /* 0x000ea80000300800 */
[----:B------:R1:W-:Y:S02]  /*23fd0*/  STL.64 [R1+0xa78], R100 ;  /* 0x000a786401007387 */ /* 0x0003e40000100a00 */
[--C-:B-1----:R-:W-:Y:S02]  /*23fe0*/  IMAD.WIDE R100, R251, 0x4, R4.reuse ;  /* 0x00000004fb647825 */ /* 0x102fe400078e0204 */
[----:B------:R-:W3:Y:S04]  /*23ff0*/  LDL.LU R251, [R1+0x4bdc] ;  /* 0x004bdc0001fb7983 */ /* 0x000ee80000300800 */
[----:B------:R1:W-:Y:S02]  /*24000*/  STL.64 [R1+0xa70], R2 ;  /* 0x000a700201007387 */ /* 0x0003e40000100a00 */
[----:B-1----:R-:W-:-:S02]  /*24010*/  IMAD.WIDE R2, R230, 0x4, R4 ;  /* 0x00000004e6027825 */ /* 0x002fc400078e0204 */
[----:B------:R-:W4:Y:S04]  /*24020*/  LDL.LU R230, [R1+0x4bd8] ;  /* 0x004bd80001e67983 */ /* 0x000f280000300800 */
[----:B------:R1:W-:Y:S02]  /*24030*/  STL.64 [R1+0xa68], R100 ;  /* 0x000a686401007387 */ /* 0x0003e40000100a00 */
[--C-:B-1----:R-:W-:Y:S02]  /*24040*/  IMAD.WIDE R100, R235, 0x4, R4.reuse ;  /* 0x00000004eb647825 */ /* 0x102fe400078e0204 */
[----:B------:R-:W4:Y:S04]  /*24050*/  LDL.LU R235, [R1+0x4bd4] ;  /* 0x004bd40001eb7983 */ /* 0x000f280000300800 */
[----:B------:R1:W-:Y:S04]  /*24060*/  STL.64 [R1+0xa60], R2 ;  /* 0x000a600201007387 */ /* 0x0003e80000100a00 */
[----:B------:R-:W-:Y:S04]  /*24070*/  STL [R1+0x4ab0], R138 ;  /* 0x004ab08a01007387 */ /* 0x000fe80000100800 */
[----:B------:R1:W-:Y:S02]  /*24080*/  STL.64 [R1+0xa58], R100 ;  /* 0x000a586401007387 */ /* 0x0003e40000100a00 */
[----:B-1----:R-:W-:-:S05]  /*24090*/  IMAD.WIDE R2, R138, 0x4, R4 ;  /* 0x000000048a027825 */ /* 0x002fca00078e0204 */
[----:B------:R1:W-:Y:S01]  /*240a0*/  STL.64 [R1+0x4e8], R2 ;  /* 0x0004e80201007387 */ /* 0x0003e20000100a00 */
[----:B------:R-:W-:-:S03]  /*240b0*/  IMAD.WIDE R100, R112, 0x4, R4 ;  /* 0x0000000470647825 */ /* 0x000fc600078e0204 */
[----:B------:R-:W-:Y:S04]  /*240c0*/  STL [R1+0x4aac], R112 ;  /* 0x004aac7001007387 */ /* 0x000fe80000100800 */
[----:B------:R1:W-:Y:S02]  /*240d0*/  STL.64 [R1+0x470], R100 ;  /* 0x0004706401007387 */ /* 0x0003e40000100a00 */
[--C-:B-1----:R-:W-:Y:S02]  /*240e0*/  IMAD.WIDE R2, R108, 0x4, R4.reuse ;  /* 0x000000046c027825 */ /* 0x102fe400078e0204 */
[----:B------:R-:W-:Y:S04]  /*240f0*/  STL [R1+0x4ab4], R108 ;  /* 0x004ab46c01007387 */ /* 0x000fe80000100800 */
[----:B------:R1:W-:Y:S01]  /*24100*/  STL.64 [R1+0x3f8], R2 ;  /* 0x0003f80201007387 */ /* 0x0003e20000100a00 */
[----:B------:R-:W-:-:S03]  /*24110*/  IMAD.WIDE R100, R105, 0x4, R4 ;  /* 0x0000000469647825 */ /* 0x000fc600078e0204 */
[----:B------:R-:W-:Y:S04]  /*24120*/  STL [R1+0x4aa8], R105 ;  /* 0x004aa86901007387 */ /* 0x000fe80000100800 */
[----:B------:R1:W-:Y:S02]  /*24130*/  STL.64 [R1+0x3a8], R100 ;  /* 0x0003a86401007387 */ /* 0x0003e40000100a00 */
[--C-:B-1----:R-:W-:Y:S02]  /*24140*/  IMAD.WIDE R2, R90, 0x4, R4.reuse ;  /* 0x000000045a027825 */ /* 0x102fe400078e0204 */
[----:B------:R-:W-:Y:S04]  /*24150*/  STL.64 [R1+0x4ad0], R86 ;  /* 0x004ad05601007387 */ /* 0x000fe80000100a00 */
[----:B------:R1:W-:Y:S01]  /*24160*/  STL.64 [R1+0x380], R2 ;  /* 0x0003800201007387 */ /* 0x0003e20000100a00 */
[----:B------:R-:W-:-:S05]  /*24170*/  IMAD.WIDE R100, R86, 0x4, R4 ;  /* 0x0000000456647825 */ /* 0x000fca00078e0204 */
[----:B------:R-:W-:Y:S01]  /*24180*/  STL.64 [R1+0x378], R100 ;  /* 0x0003786401007387 */ /* 0x000fe20000100a00 */
[----:B-1----:R-:W-:-:S03]  /*24190*/  IMAD.WIDE R2, R84, 0x4, R4 ;  /* 0x0000000454027825 */ /* 0x002fc600078e0204 */
[----:B------:R1:W-:Y:S04]  /*241a0*/  STL.64 [R1+0x4ad8], R84 ;  /* 0x004ad85401007387 */ /* 0x0003e80000100a00 */
[----:B------:R1:W-:Y:S04]  /*241b0*/  STL.64 [R1+0x370], R2 ;  /* 0x0003700201007387 */ /* 0x0003e80000100a00 */
[----:B------:R1:W-:Y:S02]  /*241c0*/  STL.64 [R1+0x4ae0], R82 ;  /* 0x004ae05201007387 */ /* 0x0003e40000100a00 */
[----:B-1----:R-:W-:-:S04]  /*241d0*/  IMAD.WIDE R84, R83, 0x4, R4 ;  /* 0x0000000453547825 */ /* 0x002fc800078e0204 */
[--C-:B------:R-:W-:Y:S01]  /*241e0*/  IMAD.WIDE R2, R82, 0x4, R4.reuse ;  /* 0x0000000452027825 */ /* 0x100fe200078e0204 */
[----:B------:R-:W-:Y:S03]  /*241f0*/  STL.64 [R1+0x368], R84 ;  /* 0x0003685401007387 */ /* 0x000fe60000100a00 */
[--C-:B------:R-:W-:Y:S01]  /*24200*/  IMAD.WIDE R82, R81, 0x4, R4.reuse ;  /* 0x0000000451527825 */ /* 0x100fe200078e0204 */
[----:B------:R1:W-:Y:S04]  /*24210*/  STL.64 [R1+0x360], R2 ;  /* 0x0003600201007387 */ /* 0x0003e80000100a00 */
[----:B------:R1:W-:Y:S04]  /*24220*/  STL.64 [R1+0x4ae8], R80 ;  /* 0x004ae85001007387 */ /* 0x0003e80000100a00 */
[----:B------:R1:W-:Y:S02]  /*24230*/  STL.64 [R1+0x3b8], R82 ;  /* 0x0003b85201007387 */ /* 0x0003e40000100a00 */
[----:B-1----:R-:W-:-:S04]  /*24240*/  IMAD.WIDE R2, R80, 0x4, R4 ;  /* 0x0000000450027825 */ /* 0x002fc800078e0204 */
[--C-:B------:R-:W-:Y:S01]  /*24250*/  IMAD.WIDE R80, R79, 0x4, R4.reuse ;  /* 0x000000044f507825 */ /* 0x100fe200078e0204 */
[----:B------:R1:W-:Y:S03]  /*24260*/  STL.64 [R1+0x348], R2 ;  /* 0x0003480201007387 */ /* 0x0003e60000100a00 */
[--C-:B------:R-:W-:Y:S01]  /*24270*/  IMAD.WIDE R82, R36, 0x4, R4.reuse ;  /* 0x0000000424527825 */ /* 0x100fe200078e0204 */
[----:B------:R1:W-:Y:S04]  /*24280*/  STL.64 [R1+0x340], R80 ;  /* 0x0003405001007387 */ /* 0x0003e80000100a00 */
[----:B------:R-:W-:Y:S01]  /*24290*/  STL.64 [R1+0x338], R82 ;  /* 0x0003385201007387 */ /* 0x000fe20000100a00 */
[----:B-1----:R-:W-:-:S03]  /*242a0*/  IMAD.WIDE R2, R35, 0x4, R4 ;  /* 0x0000000423027825 */ /* 0x002fc600078e0204 */
[----:B------:R1:W-:Y:S01]  /*242b0*/  STL.64 [R1+0x4af0], R34 ;  /* 0x004af02201007387 */ /* 0x0003e20000100a00 */
[----:B------:R-:W-:-:S03]  /*242c0*/  IMAD.WIDE R80, R34, 0x4, R4 ;  /* 0x0000000422507825 */ /* 0x000fc600078e0204 */
[----:B------:R1:W-:Y:S04]  /*242d0*/  STL.64 [R1+0x330], R2 ;  /* 0x0003300201007387 */ /* 0x0003e80000100a00 */
[----:B------:R-:W-:Y:S01]  /*242e0*/  STL.64 [R1+0x328], R80 ;  /* 0x0003285001007387 */ /* 0x000fe20000100a00 */
[----:B-1----:R-:W-:-:S04]  /*242f0*/  IMAD.WIDE R34, R32, 0x4, R4 ;  /* 0x0000000420227825 */ /* 0x002fc800078e0204 */
[--C-:B------:R-:W-:Y:S01]  /*24300*/  IMAD.WIDE R2, R33, 0x4, R4.reuse ;  /* 0x0000000421027825 */ /* 0x100fe200078e0204 */
[----:B------:R1:W-:Y:S04]  /*24310*/  STL.64 [R1+0x4af8], R32 ;  /* 0x004af82001007387 */ /* 0x0003e80000100a00 */
        /* <DEDUP_REMOVED lines=28> */
[--C-:B--2---:R-:W-:Y:S01]  /*244e0*/  IMAD.WIDE R2, R21, 0x4, R4.reuse ;  /* 0x0000000415027825 */ /* 0x104fe200078e0204 */
[----:B------:R1:W-:Y:S04]  /*244f0*/  STL.64 [R1+0x4b28], R20 ;  /* 0x004b281401007387 */ /* 0x0003e80000100a00 */
[----:B------:R2:W-:Y:S04]  /*24500*/  STL.64 [R1+0x438], R2 ;  /* 0x0004380201007387 */ /* 0x0005e80000100a00 */
[----:B------:R3:W-:Y:S01]  /*24510*/  STL.64 [R1+0x2a0], R22 ;  /* 0x0002a01601007387 */ /* 0x0007e20000100a00 */
[----:B-1----:R-:W-:-:S04]  /*24520*/  IMAD.WIDE R20, R19, 0x4, R4 ;  /* 0x0000000413147825 */ /* 0x002fc800078e0204 */
[----:B--2---:R-:W-:-:S04]  /*24530*/  IMAD.WIDE R2, R6, 0x4, R4 ;  /* 0x0000000406027825 */ /* 0x004fc800078e0204 */
[--C-:B---3--:R-:W-:Y:S01]  /*24540*/  IMAD.WIDE R22, R18, 0x4, R4.reuse ;  /* 0x0000000412167825 */ /* 0x108fe200078e0204 */
[----:B------:R1:W-:Y:S04]  /*24550*/  STL.64 [R1+0x290], R2 ;  /* 0x0002900201007387 */ /* 0x0003e80000100a00 */
        /* <DEDUP_REMOVED lines=14> */
[----:B-1----:R-:W-:-:S03]  /*24640*/  IMAD.WIDE R2, R159, 0x4, R4 ;  /* 0x000000049f027825 */ /* 0x002fc600078e0204 */
[----:B------:R-:W4:Y:S01]  /*24650*/  LDL.LU R105, [R1+0x28] ;  /* 0x0000280001697983 */ /* 0x000f220000300800 */
[----:B--2---:R-:W-:-:S03]  /*24660*/  IMAD.WIDE R20, R162, 0x4, R4 ;  /* 0x00000004a2147825 */ /* 0x004fc600078e0204 */
[----:B------:R1:W-:Y:S04]  /*24670*/  STL.64 [R1+0x240], R2 ;  /* 0x0002400201007387 */ /* 0x0003e80000100a00 */
[----:B------:R2:W-:Y:S04]  /*24680*/  STL.64 [R1+0x498], R20 ;  /* 0x0004981401007387 */ /* 0x0005e80000100a00 */
[----:B------:R-:W4:Y:S01]  /*24690*/  LDL.LU R112, [R1+0x1c] ;  /* 0x00001c0001707983 */ /* 0x000f220000300800 */
[----:B---3--:R-:W-:-:S04]  /*246a0*/  IMAD.WIDE R22, R168, 0x4, R4 ;  /* 0x00000004a8167825 */ /* 0x008fc800078e0204 */
[----:B-1----:R-:W-:-:S04]  /*246b0*/  IMAD.WIDE R2, R165, 0x4, R4 ;  /* 0x00000004a5027825 */ /* 0x002fc800078e0204 */
[--C-:B--2---:R-:W-:Y:S01]  /*246c0*/  IMAD.WIDE R20, R171, 0x4, R4.reuse ;  /* 0x00000004ab147825 */ /* 0x104fe200078e0204 */
        /* <DEDUP_REMOVED lines=8> */
[----:B------:R-:W3:Y:S01]  /*24750*/  LDL.LU R138, [R1+0x44] ;  /* 0x00004400018a7983 */ /* 0x000ee20000300800 */
[----:B-1----:R-:W-:-:S03]  /*24760*/  IMAD.WIDE R2, R183, 0x4, R4 ;  /* 0x00000004b7027825 */ /* 0x002fc600078e0204 */
[----:B------:R1:W-:Y:S04]  /*24770*/  STL.64 [R1+0x200], R20 ;  /* 0x0002001401007387 */ /* 0x0003e80000100a00 */
[----:B------:R1:W-:Y:S01]  /*24780*/  STL.64 [R1+0x1f8], R2 ;  /* 0x0001f80201007387 */ /* 0x0003e20000100a00 */
[----:B--2---:R-:W-:-:S03]  /*24790*/  IMAD.WIDE R22, R192, 0x4, R4 ;  /* 0x00000004c0167825 */ /* 0x004fc600078e0204 */
[----:B------:R-:W2:Y:S01]  /*247a0*/  LDL.LU R108, [R1+0x24] ;  /* 0x00002400016c7983 */ /* 0x000ea20000300800 */
[----:B-1----:R-:W-:-:S04]  /*247b0*/  IMAD.WIDE R20, R186, 0x4, R4 ;  /* 0x00000004ba147825 */ /* 0x002fc800078e0204 */
        /* <DEDUP_REMOVED lines=29> */
[--C-:B------:R-:W-:Y:S02]  /*24990*/  IMAD.WIDE R2, R222, 0x4, R4.reuse ;  /* 0x00000004de027825 */ /* 0x100fe400078e0204 */
[----:B------:R-:W2:Y:S02]  /*249a0*/  LDL.LU R222, [R1+0x4bd0] ;  /* 0x004bd00001de7983 */ /* 0x000ea40000300800 */
[--C-:B------:R-:W-:Y:S02]  /*249b0*/  IMAD.WIDE R22, R243, 0x4, R4.reuse ;  /* 0x00000004f3167825 */ /* 0x100fe400078e0204 */
[----:B------:R1:W-:Y:S04]  /*249c0*/  STL.64 [R1+0x160], R20 ;  /* 0x0001601401007387 */ /* 0x0003e80000100a00 */
[----:B------:R1:W-:Y:S02]  /*249d0*/  STL.64 [R1+0xa50], R2 ;  /* 0x000a500201007387 */ /* 0x0003e40000100a00 */
[----:B-1----:R-:W-:-:S04]  /*249e0*/  IMAD.WIDE R20, R252, 0x4, R4 ;  /* 0x00000004fc147825 */ /* 0x002fc800078e0204 */
[--C-:B------:R-:W-:Y:S01]  /*249f0*/  IMAD.WIDE R2, R223, 0x4, R4.reuse ;  /* 0x00000004df027825 */ /* 0x100fe200078e0204 */
[----:B------:R1:W-:Y:S04]  /*24a00*/  STL.64 [R1+0xa38], R20 ;  /* 0x000a381401007387 */ /* 0x0003e80000100a00 */
[----:B------:R1:W-:Y:S02]  /*24a10*/  STL.64 [R1+0xa30], R22 ;  /* 0x000a301601007387 */ /* 0x0003e40000100a00 */
[--C-:B-1----:R-:W-:Y:S02]  /*24a20*/  IMAD.WIDE R20, R221, 0x4, R4.reuse ;  /* 0x00000004dd147825 */ /* 0x102fe400078e0204 */
[----:B------:R-:W2:Y:S04]  /*24a30*/  LDL.LU R221, [R1+0x4bcc] ;  /* 0x004bcc0001dd7983 */ /* 0x000ea80000300800 */
[----:B------:R1:W-:Y:S01]  /*24a40*/  STL.64 [R1+0xa20], R2 ;  /* 0x000a200201007387 */ /* 0x0003e20000100a00 */
[----:B------:R-:W-:-:S04]  /*24a50*/  IMAD.WIDE R22, R114, 0x4, R4 ;  /* 0x0000000472167825 */ /* 0x000fc800078e0204 */
[--C-:B-1----:R-:W-:Y:S02]  /*24a60*/  IMAD.WIDE R2, R203, 0x4, R4.reuse ;  /* 0x00000004cb027825 */ /* 0x102fe400078e0204 */
[----:B------:R-:W2:Y:S04]  /*24a70*/  LDL.LU R203, [R1+0x4bc8] ;  /* 0x004bc80001cb7983 */ /* 0x000ea80000300800 */
[----:B------:R-:W-:Y:S04]  /*24a80*/  STL.64 [R1+0xa18], R20 ;  /* 0x000a181401007387 */ /* 0x000fe80000100a00 */
[----:B------:R-:W2:Y:S04]  /*24a90*/  LDL.LU R114, [R1+0x4bc4] ;  /* 0x004bc40001727983 */ /* 0x000ea80000300800 */
[----:B------:R-:W-:Y:S04]  /*24aa0*/  STL.64 [R1+0xa10], R2 ;  /* 0x000a100201007387 */ /* 0x000fe80000100a00 */
[----:B------:R1:W-:Y:S02]  /*24ab0*/  STL.64 [R1+0xa00], R22 ;  /* 0x000a001601007387 */ /* 0x0003e40000100a00 */
[----:B-1----:R-:W-:-:S04]  /*24ac0*/  IMAD.WIDE R22, R250, 0x4, R4 ;  /* 0x00000004fa167825 */ /* 0x002fc800078e0204 */
[----:B----4-:R-:W-:-:S05]  /*24ad0*/  IMAD.WIDE R2, R105, 0x4, R4 ;  /* 0x0000000469027825 */ /* 0x010fca00078e0204 */
[----:B------:R-:W-:Y:S01]  /*24ae0*/  STL.64 [R1+0x9f8], R2 ;  /* 0x0009f80201007387 */ /* 0x000fe20000100a00 */
[----:B------:R-:W-:-:S05]  /*24af0*/  IMAD.WIDE R20, R112, 0x4, R4 ;  /* 0x0000000470147825 */ /* 0x000fca00078e0204 */
[----:B------:R1:W-:Y:S04]  /*24b00*/  STL.64 [R1+0x9f0], R20 ;  /* 0x0009f01401007387 */ /* 0x0003e80000100a00 */
[----:B------:R4:W-:Y:S01]  /*24b10*/  STL.64 [R1+0x9e0], R22 ;  /* 0x0009e01601007387 */ /* 0x0009e20000100a00 */
[----:B-1----:R-:W-:-:S03]  /*24b20*/  IMAD.WIDE R20, R113, 0x4, R4 ;  /* 0x0000000471147825 */ /* 0x002fc600078e0204 */
[----:B------:R-:W2:Y:S01]  /*24b30*/  LDL.LU R113, [R1+0x4bc0] ;  /* 0x004bc00001717983 */ /* 0x000ea20000300800 */
[----:B------:R-:W-:-:S05]  /*24b40*/  IMAD.WIDE R2, R225, 0x4, R4 ;  /* 0x00000004e1027825 */ /* 0x000fca00078e0204 */
[----:B------:R1:W-:Y:S01]  /*24b50*/  STL.64 [R1+0x9d8], R2 ;  /* 0x0009d80201007387 */ /* 0x0003e20000100a00 */
[----:B----4-:R-:W-:-:S04]  /*24b60*/  IMAD.WIDE R22, R88, 0x4, R4 ;  /* 0x0000000458167825 */ /* 0x010fc800078e0204 */
[--C-:B-1----:R-:W-:Y:S02]  /*24b70*/  IMAD.WIDE R2, R106, 0x4, R4.reuse ;  /* 0x000000046a027825 */ /* 0x102fe400078e0204 */
[----:B------:R-:W4:Y:S04]  /*24b80*/  LDL.LU R106, [R1+0x4bbc] ;  /* 0x004bbc00016a7983 */ /* 0x000f280000300800 */
[----:B------:R3:W-:Y:S04]  /*24b90*/  STL.64 [R1+0x9d0], R20 ;  /* 0x0009d01401007387 */ /* 0x0007e80000100a00 */
[----:B------:R-:W4:Y:S04]  /*24ba0*/  LDL.LU R88, [R1+0x4bb8] ;  /* 0x004bb80001587983 */ /* 0x000f280000300800 */
[----:B------:R2:W-:Y:S01]  /*24bb0*/  STL.64 [R1+0x9c8], R2 ;  /* 0x0009c80201007387 */ /* 0x0005e20000100a00 */
[----:B---3--:R-:W-:-:S03]  /*24bc0*/  IMAD.WIDE R20, R138, 0x4, R4 ;  /* 0x000000048a147825 */ /* 0x008fc600078e0204 */
[----:B------:R1:W-:Y:S01]  /*24bd0*/  STL.64 [R1+0x9b8], R22 ;  /* 0x0009b81601007387 */ /* 0x0003e20000100a00 */
[----:B--2---:R-:W-:-:S03]  /*24be0*/  IMAD.WIDE R2, R108, 0x4, R4 ;  /* 0x000000046c027825 */ /* 0x004fc600078e0204 */
[----:B------:R2:W-:Y:S01]  /*24bf0*/  STL.64 [R1+0x9b0], R20 ;  /* 0x0009b01401007387 */ /* 0x0005e20000100a00 */
[----:B-1----:R-:W-:-:S03]  /*24c00*/  IMAD.WIDE R22, R251, 0x4, R4 ;  /* 0x00000004fb167825 */ /* 0x002fc600078e0204 */
[----:B------:R1:W-:Y:S04]  /*24c10*/  STL.64 [R1+0x9a0], R2 ;  /* 0x0009a00201007387 */ /* 0x0003e80000100a00 */
[----:B------:R3:W-:Y:S01]  /*24c20*/  STL.64 [R1+0x998], R22 ;  /* 0x0009981601007387 */ /* 0x0007e20000100a00 */
[----:B--2---:R-:W-:-:S04]  /*24c30*/  IMAD.WIDE R20, R230, 0x4, R4 ;  /* 0x00000004e6147825 */ /* 0x004fc800078e0204 */
[--C-:B-1----:R-:W-:Y:S02]  /*24c40*/  IMAD.WIDE R2, R241, 0x4, R4.reuse ;  /* 0x00000004f1027825 */ /* 0x102fe400078e0204 */
[----:B------:R-:W2:Y:S02]  /*24c50*/  LDL.LU R241, [R1+0x4bb4] ;  /* 0x004bb40001f17983 */ /* 0x000ea40000300800 */
[--C-:B---3--:R-:W-:Y:S02]  /*24c60*/  IMAD.WIDE R22, R235, 0x4, R4.reuse ;  /* 0x00000004eb167825 */ /* 0x108fe400078e0204 */
[----:B------:R1:W-:Y:S04]  /*24c70*/  STL.64 [R1+0x990], R20 ;  /* 0x0009901401007387 */ /* 0x0003e80000100a00 */
[----:B------:R3:W-:Y:S04]  /*24c80*/  STL.64 [R1+0x988], R2 ;  /* 0x0009880201007387 */ /* 0x0007e80000100a00 */
[----:B------:R3:W-:Y:S01]  /*24c90*/  STL.64 [R1+0x978], R22 ;  /* 0x0009781601007387 */ /* 0x0007e20000100a00 */
[----:B-1----:R-:W-:-:S05]  /*24ca0*/  IMAD.WIDE R20, R222, 0x4, R4 ;  /* 0x00000004de147825 */ /* 0x002fca00078e0204 */
[----:B------:R-:W-:Y:S01]  /*24cb0*/  STL.64 [R1+0x970], R20 ;  /* 0x0009701401007387 */ /* 0x000fe20000100a00 */
[----:B---3--:R-:W-:-:S05]  /*24cc0*/  IMAD.WIDE R2, R221, 0x4, R4 ;  /* 0x00000004dd027825 */ /* 0x008fca00078e0204 */
[----:B------:R1:W-:Y:S01]  /*24cd0*/  STL.64 [R1+0x968], R2 ;  /* 0x0009680201007387 */ /* 0x0003e20000100a00 */
[----:B------:R-:W-:-:S04]  /*24ce0*/  IMAD.WIDE R22, R203, 0x4, R4 ;  /* 0x00000004cb167825 */ /* 0x000fc800078e0204 */
[--C-:B-1----:R-:W-:Y:S01]  /*24cf0*/  IMAD.WIDE R2, R38, 0x4, R4.reuse ;  /* 0x0000000426027825 */ /* 0x102fe200078e0204 */
[----:B------:R-:W-:Y:S03]  /*24d00*/  STL.64 [R1+0x960], R22 ;  /* 0x0009601601007387 */ /* 0x000fe60000100a00 */
[--C-:B------:R-:W-:Y:S01]  /*24d10*/  IMAD.WIDE R20, R114, 0x4, R4.reuse ;  /* 0x0000000472147825 */ /* 0x100fe200078e0204 */
[----:B------:R-:W3:Y:S04]  /*24d20*/  LDL.LU R103, [R1+0x180] ;  /* 0x0001800001677983 */ /* 0x000ee80000300800 */
[----:B------:R1:W-:Y:S04]  /*24d30*/  STL.64 [R1+0x958], R20 ;  /* 0x0009581401007387 */ /* 0x0003e80000100a00 */
[----:B------:R1:W-:Y:S02]  /*24d40*/  STL.64 [R1+0x948], R2 ;  /* 0x0009480201007387 */ /* 0x0003e40000100a00 */
[----:B-1----:R-:W-:-:S04]  /*24d50*/  IMAD.WIDE R20, R42, 0x4, R4 ;  /* 0x000000042a147825 */ /* 0x002fc800078e0204 */
[----:B------:R-:W-:-:S04]  /*24d60*/  IMAD.WIDE R2, R40, 0x4, R4 ;  /* 0x0000000428027825 */ /* 0x000fc800078e0204 */
[----:B------:R-:W-:-:S05]  /*24d70*/  IMAD.WIDE R22, R113, 0x4, R4 ;  /* 0x0000000471167825 */ /* 0x000fca00078e0204 */
[----:B------:R-:W-:Y:S04]  /*24d80*/  STL.64 [R1+0x940], R22 ;  /* 0x0009401601007387 */ /* 0x000fe80000100a00 */
[----:B------:R-:W3:Y:S04]  /*24d90*/  LDL R148, [R1+0x59c] ;  /* 0x00059c0001947983 */ /* 0x000ee80000100800 */
[----:B------:R1:W-:Y:S04]  /*24da0*/  STL.64 [R1+0x938], R2 ;  /* 0x0009380201007387 */ /* 0x0003e80000100a00 */
[----:B------:R4:W-:Y:S04]  /*24db0*/  STL.64 [R1+0x930], R20 ;  /* 0x0009301401007387 */ /* 0x0009e80000100a00 */
[----:B------:R-:W3:Y:S01]  /*24dc0*/  LDL R149, [R1+0x57c] ;  /* 0x00057c0001957983 */ /* 0x000ee20000100800 */
[----:B-1----:R-:W-:-:S04]  /*24dd0*/  IMAD.WIDE R2, R44, 0x4, R4 ;  /* 0x000000042c027825 */ /* 0x002fc800078e0204 */
[--C-:B----4-:R-:W-:Y:S01]  /*24de0*/  IMAD.WIDE R20, R46, 0x4, R4.reuse ;  /* 0x000000042e147825 */ /* 0x110fe200078e0204 */
[----:B------:R1:W-:Y:S04]  /*24df0*/  STL.64 [R1+0x928], R2 ;  /* 0x0009280201007387 */ /* 0x0003e80000100a00 */
[----:B------:R-:W4:Y:S04]  /*24e00*/  LDL R116, [R1+0x570] ;  /* 0x0005700001747983 */ /* 0x000f280000100800 */
[----:B------:R-:W-:Y:S01]  /*24e10*/  STL.64 [R1+0x920], R20 ;  /* 0x0009201401007387 */ /* 0x000fe20000100a00 */
[----:B-1----:R-:W-:-:S03]  /*24e20*/  IMAD.WIDE R2, R48, 0x4, R4 ;  /* 0x0000000430027825 */ /* 0x002fc600078e0204 */
[----:B------:R-:W4:Y:S04]  /*24e30*/  LDL R117, [R1+0x564] ;  /* 0x0005640001757983 */ /* 0x000f280000100800 */
[----:B------:R-:W4:Y:S04]  /*24e40*/  LDL R142, [R1+0x560] ;  /* 0x00056000018e7983 */ /* 0x000f280000100800 */
[----:B------:R1:W-:Y:S04]  /*24e50*/  STL.64 [R1+0x918], R2 ;  /* 0x0009180201007387 */ /* 0x0003e80000100a00 */
[----:B------:R-:W4:Y:S04]  /*24e60*/  LDL.LU R86, [R1+0x118] ;  /* 0x0001180001567983 */ /* 0x000f280000300800 */
[----:B------:R-:W4:Y:S01]  /*24e70*/  LDL R143, [R1+0x128] ;  /* 0x00012800018f7983 */ /* 0x000f220000100800 */
[----:B-1----:R-:W-:-:S04]  /*24e80*/  IMAD.WIDE R2, R106, 0x4, R4 ;  /* 0x000000046a027825 */ /* 0x002fc800078e0204 */
[--C-:B------:R-:W-:Y:S01]  /*24e90*/  IMAD.WIDE R22, R50, 0x4, R4.reuse ;  /* 0x0000000432167825 */ /* 0x100fe200078e0204 */
[----:B------:R1:W-:Y:S03]  /*24ea0*/  STL.64 [R1+0x910], R2 ;  /* 0x0009100201007387 */ /* 0x0003e60000100a00 */
[--C-:B------:R-:W-:Y:S01]  /*24eb0*/  IMAD.WIDE R20, R54, 0x4, R4.reuse ;  /* 0x0000000436147825 */ /* 0x100fe200078e0204 */
[----:B------:R-:W-:Y:S04]  /*24ec0*/  STL.64 [R1+0x908], R22 ;  /* 0x0009081601007387 */ /* 0x000fe80000100a00 */
[----:B------:R-:W4:Y:S01]  /*24ed0*/  LDL.LU R85, [R1+0xf8] ;  /* 0x0000f80001557983 */ /* 0x000f220000300800 */
[----:B-1----:R-:W-:-:S05]  /*24ee0*/  IMAD.WIDE R2, R52, 0x4, R4 ;  /* 0x0000000434027825 */ /* 0x002fca00078e0204 */
[----:B------:R1:W-:Y:S04]  /*24ef0*/  STL.64 [R1+0x900], R2 ;  /* 0x0009000201007387 */ /* 0x0003e80000100a00 */
[----:B------:R2:W-:Y:S04]  /*24f00*/  STL.64 [R1+0x8f8], R20 ;  /* 0x0008f81401007387 */ /* 0x0005e80000100a00 */
[----:B------:R-:W4:Y:S01]  /*24f10*/  LDL.LU R84, [R1+0xcc] ;  /* 0x0000cc0001547983 */ /* 0x000f220000300800 */
[----:B-1----:R-:W-:-:S04]  /*24f20*/  IMAD.WIDE R2, R56, 0x4, R4 ;  /* 0x0000000438027825 */ /* 0x002fc800078e0204 */
[--C-:B--2---:R-:W-:Y:S01]  /*24f30*/  IMAD.WIDE R20, R58, 0x4, R4.reuse ;  /* 0x000000043a147825 */ /* 0x104fe200078e0204 */
[----:B------:R1:W-:Y:S04]  /*24f40*/  STL.64 [R1+0x8f0], R2 ;  /* 0x0008f00201007387 */ /* 0x0003e80000100a00 */
[----:B------:R-:W2:Y:S04]  /*24f50*/  LDL.LU R83, [R1+0x80] ;  /* 0x0000800001537983 */ /* 0x000ea80000300800 */
[----:B------:R1:W-:Y:S02]  /*24f60*/  STL.64 [R1+0x8e8], R20 ;  /* 0x0008e81401007387 */ /* 0x0003e40000100a00 */
[----:B-1----:R-:W-:-:S02]  /*24f70*/  IMAD.WIDE R2, R60, 0x4, R4 ;  /* 0x000000043c027825 */ /* 0x002fc400078e0204 */
[----:B------:R-:W2:Y:S04]  /*24f80*/  LDL.LU R82, [R1+0x60] ;  /* 0x0000600001527983 */ /* 0x000ea80000300800 */
[----:B------:R1:W-:Y:S01]  /*24f90*/  STL.64 [R1+0x8e0], R2 ;  /* 0x0008e00201007387 */ /* 0x0003e20000100a00 */
[----:B------:R-:W-:-:S03]  /*24fa0*/  IMAD.WIDE R20, R88, 0x4, R4 ;  /* 0x0000000458147825 */ /* 0x000fc600078e0204 */
[----:B------:R-:W2:Y:S04]  /*24fb0*/  LDL.LU R81, [R1+0x100] ;  /* 0x0001000001517983 */ /* 0x000ea80000300800 */
[----:B------:R1:W-:Y:S02]  /*24fc0*/  STL.64 [R1+0x8d8], R20 ;  /* 0x0008d81401007387 */ /* 0x0003e40000100a00 */
[----:B-1----:R-:W-:-:S05]  /*24fd0*/  IMAD.WIDE R2, R62, 0x4, R4 ;  /* 0x000000043e027825 */ /* 0x002fca00078e0204 */
[----:B------:R1:W-:Y:S01]  /*24fe0*/  STL.64 [R1+0x8d0], R2 ;  /* 0x0008d00201007387 */ /* 0x0003e20000100a00 */
[----:B------:R-:W-:-:S03]  /*24ff0*/  IMAD.WIDE R20, R241, 0x4, R4 ;  /* 0x00000004f1147825 */ /* 0x000fc600078e0204 */
[----:B------:R-:W2:Y:S04]  /*25000*/  LDL.LU R80, [R1+0xd4] ;  /* 0x0000d40001507983 */ /* 0x000ea80000300800 */
[----:B------:R1:W-:Y:S02]  /*25010*/  STL.64 [R1+0x8c8], R20 ;  /* 0x0008c81401007387 */ /* 0x0003e40000100a00 */
[--C-:B-1----:R-:W-:Y:S02]  /*25020*/  IMAD.WIDE R2, R16, 0x4, R4.reuse ;  /* 0x0000000410027825 */ /* 0x102fe400078e0204 */
[----:B------:R-:W2:Y:S04]  /*25030*/  LDL.LU R35, [R1+0xa0] ;  /* 0x0000a00001237983 */ /* 0x000ea80000300800 */
[----:B------:R1:W-:Y:S01]  /*25040*/  STL.64 [R1+0x8c0], R2 ;  /* 0x0008c00201007387 */ /* 0x0003e20000100a00 */
[----:B------:R-:W-:-:S03]  /*25050*/  IMAD.WIDE R20, R63, 0x4, R4 ;  /* 0x000000043f147825 */ /* 0x000fc600078e0204 */
[----:B------:R-:W2:Y:S04]  /*25060*/  LDL.LU R34, [R1+0x64] ;  /* 0x0000640001227983 */ /* 0x000ea80000300800 */
[----:B------:R3:W-:Y:S01]  /*25070*/  STL.64 [R1+0x8b8], R20 ;  /* 0x0008b81401007387 */ /* 0x0007e20000100a00 */
[----:B-1----:R-:W-:-:S03]  /*25080*/  IMAD.WIDE R2, R7, 0x4, R4 ;  /* 0x0000000407027825 */ /* 0x002fc600078e0204 */
[----:B------:R-:W2:Y:S04]  /*25090*/  LDL.LU R33, [R1+0x104] ;  /* 0x0001040001217983 */ /* 0x000ea80000300800 */
[----:B------:R1:W-:Y:S01]  /*250a0*/  STL.64 [R1+0x8b0], R2 ;  /* 0x0008b00201007387 */ /* 0x0003e20000100a00 */
[----:B---3--:R-:W-:-:S05]  /*250b0*/  IMAD.WIDE R20, R148, 0x4, R4 ;  /* 0x0000000494147825 */ /* 0x008fca00078e0204 */
[----:B------:R4:W-:Y:S04]  /*250c0*/  STL.64 [R1+0xa28], R20 ;  /* 0x000a281401007387 */ /* 0x0009e80000100a00 */
[----:B------:R-:W3:Y:S01]  /*250d0*/  LDL.LU R32, [R1+0xe0] ;  /* 0x0000e00001207983 */ /* 0x000ee20000300800 */
[----:B-1----:R-:W-:-:S05]  /*250e0*/  IMAD.WIDE R2, R149, 0x4, R4 ;  /* 0x0000000495027825 */ /* 0x002fca00078e0204 */
[----:B------:R1:W-:Y:S04]  /*250f0*/  STL.64 [R1+0xa08], R2 ;  /* 0x000a080201007387 */ /* 0x0003e80000100a00 */
[----:B------:R-:W3:Y:S01]  /*25100*/  LDL.LU R31, [R1+0xa8] ;  /* 0x0000a800011f7983 */ /* 0x000ee20000300800 */
[----:B----4-:R-:W-:-:S05]  /*25110*/  IMAD.WIDE R20, R116, 0x4, R4 ;  /* 0x0000000474147825 */ /* 0x010fca00078e0204 */
[----:B------:R4:W-:Y:S01]  /*25120*/  STL.64 [R1+0x9e8], R20 ;  /* 0x0009e81401007387 */ /* 0x0009e20000100a00 */
[----:B-1----:R-:W-:-:S03]  /*25130*/  IMAD.WIDE R2, R117, 0x4, R4 ;  /* 0x0000000475027825 */ /* 0x002fc600078e0204 */
[----:B------:R-:W3:Y:S04]  /*25140*/  LDL.LU R30, [R1+0x68] ;  /* 0x00006800011e7983 */ /* 0x000ee80000300800 */
[----:B------:R1:W-:Y:S01]  /*25150*/  STL.64 [R1+0x9c0], R2 ;  /* 0x0009c00201007387 */ /* 0x0003e20000100a00 */
[----:B----4-:R-:W-:-:S03]  /*25160*/  IMAD.WIDE R20, R142, 0x4, R4 ;  /* 0x000000048e147825 */ /* 0x010fc600078e0204 */
[----:B------:R-:W4:Y:S04]  /*25170*/  LDL R116, [R1+0xcb8] ;  /* 0x000cb80001747983 */ /* 0x000f280000100800 */
[----:B------:R1:W-:Y:S02]  /*25180*/  STL.64 [R1+0x9a8], R20 ;  /* 0x0009a81401007387 */ /* 0x0003e40000100a00 */
[--C-:B-1----:R-:W-:Y:S02]  /*25190*/  IMAD.WIDE R2, R143, 0x4, R4.reuse ;  /* 0x000000048f027825 */ /* 0x102fe400078e0204 */
[----:B------:R-:W3:Y:S04]  /*251a0*/  LDL.LU R29, [R1+0x10c] ;  /* 0x00010c00011d7983 */ /* 0x000ee80000300800 */
[----:B------:R1:W-:Y:S01]  /*251b0*/  STL.64 [R1+0x980], R2 ;  /* 0x0009800201007387 */ /* 0x0003e20000100a00 */
[----:B------:R-:W-:-:S03]  /*251c0*/  IMAD.WIDE R20, R37, 0x4, R4 ;  /* 0x0000000425147825 */ /* 0x000fc600078e0204 */
[----:B------:R-:W3:Y:S04]  /*251d0*/  LDL.LU R37, [R1+0x4bb0] ;  /* 0x004bb00001257983 */ /* 0x000ee80000300800 */
[----:B------:R-:W3:Y:S04]  /*251e0*/  LDL.LU R28, [R1+0xe4] ;  /* 0x0000e400011c7983 */ /* 0x000ee80000300800 */
[----:B------:R1:W-:Y:S02]  /*251f0*/  STL.64 [R1+0x950], R20 ;  /* 0x0009501401007387 */ /* 0x0003e40000100a00 */
[----:B-1----:R-:W-:-:S02]  /*25200*/  IMAD.WIDE R2, R70, 0x4, R4 ;  /* 0x0000000446027825 */ /* 0x002fc400078e0204 */
[----:B------:R-:W3:Y:S04]  /*25210*/  LDL R117, [R1+0xcb0] ;  /* 0x000cb00001757983 */ /* 0x000ee80000100800 */
[----:B------:R-:W3:Y:S01]  /*25220*/  LDL.LU R27, [R1+0xbc] ;  /* 0x0000bc00011b7983 */ /* 0x000ee20000300800 */
[----:B------:R-:W-:-:S03]  /*25230*/  IMAD.WIDE R20, R51, 0x4, R4 ;  /* 0x0000000433147825 */ /* 0x000fc600078e0204 */
[----:B------:R1:W-:Y:S04]  /*25240*/  STL.64 [R1+0x8a8], R2 ;  /* 0x0008a80201007387 */ /* 0x0003e80000100a00 */
[----:B------:R-:W3:Y:S04]  /*25250*/  LDL.LU R26, [R1+0x6c] ;  /* 0x00006c00011a7983 */ /* 0x000ee80000300800 */
[----:B------:R1:W-:Y:S04]  /*25260*/  STL.64 [R1+0x8a0], R20 ;  /* 0x0008a01401007387 */ /* 0x0003e80000100a00 */
[----:B------:R-:W3:Y:S01]  /*25270*/  LDL R142, [R1+0xcac] ;  /* 0x000cac00018e7983 */ /* 0x000ee20000100800 */
[----:B-1----:R-:W-:-:S04]  /*25280*/  IMAD.WIDE R2, R53, 0x4, R4 ;  /* 0x0000000435027825 */ /* 0x002fc800078e0204 */
[--C-:B------:R-:W-:Y:S01]  /*25290*/  IMAD.WIDE R20, R55, 0x4, R4.reuse ;  /* 0x0000000437147825 */ /* 0x100fe200078e0204 */
[----:B------:R1:W-:Y:S04]  /*252a0*/  STL.64 [R1+0x898], R2 ;  /* 0x0008980201007387 */ /* 0x0003e80000100a00 */
[----:B------:R-:W3:Y:S04]  /*252b0*/  LDL.LU R25, [R1+0x110] ;  /* 0x0001100001197983 */ /* 0x000ee80000300800 */
[----:B------:R1:W-:Y:S04]  /*252c0*/  STL.64 [R1+0x890], R20 ;  /* 0x0008901401007387 */ /* 0x0003e80000100a00 */
[----:B------:R-:W3:Y:S01]  /*252d0*/  LDL R143, [R1+0xca8] ;  /* 0x000ca800018f7983 */ /* 0x000ee20000100800 */
[----:B-1----:R-:W-:-:S03]  /*252e0*/  IMAD.WIDE R2, R103, 0x4, R4 ;  /* 0x0000000467027825 */ /* 0x002fc600078e0204 */
[----:B------:R-:W3:Y:S01]  /*252f0*/  LDL.LU R24, [R1+0xf4] ;  /* 0x0000f40001187983 */ /* 0x000ee20000300800 */
[----:B------:R-:W-:-:S03]  /*25300*/  IMAD.WIDE R20, R57, 0x4, R4 ;  /* 0x0000000439147825 */ /* 0x000fc600078e0204 */
[----:B------:R1:W-:Y:S04]  /*25310*/  STL.64 [R1+0x888], R2 ;  /* 0x0008880201007387 */ /* 0x0003e80000100a00 */
[----:B------:R-:W3:Y:S01]  /*25320*/  LDL.LU R23, [R1+0x94] ;  /* 0x0000940001177983 */ /* 0x000ee20000300800 */
[----:B------:R-:W-:-:S03]  /*25330*/  IMAD R234, R234, UR33, RZ ;  /* 0x00000021eaea7c24 */ /* 0x000fc6000f8e02ff */
[----:B------:R1:W-:Y:S02]  /*25340*/  STL.64 [R1+0x880], R20 ;  /* 0x0008801401007387 */ /* 0x0003e40000100a00 */
[--C-:B-1----:R-:W-:Y:S02]  /*25350*/  IMAD.WIDE R2, R59, 0x4, R4.reuse ;  /* 0x000000043b027825 */ /* 0x102fe400078e0204 */
[----:B------:R-:W3:Y:S02]  /*25360*/  LDL.LU R22, [R1+0x54] ;  /* 0x0000540001167983 */ /* 0x000ee40000300800 */
[--C-:B------:R-:W-:Y:S02]  /*25370*/  IMAD.WIDE R100, R61, 0x4, R4.reuse ;  /* 0x000000043d647825 */ /* 0x100fe400078e0204 */
[----:B------:R1:W-:Y:S02]  /*25380*/  STL.64 [R1+0x878], R2 ;  /* 0x0008780201007387 */ /* 0x0003e40000100a00 */
[----:B------:R-:W-:-:S02]  /*25390*/  IMAD.WIDE R110, R234, 0x4, R4 ;  /* 0x00000004ea6e7825 */ /* 0x000fc400078e0204 */
[----:B------:R-:W3:Y:S04]  /*253a0*/  LDL.LU R21, [R1+0x15c] ;  /* 0x00015c0001157983 */ /* 0x000ee80000300800 */
[----:B------:R2:W-:Y:S01]  /*253b0*/  STL.64 [R1+0x870], R100 ;  /* 0x0008706401007387 */ /* 0x0005e20000100a00 */
[----:B-1----:R-:W-:-:S05]  /*253c0*/  IMAD.WIDE R2, R242, 0x4, R4 ;  /* 0x00000004f2027825 */ /* 0x002fca00078e0204 */
[----:B------:R1:W-:Y:S04]  /*253d0*/  STL.64 [R1+0x868], R2 ;  /* 0x0008680201007387 */ /* 0x0003e80000100a00 */
[----:B--2---:R-:W2:Y:S04]  /*253e0*/  LDL.LU R101, [R1+0x14c] ;  /* 0x00014c0001657983 */ /* 0x004ea80000300800 */
[----:B------:R1:W-:Y:S02]  /*253f0*/  STL.64 [R1+0x860], R110 ;  /* 0x0008606e01007387 */ /* 0x0003e40000100a00 */
[----:B-1----:R-:W-:-:S02]  /*25400*/  IMAD.WIDE R2, R86, 0x4, R4 ;  /* 0x0000000456027825 */ /* 0x002fc400078e0204 */
[----:B------:R-:W2:Y:S04]  /*25410*/  LDL.LU R100, [R1+0x134] ;  /* 0x0001340001647983 */ /* 0x000ea80000300800 */
[----:B------:R-:W-:Y:S01]  /*25420*/  STL.64 [R1+0x858], R2 ;  /* 0x0008580201007387 */ /* 0x000fe20000100a00 */
[----:B------:R-:W-:-:S03]  /*25430*/  IMAD.WIDE R110, R64, 0x4, R4 ;  /* 0x00000004406e7825 */ /* 0x000fc600078e0204 */
[----:B------:R-:W2:Y:S04]  /*25440*/  LDL.LU R102, [R1+0x124] ;  /* 0x0001240001667983 */ /* 0x000ea80000300800 */
[----:B------:R4:W-:Y:S01]  /*25450*/  STL.64 [R1+0x850], R110 ;  /* 0x0008506e01007387 */ /* 0x0009e20000100a00 */
[----:B------:R-:W-:-:S04]  /*25460*/  IMAD.WIDE R118, R85, 0x4, R4 ;  /* 0x0000000455767825 */ /* 0x000fc800078e0204 */
[----:B------:R-:W-:-:S04]  /*25470*/  IMAD.WIDE R120, R82, 0x4, R4 ;  /* 0x0000000452787825 */ /* 0x000fc800078e0204 */
[----:B----4-:R-:W-:-:S04]  /*25480*/  IMAD.WIDE R110, R116, 0x4, R4 ;  /* 0x00000004746e7825 */ /* 0x010fc800078e0204 */
[----:B---3--:R-:W-:-:S05]  /*25490*/  IMAD.WIDE R2, R37, 0x4, R4 ;  /* 0x0000000425027825 */ /* 0x008fca00078e0204 */
[----:B------:R1:W-:Y:S04]  /*254a0*/  STL.64 [R1+0x848], R2 ;  /* 0x0008480201007387 */ /* 0x0003e80000100a00 */
[----:B------:R3:W-:Y:S01]  /*254b0*/  STL.64 [R1+0xa48], R110 ;  /* 0x000a486e01007387 */ /* 0x0007e20000100a00 */
[----:B-1----:R-:W-:-:S03]  /*254c0*/  IMAD.WIDE R2, R84, 0x4, R4 ;  /* 0x0000000454027825 */ /* 0x002fc600078e0204 */
[----:B---3--:R-:W3:Y:S04]  /*254d0*/  LDL.LU R110, [R1+0x1dc] ;  /* 0x0001dc00016e7983 */ /* 0x008ee80000300800 */
[----:B------:R1:W-:Y:S04]  /*254e0*/  STL.64 [R1+0x1020], R118 ;  /* 0x0010207601007387 */ /* 0x0003e80000100a00 */
[----:B------:R4:W-:Y:S01]  /*254f0*/  STL.64 [R1+0x1018], R2 ;  /* 0x0010180201007387 */ /* 0x0009e20000100a00 */
[----:B-1----:R-:W-:-:S04]  /*25500*/  IMAD.WIDE R118, R83, 0x4, R4 ;  /* 0x0000000453767825 */ /* 0x002fc800078e0204 */
[--C-:B----4-:R-:W-:Y:S01]  /*25510*/  IMAD.WIDE R2, R117, 0x4, R4.reuse ;  /* 0x0000000475027825 */ /* 0x110fe200078e0204 */
[----:B------:R1:W-:Y:S03]  /*25520*/  STL.64 [R1+0x1010], R118 ;  /* 0x0010107601007387 */ /* 0x0003e60000100a00 */
[--C-:B------:R-:W-:Y:S01]  /*25530*/  IMAD.WIDE R116, R80, 0x4, R4.reuse ;  /* 0x0000000450747825 */ /* 0x100fe200078e0204 */
[----:B------:R-:W-:Y:S04]  /*25540*/  STL.64 [R1+0x1008], R120 ;  /* 0x0010087801007387 */ /* 0x000fe80000100a00 */
[----:B------:R4:W-:Y:S01]  /*25550*/  STL.64 [R1+0x1000], R2 ;  /* 0x0010000201007387 */ /* 0x0009e20000100a00 */
[----:B-1----:R-:W-:-:S05]  /*25560*/  IMAD.WIDE R118, R81, 0x4, R4 ;  /* 0x0000000451767825 */ /* 0x002fca00078e0204 */
[----:B------:R1:W-:Y:S01]  /*25570*/  STL.64 [R1+0xff8], R118 ;  /* 0x000ff87601007387 */ /* 0x0003e20000100a00 */
[----:B----4-:R-:W-:-:S03]  /*25580*/  IMAD.WIDE R2, R35, 0x4, R4 ;  /* 0x0000000423027825 */ /* 0x010fc600078e0204 */
[----:B------:R4:W-:Y:S04]  /*25590*/  STL.64 [R1+0xff0], R116 ;  /* 0x000ff07401007387 */ /* 0x0009e80000100a00 */
[----:B------:R4:W-:Y:S01]  /*255a0*/  STL.64 [R1+0xfe8], R2 ;  /* 0x000fe80201007387 */ /* 0x0009e20000100a00 */
[----:B-1----:R-:W-:-:S04]  /*255b0*/  IMAD.WIDE R118, R34, 0x4, R4 ;  /* 0x0000000422767825 */ /* 0x002fc800078e0204 */
[--C-:B----4-:R-:W-:Y:S01]  /*255c0*/  IMAD.WIDE R116, R142, 0x4, R4.reuse ;  /* 0x000000048e747825 */ /* 0x110fe200078e0204 */
[----:B------:R1:W-:Y:S03]  /*255d0*/  STL.64 [R1+0xfc0], R118 ;  /* 0x000fc07601007387 */ /* 0x0003e60000100a00 */
[--C-:B------:R-:W-:Y:S01]  /*255e0*/  IMAD.WIDE R2, R33, 0x4, R4.reuse ;  /* 0x0000000421027825 */ /* 0x100fe200078e0204 */
        /* <DEDUP_REMOVED lines=12> */
[----:B------:R-:W4:Y:S04]  /*256b0*/  LDL R123, [R1+0xf2c] ;  /* 0x000f2c00017b7983 */ /* 0x000f280000100800 */
        /* <DEDUP_REMOVED lines=11> */
[----:B------:R-:W4:Y:S04]  /*25770*/  LDL R149, [R1+0xe5c] ;  /* 0x000e5c0001957983 */ /* 0x000f280000100800 */
[----:B--2---:R-:W2:Y:S04]  /*25780*/  LDL R116, [R1+0xe58] ;  /* 0x000e580001747983 */ /* 0x004ea80000100800 */
[----:B------:R-:W2:Y:S04]  /*25790*/  LDL R117, [R1+0xe54] ;  /* 0x000e540001757983 */ /* 0x000ea80000100800 */
[----:B------:R-:W2:Y:S04]  /*257a0*/  LDL R142, [R1+0xe50] ;  /* 0x000e5000018e7983 */ /* 0x000ea80000100800 */
[----:B------:R-:W2:Y:S01]  /*257b0*/  LDL R143, [R1+0x18] ;  /* 0x00001800018f7983 */ /* 0x000ea20000100800 */
[----:B------:R-:W-:-:S04]  /*257c0*/  IMAD.WIDE R2, R27, 0x4, R4 ;  /* 0x000000041b027825 */ /* 0x000fc800078e0204 */
        /* <DEDUP_REMOVED lines=21> */
[----:B------:R1:W-:Y:S03]  /*25920*/  STL.64 [R1+0xf18], R126 ;  /* 0x000f187e01007387 */ /* 0x0003e60000100a00 */
[----:B------:R-:W-:Y:S01]  /*25930*/  IMAD R78, R78, UR26, RZ ;  /* 0x0000001a4e4e7c24 */ /* 0x000fe2000f8e02ff */
[----:B------:R1:W-:Y:S02]  /*25940*/  STL.64 [R1+0xf10], R124 ;  /* 0x000f107c01007387 */ /* 0x0003e40000100a00 */
[----:B-1----:R-:W-:-:S04]  /*25950*/  IMAD.WIDE R2, R77, 0x4, R4 ;  /* 0x000000044d027825 */ /* 0x002fc800078e0204 */
[--C-:B------:R-:W-:Y:S01]  /*25960*/  IMAD.WIDE R126, R78, 0x4, R4.reuse ;  /* 0x000000044e7e7825 */ /* 0x100fe200078e0204 */
[----:B------:R3:W-:Y:S03]  /*25970*/  STL.64 [R1+0xf00], R2 ;  /* 0x000f000201007387 */ /* 0x0007e60000100a00 */
[--C-:B------:R-:W-:Y:S01]  /*25980*/  IMAD.WIDE R124, R9, 0x4, R4.reuse ;  /* 0x00000004097c7825 */ /* 0x100fe200078e0204 */
[----:B------:R-:W-:Y:S04]  /*25990*/  STL.64 [R1+0xef8], R126 ;  /* 0x000ef87e01007387 */ /* 0x000fe80000100a00 */
[----:B------:R1:W-:Y:S01]  /*259a0*/  STL.64 [R1+0xef0], R124 ;  /* 0x000ef07c01007387 */ /* 0x0003e20000100a00 */
[----:B---3--:R-:W-:-:S05]  /*259b0*/  IMAD.WIDE R2, R110, 0x4, R4 ;  /* 0x000000046e027825 */ /* 0x008fca00078e0204 */
[----:B------:R3:W-:Y:S01]  /*259c0*/  STL.64 [R1+0x14b8], R2 ;  /* 0x0014b80201007387 */ /* 0x0007e20000100a00 */
[----:B----4-:R-:W-:-:S04]  /*259d0*/  IMAD.WIDE R122, R123, 0x4, R4 ;  /* 0x000000047b7a7825 */ /* 0x010fc800078e0204 */
[--C-:B-1----:R-:W-:Y:S01]  /*259e0*/  IMAD.WIDE R124, R160, 0x4, R4.reuse ;  /* 0x00000004a07c7825 */ /* 0x102fe200078e0204 */
[----:B------:R1:W-:Y:S03]  /*259f0*/  STL.64 [R1+0x14b0], R122 ;  /* 0x0014b07a01007387 */ /* 0x0003e60000100a00 */
[--C-:B---3--:R-:W-:Y:S01]  /*25a00*/  IMAD.WIDE R2, R161, 0x4, R4.reuse ;  /* 0x00000004a1027825 */ /* 0x108fe200078e0204 */
[----:B------:R-:W-:Y:S03]  /*25a10*/  STL.64 [R1+0x14a8], R124 ;  /* 0x0014a87c01007387 */ /* 0x000fe60000100a00 */
[--C-:B-1----:R-:W-:Y:S01]  /*25a20*/  IMAD.WIDE R122, R120, 0x4, R4.reuse ;  /* 0x00000004787a7825 */ /* 0x102fe200078e0204 */
[----:B------:R1:W-:Y:S03]  /*25a30*/  STL.64 [R1+0x14a0], R2 ;  /* 0x0014a00201007387 */ /* 0x0003e60000100a00 */
[--C-:B------:R-:W-:Y:S01]  /*25a40*/  IMAD.WIDE R120, R121, 0x4, R4.reuse ;  /* 0x0000000479787825 */ /* 0x100fe200078e0204 */
[----:B------:R3:W-:Y:S04]  /*25a50*/  STL.64 [R1+0x1498], R122 ;  /* 0x0014987a01007387 */ /* 0x0007e80000100a00 */
[----:B------:R4:W-:Y:S01]  /*25a60*/  STL.64 [R1+0x1490], R120 ;  /* 0x0014907801007387 */ /* 0x0009e20000100a00 */
[----:B-1----:R-:W-:-:S04]  /*25a70*/  IMAD.WIDE R2, R154, 0x4, R4 ;  /* 0x000000049a027825 */ /* 0x002fc800078e0204 */
[--C-:B---3--:R-:W-:Y:S01]  /*25a80*/  IMAD.WIDE R122, R155, 0x4, R4.reuse ;  /* 0x000000049b7a7825 */ /* 0x108fe200078e0204 */
[----:B------:R1:W-:Y:S03]  /*25a90*/  STL.64 [R1+0x1488], R2 ;  /* 0x0014880201007387 */ /* 0x0003e60000100a00 */
[--C-:B----4-:R-:W-:Y:S01]  /*25aa0*/  IMAD.WIDE R120, R118, 0x4, R4.reuse ;  /* 0x0000000476787825 */ /* 0x110fe200078e0204 */
[----:B------:R-:W-:Y:S04]  /*25ab0*/  STL.64 [R1+0x1480], R122 ;  /* 0x0014807a01007387 */ /* 0x000fe80000100a00 */
[----:B------:R3:W-:Y:S01]  /*25ac0*/  STL.64 [R1+0x1478], R120 ;  /* 0x0014787801007387 */ /* 0x0007e20000100a00 */
[----:B-1----:R-:W-:-:S04]  /*25ad0*/  IMAD.WIDE R2, R119, 0x4, R4 ;  /* 0x0000000477027825 */ /* 0x002fc800078e0204 */
[--C-:B------:R-:W-:Y:S01]  /*25ae0*/  IMAD.WIDE R118, R148, 0x4, R4.reuse ;  /* 0x0000000494767825 */ /* 0x100fe200078e0204 */
[----:B------:R2:W-:Y:S03]  /*25af0*/  STL.64 [R1+0x1470], R2 ;  /* 0x0014700201007387 */ /* 0x0005e60000100a00 */
[--C-:B---3--:R-:W-:Y:S01]  /*25b00*/  IMAD.WIDE R120, R149, 0x4, R4.reuse ;  /* 0x0000000495787825 */ /* 0x108fe200078e0204 */
        /* <DEDUP_REMOVED lines=19> */
[----:B------:R-:W2:Y:S01]  /*25c40*/  LDL R148, [R1+0x1054] ;  /* 0x0010540001947983 */ /* 0x000ea20000100800 */
[----:B-1----:R-:W-:-:S03]  /*25c50*/  IMAD.WIDE R2, R43, 0x4, R4 ;  /* 0x000000042b027825 */ /* 0x002fc600078e0204 */
[----:B------:R1:W-:Y:S04]  /*25c60*/  STL.64 [R1+0x1418], R116 ;  /* 0x0014187401007387 */ /* 0x0003e80000100a00 */
[----:B------:R-:W3:Y:S04]  /*25c70*/  LDL R149, [R1+0x1058] ;  /* 0x0010580001957983 */ /* 0x000ee80000100800 */
[----:B------:R4:W-:Y:S04]  /*25c80*/  STL.64 [R1+0x1410], R2 ;  /* 0x0014100201007387 */ /* 0x0009e80000100a00 */
[----:B-1----:R-:W3:Y:S04]  /*25c90*/  LDL R116, [R1+0x1068] ;  /* 0x0010680001747983 */ /* 0x002ee80000100800 */
[----:B------:R-:W3:Y:S04]  /*25ca0*/  LDL R117, [R1+0x105c] ;  /* 0x00105c0001757983 */ /* 0x000ee80000100800 */
[----:B------:R-:W3:Y:S04]  /*25cb0*/  LDL R142, [R1+0x14e0] ;  /* 0x0014e000018e7983 */ /* 0x000ee80000100800 */
[----:B------:R-:W3:Y:S01]  /*25cc0*/  LDL R143, [R1+0x14e4] ;  /* 0x0014e400018f7983 */ /* 0x000ee20000100800 */
[----:B----4-:R-:W-:-:S04]  /*25cd0*/  IMAD.WIDE R2, R68, 0x4, R4 ;  /* 0x0000000444027825 */ /* 0x010fc800078e0204 */
[--C-:B------:R-:W-:Y:S01]  /*25ce0*/  IMAD.WIDE R118, R45, 0x4, R4.reuse ;  /* 0x000000042d767825 */ /* 0x100fe200078e0204 */
        /* <DEDUP_REMOVED lines=26> */
[----:B------:R4:W-:Y:S03]  /*25e90*/  STL.64 [R1+0x13a0], R118 ;  /* 0x0013a07601007387 */ /* 0x0009e60000100a00 */
[----:B------:R-:W-:Y:S01]  /*25ea0*/  IMAD R236, R236, UR50, RZ ;  /* 0x00000032ecec7c24 */ /* 0x000fe2000f8e02ff */
[----:B------:R4:W-:Y:S01]  /*25eb0*/  STL.64 [R1+0x1398], R120 ;  /* 0x0013987801007387 */ /* 0x0009e20000100a00 */
[----:B-1----:R-:W-:-:S04]  /*25ec0*/  IMAD.WIDE R2, R95, 0x4, R4 ;  /* 0x000000045f027825 */ /* 0x002fc800078e0204 */
[--C-:B----4-:R-:W-:Y:S01]  /*25ed0*/  IMAD.WIDE R118, R76, 0x4, R4.reuse ;  /* 0x000000044c767825 */ /* 0x110fe200078e0204 */
[----:B------:R1:W-:Y:S03]  /*25ee0*/  STL.64 [R1+0x1390], R2 ;  /* 0x0013900201007387 */ /* 0x0003e60000100a00 */
[----:B------:R-:W-:Y:S01]  /*25ef0*/  IMAD R134, R134, UR32, RZ ;  /* 0x0000002086867c24 */ /* 0x000fe2000f8e02ff */
[----:B------:R-:W-:Y:S01]  /*25f00*/  ULDC UR32, c[0x0][0x240] ;  /* 0x0000900000207ab9 */ /* 0x000fe20000000800 */
[----:B------:R-:W-:Y:S01]  /*25f10*/  IMAD.WIDE R120, R96, 0x4, R4 ;  /* 0x0000000460787825 */ /* 0x000fe200078e0204 */
[----:B------:R4:W-:Y:S03]  /*25f20*/  STL.64 [R1+0x1388], R118 ;  /* 0x0013887601007387 */ /* 0x0009e60000100a00 */
[----:B------:R-:W-:-:S02]  /*25f30*/  IMAD R97, R97, UR32, RZ ;  /* 0x0000002061617c24 */ /* 0x000fc4000f8e02ff */
[--C-:B-1----:R-:W-:Y:S01]  /*25f40*/  IMAD.WIDE R2, R236, 0x4, R4.reuse ;  /* 0x00000004ec027825 */ /* 0x102fe200078e0204 */
[----:B------:R1:W-:Y:S03]  /*25f50*/  STL.64 [R1+0x1380], R120 ;  /* 0x0013807801007387 */ /* 0x0003e60000100a00 */
[--C-:B----4-:R-:W-:Y:S01]  /*25f60*/  IMAD.WIDE R118, R244, 0x4, R4.reuse ;  /* 0x00000004f4767825 */ /* 0x110fe200078e0204 */
[----:B------:R4:W-:Y:S03]  /*25f70*/  STL.64 [R1+0x1378], R2 ;  /* 0x0013780201007387 */ /* 0x0009e60000100a00 */
[----:B------:R-:W-:Y:S01]  /*25f80*/  IMAD R249, R249, UR19, RZ ;  /* 0x00000013f9f97c24 */ /* 0x000fe2000f8e02ff */
        /* <DEDUP_REMOVED lines=9> */
[----:B------:R3:W-:Y:S04]  /*26020*/  STL.64 [R1+0x1350], R120 ;  /* 0x0013507801007387 */ /* 0x0007e80000100a00 */
[----:B------:R1:W-:Y:S01]  /*26030*/  STL.64 [R1+0x1348], R2 ;  /* 0x0013480201007387 */ /* 0x0003e20000100a00 */
[----:B--2---:R-:W-:-:S05]  /*26040*/  IMAD.WIDE R118, R148, 0x4, R4 ;  /* 0x0000000494767825 */ /* 0x004fca00078e0204 */
[----:B------:R2:W-:Y:S01]  /*26050*/  STL.64 [R1+0x14c8], R118 ;  /* 0x0014c87601007387 */ /* 0x0005e20000100a00 */
[----:B---3--:R-:W-:-:S04]  /*26060*/  IMAD.WIDE R120, R149, 0x4, R4 ;  /* 0x0000000495787825 */ /* 0x008fc800078e0204 */
[--C-:B-1----:R-:W-:Y:S01]  /*26070*/  IMAD.WIDE R2, R116, 0x4, R4.reuse ;  /* 0x0000000474027825 */ /* 0x102fe200078e0204 */
[----:B------:R-:W-:Y:S03]  /*26080*/  STL.64 [R1+0x18c8], R120 ;  /* 0x0018c87801007387 */ /* 0x000fe60000100a00 */
[--C-:B--2---:R-:W-:Y:S01]  /*26090*/  IMAD.WIDE R118, R117, 0x4, R4.reuse ;  /* 0x0000000475767825 */ /* 0x104fe200078e0204 */
[----:B------:R1:W-:Y:S03]  /*260a0*/  STL.64 [R1+0x1fb0], R2 ;  /* 0x001fb00201007387 */ /* 0x0003e60000100a00 */
[--C-:B------:R-:W-:Y:S01]  /*260b0*/  IMAD.WIDE R116, R142, 0x4, R4.reuse ;  /* 0x000000048e747825 */ /* 0x100fe200078e0204 */
[----:B------:R2:W-:Y:S04]  /*260c0*/  STL.64 [R1+0x14d8], R118 ;  /* 0x0014d87601007387 */ /* 0x0005e80000100a00 */
[----:B------:R-:W3:Y:S01]  /*260d0*/  LDL R0, [R1+0x106c] ;  /* 0x00106c0001007983 */ /* 0x000ee20000100800 */
        /* <DEDUP_REMOVED lines=25> */
[----:B--2---:R-:W2:Y:S04]  /*26270*/  LDL R118, [R1+0x15b0] ;  /* 0x0015b00001767983 */ /* 0x004ea80000100800 */
[----:B------:R-:W2:Y:S04]  /*26280*/  LDL R119, [R1+0x1594] ;  /* 0x0015940001777983 */ /* 0x000ea80000100800 */
[----:B------:R-:W2:Y:S04]  /*26290*/  LDL R148, [R1+0x15a4] ;  /* 0x0015a40001947983 */ /* 0x000ea80000100800 */
[----:B------:R-:W2:Y:S04]  /*262a0*/  LDL R149, [R1+0x15c0] ;  /* 0x0015c00001957983 */ /* 0x000ea80000100800 */
[----:B-1----:R-:W2:Y:S04]  /*262b0*/  LDL R116, [R1+0x15b4] ;  /* 0x0015b40001747983 */ /* 0x002ea80000100800 */
[----:B------:R-:W2:Y:S04]  /*262c0*/  LDL R117, [R1+0x15c8] ;  /* 0x0015c80001757983 */ /* 0x000ea80000100800 */
[----:B------:R-:W2:Y:S04]  /*262d0*/  LDL R142, [R1+0x15d0] ;  /* 0x0015d000018e7983 */ /* 0x000ea80000100800 */
[----:B------:R-:W2:Y:S01]  /*262e0*/  LDL R143, [R1+0x15c4] ;  /* 0x0015c400018f7983 */ /* 0x000ea20000100800 */
[----:B---3--:R-:W-:-:S05]  /*262f0*/  IMAD.WIDE R2, R0, 0x4, R4 ;  /* 0x0000000400027825 */ /* 0x008fca00078e0204 */
[----:B------:R4:W-:Y:S02]  /*26300*/  STL.64 [R1+0x14e8], R2 ;  /* 0x0014e80201007387 */ /* 0x0009e40000100a00 */
[----:B----4-:R-:W-:-:S04]  /*26310*/  IMAD.WIDE R2, R184, 0x4, R4 ;  /* 0x00000004b8027825 */ /* 0x010fc800078e0204 */
[--C-:B------:R-:W-:Y:S01]  /*26320*/  IMAD.WIDE R184, R185, 0x4, R4.reuse ;  /* 0x00000004b9b87825 */ /* 0x100fe200078e0204 */
[----:B------:R1:W-:Y:S04]  /*26330*/  STL.64 [R1+0x18e8], R2 ;  /* 0x0018e80201007387 */ /* 0x0003e80000100a00 */
[----:B------:R3:W-:Y:S01]  /*26340*/  STL.64 [R1+0x1fe8], R184 ;  /* 0x001fe8b801007387 */ /* 0x0007e20000100a00 */
[----:B-1----:R-:W-:-:S04]  /*26350*/  IMAD.WIDE R2, R128, 0x4, R4 ;  /* 0x0000000480027825 */ /* 0x002fc800078e0204 */
[--C-:B---3--:R-:W-:Y:S01]  /*26360*/  IMAD.WIDE R184, R129, 0x4, R4.reuse ;  /* 0x0000000481b87825 */ /* 0x108fe200078e0204 */
[----:B------:R1:W-:Y:S03]  /*26370*/  STL.64 [R1+0x14f8], R2 ;  /* 0x0014f80201007387 */ /* 0x0003e60000100a00 */
[--C-:B------:R-:W-:Y:S01]  /*26380*/  IMAD.WIDE R128, R178, 0x4, R4.reuse ;  /* 0x00000004b2807825 */ /* 0x100fe200078e0204 */
[----:B------:R-:W-:Y:S04]  /*26390*/  STL.64 [R1+0x18f8], R184 ;  /* 0x0018f8b801007387 */ /* 0x000fe80000100a00 */
[----:B------:R3:W-:Y:S01]  /*263a0*/  STL.64 [R1+0x2008], R128 ;  /* 0x0020088001007387 */ /* 0x0007e20000100a00 */
[----:B-1----:R-:W-:-:S04]  /*263b0*/  IMAD.WIDE R2, R179, 0x4, R4 ;  /* 0x00000004b3027825 */ /* 0x002fc800078e0204 */
[--C-:B------:R-:W-:Y:S01]  /*263c0*/  IMAD.WIDE R178, R126, 0x4, R4.reuse ;  /* 0x000000047eb27825 */ /* 0x100fe200078e0204 */
[----:B------:R1:W-:Y:S03]  /*263d0*/  STL.64 [R1+0x1508], R2 ;  /* 0x0015080201007387 */ /* 0x0003e60000100a00 */
[--C-:B---3--:R-:W-:Y:S01]  /*263e0*/  IMAD.WIDE R128, R127, 0x4, R4.reuse ;  /* 0x000000047f807825 */ /* 0x108fe200078e0204 */
[----:B------:R-:W-:Y:S03]  /*263f0*/  STL.64 [R1+0x1908], R178 ;  /* 0x001908b201007387 */ /* 0x000fe60000100a00 */
[--C-:B------:R-:W-:Y:S01]  /*26400*/  IMAD.WIDE R126, R173, 0x4, R4.reuse ;  /* 0x00000004ad7e7825 */ /* 0x100fe200078e0204 */
[----:B------:R3:W-:Y:S03]  /*26410*/  STL.64 [R1+0x2268], R128 ;  /* 0x0022688001007387 */ /* 0x0007e60000100a00 */
[----:B-1----:R-:W-:-:S05]  /*26420*/  IMAD.WIDE R2, R172, 0x4, R4 ;  /* 0x00000004ac027825 */ /* 0x002fca00078e0204 */
[----:B------:R1:W-:Y:S01]  /*26430*/  STL.64 [R1+0x1518], R2 ;  /* 0x0015180201007387 */ /* 0x0003e20000100a00 */
[----:B---3--:R-:W-:-:S03]  /*26440*/  IMAD.WIDE R128, R124, 0x4, R4 ;  /* 0x000000047c807825 */ /* 0x008fc600078e0204 */
[----:B------:R3:W-:Y:S04]  /*26450*/  STL.64 [R1+0x1918], R126 ;  /* 0x0019187e01007387 */ /* 0x0007e80000100a00 */
[----:B------:R-:W-:Y:S01]  /*26460*/  STL.64 [R1+0x2270], R128 ;  /* 0x0022708001007387 */ /* 0x000fe20000100a00 */
        /* <DEDUP_REMOVED lines=12> */
[----:B-1----:R-:W-:-:S04]  /*26530*/  IMAD.WIDE R2, R161, 0x4, R4 ;  /* 0x00000004a1027825 */ /* 0x002fc800078e0204 */
[--C-:B---3--:R-:W-:Y:S01]  /*26540*/  IMAD.WIDE R122, R120, 0x4, R4.reuse ;  /* 0x00000004787a7825 */ /* 0x108fe200078e0204 */
[----:B------:R1:W-:Y:S03]  /*26550*/  STL.64 [R1+0x1548], R2 ;  /* 0x0015480201007387 */ /* 0x0003e60000100a00 */
[--C-:B------:R-:W-:Y:S01]  /*26560*/  IMAD.WIDE R120, R121, 0x4, R4.reuse ;  /* 0x0000000479787825 */ /* 0x100fe200078e0204 */
[----:B------:R3:W-:Y:S04]  /*26570*/  STL.64 [R1+0x1948], R122 ;  /* 0x0019487a01007387 */ /* 0x0007e80000100a00 */
[----:B------:R2:W-:Y:S01]  /*26580*/  STL.64 [R1+0x2298], R120 ;  /* 0x0022987801007387 */ /* 0x0005e20000100a00 */
[----:B-1----:R-:W-:-:S04]  /*26590*/  IMAD.WIDE R2, R154, 0x4, R4 ;  /* 0x000000049a027825 */ /* 0x002fc800078e0204 */
[--C-:B---3--:R-:W-:Y:S01]  /*265a0*/  IMAD.WIDE R122, R155, 0x4, R4.reuse ;  /* 0x000000049b7a7825 */ /* 0x108fe200078e0204 */
[----:B------:R1:W-:Y:S03]  /*265b0*/  STL.64 [R1+0x1558], R2 ;  /* 0x0015580201007387 */ /* 0x0003e60000100a00 */
[--C-:B--2---:R-:W-:Y:S01]  /*265c0*/  IMAD.WIDE R120, R118, 0x4, R4.reuse ;  /* 0x0000000476787825 */ /* 0x104fe200078e0204 */
[----:B------:R-:W-:Y:S04]  /*265d0*/  STL.64 [R1+0x1958], R122 ;  /* 0x0019587a01007387 */ /* 0x000fe80000100a00 */
[----:B------:R2:W-:Y:S01]  /*265e0*/  STL.64 [R1+0x22c0], R120 ;  /* 0x0022c07801007387 */ /* 0x0005e20000100a00 */
[----:B-1----:R-:W-:-:S04]  /*265f0*/  IMAD.WIDE R2, R119, 0x4, R4 ;  /* 0x0000000477027825 */ /* 0x002fc800078e0204 */
[--C-:B------:R-:W-:Y:S01]  /*26600*/  IMAD.WIDE R118, R148, 0x4, R4.reuse ;  /* 0x0000000494767825 */ /* 0x100fe200078e0204 */
[----:B------:R1:W-:Y:S03]  /*26610*/  STL.64 [R1+0x1568], R2 ;  /* 0x0015680201007387 */ /* 0x0003e60000100a00 */
[--C-:B--2---:R-:W-:Y:S01]  /*26620*/  IMAD.WIDE R120, R149, 0x4, R4.reuse ;  /* 0x0000000495787825 */ /* 0x104fe200078e0204 */
[----:B------:R2:W-:Y:S04]  /*26630*/  STL.64 [R1+0x1968], R118 ;  /* 0x0019687601007387 */ /* 0x0005e80000100a00 */
[----:B------:R-:W-:Y:S01]  /*26640*/  STL.64 [R1+0x22c8], R120 ;  /* 0x0022c87801007387 */ /* 0x000fe20000100a00 */
[----:B-1----:R-:W-:-:S04]  /*26650*/  IMAD.WIDE R2, R116, 0x4, R4 ;  /* 0x0000000474027825 */ /* 0x002fc800078e0204 */
        /* <DEDUP_REMOVED lines=128> */
[----:B------:R-:W2:Y:S04]  /*26e60*/  LDL R143, [R1+0x14] ;  /* 0x00001400018f7983 */ /* 0x000ea80000100800 */
[----:B------:R-:W2:Y:S04]  /*26e70*/  LDL R3, [R1+0x10] ;  /* 0x0000100001037983 */ /* 0x000ea80000100800 */
[----:B------:R-:W2:Y:S01]  /*26e80*/  LDL.LU R0, [R1+0xc] ;  /* 0x00000c0001007983 */ /* 0x000ea20000300800 */
[----:B---3--:R-:W-:-:S05]  /*26e90*/  IMAD.WIDE R184, R185, 0x4, R4 ;  /* 0x00000004b9b87825 */ /* 0x008fca00078e0204 */
[----:B------:R4:W-:Y:S02]  /*26ea0*/  STL.64 [R1+0x23e8], R184 ;  /* 0x0023e8b801007387 */ /* 0x0009e40000100a00 */
[----:B----4-:R-:W-:-:S04]  /*26eb0*/  IMAD.WIDE R184, R128, 0x4, R4 ;  /* 0x0000000480b87825 */ /* 0x010fc800078e0204 */
[--C-:B------:R-:W-:Y:S01]  /*26ec0*/  IMAD.WIDE R128, R129, 0x4, R4.reuse ;  /* 0x0000000481807825 */ /* 0x100fe200078e0204 */
[----:B------:R1:W-:Y:S04]  /*26ed0*/  STL.64 [R1+0x1898], R184 ;  /* 0x001898b801007387 */ /* 0x0003e80000100a00 */
[----:B-1----:R-:W3:Y:S04]  /*26ee0*/  LDL.LU.64 R184, [R1+0x4ba8] ;  /* 0x004ba80001b87983 */ /* 0x002ee80000300a00 */
[----:B------:R1:W-:Y:S02]  /*26ef0*/  STL.64 [R1+0x1e18], R128 ;  /* 0x001e188001007387 */ /* 0x0003e40000100a00 */
[----:B-1----:R-:W-:-:S04]  /*26f00*/  IMAD.WIDE R128, R178, 0x4, R4 ;  /* 0x00000004b2807825 */ /* 0x002fc800078e0204 */
[--C-:B------:R-:W-:Y:S01]  /*26f10*/  IMAD.WIDE R178, R179, 0x4, R4.reuse ;  /* 0x00000004b3b27825 */ /* 0x100fe200078e0204 */
[----:B------:R1:W-:Y:S04]  /*26f20*/  STL.64 [R1+0x23f0], R128 ;  /* 0x0023f08001007387 */ /* 0x0003e80000100a00 */
[----:B-1----:R-:W4:Y:S04]  /*26f30*/  LDL.LU.64 R128, [R1+0x4ba0] ;  /* 0x004ba00001807983 */ /* 0x002f280000300a00 */
[----:B------:R1:W-:Y:S02]  /*26f40*/  STL.64 [R1+0x1890], R178 ;  /* 0x001890b201007387 */ /* 0x0003e40000100a00 */
[----:B-1----:R-:W-:-:S04]  /*26f50*/  IMAD.WIDE R178, R126, 0x4, R4 ;  /* 0x000000047eb27825 */ /* 0x002fc800078e0204 */
        /* <DEDUP_REMOVED lines=39> */
[----:B--2---:R-:W-:-:S04]  /*271d0*/  IMAD.WIDE R154, R118, 0x4, R4 ;  /* 0x00000004769a7825 */ /* 0x004fc800078e0204 */
[--C-:B------:R-:W-:Y:S01]  /*271e0*/  IMAD.WIDE R118, R119, 0x4, R4.reuse ;  /* 0x0000000477767825 */ /* 0x100fe200078e0204 */
[----:B------:R1:W-:Y:S04]  /*271f0*/  STL.64 [R1+0x2450], R154 ;  /* 0x0024509a01007387 */ /* 0x0003e80000100a00 */
[----:B-1----:R-:W2:Y:S04]  /*27200*/  LDL.LU.64 R154, [R1+0x4b58] ;  /* 0x004b5800019a7983 */ /* 0x002ea80000300a00 */
        /* <DEDUP_REMOVED lines=14> */
[----:B-1----:R-:W2:Y:S04]  /*272f0*/  LDL.LU.64 R116, [R1+0x4b40] ;  /* 0x004b400001747983 */ /* 0x002ea80000300a00 */
[----:B------:R1:W-:Y:S04]  /*27300*/  STL.64 [R1+0x1850], R142 ;  /* 0x0018508e01007387 */ /* 0x0003e80000100a00 */
[----:B-1----:R-:W3:Y:S01]  /*27310*/  LDL.LU.64 R142, [R1+0x4b38] ;  /* 0x004b3800018e7983 */ /* 0x002ee20000300a00 */
[----:B------:R-:W-:-:S05]  /*27320*/  IMAD.WIDE R2, R3, 0x4, R4 ;  /* 0x0000000403027825 */ /* 0x000fca00078e0204 */
[----:B------:R1:W-:Y:S02]  /*27330*/  STL.64 [R1+0x1f70], R2 ;  /* 0x001f700201007387 */ /* 0x0003e40000100a00 */
[----:B-1----:R-:W-:-:S05]  /*27340*/  IMAD.WIDE R2, R0, 0x4, R4 ;  /* 0x0000000400027825 */ /* 0x002fca00078e0204 */
[----:B------:R2:W-:Y:S02]  /*27350*/  STL.64 [R1+0x25a0], R2 ;  /* 0x0025a00201007387 */ /* 0x0005e40000100a00 */
[----:B--2---:R-:W-:-:S05]  /*27360*/  IMAD.WIDE R2, R116, 0x4, R4 ;  /* 0x0000000474027825 */ /* 0x004fca00078e0204 */
[----:B------:R3:W-:Y:S02]  /*27370*/  STL.64 [R1+0x1848], R2 ;  /* 0x0018480201007387 */ /* 0x0007e40000100a00 */
[----:B---3--:R-:W-:-:S05]  /*27380*/  IMAD.WIDE R2, R142, 0x4, R4 ;  /* 0x000000048e027825 */ /* 0x008fca00078e0204 */
[----:B------:R1:W-:Y:S02]  /*27390*/  STL.64 [R1+0x1f68], R2 ;  /* 0x001f680201007387 */ /* 0x0003e40000100a00 */
[----:B-1----:R-:W-:-:S05]  /*273a0*/  IMAD.WIDE R2, R143, 0x4, R4 ;  /* 0x000000048f027825 */ /* 0x002fca00078e0204 */
        /* <DEDUP_REMOVED lines=9> */
[----:B----4-:R-:W-:-:S05]  /*27440*/  IMAD.WIDE R2, R148, 0x4, R4 ;  /* 0x0000000494027825 */ /* 0x010fca00078e0204 */
        /* <DEDUP_REMOVED lines=80> */
[----:B------:R1:W-:Y:S01]  /*27950*/  STL.64 [R1+0x2510], R2 ;  /* 0x0025100201007387 */ /* 0x0003e20000100a00 */
[----:B------:R-:W-:Y:S01]  /*27960*/  IMAD R191, R191, UR42, RZ ;  /* 0x0000002abfbf7c24 */ /* 0x000fe2000f8e02ff */
[----:B------:R-:W-:Y:S01]  /*27970*/  ULDC UR42, c[0x0][0x240] ;  /* 0x00009000002a7ab9 */ /* 0x000fe20000000800 */
[----:B-1----:R-:W-:-:S05]  /*27980*/  IMAD.WIDE R2, R132, 0x4, R4 ;  /* 0x0000000484027825 */ /* 0x002fca00078e0204 */
[----:B------:R1:W-:Y:S02]  /*27990*/  STL.64 [R1+0x17c8], R2 ;  /* 0x0017c80201007387 */ /* 0x0003e40000100a00 */
[----:B-1----:R-:W-:-:S05]  /*279a0*/  IMAD.WIDE R2, R190, 0x4, R4 ;  /* 0x00000004be027825 */ /* 0x002fca00078e0204 */
[----:B------:R1:W-:Y:S01]  /*279b0*/  STL.64 [R1+0x1ee0], R2 ;  /* 0x001ee00201007387 */ /* 0x0003e20000100a00 */
[----:B------:R-:W-:Y:S01]  /*279c0*/  IMAD R193, R193, UR37, RZ ;  /* 0x00000025c1c17c24 */ /* 0x000fe2000f8e02ff */
[----:B------:R-:W-:Y:S01]  /*279d0*/  ULDC UR37, c[0x0][0x240] ;  /* 0x0000900000257ab9 */ /* 0x000fe20000000800 */
        /* <DEDUP_REMOVED lines=35> */
[----:B------:R1:W-:Y:S02]  /*27c10*/  STL.64 [R1+0x24e8], R2 ;  /* 0x0024e80201007387 */ /* 0x0003e40000100a00 */
[----:B-1----:R-:W-:-:S05]  /*27c20*/  IMAD.WIDE R2, R137, 0x4, R4 ;  /* 0x0000000489027825 */ /* 0x002fca00078e0204 */
[----:B------:R1:W-:Y:S04]  /*27c30*/  STL.64 [R1+0x17a0], R2 ;  /* 0x0017a00201007387 */ /* 0x0003e80000100a00 */
[----:B------:R-:W2:Y:S01]  /*27c40*/  LDL.LU R111, [R1+0x138] ;  /* 0x00013800016f7983 */ /* 0x000ea20000300800 */
[----:B-1----:R-:W-:-:S05]  /*27c50*/  IMAD.WIDE R2, R205, 0x4, R4 ;  /* 0x00000004cd027825 */ /* 0x002fca00078e0204 */
[----:B------:R1:W-:Y:S01]  /*27c60*/  STL.64 [R1+0x1eb0], R2 ;  /* 0x001eb00201007387 */ /* 0x0003e20000100a00 */
[----:B------:R-:W-:Y:S02]  /*27c70*/  IMAD R220, R220, UR10, RZ ;  /* 0x0000000adcdc7c24 */ /* 0x000fe4000f8e02ff */
[----:B------:R-:W-:Y:S02]  /*27c80*/  IMAD R208, R208, UR9, RZ ;  /* 0x00000009d0d07c24 */ /* 0x000fe4000f8e02ff */
[----:B-1----:R-:W-:-:S05]  /*27c90*/  IMAD.WIDE R2, R206, 0x4, R4 ;  /* 0x00000004ce027825 */ /* 0x002fca00078e0204 */
[----:B------:R1:W-:Y:S01]  /*27ca0*/  STL.64 [R1+0x24e0], R2 ;  /* 0x0024e00201007387 */ /* 0x0003e20000100a00 */
[----:B------:R-:W-:Y:S01]  /*27cb0*/  IMAD R209, R209, UR7, RZ ;  /* 0x00000007d1d17c24 */ /* 0x000fe2000f8e02ff */
[----:B------:R-:W3:Y:S01]  /*27cc0*/  S2UR UR4, SR_CgaCtaId ;  /* 0x00000000000479c3 */ /* 0x000ee20000008800 */
[----:B------:R-:W-:Y:S01]  /*27cd0*/  IMAD R139, R139, UR56, RZ ;  /* 0x000000388b8b7c24 */ /* 0x000fe2000f8e02ff */
[----:B------:R-:W-:Y:S01]  /*27ce0*/  ULDC.64 UR6, c[0x0][0x210] ;  /* 0x0000840000067ab9 */ /* 0x000fe20000000a00 */
[----:B-1----:R-:W-:-:S05]  /*27cf0*/  IMAD.WIDE R2, R220, 0x4, R4 ;  /* 0x00000004dc027825 */ /* 0x002fca00078e0204 */
[----:B------:R1:W-:Y:S02]  /*27d00*/  STL.64 [R1+0x1798], R2 ;  /* 0x0017980201007387 */ /* 0x0003e40000100a00 */
[----:B-1----:R-:W-:-:S05]  /*27d10*/  IMAD.WIDE R2, R208, 0x4, R4 ;  /* 0x00000004d0027825 */ /* 0x002fca00078e0204 */
[----:B------:R1:W-:Y:S01]  /*27d20*/  STL.64 [R1+0x1ea8], R2 ;  /* 0x001ea80201007387 */ /* 0x0003e20000100a00 */
[----:B------:R-:W-:Y:S02]  /*27d30*/  IMAD R211, R211, UR55, RZ ;  /* 0x00000037d3d37c24 */ /* 0x000fe4000f8e02ff */
        /* <DEDUP_REMOVED lines=64> */
[----:B------:R1:W-:Y:S02]  /*28140*/  STL.64 [R1+0x2490], R2 ;  /* 0x0024900201007387 */ /* 0x0003e40000100a00 */
[----:B-1----:R-:W-:-:S05]  /*28150*/  IMAD.WIDE R2, R226, 0x4, R4 ;  /* 0x00000004e2027825 */ /* 0x002fca00078e0204 */
[----:B------:R1:W-:Y:S02]  /*28160*/  STL.64 [R1+0x2488], R2 ;  /* 0x0024880201007387 */ /* 0x0003e40000100a00 */
[----:B-1----:R-:W-:-:S05]  /*28170*/  IMAD.WIDE R2, R11, 0x4, R4 ;  /* 0x000000040b027825 */ /* 0x002fca00078e0204 */
[----:B------:R1:W-:Y:S04]  /*28180*/  STL.64 [R1+0x1758], R2 ;  /* 0x0017580201007387 */ /* 0x0003e80000100a00 */
[----:B-1----:R-:W4:Y:S01]  /*28190*/  LDL.LU.64 R2, [R1+0x4b30] ;  /* 0x004b300001027983 */ /* 0x002f220000300a00 */
[----:B------:R-:W-:-:S04]  /*281a0*/  IMAD R12, R12, UR12, RZ ;  /* 0x0000000c0c0c7c24 */ /* 0x000fc8000f8e02ff */
[----:B------:R-:W-:-:S05]  /*281b0*/  IMAD.WIDE R4, R12, 0x4, R4 ;  /* 0x000000040c047825 */ /* 0x000fca00078e0204 */
[----:B------:R4:W-:Y:S02]  /*281c0*/  STL.64 [R1+0x1e58], R4 ;  /* 0x001e580401007387 */ /* 0x0009e40000100a00 */
[----:B----4-:R-:W-:-:S05]  /*281d0*/  IMAD.WIDE R4, R110, 0x4, R2 ;  /* 0x000000046e047825 */ /* 0x010fca00078e0202 */
[----:B------:R1:W-:Y:S02]  /*281e0*/  STL.64 [R1+0x1150], R4 ;  /* 0x0011500401007387 */ /* 0x0003e40000100a00 */
[----:B-1----:R-:W-:-:S05]  /*281f0*/  IMAD.WIDE R4, R248, 0x4, R2 ;  /* 0x00000004f8047825 */ /* 0x002fca00078e0202 */
[----:B------:R2:W-:Y:S02]  /*28200*/  STL.64 [R1+0xca0], R4 ;  /* 0x000ca00401007387 */ /* 0x0005e40000100a00 */
[----:B--2---:R-:W-:-:S04]  /*28210*/  IMAD.WIDE R4, R111, 0x4, R2 ;  /* 0x000000046f047825 */ /* 0x004fc800078e0202 */
[--C-:B------:R-:W-:Y:S01]  /*28220*/  IMAD.WIDE R110, R102, 0x4, R2.reuse ;  /* 0x00000004666e7825 */ /* 0x100fe200078e0202 */
[----:B------:R1:W-:Y:S04]  /*28230*/  STL.64 [R1+0xc98], R4 ;  /* 0x000c980401007387 */ /* 0x0003e80000100a00 */
[----:B------:R-:W2:Y:S04]  /*28240*/  LDL.LU R87, [R1+0x12c] ;  /* 0x00012c0001577983 */ /* 0x000ea80000300800 */
[----:B------:R4:W-:Y:S01]  /*28250*/  STL.64 [R1+0xc90], R110 ;  /* 0x000c906e01007387 */ /* 0x0009e20000100a00 */
[----:B-1----:R-:W-:-:S03]  /*28260*/  IMAD.WIDE R4, R100, 0x4, R2 ;  /* 0x0000000464047825 */ /* 0x002fc600078e0202 */
[----:B----4-:R-:W4:Y:S04]  /*28270*/  LDL.LU R110, [R1+0x140] ;  /* 0x00014000016e7983 */ /* 0x010f280000300800 */
[----:B------:R1:W-:Y:S04]  /*28280*/  STL.64 [R1+0xc88], R4 ;  /* 0x000c880401007387 */ /* 0x0003e80000100a00 */
[----:B------:R-:W3:Y:S04]  /*28290*/  LDL.LU R111, [R1+0x158] ;  /* 0x00015800016f7983 */ /* 0x000ee80000300800 */
[----:B------:R-:W3:Y:S04]  /*282a0*/  LDL.LU R102, [R1+0x170] ;  /* 0x0001700001667983 */ /* 0x000ee80000300800 */
[----:B------:R-:W3:Y:S01]  /*282b0*/  LDL.LU R100, [R1+0x198] ;  /* 0x0001980001647983 */ /* 0x000ee20000300800 */
[----:B-1----:R-:W-:-:S03]  /*282c0*/  IMAD.WIDE R4, R101, 0x4, R2 ;  /* 0x0000000465047825 */ /* 0x002fc600078e0202 */
[----:B------:R-:W3:Y:S01]  /*282d0*/  LDL.LU R101, [R1+0x1a8] ;  /* 0x0001a80001657983 */ /* 0x000ee20000300800 */
[----:B------:R-:W-:-:S03]  /*282e0*/  IMAD.WIDE R20, R21, 0x4, R2 ;  /* 0x0000000415147825 */ /* 0x000fc600078e0202 */
[----:B------:R1:W-:Y:S04]  /*282f0*/  STL.64 [R1+0xc80], R4 ;  /* 0x000c800401007387 */ /* 0x0003e80000100a00 */
[----:B-1----:R-:W3:Y:S04]  /*28300*/  LDL.LU R5, [R1+0x1ac] ;  /* 0x0001ac0001057983 */ /* 0x002ee80000300800 */
        /* <DEDUP_REMOVED lines=51> */
[----:B-1----:R-:W-:-:S05]  /*28640*/  IMAD.WIDE R84, R37, 0x4, R2 ;  /* 0x0000000425547825 */ /* 0x002fca00078e0202 */
[----:B------:R1:W-:Y:S02]  /*28650*/  STL.64 [R1+0x840], R84 ;  /* 0x0008405401007387 */ /* 0x0003e40000100a00 */
[----:B-1----:R-:W-:-:S04]  /*28660*/  IMAD.WIDE R84, R86, 0x4, R2 ;  /* 0x0000000456547825 */ /* 0x002fc800078e0202 */
[--C-:B--2---:R-:W-:Y:S01]  /*28670*/  IMAD.WIDE R86, R87, 0x4, R2.reuse ;  /* 0x0000000457567825 */ /* 0x104fe200078e0202 */
[----:B------:R1:W-:Y:S04]  /*28680*/  STL.64 [R1+0x838], R84 ;  /* 0x0008385401007387 */ /* 0x0003e80000100a00 */
[----:B-1----:R-:W2:Y:S04]  /*28690*/  LDL.LU.64 R84, [R1+0x4ad8] ;  /* 0x004ad80001547983 */ /* 0x002ea80000300a00 */
[----:B------:R4:W-:Y:S02]  /*286a0*/  STL.64 [R1+0x830], R86 ;  /* 0x0008305601007387 */ /* 0x0009e40000100a00 */
[----:B----4-:R-:W-:-:S05]  /*286b0*/  IMAD.WIDE R86, R110, 0x4, R2 ;  /* 0x000000046e567825 */ /* 0x010fca00078e0202 */
[----:B------:R1:W-:Y:S01]  /*286c0*/  STL.64 [R1+0x828], R86 ;  /* 0x0008285601007387 */ /* 0x0003e20000100a00 */
[----:B---3--:R-:W-:-:S03]  /*286d0*/  IMAD.WIDE R110, R111, 0x4, R2 ;  /* 0x000000046f6e7825 */ /* 0x008fc600078e0202 */
        /* <DEDUP_REMOVED lines=10> */
[----:B-1----:R-:W4:Y:S04]  /*28780*/  LDL.LU.64 R102, [R1+0x4ac0] ;  /* 0x004ac00001667983 */ /* 0x002f280000300a00 */
[----:B------:R1:W-:Y:S04]  /*28790*/  STL.64 [R1+0x800], R100 ;  /* 0x0008006401007387 */ /* 0x0003e80000100a00 */
[----:B-1----:R-:W4:Y:S01]  /*287a0*/  LDL.LU.64 R100, [R1+0x4ab8] ;  /* 0x004ab80001647983 */ /* 0x002f220000300a00 */
[----:B------:R-:W-:-:S05]  /*287b0*/  IMAD.WIDE R4, R5, 0x4, R2 ;  /* 0x0000000405047825 */ /* 0x000fca00078e0202 */
        /* <DEDUP_REMOVED lines=12> */
[----:B------:R1:W-:Y:S01]  /*28880*/  STL.64 [R1+0x7c8], R4 ;  /* 0x0007c80401007387 */ /* 0x0003e20000100a00 */
[----:B------:R-:W-:-:S04]  /*28890*/  IMAD.WIDE R100, R100, 0x4, R2 ;  /* 0x0000000464647825 */ /* 0x000fc800078e0202 */
[----:B-1----:R-:W-:-:S04]  /*288a0*/  IMAD.WIDE R4, R103, 0x4, R2 ;  /* 0x0000000467047825 */ /* 0x002fc800078e0202 */
[--C-:B------:R-:W-:Y:S01]  /*288b0*/  IMAD.WIDE R102, R102, 0x4, R2.reuse ;  /* 0x0000000466667825 */ /* 0x100fe200078e0202 */
        /* <DEDUP_REMOVED lines=28> */
[--C-:B--2---:R-:W-:Y:S02]  /*28a80*/  IMAD.WIDE R100, R108, 0x4, R2.reuse ;  /* 0x000000046c647825 */ /* 0x104fe400078e0202 */
[----:B------:R-:W2:Y:S02]  /*28a90*/  LDL.LU R108, [R1+0x4ab4] ;  /* 0x004ab400016c7983 */ /* 0x000ea40000300800 */
[--C-:B---3--:R-:W-:Y:S02]  /*28aa0*/  IMAD.WIDE R102, R225, 0x4, R2.reuse ;  /* 0x00000004e1667825 */ /* 0x108fe400078e0202 */
[----:B------:R1:W-:Y:S02]  /*28ab0*/  STL.64 [R1+0x748], R4 ;  /* 0x0007480401007387 */ /* 0x0003e40000100a00 */
[--C-:B-1----:R-:W-:Y:S02]  /*28ac0*/  IMAD.WIDE R4, R138, 0x4, R2.reuse ;  /* 0x000000048a047825 */ /* 0x102fe400078e0202 */
[----:B------:R-:W3:Y:S04]  /*28ad0*/  LDL.LU R138, [R1+0x4ab0] ;  /* 0x004ab000018a7983 */ /* 0x000ee80000300800 */
[----:B------:R1:W-:Y:S04]  /*28ae0*/  STL.64 [R1+0x740], R100 ;  /* 0x0007406401007387 */ /* 0x0003e80000100a00 */
[----:B------:R4:W-:Y:S04]  /*28af0*/  STL.64 [R1+0x738], R4 ;  /* 0x0007380401007387 */ /* 0x0009e80000100a00 */
[----:B------:R-:W-:Y:S01]  /*28b00*/  STL.64 [R1+0x730], R102 ;  /* 0x0007306601007387 */ /* 0x000fe20000100a00 */
[----:B-1----:R-:W-:-:S04]  /*28b10*/  IMAD.WIDE R100, R250, 0x4, R2 ;  /* 0x00000004fa647825 */ /* 0x002fc800078e0202 */
[--C-:B----4-:R-:W-:Y:S02]  /*28b20*/  IMAD.WIDE R4, R112, 0x4, R2.reuse ;  /* 0x0000000470047825 */ /* 0x110fe400078e0202 */
[----:B------:R-:W4:Y:S04]  /*28b30*/  LDL.LU R112, [R1+0x4aac] ;  /* 0x004aac0001707983 */ /* 0x000f280000300800 */
[----:B------:R1:W-:Y:S02]  /*28b40*/  STL.64 [R1+0x728], R100 ;  /* 0x0007286401007387 */ /* 0x0003e40000100a00 */
[--C-:B-1----:R-:W-:Y:S02]  /*28b50*/  IMAD.WIDE R100, R105, 0x4, R2.reuse ;  /* 0x0000000469647825 */ /* 0x102fe400078e0202 */
[----:B------:R-:W4:Y:S04]  /*28b60*/  LDL.LU R105, [R1+0x4aa8] ;  /* 0x004aa80001697983 */ /* 0x000f280000300800 */
[----:B------:R1:W-:Y:S01]  /*28b70*/  STL.64 [R1+0x720], R4 ;  /* 0x0007200401007387 */ /* 0x0003e20000100a00 */
[----:B------:R-:W-:-:S03]  /*28b80*/  IMAD.WIDE R102, R243, 0x4, R2 ;  /* 0x00000004f3667825 */ /* 0x000fc600078e0202 */
[----:B------:R1:W-:Y:S02]  /*28b90*/  STL.64 [R1+0x718], R100 ;  /* 0x0007186401007387 */ /* 0x0003e40000100a00 */
[----:B-1----:R-:W-:-:S04]  /*28ba0*/  IMAD.WIDE R4, R223, 0x4, R2 ;  /* 0x00000004df047825 */ /* 0x002fc800078e0202 */
[--C-:B------:R-:W-:Y:S01]  /*28bb0*/  IMAD.WIDE R100, R252, 0x4, R2.reuse ;  /* 0x00000004fc647825 */ /* 0x100fe200078e0202 */
[----:B------:R-:W-:Y:S04]  /*28bc0*/  STL.64 [R1+0x710], R4 ;  /* 0x0007100401007387 */ /* 0x000fe80000100a00 */
[----:B------:R-:W-:Y:S04]  /*28bd0*/  STL.64 [R1+0x708], R102 ;  /* 0x0007086601007387 */ /* 0x000fe80000100a00 */
[----:B------:R2:W-:Y:S02]  /*28be0*/  STL.64 [R1+0x700], R100 ;  /* 0x0007006401007387 */ /* 0x0005e40000100a00 */
[----:B--2---:R-:W-:-:S04]  /*28bf0*/  IMAD.WIDE R100, R108, 0x4, R2 ;  /* 0x000000046c647825 */ /* 0x004fc800078e0202 */
[--C-:B---3--:R-:W-:Y:S01]  /*28c00*/  IMAD.WIDE R4, R138, 0x4, R2.reuse ;  /* 0x000000048a047825 */ /* 0x108fe200078e0202 */
[----:B------:R-:W-:Y:S01]  /*28c10*/  ULDC.64 UR58, c[0x0][0x208] ;  /* 0x00008200003a7ab9 */ /* 0x000fe20000000a00 */
[----:B------:R-:W1:Y:S03]  /*28c20*/  LDC R138, c[0x0][0x230] ;  /* 0x00008c00ff8a7b82 */ /* 0x000e660000000800 */
[----:B------:R2:W-:Y:S01]  /*28c30*/  STL.64 [R1+0x4d8], R4 ;  /* 0x0004d80401007387 */ /* 0x0005e20000100a00 */
[----:B----4-:R-:W-:-:S05]  /*28c40*/  IMAD.WIDE R102, R112, 0x4, R2 ;  /* 0x0000000470667825 */ /* 0x010fca00078e0202 */
[----:B------:R3:W-:Y:S04]  /*28c50*/  STL.64 [R1+0x450], R102 ;  /* 0x0004506601007387 */ /* 0x0007e80000100a00 */
[----:B------:R4:W-:Y:S01]  /*28c60*/  STL.64 [R1+0x3f0], R100 ;  /* 0x0003f06401007387 */ /* 0x0009e20000100a00 */
[----:B--2---:R-:W-:-:S04]  /*28c70*/  IMAD.WIDE R4, R105, 0x4, R2 ;  /* 0x0000000469047825 */ /* 0x004fc800078e0202 */
[--C-:B---3--:R-:W-:Y:S01]  /*28c80*/  IMAD.WIDE R102, R90, 0x4, R2.reuse ;  /* 0x000000045a667825 */ /* 0x108fe200078e0202 */
[----:B------:R2:W-:Y:S01]  /*28c90*/  STL.64 [R1+0x3a0], R4 ;  /* 0x0003a00401007387 */ /* 0x0005e20000100a00 */
[----:B------:R-:W3:Y:S02]  /*28ca0*/  LDC R90, c[0x0][0x230] ;  /* 0x00008c00ff5a7b82 */ /* 0x000ee40000000800 */
[--C-:B----4-:R-:W-:Y:S01]  /*28cb0*/  IMAD.WIDE R100, R86, 0x4, R2.reuse ;  /* 0x0000000456647825 */ /* 0x110fe200078e0202 */
[----:B------:R-:W-:Y:S03]  /*28cc0*/  STL.64 [R1+0x388], R102 ;  /* 0x0003886601007387 */ /* 0x000fe60000100a00 */
[--C-:B------:R-:W-:Y:S01]  /*28cd0*/  IMAD.WIDE R86, R83, 0x4, R2.reuse ;  /* 0x0000000453567825 */ /* 0x100fe200078e0202 */
[----:B------:R-:W-:Y:S03]  /*28ce0*/  STL.64 [R1+0x390], R100 ;  /* 0x0003906401007387 */ /* 0x000fe60000100a00 */
[----:B--2---:R-:W-:-:S04]  /*28cf0*/  IMAD.WIDE R4, R84, 0x4, R2 ;  /* 0x0000000454047825 */ /* 0x004fc800078e0202 */
[--C-:B------:R-:W-:Y:S01]  /*28d00*/  IMAD.WIDE R84, R82, 0x4, R2.reuse ;  /* 0x0000000452547825 */ /* 0x100fe200078e0202 */
[----:B------:R2:W-:Y:S03]  /*28d10*/  STL.64 [R1+0x398], R4 ;  /* 0x0003980401007387 */ /* 0x0005e60000100a00 */
[--C-:B------:R-:W-:Y:S01]  /*28d20*/  IMAD.WIDE R82, R80, 0x4, R2.reuse ;  /* 0x0000000450527825 */ /* 0x100fe200078e0202 */
[----:B------:R-:W-:Y:S04]  /*28d30*/  STL.64 [R1+0x3b0], R86 ;  /* 0x0003b05601007387 */ /* 0x000fe80000100a00 */
[----:B------:R-:W-:Y:S01]  /*28d40*/  STL.64 [R1+0x358], R84 ;  /* 0x0003585401007387 */ /* 0x000fe20000100a00 */
[----:B--2---:R-:W-:-:S04]  /*28d50*/  IMAD.WIDE R4, R81, 0x4, R2 ;  /* 0x0000000451047825 */ /* 0x004fc800078e0202 */
[--C-:B------:R-:W-:Y:S01]  /*28d60*/  IMAD.WIDE R80, R79, 0x4, R2.reuse ;  /* 0x000000044f507825 */ /* 0x100fe200078e0202 */
[----:B------:R2:W-:Y:S04]  /*28d70*/  STL.64 [R1+0x350], R4 ;  /* 0x0003500401007387 */ /* 0x0005e80000100a00 */
[----:B------:R4:W-:Y:S04]  /*28d80*/  STL.64 [R1+0x3c0], R82 ;  /* 0x0003c05201007387 */ /* 0x0009e80000100a00 */
[----:B------:R-:W-:Y:S01]  /*28d90*/  STL.64 [R1+0x3c8], R80 ;  /* 0x0003c85001007387 */ /* 0x000fe20000100a00 */
[----:B--2---:R-:W-:-:S04]  /*28da0*/  IMAD.WIDE R4, R36, 0x4, R2 ;  /* 0x0000000424047825 */ /* 0x004fc800078e0202 */
[--C-:B------:R-:W-:Y:S01]  /*28db0*/  IMAD.WIDE R36, R35, 0x4, R2.reuse ;  /* 0x0000000423247825 */ /* 0x100fe200078e0202 */
[----:B------:R2:W-:Y:S01]  /*28dc0*/  STL.64 [R1+0x3d0], R4 ;  /* 0x0003d00401007387 */ /* 0x0005e20000100a00 */
[----:B----4-:R-:W4:Y:S02]  /*28dd0*/  LDC R82, c[0x0][0x230] ;  /* 0x00008c00ff527b82 */ /* 0x010f240000000800 */
        /* <DEDUP_REMOVED lines=8> */
[----:B------:R3:W-:Y:S01]  /*28e60*/  STL.64 [R1+0x3e8], R34 ;  /* 0x0003e82201007387 */ /* 0x0007e20000100a00 */
[----:B--2---:R-:W-:-:S04]  /*28e70*/  IMAD.WIDE R4, R30, 0x4, R2 ;  /* 0x000000041e047825 */ /* 0x004fc800078e0202 */
[--C-:B-1----:R-:W-:Y:S01]  /*28e80*/  IMAD.WIDE R32, R29, 0x4, R2.reuse ;  /* 0x000000041d207825 */ /* 0x102fe200078e0202 */
[----:B------:R1:W-:Y:S03]  /*28e90*/  STL.64 [R1+0x400], R4 ;  /* 0x0004000401007387 */ /* 0x0003e60000100a00 */
[--C-:B------:R-:W-:Y:S01]  /*28ea0*/  IMAD.WIDE R30, R28, 0x4, R2.reuse ;  /* 0x000000041c1e7825 */ /* 0x100fe200078e0202 */
[----:B------:R-:W-:Y:S01]  /*28eb0*/  STL.64 [R1+0x408], R32 ;  /* 0x0004082001007387 */ /* 0x000fe20000100a00 */
[----:B---3--:R-:W2:Y:S02]  /*28ec0*/  LDC R34, c[0x0][0x230] ;  /* 0x00008c00ff227b82 */ /* 0x008ea40000000800 */
[--C-:B------:R-:W-:Y:S01]  /*28ed0*/  IMAD.WIDE R28, R26, 0x4, R2.reuse ;  /* 0x000000041a1c7825 */ /* 0x100fe200078e0202 */
[----:B------:R3:W-:Y:S03]  /*28ee0*/  STL.64 [R1+0x2e0], R30 ;  /* 0x0002e01e01007387 */ /* 0x0007e60000100a00 */
[----:B-1----:R-:W-:-:S04]  /*28ef0*/  IMAD.WIDE R4, R27, 0x4, R2 ;  /* 0x000000041b047825 */ /* 0x002fc800078e0202 */
[--C-:B------:R-:W-:Y:S01]  /*28f00*/  IMAD.WIDE R26, R25, 0x4, R2.reuse ;  /* 0x00000004191a7825 */ /* 0x100fe200078e0202 */
[----:B------:R1:W-:Y:S01]  /*28f10*/  STL.64 [R1+0x2d0], R4 ;  /* 0x0002d00401007387 */ /* 0x0003e20000100a00 */
[----:B---3--:R-:W3:Y:S03]  /*28f20*/  LDC R30, c[0x0][0x230] ;  /* 0x00008c00ff1e7b82 */ /* 0x008ee60000000800 */
[----:B------:R-:W-:Y:S04]  /*28f30*/  STL.64 [R1+0x2c8], R28 ;  /* 0x0002c81c01007387 */ /* 0x000fe80000100a00 */
[----:B------:R-:W-:Y:S01]  /*28f40*/  STL.64 [R1+0x420], R26 ;  /* 0x0004201a01007387 */ /* 0x000fe20000100a00 */
[----:B-1----:R-:W-:-:S04]  /*28f50*/  IMAD.WIDE R4, R24, 0x4, R2 ;  /* 0x0000000418047825 */ /* 0x002fc800078e0202 */
[--C-:B------:R-:W-:Y:S01]  /*28f60*/  IMAD.WIDE R24, R23, 0x4, R2.reuse ;  /* 0x0000000417187825 */ /* 0x100fe200078e0202 */
[----:B------:R1:W-:Y:S03]  /*28f70*/  STL.64 [R1+0x2b8], R4 ;  /* 0x0002b80401007387 */ /* 0x0003e60000100a00 */
[--C-:B------:R-:W-:Y:S01]  /*28f80*/  IMAD.WIDE R22, R22, 0x4, R2.reuse ;  /* 0x0000000416167825 */ /* 0x100fe200078e0202 */
[----:B------:R-:W-:Y:S04]  /*28f90*/  STL.64 [R1+0x430], R24 ;  /* 0x0004301801007387 */ /* 0x000fe80000100a00 */
[----:B------:R4:W-:Y:S01]  /*28fa0*/  STL.64 [R1+0x2a8], R22 ;  /* 0x0002a81601007387 */ /* 0x0009e20000100a00 */
[----:B-1----:R-:W-:-:S04]  /*28fb0*/  IMAD.WIDE R4, R21, 0x4, R2 ;  /* 0x0000000415047825 */ /* 0x002fc800078e0202 */
[--C-:B------:R-:W-:Y:S01]  /*28fc0*/  IMAD.WIDE R20, R20, 0x4, R2.reuse ;  /* 0x0000000414147825 */ /* 0x100fe200078e0202 */
[----:B------:R1:W-:Y:S03]  /*28fd0*/  STL.64 [R1+0x440], R4 ;  /* 0x0004400401007387 */ /* 0x0003e60000100a00 */
[--C-:B----4-:R-:W-:Y:S01]  /*28fe0*/  IMAD.WIDE R22, R6, 0x4, R2.reuse ;  /* 0x0000000406167825 */ /* 0x110fe200078e0202 */
[----:B------:R4:W-:Y:S04]  /*28ff0*/  STL.64 [R1+0x298], R20 ;  /* 0x0002981401007387 */ /* 0x0009e80000100a00 */
[----:B------:R-:W-:Y:S01]  /*29000*/  STL.64 [R1+0x448], R22 ;  /* 0x0004481601007387 */ /* 0x000fe20000100a00 */
        /* <DEDUP_REMOVED lines=9> */
[--C-:B--2---:R-:W-:Y:S01]  /*290a0*/  IMAD.WIDE R18, R150, 0x4, R2.reuse ;  /* 0x0000000496127825 */ /* 0x104fe200078e0202 */
[----:B------:R2:W-:Y:S01]  /*290b0*/  STL.64 [R1+0x258], R20 ;  /* 0x0002581401007387 */ /* 0x0005e20000100a00 */
[----:B------:R-:W4:Y:S03]  /*290c0*/  LDC R150, c[0x0][0x230] ;  /* 0x00008c00ff967b82 */ /* 0x000f260000000800 */
[----:B------:R3:W-:Y:S01]  /*290d0*/  STL.64 [R1+0x480], R18 ;  /* 0x0004801201007387 */ /* 0x0007e20000100a00 */
[----:B-1----:R-:W-:-:S04]  /*290e0*/  IMAD.WIDE R4, R153, 0x4, R2 ;  /* 0x0000000499047825 */ /* 0x002fc800078e0202 */
[--C-:B--2---:R-:W-:Y:S01]  /*290f0*/  IMAD.WIDE R20, R156, 0x4, R2.reuse ;  /* 0x000000049c147825 */ /* 0x104fe200078e0202 */
[----:B------:R1:W-:Y:S03]  /*29100*/  STL.64 [R1+0x248], R4 ;  /* 0x0002480401007387 */ /* 0x0003e60000100a00 */
[--C-:B---3--:R-:W-:Y:S01]  /*29110*/  IMAD.WIDE R18, R159, 0x4, R2.reuse ;  /* 0x000000049f127825 */ /* 0x108fe200078e0202 */
[----:B------:R2:W-:Y:S04]  /*29120*/  STL.64 [R1+0x490], R20 ;  /* 0x0004901401007387 */ /* 0x0005e80000100a00 */
[----:B------:R3:W-:Y:S01]  /*29130*/  STL.64 [R1+0x238], R18 ;  /* 0x0002381201007387 */ /* 0x0007e20000100a00 */
[----:B-1----:R-:W-:-:S02]  /*29140*/  IMAD.WIDE R4, R162, 0x4, R2 ;  /* 0x00000004a2047825 */ /* 0x002fc400078e0202 */
[----:B------:R-:W1:Y:S02]  /*29150*/  LDC R162, c[0x0][0x230] ;  /* 0x00008c00ffa27b82 */ /* 0x000e640000000800 */
[--C-:B--2---:R-:W-:Y:S01]  /*29160*/  IMAD.WIDE R20, R165, 0x4, R2.reuse ;  /* 0x00000004a5147825 */ /* 0x104fe200078e0202 */
[----:B------:R2:W-:Y:S03]  /*29170*/  STL.64 [R1+0x4a0], R4 ;  /* 0x0004a00401007387 */ /* 0x0005e60000100a00 */
[--C-:B---3--:R-:W-:Y:S01]  /*29180*/  IMAD.WIDE R18, R168, 0x4, R2.reuse ;  /* 0x00000004a8127825 */ /* 0x108fe200078e0202 */
[----:B------:R3:W-:Y:S04]  /*29190*/  STL.64 [R1+0x228], R20 ;  /* 0x0002281401007387 */ /* 0x0007e80000100a00 */
[----:B------:R4:W-:Y:S01]  /*291a0*/  STL.64 [R1+0x4b0], R18 ;  /* 0x0004b01201007387 */ /* 0x0009e20000100a00 */
[----:B--2---:R-:W-:-:S04]  /*291b0*/  IMAD.WIDE R4, R171, 0x4, R2 ;  /* 0x00000004ab047825 */ /* 0x004fc800078e0202 */
[--C-:B---3--:R-:W-:Y:S01]  /*291c0*/  IMAD.WIDE R20, R174, 0x4, R2.reuse ;  /* 0x00000004ae147825 */ /* 0x108fe200078e0202 */
[----:B------:R2:W-:Y:S03]  /*291d0*/  STL.64 [R1+0x218], R4 ;  /* 0x0002180401007387 */ /* 0x0005e60000100a00 */
[--C-:B----4-:R-:W-:Y:S01]  /*291e0*/  IMAD.WIDE R18, R177, 0x4, R2.reuse ;  /* 0x00000004b1127825 */ /* 0x110fe200078e0202 */
[----:B------:R3:W-:Y:S04]  /*291f0*/  STL.64 [R1+0x4c0], R20 ;  /* 0x0004c01401007387 */ /* 0x0007e80000100a00 */
[----:B------:R4:W-:Y:S01]  /*29200*/  STL.64 [R1+0x208], R18 ;  /* 0x0002081201007387 */ /* 0x0009e20000100a00 */
[----:B--2---:R-:W-:-:S04]  /*29210*/  IMAD.WIDE R4, R180, 0x4, R2 ;  /* 0x00000004b4047825 */ /* 0x004fc800078e0202 */
[--C-:B---3--:R-:W-:Y:S01]  /*29220*/  IMAD.WIDE R20, R183, 0x4, R2.reuse ;  /* 0x00000004b7147825 */ /* 0x108fe200078e0202 */
[----:B------:R2:W-:Y:S03]  /*29230*/  STL.64 [R1+0x4c8], R4 ;  /* 0x0004c80401007387 */ /* 0x0005e60000100a00 */
[--C-:B----4-:R-:W-:Y:S01]  /*29240*/  IMAD.WIDE R18, R186, 0x4, R2.reuse ;  /* 0x00000004ba127825 */ /* 0x110fe200078e0202 */
[----:B------:R-:W-:Y:S01]  /*29250*/  STL.64 [R1+0x1f0], R20 ;  /* 0x0001f01401007387 */ /* 0x000fe20000100a00 */
[----:B------:R-:W3:Y:S03]  /*29260*/  LDC R186, c[0x0][0x230] ;  /* 0x00008c00ffba7b82 */ /* 0x000ee60000000800 */
[----:B------:R-:W4:Y:S01]  /*29270*/  LDL.LU R110, [R1+0xd8] ;  /* 0x0000d800016e7983 */ /* 0x000f220000300800 */
[----:B--2---:R-:W-:-:S03]  /*29280*/  IMAD.WIDE R4, R189, 0x4, R2 ;  /* 0x00000004bd047825 */ /* 0x004fc600078e0202 */
[----:B------:R-:W-:Y:S04]  /*29290*/  STL.64 [R1+0x4d0], R18 ;  /* 0x0004d01201007387 */ /* 0x000fe80000100a00 */
[----:B------:R-:W2:Y:S04]  /*292a0*/  LDL.LU R109, [R1+0xd0] ;  /* 0x0000d000016d7983 */ /* 0x000ea80000300800 */
[----:B------:R1:W-:Y:S04]  /*292b0*/  STL.64 [R1+0x1d8], R4 ;  /* 0x0001d80401007387 */ /* 0x0003e80000100a00 */
        /* <DEDUP_REMOVED lines=15> */
[----:B------:R-:W-:-:S04]  /*293b0*/  IMAD.WIDE R18, R192, 0x4, R2 ;  /* 0x00000004c0127825 */ /* 0x000fc800078e0202 */
[--C-:B------:R-:W-:Y:S01]  /*293c0*/  IMAD.WIDE R22, R195, 0x4, R2.reuse ;  /* 0x00000004c3167825 */ /* 0x100fe200078e0202 */
[----:B------:R1:W-:Y:S03]  /*293d0*/  STL.64 [R1+0x4f0], R18 ;  /* 0x0004f01201007387 */ /* 0x0003e60000100a00 */
[--C-:B------:R-:W-:Y:S01]  /*293e0*/  IMAD.WIDE R20, R198, 0x4, R2.reuse ;  /* 0x00000004c6147825 */ /* 0x100fe200078e0202 */
[----:B------:R1:W-:Y:S01]  /*293f0*/  STL.64 [R1+0x1c8], R22 ;  /* 0x0001c81601007387 */ /* 0x0003e20000100a00 */
[----:B------:R-:W3:Y:S03]  /*29400*/  LDC R198, c[0x0][0x230] ;  /* 0x00008c00ffc67b82 */ /* 0x000ee60000000800 */
[----:B------:R1:W-:Y:S02]  /*29410*/  STL.64 [R1+0x500], R20 ;  /* 0x0005001401007387 */ /* 0x0003e40000100a00 */
[----:B-1----:R-:W-:-:S04]  /*29420*/  IMAD.WIDE R18, R201, 0x4, R2 ;  /* 0x00000004c9127825 */ /* 0x002fc800078e0202 */
[--C-:B------:R-:W-:Y:S01]  /*29430*/  IMAD.WIDE R22, R204, 0x4, R2.reuse ;  /* 0x00000004cc167825 */ /* 0x100fe200078e0202 */
[----:B------:R1:W-:Y:S03]  /*29440*/  STL.64 [R1+0x1b8], R18 ;  /* 0x0001b81201007387 */ /* 0x0003e60000100a00 */
[--C-:B------:R-:W-:Y:S01]  /*29450*/  IMAD.WIDE R20, R207, 0x4, R2.reuse ;  /* 0x00000004cf147825 */ /* 0x100fe200078e0202 */
[----:B------:R1:W-:Y:S04]  /*29460*/  STL.64 [R1+0x510], R22 ;  /* 0x0005101601007387 */ /* 0x0003e80000100a00 */
[----:B------:R1:W-:Y:S02]  /*29470*/  STL.64 [R1+0x1a8], R20 ;  /* 0x0001a81401007387 */ /* 0x0003e40000100a00 */
[----:B-1----:R-:W-:-:S02]  /*29480*/  IMAD.WIDE R18, R210, 0x4, R2 ;  /* 0x00000004d2127825 */ /* 0x002fc400078e0202 */
[----:B------:R-:W1:Y:S02]  /*29490*/  LDC R210, c[0x0][0x230] ;  /* 0x00008c00ffd27b82 */ /* 0x000e640000000800 */
        /* <DEDUP_REMOVED lines=10> */
[----:B------:R4:W-:Y:S01]  /*29540*/  STL.64 [R1+0x170], R20 ;  /* 0x0001701401007387 */ /* 0x0009e20000100a00 */
[----:B-1----:R-:W-:-:S04]  /*29550*/  IMAD.WIDE R18, R219, 0x4, R2 ;  /* 0x00000004db127825 */ /* 0x002fc800078e0202 */
[--C-:B------:R-:W-:Y:S01]  /*29560*/  IMAD.WIDE R22, R8, 0x4, R2.reuse ;  /* 0x0000000408167825 */ /* 0x100fe200078e0202 */
[----:B------:R2:W-:Y:S04]  /*29570*/  STL.64 [R1+0x548], R18 ;  /* 0x0005481201007387 */ /* 0x0005e80000100a00 */
[----:B------:R3:W-:Y:S01]  /*29580*/  STL.64 [R1+0x158], R22 ;  /* 0x0001581601007387 */ /* 0x0007e20000100a00 */
[----:B----4-:R-:W-:-:S05]  /*29590*/  IMAD.WIDE R20, R110, 0x4, R2 ;  /* 0x000000046e147825 */ /* 0x010fca00078e0202 */
[----:B------:R1:W-:Y:S01]  /*295a0*/  STL.64 [R1+0x6f8], R20 ;  /* 0x0006f81401007387 */ /* 0x0003e20000100a00 */
[----:B--2---:R-:W-:-:S05]  /*295b0*/  IMAD.WIDE R18, R109, 0x4, R2 ;  /* 0x000000046d127825 */ /* 0x004fca00078e0202 */
[----:B------:R2:W-:Y:S01]  /*295c0*/  STL.64 [R1+0x6d0], R18 ;  /* 0x0006d01201007387 */ /* 0x0005e20000100a00 */
[----:B---3--:R-:W-:-:S04]  /*295d0*/  IMAD.WIDE R22, R107, 0x4, R2 ;  /* 0x000000046b167825 */ /* 0x008fc800078e0202 */
[--C-:B-1----:R-:W-:Y:S01]  /*295e0*/  IMAD.WIDE R20, R106, 0x4, R2.reuse ;  /* 0x000000046a147825 */ /* 0x102fe200078e0202 */
[----:B------:R1:W-:Y:S03]  /*295f0*/  STL.64 [R1+0x6c0], R22 ;  /* 0x0006c01601007387 */ /* 0x0003e60000100a00 */
[--C-:B--2---:R-:W-:Y:S01]  /*29600*/  IMAD.WIDE R18, R102, 0x4, R2.reuse ;  /* 0x0000000466127825 */ /* 0x104fe200078e0202 */
        /* <DEDUP_REMOVED lines=22> */
[----:B------:R-:W-:Y:S03]  /*29770*/  STL.64 [R1+0x5e0], R22 ;  /* 0x0005e01601007387 */ /* 0x000fe60000100a00 */
[--C-:B---3--:R-:W-:Y:S01]  /*29780*/  IMAD.WIDE R18, R5, 0x4, R2.reuse ;  /* 0x0000000405127825 */ /* 0x108fe200078e0202 */
[----:B------:R-:W-:Y:S03]  /*29790*/  STL.64 [R1+0x5b0], R20 ;  /* 0x0005b01401007387 */ /* 0x000fe60000100a00 */
[--C-:B------:R-:W-:Y:S01]  /*297a0*/  IMAD.WIDE R4, R38, 0x4, R2.reuse ;  /* 0x0000000426047825 */ /* 0x100fe200078e0202 */
[----:B------:R-:W2:Y:S04]  /*297b0*/  LDL.LU R109, [R1+0x5a8] ;  /* 0x0005a800016d7983 */ /* 0x000ea80000300800 */
[----:B------:R1:W-:Y:S04]  /*297c0*/  STL.64 [R1+0x5a0], R18 ;  /* 0x0005a01201007387 */ /* 0x0003e80000100a00 */
[----:B------:R-:W3:Y:S04]  /*297d0*/  LDL.LU R107, [R1+0x5ac] ;  /* 0x0005ac00016b7983 */ /* 0x000ee80000300800 */
[----:B------:R4:W-:Y:S04]  /*297e0*/  STL.64 [R1+0x568], R4 ;  /* 0x0005680401007387 */ /* 0x0009e80000100a00 */
[----:B------:R-:W3:Y:S04]  /*297f0*/  LDL.LU R106, [R1+0x59c] ;  /* 0x00059c00016a7983 */ /* 0x000ee80000300800 */
[----:B------:R-:W3:Y:S04]  /*29800*/  LDL.LU R102, [R1+0x5b8] ;  /* 0x0005b80001667983 */ /* 0x000ee80000300800 */
[----:B------:R-:W3:Y:S04]  /*29810*/  LDL.LU R100, [R1+0x5c0] ;  /* 0x0005c00001647983 */ /* 0x000ee80000300800 */
[----:B------:R-:W3:Y:S04]  /*29820*/  LDL.LU R103, [R1+0x5c4] ;  /* 0x0005c40001677983 */ /* 0x000ee80000300800 */
[----:B------:R-:W3:Y:S04]  /*29830*/  LDL.LU R101, [R1+0x5d0] ;  /* 0x0005d00001657983 */ /* 0x000ee80000300800 */
[----:B------:R-:W3:Y:S04]  /*29840*/  LDL.LU R98, [R1+0x57c] ;  /* 0x00057c0001627983 */ /* 0x000ee80000300800 */
[----:B------:R-:W3:Y:S01]  /*29850*/  LDL.LU R88, [R1+0x5d4] ;  /* 0x0005d40001587983 */ /* 0x000ee20000300800 */
[----:B-1----:R-:W-:-:S03]  /*29860*/  IMAD.WIDE R18, R40, 0x4, R2 ;  /* 0x0000000428127825 */ /* 0x002fc600078e0202 */
[----:B------:R-:W3:Y:S04]  /*29870*/  LDL.LU R248, [R1+0x5dc] ;  /* 0x0005dc0001f87983 */ /* 0x000ee80000300800 */
[----:B------:R-:W3:Y:S04]  /*29880*/  LDL.LU R87, [R1+0x5fc] ;  /* 0x0005fc0001577983 */ /* 0x000ee80000300800 */
[----:B----4-:R-:W4:Y:S04]  /*29890*/  LDL.LU R4, [R1+0x608] ;  /* 0x0006080001047983 */ /* 0x010f280000300800 */
[----:B------:R1:W-:Y:S04]  /*298a0*/  STL.64 [R1+0x558], R18 ;  /* 0x0005581201007387 */ /* 0x0003e80000100a00 */
[----:B------:R-:W4:Y:S01]  /*298b0*/  LDL.LU R5, [R1+0x570] ;  /* 0x0005700001057983 */ /* 0x000f220000300800 */
[----:B------:R-:W-:-:S04]  /*298c0*/  IMAD.WIDE R20, R42, 0x4, R2 ;  /* 0x000000042a147825 */ /* 0x000fc800078e0202 */
[--C-:B------:R-:W-:Y:S01]  /*298d0*/  IMAD.WIDE R22, R46, 0x4, R2.reuse ;  /* 0x000000042e167825 */ /* 0x100fe200078e0202 */
[----:B------:R1:W-:Y:S03]  /*298e0*/  STL.64 [R1+0x150], R20 ;  /* 0x0001501401007387 */ /* 0x0003e60000100a00 */
[----:B-1----:R-:W-:-:S05]  /*298f0*/  IMAD.WIDE R18, R44, 0x4, R2 ;  /* 0x000000042c127825 */ /* 0x002fca00078e0202 */
[----:B------:R1:W-:Y:S01]  /*29900*/  STL.64 [R1+0x148], R18 ;  /* 0x0001481201007387 */ /* 0x0003e20000100a00 */
[----:B------:R-:W-:-:S03]  /*29910*/  IMAD.WIDE R20, R48, 0x4, R2 ;  /* 0x0000000430147825 */ /* 0x000fc600078e0202 */
[----:B------:R1:W-:Y:S04]  /*29920*/  STL.64 [R1+0x140], R22 ;  /* 0x0001401601007387 */ /* 0x0003e80000100a00 */
[----:B------:R1:W-:Y:S02]  /*29930*/  STL.64 [R1+0x138], R20 ;  /* 0x0001381401007387 */ /* 0x0003e40000100a00 */
[--C-:B-1----:R-:W-:Y:S02]  /*29940*/  IMAD.WIDE R18, R50, 0x4, R2.reuse ;  /* 0x0000000432127825 */ /* 0x102fe400078e0202 */
        /* <DEDUP_REMOVED lines=12> */
[----:B------:R-:W-:Y:S03]  /*29a10*/  STL.64 [R1+0x100], R20 ;  /* 0x0001001401007387 */ /* 0x000fe60000100a00 */
[--C-:B-1----:R-:W-:Y:S01]  /*29a20*/  IMAD.WIDE R18, R62, 0x4, R2.reuse ;  /* 0x000000043e127825 */ /* 0x102fe200078e0202 */
[----:B------:R-:W4:Y:S04]  /*29a30*/  LDL.LU R241, [R1+0x62c] ;  /* 0x00062c0001f17983 */ /* 0x000f280000300800 */
[----:B------:R-:W-:Y:S04]  /*29a40*/  STL.64 [R1+0xf8], R18 ;  /* 0x0000f81201007387 */ /* 0x000fe80000100a00 */
[----:B------:R-:W4:Y:S04]  /*29a50*/  LDL.LU R85, [R1+0x638] ;  /* 0x0006380001557983 */ /* 0x000f280000300800 */
[----:B------:R1:W-:Y:S01]  /*29a60*/  STL.64 [R1+0xe8], R16 ;  /* 0x0000e81001007387 */ /* 0x0003e20000100a00 */
[----:B------:R-:W-:-:S03]  /*29a70*/  IMAD.WIDE R6, R7, 0x4, R2 ;  /* 0x0000000407067825 */ /* 0x000fc600078e0202 */
[----:B------:R-:W4:Y:S01]  /*29a80*/  LDL.LU R37, [R1+0x63c] ;  /* 0x00063c0001257983 */ /* 0x000f220000300800 */
[----:B-1----:R-:W-:-:S05]  /*29a90*/  IMAD.WIDE R16, R63, 0x4, R2 ;  /* 0x000000043f107825 */ /* 0x002fca00078e0202 */
[----:B------:R2:W-:Y:S04]  /*29aa0*/  STL.64 [R1+0xe0], R16 ;  /* 0x0000e01001007387 */ /* 0x0005e80000100a00 */
[----:B------:R1:W-:Y:S01]  /*29ab0*/  STL.64 [R1+0xd8], R6 ;  /* 0x0000d80601007387 */ /* 0x0003e20000100a00 */
[----:B--2---:R-:W-:-:S04]  /*29ac0*/  IMAD.WIDE R16, R109, 0x4, R2 ;  /* 0x000000046d107825 */ /* 0x004fc800078e0202 */
        /* <DEDUP_REMOVED lines=18> */
[----:B------:R1:W-:Y:S04]  /*29bf0*/  STL.64 [R1+0x688], R6 ;  /* 0x0006880601007387 */ /* 0x0003e80000100a00 */
[----:B------:R4:W-:Y:S01]  /*29c00*/  STL.64 [R1+0x678], R16 ;  /* 0x0006781001007387 */ /* 0x0009e20000100a00 */
[----:B-1----:R-:W-:-:S04]  /*29c10*/  IMAD.WIDE R6, R87, 0x4, R2 ;  /* 0x0000000457067825 */ /* 0x002fc800078e0202 */
[--C-:B----4-:R-:W-:Y:S02]  /*29c20*/  IMAD.WIDE R16, R4, 0x4, R2.reuse ;  /* 0x0000000404107825 */ /* 0x110fe400078e0202 */
[----:B------:R-:W3:Y:S04]  /*29c30*/  LDL.LU R4, [R1+0x564] ;  /* 0x0005640001047983 */ /* 0x000ee80000300800 */
[----:B------:R1:W-:Y:S04]  /*29c40*/  STL.64 [R1+0x668], R6 ;  /* 0x0006680601007387 */ /* 0x0003e80000100a00 */
[----:B------:R4:W-:Y:S04]  /*29c50*/  STL.64 [R1+0x660], R16 ;  /* 0x0006601001007387 */ /* 0x0009e80000100a00 */
[----:B------:R-:W3:Y:S01]  /*29c60*/  LDL.LU R251, [R1+0xa44] ;  /* 0x000a440001fb7983 */ /* 0x000ee20000300800 */
[----:B-1----:R-:W-:-:S03]  /*29c70*/  IMAD.WIDE R6, R5, 0x4, R2 ;  /* 0x0000000405067825 */ /* 0x002fc600078e0202 */
        /* <DEDUP_REMOVED lines=11> */
[----:B----4-:R-:W-:-:S03]  /*29d30*/  IMAD.WIDE R16, R241, 0x4, R2 ;  /* 0x00000004f1107825 */ /* 0x010fc600078e0202 */
[----:B------:R-:W4:Y:S01]  /*29d40*/  LDL.LU R110, [R1+0xcd0] ;  /* 0x000cd000016e7983 */ /* 0x000f220000300800 */
[----:B-1----:R-:W-:-:S03]  /*29d50*/  IMAD.WIDE R6, R85, 0x4, R2 ;  /* 0x0000000455067825 */ /* 0x002fc600078e0202 */
[----:B------:R-:W-:Y:S04]  /*29d60*/  STL.64 [R1+0x650], R16 ;  /* 0x0006501001007387 */ /* 0x000fe80000100a00 */
[----:B------:R-:W4:Y:S04]  /*29d70*/  LDL.LU R85, [R1+0xcd4] ;  /* 0x000cd40001557983 */ /* 0x000f280000300800 */
[----:B------:R1:W-:Y:S04]  /*29d80*/  STL.64 [R1+0x648], R6 ;  /* 0x0006480601007387 */ /* 0x0003e80000100a00 */
[----:B------:R-:W4:Y:S04]  /*29d90*/  LDL.LU R109, [R1+0xcd8] ;  /* 0x000cd800016d7983 */ /* 0x000f280000300800 */
[----:B------:R-:W4:Y:S01]  /*29da0*/  LDL.LU R107, [R1+0x20] ;  /* 0x00002000016b7983 */ /* 0x000f220000300800 */
[----:B-1----:R-:W-:-:S05]  /*29db0*/  IMAD.WIDE R6, R37, 0x4, R2 ;  /* 0x0000000425067825 */ /* 0x002fca00078e0202 */
[----:B------:R2:W-:Y:S04]  /*29dc0*/  STL.64 [R1+0x638], R6 ;  /* 0x0006380601007387 */ /* 0x0005e80000100a00 */
        /* <DEDUP_REMOVED lines=9> */
[----:B--2---:R-:W-:-:S03]  /*29e60*/  IMAD.WIDE R6, R248, 0x4, R2 ;  /* 0x00000004f8067825 */ /* 0x004fc600078e0202 */
[----:B------:R-:W2:Y:S04]  /*29e70*/  LDL.LU R248, [R1+0xd00] ;  /* 0x000d000001f87983 */ /* 0x000ea80000300800 */
[----:B------:R3:W-:Y:S02]  /*29e80*/  STL.64 [R1+0x628], R6 ;  /* 0x0006280601007387 */ /* 0x0007e40000100a00 */
[--C-:B---3--:R-:W-:Y:S02]  /*29e90*/  IMAD.WIDE R6, R4, 0x4, R2.reuse ;  /* 0x0000000404067825 */ /* 0x108fe400078e0202 */
[----:B------:R-:W3:Y:S04]  /*29ea0*/  LDL.LU R4, [R1+0xd04] ;  /* 0x000d040001047983 */ /* 0x000ee80000300800 */
[----:B------:R1:W-:Y:S01]  /*29eb0*/  STL.64 [R1+0x618], R6 ;  /* 0x0006180601007387 */ /* 0x0003e20000100a00 */
[----:B------:R-:W-:-:S04]  /*29ec0*/  IMAD.WIDE R16, R251, 0x4, R2 ;  /* 0x00000004fb107825 */ /* 0x000fc800078e0202 */
[--C-:B-1----:R-:W-:Y:S01]  /*29ed0*/  IMAD.WIDE R6, R230, 0x4, R2.reuse ;  /* 0x00000004e6067825 */ /* 0x102fe200078e0202 */
        /* <DEDUP_REMOVED lines=17> */
[----:B------:R-:W3:Y:S01]  /*29ff0*/  LDL.LU R87, [R1+0xcb8] ;  /* 0x000cb80001577983 */ /* 0x000ee20000300800 */
[----:B------:R-:W-:-:S03]  /*2a000*/  IMAD.WIDE R6, R5, 0x4, R2 ;  /* 0x0000000405067825 */ /* 0x000fc600078e0202 */
[----:B------:R4:W-:Y:S04]  /*2a010*/  STL.64 [R1+0x598], R16 ;  /* 0x0005981001007387 */ /* 0x0009e80000100a00 */
[----:B------:R-:W3:Y:S04]  /*2a020*/  LDL.LU R5, [R1+0xd08] ;  /* 0x000d080001057983 */ /* 0x000ee80000300800 */
[----:B------:R1:W-:Y:S01]  /*2a030*/  STL.64 [R1+0x590], R6 ;  /* 0x0005900601007387 */ /* 0x0003e20000100a00 */
[----:B----4-:R-:W-:-:S04]  /*2a040*/  IMAD.WIDE R16, R110, 0x4, R2 ;  /* 0x000000046e107825 */ /* 0x010fc800078e0202 */
[--C-:B-1----:R-:W-:Y:S02]  /*2a050*/  IMAD.WIDE R6, R85, 0x4, R2.reuse ;  /* 0x0000000455067825 */ /* 0x102fe400078e0202 */
[----:B------:R-:W4:Y:S02]  /*2a060*/  LDL.LU R85, [R1+0xd0c] ;  /* 0x000d0c0001557983 */ /* 0x000f240000300800 */
[--C-:B------:R-:W-:Y:S02]  /*2a070*/  IMAD.WIDE R18, R107, 0x4, R2.reuse ;  /* 0x000000046b127825 */ /* 0x100fe400078e0202 */
[----:B------:R1:W-:Y:S04]  /*2a080*/  STL.64 [R1+0x588], R16 ;  /* 0x0005881001007387 */ /* 0x0003e80000100a00 */
[----:B------:R1:W-:Y:S02]  /*2a090*/  STL.64 [R1+0x580], R6 ;  /* 0x0005800601007387 */ /* 0x0003e40000100a00 */
        /* <DEDUP_REMOVED lines=16> */
[--C-:B-1----:R-:W-:Y:S02]  /*2a1a0*/  IMAD.WIDE R16, R37, 0x4, R2.reuse ;  /* 0x0000000425107825 */ /* 0x102fe400078e0202 */
[----:B------:R-:W4:Y:S04]  /*2a1b0*/  LDL.LU R37, [R1+0xcb0] ;  /* 0x000cb00001257983 */ /* 0x000f280000300800 */
[----:B------:R1:W-:Y:S04]  /*2a1c0*/  STL.64 [R1+0xb8], R6 ;  /* 0x0000b80601007387 */ /* 0x0003e80000100a00 */
[----:B------:R1:W-:Y:S02]  /*2a1d0*/  STL.64 [R1+0xb0], R16 ;  /* 0x0000b01001007387 */ /* 0x0003e40000100a00 */
[----:B-1----:R-:W-:-:S04]  /*2a1e0*/  IMAD.WIDE R6, R241, 0x4, R2 ;  /* 0x00000004f1067825 */ /* 0x002fc800078e0202 */
[--C-:B------:R-:W-:Y:S01]  /*2a1f0*/  IMAD.WIDE R16, R70, 0x4, R2.reuse ;  /* 0x0000000446107825 */ /* 0x100fe200078e0202 */
[----:B------:R-:W-:Y:S03]  /*2a200*/  STL.64 [R1+0xa8], R6 ;  /* 0x0000a80601007387 */ /* 0x000fe60000100a00 */
[----:B--2---:R-:W-:-:S05]  /*2a210*/  IMAD.WIDE R18, R248, 0x4, R2 ;  /* 0x00000004f8127825 */ /* 0x004fca00078e0202 */
[----:B------:R1:W-:Y:S04]  /*2a220*/  STL.64 [R1+0xa0], R18 ;  /* 0x0000a01201007387 */ /* 0x0003e80000100a00 */
[----:B------:R-:W2:Y:S04]  /*2a230*/  LDL.LU R248, [R1+0xd10] ;  /* 0x000d100001f87983 */ /* 0x000ea80000300800 */
[----:B------:R3:W-:Y:S01]  /*2a240*/  STL.64 [R1+0x98], R16 ;  /* 0x0000981001007387 */ /* 0x0007e20000100a00 */
[----:B-1----:R-:W-:-:S04]  /*2a250*/  IMAD.WIDE R18, R51, 0x4, R2 ;  /* 0x0000000433127825 */ /* 0x002fc800078e0202 */
[----:B---3--:R-:W-:-:S04]  /*2a260*/  IMAD.WIDE R6, R4, 0x4, R2 ;  /* 0x0000000404067825 */ /* 0x008fc800078e0202 */
[--C-:B------:R-:W-:Y:S01]  /*2a270*/  IMAD.WIDE R16, R53, 0x4, R2.reuse ;  /* 0x0000000435107825 */ /* 0x100fe200078e0202 */
[----:B------:R1:W-:Y:S04]  /*2a280*/  STL.64 [R1+0x90], R6 ;  /* 0x0000900601007387 */ /* 0x0003e80000100a00 */
[----:B------:R3:W-:Y:S04]  /*2a290*/  STL.64 [R1+0x88], R18 ;  /* 0x0000881201007387 */ /* 0x0007e80000100a00 */
[----:B------:R3:W-:Y:S01]  /*2a2a0*/  STL.64 [R1+0x80], R16 ;  /* 0x0000801001007387 */ /* 0x0007e20000100a00 */
        /* <DEDUP_REMOVED lines=9> */
[--C-:B------:R-:W-:Y:S01]  /*2a340*/  IMAD.WIDE R16, R234, 0x4, R2.reuse ;  /* 0x00000004ea107825 */ /* 0x100fe200078e0202 */
[----:B------:R-:W-:Y:S01]  /*2a350*/  STL.64 [R1+0x58], R18 ;  /* 0x0000581201007387 */ /* 0x000fe20000100a00 */
[----:B------:R-:W3:Y:S03]  /*2a360*/  LDC R234, c[0x0][0x230] ;  /* 0x00008c00ffea7b82 */ /* 0x000ee60000000800 */
[----:B------:R-:W3:Y:S01]  /*2a370*/  LDL.LU R4, [R1+0xd14] ;  /* 0x000d140001047983 */ /* 0x000ee20000300800 */
[----:B-1----:R-:W-:-:S03]  /*2a380*/  IMAD.WIDE R6, R64, 0x4, R2 ;  /* 0x0000000440067825 */ /* 0x002fc600078e0202 */
[----:B------:R1:W-:Y:S04]  /*2a390*/  STL.64 [R1+0x50], R16 ;  /* 0x0000501001007387 */ /* 0x0003e80000100a00 */
[----:B------:R1:W-:Y:S04]  /*2a3a0*/  STL.64 [R1+0x38], R6 ;  /* 0x0000380601007387 */ /* 0x0003e80000100a00 */
[----:B------:R-:W3:Y:S01]  /*2a3b0*/  LDL.LU R225, [R1+0xd18] ;  /* 0x000d180001e17983 */ /* 0x000ee20000300800 */
[----:B-1----:R-:W-:-:S05]  /*2a3c0*/  IMAD.WIDE R16, R87, 0x4, R2 ;  /* 0x0000000457107825 */ /* 0x002fca00078e0202 */
[----:B------:R-:W-:Y:S01]  /*2a3d0*/  STL.64 [R1+0xa40], R16 ;  /* 0x000a401001007387 */ /* 0x000fe20000100a00 */
[----:B------:R-:W-:-:S03]  /*2a3e0*/  IMAD.WIDE R6, R5, 0x4, R2 ;  /* 0x0000000405067825 */ /* 0x000fc600078e0202 */
[----:B------:R-:W3:Y:S04]  /*2a3f0*/  LDL.LU R5, [R1+0xd1c] ;  /* 0x000d1c0001057983 */ /* 0x000ee80000300800 */
[----:B------:R4:W-:Y:S04]  /*2a400*/  STL.64 [R1+0xc58], R6 ;  /* 0x000c580601007387 */ /* 0x0009e80000100a00 */
[----:B------:R-:W3:Y:S04]  /*2a410*/  LDL.LU R251, [R1+0xcac] ;  /* 0x000cac0001fb7983 */ /* 0x000ee80000300800 */
[----:B------:R-:W3:Y:S01]  /*2a420*/  LDL.LU R230, [R1+0xd20] ;  /* 0x000d200001e67983 */ /* 0x000ee20000300800 */
[----:B----4-:R-:W-:-:S05]  /*2a430*/  IMAD.WIDE R6, R85, 0x4, R2 ;  /* 0x0000000455067825 */ /* 0x010fca00078e0202 */
        /* <DEDUP_REMOVED lines=11> */
[----:B-1----:R-:W-:-:S05]  /*2a4f0*/  IMAD.WIDE R6, R37, 0x4, R2 ;  /* 0x0000000425067825 */ /* 0x002fca00078e0202 */
[----:B------:R2:W-:Y:S04]  /*2a500*/  STL.64 [R1+0xdb8], R6 ;  /* 0x000db80601007387 */ /* 0x0005e80000100a00 */
[----:B------:R-:W4:Y:S04]  /*2a510*/  LDL.LU R106, [R1+0xfd0] ;  /* 0x000fd000016a7983 */ /* 0x000f280000300800 */
[----:B------:R-:W4:Y:S04]  /*2a520*/  LDL.LU R102, [R1+0xfd4] ;  /* 0x000fd40001667983 */ /* 0x000f280000300800 */
[----:B------:R-:W4:Y:S04]  /*2a530*/  LDL.LU R100, [R1+0xfd8] ;  /* 0x000fd80001647983 */ /* 0x000f280000300800 */
[----:B------:R-:W4:Y:S01]  /*2a540*/  LDL.LU R103, [R1+0xfdc] ;  /* 0x000fdc0001677983 */ /* 0x000f220000300800 */
[----:B--2---:R-:W-:-:S05]  /*2a550*/  IMAD.WIDE R6, R248, 0x4, R2 ;  /* 0x00000004f8067825 */ /* 0x004fca00078e0202 */
[----:B------:R3:W-:Y:S04]  /*2a560*/  STL.64 [R1+0xdb0], R6 ;  /* 0x000db00601007387 */ /* 0x0007e80000100a00 */
        /* <DEDUP_REMOVED lines=8> */
[----:B---3--:R-:W-:-:S03]  /*2a5f0*/  IMAD.WIDE R6, R4, 0x4, R2 ;  /* 0x0000000404067825 */ /* 0x008fc600078e0202 */
[----:B------:R-:W3:Y:S04]  /*2a600*/  LDL.LU R4, [R1+0x10dc] ;  /* 0x0010dc0001047983 */ /* 0x000ee80000300800 */
[----:B------:R1:W-:Y:S02]  /*2a610*/  STL.64 [R1+0xda8], R6 ;  /* 0x000da80601007387 */ /* 0x0003e40000100a00 */
[--C-:B-1----:R-:W-:Y:S02]  /*2a620*/  IMAD.WIDE R6, R5, 0x4, R2.reuse ;  /* 0x0000000405067825 */ /* 0x102fe400078e0202 */
[----:B------:R-:W3:Y:S02]  /*2a630*/  LDL.LU R5, [R1+0x10e8] ;  /* 0x0010e80001057983 */ /* 0x000ee40000300800 */
[----:B------:R-:W-:-:S04]  /*2a640*/  IMAD.WIDE R16, R225, 0x4, R2 ;  /* 0x00000004e1107825 */ /* 0x000fc800078e0202 */
[--C-:B------:R-:W-:Y:S01]  /*2a650*/  IMAD.WIDE R18, R251, 0x4, R2.reuse ;  /* 0x00000004fb127825 */ /* 0x100fe200078e0202 */
[----:B------:R1:W-:Y:S04]  /*2a660*/  STL.64 [R1+0xda0], R16 ;  /* 0x000da01001007387 */ /* 0x0003e80000100a00 */
        /* <DEDUP_REMOVED lines=36> */
[----:B--2---:R-:W-:-:S04]  /*2a8b0*/  IMAD.WIDE R18, R101, 0x4, R2 ;  /* 0x0000000465127825 */ /* 0x004fc800078e0202 */
[--C-:B-1----:R-:W-:Y:S01]  /*2a8c0*/  IMAD.WIDE R16, R98, 0x4, R2.reuse ;  /* 0x0000000462107825 */ /* 0x102fe200078e0202 */
[----:B------:R1:W-:Y:S03]  /*2a8d0*/  STL.64 [R1+0xd00], R18 ;  /* 0x000d001201007387 */ /* 0x0003e60000100a00 */
[--C-:B----4-:R-:W-:Y:S01]  /*2a8e0*/  IMAD.WIDE R6, R88, 0x4, R2.reuse ;  /* 0x0000000458067825 */ /* 0x110fe200078e0202 */
[----:B------:R2:W-:Y:S04]  /*2a8f0*/  STL.64 [R1+0xcf8], R16 ;  /* 0x000cf81001007387 */ /* 0x0005e80000100a00 */
[----:B------:R4:W-:Y:S01]  /*2a900*/  STL.64 [R1+0xcf0], R6 ;  /* 0x000cf00601007387 */ /* 0x0009e20000100a00 */
[----:B-1----:R-:W-:-:S04]  /*2a910*/  IMAD.WIDE R18, R241, 0x4, R2 ;  /* 0x00000004f1127825 */ /* 0x002fc800078e0202 */
[--C-:B--2---:R-:W-:Y:S01]  /*2a920*/  IMAD.WIDE R16, R87, 0x4, R2.reuse ;  /* 0x0000000457107825 */ /* 0x104fe200078e0202 */
        /* <DEDUP_REMOVED lines=10> */
[----:B---3--:R-:W-:-:S04]  /*2a9d0*/  IMAD.WIDE R18, R4, 0x4, R2 ;  /* 0x0000000404127825 */ /* 0x008fc800078e0202 */
[--C-:B-1----:R-:W-:Y:S01]  /*2a9e0*/  IMAD.WIDE R16, R78, 0x4, R2.reuse ;  /* 0x000000044e107825 */ /* 0x102fe200078e0202 */
[----:B------:R-:W-:Y:S03]  /*2a9f0*/  STL.64 [R1+0xcb8], R18 ;  /* 0x000cb81201007387 */ /* 0x000fe60000100a00 */
[--C-:B--2---:R-:W-:Y:S01]  /*2aa00*/  IMAD.WIDE R6, R9, 0x4, R2.reuse ;  /* 0x0000000409067825 */ /* 0x104fe200078e0202 */
[----:B------:R-:W-:Y:S04]  /*2aa10*/  STL.64 [R1+0xcb0], R16 ;  /* 0x000cb01001007387 */ /* 0x000fe80000100a00 */
[----:B------:R-:W2:Y:S04]  /*2aa20*/  LDL.LU R252, [R1+0x10ec] ;  /* 0x0010ec0001fc7983 */ /* 0x000ea80000300800 */
[----:B------:R-:W-:Y:S04]  /*2aa30*/  STL.64 [R1+0xca8], R6 ;  /* 0x000ca80601007387 */ /* 0x000fe80000100a00 */
[----:B------:R-:W3:Y:S01]  /*2aa40*/  LDL.LU R243, [R1+0x10f8] ;  /* 0x0010f80001f37983 */ /* 0x000ee20000300800 */
[----:B------:R-:W-:-:S05]  /*2aa50*/  IMAD.WIDE R4, R5, 0x4, R2 ;  /* 0x0000000405047825 */ /* 0x000fca00078e0202 */
        /* <DEDUP_REMOVED lines=29> */
[----:B------:R-:W4:Y:S01]  /*2ac30*/  LDL.LU R5, [R1+0x18] ;  /* 0x0000180001057983 */ /* 0x000f220000300800 */
[----:B--2---:R-:W-:-:S05]  /*2ac40*/  IMAD.WIDE R8, R252, 0x4, R2 ;  /* 0x00000004fc087825 */ /* 0x004fca00078e0202 */
[----:B------:R1:W-:Y:S01]  /*2ac50*/  STL.64 [R1+0x10d8], R8 ;  /* 0x0010d80801007387 */ /* 0x0003e20000100a00 */
[----:B---3--:R-:W-:-:S05]  /*2ac60*/  IMAD.WIDE R6, R243, 0x4, R2 ;  /* 0x00000004f3067825 */ /* 0x008fca00078e0202 */
[----:B------:R2:W-:Y:S01]  /*2ac70*/  STL.64 [R1+0x10e8], R6 ;  /* 0x0010e80601007387 */ /* 0x0005e20000100a00 */
[----:B----4-:R-:W-:-:S04]  /*2ac80*/  IMAD.WIDE R16, R223, 0x4, R2 ;  /* 0x00000004df107825 */ /* 0x010fc800078e0202 */
        /* <DEDUP_REMOVED lines=59> */
[----:B------:R2:W-:Y:S04]  /*2b040*/  STL.64 [R1+0x1248], R6 ;  /* 0x0012480601007387 */ /* 0x0005e80000100a00 */
[----:B------:R3:W-:Y:S01]  /*2b050*/  STL.64 [R1+0x1240], R4 ;  /* 0x0012400401007387 */ /* 0x0007e20000100a00 */
[----:B-1----:R-:W-:-:S02]  /*2b060*/  IMAD.WIDE R8, R66, 0x4, R2 ;  /* 0x0000000442087825 */ /* 0x002fc400078e0202 */
[----:B------:R-:W1:Y:S02]  /*2b070*/  LDC R66, c[0x0][0x230] ;  /* 0x00008c00ff427b82 */ /* 0x000e640000000800 */
[--C-:B--2---:R-:W-:Y:S01]  /*2b080*/  IMAD.WIDE R6, R41, 0x4, R2.reuse ;  /* 0x0000000429067825 */ /* 0x104fe200078e0202 */
[----:B------:R-:W-:Y:S03]  /*2b090*/  STL.64 [R1+0x1238], R8 ;  /* 0x0012380801007387 */ /* 0x000fe60000100a00 */
[--C-:B---3--:R-:W-:Y:S01]  /*2b0a0*/  IMAD.WIDE R4, R67, 0x4, R2.reuse ;  /* 0x0000000443047825 */ /* 0x108fe200078e0202 */
[----:B------:R-:W2:Y:S04]  /*2b0b0*/  LDL.LU R85, [R1+0x1054] ;  /* 0x0010540001557983 */ /* 0x000ea80000300800 */
[----:B------:R-:W-:Y:S04]  /*2b0c0*/  STL.64 [R1+0x1230], R6 ;  /* 0x0012300601007387 */ /* 0x000fe80000100a00 */
[----:B------:R-:W3:Y:S04]  /*2b0d0*/  LDL.LU R37, [R1+0x1058] ;  /* 0x0010580001257983 */ /* 0x000ee80000300800 */
[----:B------:R4:W-:Y:S04]  /*2b0e0*/  STL.64 [R1+0x1228], R4 ;  /* 0x0012280401007387 */ /* 0x0009e80000100a00 */
[----:B------:R-:W3:Y:S04]  /*2b0f0*/  LDL.LU R248, [R1+0x1068] ;  /* 0x0010680001f87983 */ /* 0x000ee80000300800 */
[----:B----4-:R-:W4:Y:S04]  /*2b100*/  LDL.LU R4, [R1+0x105c] ;  /* 0x00105c0001047983 */ /* 0x010f280000300800 */
[----:B------:R-:W4:Y:S01]  /*2b110*/  LDL.LU R5, [R1+0x14e0] ;  /* 0x0014e00001057983 */ /* 0x000f220000300800 */
        /* <DEDUP_REMOVED lines=26> */
[----:B------:R1:W-:Y:S01]  /*2b2c0*/  STL.64 [R1+0x11c0], R16 ;  /* 0x0011c01001007387 */ /* 0x0003e20000100a00 */
[----:B------:R-:W4:Y:S02]  /*2b2d0*/  LDC R74, c[0x0][0x230] ;  /* 0x00008c00ff4a7b82 */ /* 0x000f240000000800 */
        /* <DEDUP_REMOVED lines=25> */
[----:B--2---:R-:W-:-:S05]  /*2b470*/  IMAD.WIDE R6, R85, 0x4, R2 ;  /* 0x0000000455067825 */ /* 0x004fca00078e0202 */
[----:B------:R4:W-:Y:S01]  /*2b480*/  STL.64 [R1+0x14c0], R6 ;  /* 0x0014c00601007387 */ /* 0x0009e20000100a00 */
[----:B---3--:R-:W-:-:S04]  /*2b490*/  IMAD.WIDE R16, R37, 0x4, R2 ;  /* 0x0000000425107825 */ /* 0x008fc800078e0202 */
[--C-:B-1----:R-:W-:Y:S01]  /*2b4a0*/  IMAD.WIDE R8, R248, 0x4, R2.reuse ;  /* 0x00000004f8087825 */ /* 0x102fe200078e0202 */
[----:B------:R-:W-:Y:S04]  /*2b4b0*/  STL.64 [R1+0x1750], R16 ;  /* 0x0017501001007387 */ /* 0x000fe80000100a00 */
[----:B------:R-:W-:Y:S01]  /*2b4c0*/  STL.64 [R1+0x1db8], R8 ;  /* 0x001db80801007387 */ /* 0x000fe20000100a00 */
[----:B----4-:R-:W-:-:S03]  /*2b4d0*/  IMAD.WIDE R6, R4, 0x4, R2 ;  /* 0x0000000404067825 */ /* 0x010fc600078e0202 */
[----:B------:R-:W2:Y:S01]  /*2b4e0*/  LDL.LU R252, [R1+0x14e4] ;  /* 0x0014e40001fc7983 */ /* 0x000ea20000300800 */
[----:B------:R-:W-:-:S03]  /*2b4f0*/  IMAD.WIDE R4, R5, 0x4, R2 ;  /* 0x0000000405047825 */ /* 0x000fc600078e0202 */
[----:B------:R-:W-:Y:S04]  /*2b500*/  STL.64 [R1+0x14d0], R6 ;  /* 0x0014d00601007387 */ /* 0x000fe80000100a00 */
[----:B------:R-:W3:Y:S04]  /*2b510*/  LDL.LU R243, [R1+0x106c] ;  /* 0x00106c0001f37983 */ /* 0x000ee80000300800 */
        /* <DEDUP_REMOVED lines=30> */
[----:B--2---:R-:W-:-:S04]  /*2b700*/  IMAD.WIDE R16, R252, 0x4, R2 ;  /* 0x00000004fc107825 */ /* 0x004fc800078e0202 */
[--C-:B---3--:R-:W-:Y:S01]  /*2b710*/  IMAD.WIDE R8, R243, 0x4, R2.reuse ;  /* 0x00000004f3087825 */ /* 0x108fe200078e0202 */
[----:B------:R1:W-:Y:S04]  /*2b720*/  STL.64 [R1+0x1dd8], R16 ;  /* 0x001dd81001007387 */ /* 0x0003e80000100a00 */
        /* <DEDUP_REMOVED lines=54> */
[----:B------:R-:W-:Y:S01]  /*2ba90*/  STL.64 [R1+0x1570], R8 ;  /* 0x0015700801007387 */ /* 0x000fe20000100a00 */
[----:B-1----:R-:W-:-:S03]  /*2baa0*/  IMAD.WIDE R6, R4, 0x4, R2 ;  /* 0x0000000404067825 */ /* 0x002fc600078e0202 */
        /* <DEDUP_REMOVED lines=127> */
[--C-:B--2---:R-:W-:Y:S01]  /*2c2a0*/  IMAD.WIDE R16, R252, 0x4, R2.reuse ;  /* 0x00000004fc107825 */ /* 0x104fe200078e0202 */
[----:B------:R-:W-:Y:S01]  /*2c2b0*/  UISETP.GT.AND UP0, UPT, UR8, 0x7f, UPT ;  /* 0x0000007f0800788c */ /* 0x000fe2000bf04270 */
[----:B------:R-:W1:Y:S02]  /*2c2c0*/  LDC R252, c[0x0][0x230] ;  /* 0x00008c00fffc7b82 */ /* 0x000e640000000800 */
[--C-:B---3--:R-:W-:Y:S01]  /*2c2d0*/  IMAD.WIDE R6, R243, 0x4, R2.reuse ;  /* 0x00000004f3067825 */ /* 0x108fe200078e0202 */
[----:B------:R2:W-:Y:S03]  /*2c2e0*/  STL.64 [R1+0x1c38], R16 ;  /* 0x001c381001007387 */ /* 0x0005e60000100a00 */
[--C-:B----4-:R-:W-:Y:S01]  /*2c2f0*/  IMAD.WIDE R8, R223, 0x4, R2.reuse ;  /* 0x00000004df087825 */ /* 0x110fe200078e0202 */
[----:B------:R3:W-:Y:S03]  /*2c300*/  STL.64 [R1+0x2098], R6 ;  /* 0x0020980601007387 */ /* 0x0007e60000100a00 */
[--C-:B--2---:R-:W-:Y:S01]  /*2c310*/  IMAD.WIDE R16, R250, 0x4, R2.reuse ;  /* 0x00000004fa107825 */ /* 0x104fe200078e0202 */
[----:B------:R2:W-:Y:S03]  /*2c320*/  STL.64 [R1+0x1708], R8 ;  /* 0x0017080801007387 */ /* 0x0005e60000100a00 */
[--C-:B---3--:R-:W-:Y:S01]  /*2c330*/  IMAD.WIDE R6, R225, 0x4, R2.reuse ;  /* 0x00000004e1067825 */ /* 0x108fe200078e0202 */
[----:B------:R3:W-:Y:S03]  /*2c340*/  STL.64 [R1+0x1c40], R16 ;  /* 0x001c401001007387 */ /* 0x0007e60000100a00 */
[--C-:B--2---:R-:W-:Y:S01]  /*2c350*/  IMAD.WIDE R8, R251, 0x4, R2.reuse ;  /* 0x00000004fb087825 */ /* 0x104fe200078e0202 */
[----:B------:R2:W-:Y:S04]  /*2c360*/  STL.64 [R1+0x20b0], R6 ;  /* 0x0020b00601007387 */ /* 0x0005e80000100a00 */
[----:B------:R4:W-:Y:S01]  /*2c370*/  STL.64 [R1+0x1700], R8 ;  /* 0x0017000801007387 */ /* 0x0009e20000100a00 */
[----:B---3--:R-:W-:-:S02]  /*2c380*/  IMAD.WIDE R16, R230, 0x4, R2 ;  /* 0x00000004e6107825 */ /* 0x008fc400078e0202 */
[----:B------:R-:W3:Y:S02]  /*2c390*/  LDC R230, c[0x0][0x230] ;  /* 0x00008c00ffe67b82 */ /* 0x000ee40000000800 */
[--C-:B--2---:R-:W-:Y:S01]  /*2c3a0*/  IMAD.WIDE R6, R235, 0x4, R2.reuse ;  /* 0x00000004eb067825 */ /* 0x104fe200078e0202 */
[----:B------:R2:W-:Y:S03]  /*2c3b0*/  STL.64 [R1+0x1c50], R16 ;  /* 0x001c501001007387 */ /* 0x0005e60000100a00 */
[--C-:B----4-:R-:W-:Y:S01]  /*2c3c0*/  IMAD.WIDE R8, R222, 0x4, R2.reuse ;  /* 0x00000004de087825 */ /* 0x110fe200078e0202 */
[----:B------:R4:W-:Y:S01]  /*2c3d0*/  STL.64 [R1+0x20c8], R6 ;  /* 0x0020c80601007387 */ /* 0x0009e20000100a00 */
[----:B------:R-:W1:Y:S03]  /*2c3e0*/  LDC R222, c[0x0][0x230] ;  /* 0x00008c00ffde7b82 */ /* 0x000e660000000800 */
[----:B------:R4:W-:Y:S01]  /*2c3f0*/  STL.64 [R1+0x16f8], R8 ;  /* 0x0016f80801007387 */ /* 0x0009e20000100a00 */
[----:B--2---:R-:W-:-:S04]  /*2c400*/  IMAD.WIDE R16, R221, 0x4, R2 ;  /* 0x00000004dd107825 */ /* 0x004fc800078e0202 */
[--C-:B----4-:R-:W-:Y:S01]  /*2c410*/  IMAD.WIDE R6, R203, 0x4, R2.reuse ;  /* 0x00000004cb067825 */ /* 0x110fe200078e0202 */
[----:B------:R2:W-:Y:S03]  /*2c420*/  STL.64 [R1+0x1da0], R16 ;  /* 0x001da01001007387 */ /* 0x0005e60000100a00 */
[--C-:B------:R-:W-:Y:S01]  /*2c430*/  IMAD.WIDE R8, R114, 0x4, R2.reuse ;  /* 0x0000000472087825 */ /* 0x100fe200078e0202 */
[----:B------:R4:W-:Y:S01]  /*2c440*/  STL.64 [R1+0x20d0], R6 ;  /* 0x0020d00601007387 */ /* 0x0009e20000100a00 */
[----:B------:R-:W3:Y:S03]  /*2c450*/  LDC R114, c[0x0][0x230] ;  /* 0x00008c00ff727b82 */ /* 0x000ee60000000800 */
[----:B------:R4:W-:Y:S01]  /*2c460*/  STL.64 [R1+0x16f0], R8 ;  /* 0x0016f00801007387 */ /* 0x0009e20000100a00 */
[----:B--2---:R-:W-:-:S04]  /*2c470*/  IMAD.WIDE R16, R113, 0x4, R2 ;  /* 0x0000000471107825 */ /* 0x004fc800078e0202 */
[--C-:B----4-:R-:W-:Y:S01]  /*2c480*/  IMAD.WIDE R6, R111, 0x4, R2.reuse ;  /* 0x000000046f067825 */ /* 0x110fe200078e0202 */
[----:B------:R2:W-:Y:S03]  /*2c490*/  STL.64 [R1+0x1d98], R16 ;  /* 0x001d981001007387 */ /* 0x0005e60000100a00 */
[--C-:B------:R-:W-:Y:S01]  /*2c4a0*/  IMAD.WIDE R8, R110, 0x4, R2.reuse ;  /* 0x000000046e087825 */ /* 0x100fe200078e0202 */
[----:B------:R4:W-:Y:S04]  /*2c4b0*/  STL.64 [R1+0x20d8], R6 ;  /* 0x0020d80601007387 */ /* 0x0009e80000100a00 */
[----:B------:R1:W-:Y:S01]  /*2c4c0*/  STL.64 [R1+0x16e8], R8 ;  /* 0x0016e80801007387 */ /* 0x0003e20000100a00 */
[----:B--2---:R-:W-:-:S04]  /*2c4d0*/  IMAD.WIDE R16, R109, 0x4, R2 ;  /* 0x000000046d107825 */ /* 0x004fc800078e0202 */
[--C-:B----4-:R-:W-:Y:S01]  /*2c4e0*/  IMAD.WIDE R6, R107, 0x4, R2.reuse ;  /* 0x000000046b067825 */ /* 0x110fe200078e0202 */
[----:B------:R2:W-:Y:S03]  /*2c4f0*/  STL.64 [R1+0x1d90], R16 ;  /* 0x001d901001007387 */ /* 0x0005e60000100a00 */
[--C-:B-1----:R-:W-:Y:S01]  /*2c500*/  IMAD.WIDE R8, R106, 0x4, R2.reuse ;  /* 0x000000046a087825 */ /* 0x102fe200078e0202 */
[----:B------:R1:W-:Y:S01]  /*2c510*/  STL.64 [R1+0x20f0], R6 ;  /* 0x0020f00601007387 */ /* 0x0003e20000100a00 */
[----:B------:R-:W4:Y:S03]  /*2c520*/  LDC R106, c[0x0][0x230] ;  /* 0x00008c00ff6a7b82 */ /* 0x000f260000000800 */
[----:B------:R3:W-:Y:S01]  /*2c530*/  STL.64 [R1+0x16e0], R8 ;  /* 0x0016e00801007387 */ /* 0x0007e20000100a00 */
[----:B--2---:R-:W-:-:S04]  /*2c540*/  IMAD.WIDE R16, R102, 0x4, R2 ;  /* 0x0000000466107825 */ /* 0x004fc800078e0202 */
[--C-:B-1----:R-:W-:Y:S01]  /*2c550*/  IMAD.WIDE R6, R100, 0x4, R2.reuse ;  /* 0x0000000464067825 */ /* 0x102fe200078e0202 */
[----:B------:R1:W-:Y:S03]  /*2c560*/  STL.64 [R1+0x1d88], R16 ;  /* 0x001d881001007387 */ /* 0x0003e60000100a00 */
[--C-:B---3--:R-:W-:Y:S01]  /*2c570*/  IMAD.WIDE R8, R103, 0x4, R2.reuse ;  /* 0x0000000467087825 */ /* 0x108fe200078e0202 */
[----:B------:R2:W-:Y:S04]  /*2c580*/  STL.64 [R1+0x20f8], R6 ;  /* 0x0020f80601007387 */ /* 0x0005e80000100a00 */
[----:B------:R3:W-:Y:S01]  /*2c590*/  STL.64 [R1+0x16d8], R8 ;  /* 0x0016d80801007387 */ /* 0x0007e20000100a00 */
[----:B-1----:R-:W-:-:S04]  /*2c5a0*/  IMAD.WIDE R16, R101, 0x4, R2 ;  /* 0x0000000465107825 */ /* 0x002fc800078e0202 */
[--C-:B--2---:R-:W-:Y:S01]  /*2c5b0*/  IMAD.WIDE R6, R98, 0x4, R2.reuse ;  /* 0x0000000462067825 */ /* 0x104fe200078e0202 */
[----:B------:R1:W-:Y:S01]  /*2c5c0*/  STL.64 [R1+0x1d80], R16 ;  /* 0x001d801001007387 */ /* 0x0003e20000100a00 */
[----:B------:R-:W2:Y:S02]  /*2c5d0*/  LDC R98, c[0x0][0x230] ;  /* 0x00008c00ff627b82 */ /* 0x000ea40000000800 */
[--C-:B---3--:R-:W-:Y:S01]  /*2c5e0*/  IMAD.WIDE R8, R88, 0x4, R2.reuse ;  /* 0x0000000458087825 */ /* 0x108fe200078e0202 */
[----:B------:R3:W-:Y:S04]  /*2c5f0*/  STL.64 [R1+0x2110], R6 ;  /* 0x0021100601007387 */ /* 0x0007e80000100a00 */
[----:B------:R4:W-:Y:S01]  /*2c600*/  STL.64 [R1+0x16d0], R8 ;  /* 0x0016d00801007387 */ /* 0x0009e20000100a00 */
[----:B-1----:R-:W-:-:S04]  /*2c610*/  IMAD.WIDE R16, R241, 0x4, R2 ;  /* 0x00000004f1107825 */ /* 0x002fc800078e0202 */
[--C-:B---3--:R-:W-:Y:S01]  /*2c620*/  IMAD.WIDE R6, R87, 0x4, R2.reuse ;  /* 0x0000000457067825 */ /* 0x108fe200078e0202 */
[----:B------:R1:W-:Y:S03]  /*2c630*/  STL.64 [R1+0x1d78], R16 ;  /* 0x001d781001007387 */ /* 0x0003e60000100a00 */
[--C-:B----4-:R-:W-:Y:S01]  /*2c640*/  IMAD.WIDE R8, R85, 0x4, R2.reuse ;  /* 0x0000000455087825 */ /* 0x110fe200078e0202 */
[----:B------:R3:W-:Y:S04]  /*2c650*/  STL.64 [R1+0x2128], R6 ;  /* 0x0021280601007387 */ /* 0x0007e80000100a00 */
[----:B------:R4:W-:Y:S01]  /*2c660*/  STL.64 [R1+0x16c8], R8 ;  /* 0x0016c80801007387 */ /* 0x0009e20000100a00 */
[----:B-1----:R-:W-:-:S02]  /*2c670*/  IMAD.WIDE R16, R37, 0x4, R2 ;  /* 0x0000000425107825 */ /* 0x002fc400078e0202 */
[----:B------:R-:W1:Y:S02]  /*2c680*/  LDC R37, c[0x0][0x230] ;  /* 0x00008c00ff257b82 */ /* 0x000e640000000800 */
[--C-:B---3--:R-:W-:Y:S01]  /*2c690*/  IMAD.WIDE R6, R248, 0x4, R2.reuse ;  /* 0x00000004f8067825 */ /* 0x108fe200078e0202 */
[----:B------:R-:W-:Y:S03]  /*2c6a0*/  STL.64 [R1+0x1d70], R16 ;  /* 0x001d701001007387 */ /* 0x000fe60000100a00 */
[--C-:B----4-:R-:W-:Y:S01]  /*2c6b0*/  IMAD.WIDE R8, R4, 0x4, R2.reuse ;  /* 0x0000000404087825 */ /* 0x110fe200078e0202 */
[----:B------:R3:W-:Y:S01]  /*2c6c0*/  STL.64 [R1+0x2130], R6 ;  /* 0x0021300601007387 */ /* 0x0007e20000100a00 */
[----:B------:R-:W4:Y:S02]  /*2c6d0*/  LDC R248, c[0x0][0x230] ;  /* 0x00008c00fff87b82 */ /* 0x000f240000000800 */
[--C-:B------:R-:W-:Y:S01]  /*2c6e0*/  IMAD.WIDE R4, R5, 0x4, R2.reuse ;  /* 0x0000000405047825 */ /* 0x100fe200078e0202 */
[----:B------:R2:W-:Y:S04]  /*2c6f0*/  STL.64 [R1+0x16c0], R8 ;  /* 0x0016c00801007387 */ /* 0x0005e80000100a00 */
[----:B------:R2:W-:Y:S01]  /*2c700*/  STL.64 [R1+0x1d68], R4 ;  /* 0x001d680401007387 */ /* 0x0005e20000100a00 */
[----:B---3--:R-:W-:-:S02]  /*2c710*/  IMAD.WIDE R6, R0, 0x4, R2 ;  /* 0x0000000400067825 */ /* 0x008fc400078e0202 */
[----:B------:R-:W3:Y:S02]  /*2c720*/  LDC R0, c[0x0][0x230] ;  /* 0x00008c00ff007b82 */ /* 0x000ee40000000800 */
[--C-:B--2---:R-:W-:Y:S01]  /*2c730*/  IMAD.WIDE R8, R116, 0x4, R2.reuse ;  /* 0x0000000474087825 */ /* 0x104fe200078e0202 */
[----:B------:R2:W-:Y:S03]  /*2c740*/  STL.64 [R1+0x2258], R6 ;  /* 0x0022580601007387 */ /* 0x0005e60000100a00 */
[--C-:B------:R-:W-:Y:S01]  /*2c750*/  IMAD.WIDE R4, R142, 0x4, R2.reuse ;  /* 0x000000048e047825 */ /* 0x100fe200078e0202 */
[----:B------:R2:W-:Y:S04]  /*2c760*/  STL.64 [R1+0x16b8], R8 ;  /* 0x0016b80801007387 */ /* 0x0005e80000100a00 */
[----:B------:R1:W-:Y:S01]  /*2c770*/  STL.64 [R1+0x1d60], R4 ;  /* 0x001d600401007387 */ /* 0x0003e20000100a00 */
[----:B--2---:R-:W-:-:S04]  /*2c780*/  IMAD.WIDE R6, R143, 0x4, R2 ;  /* 0x000000048f067825 */ /* 0x004fc800078e0202 */
[--C-:B------:R-:W-:Y:S01]  /*2c790*/  IMAD.WIDE R8, R117, 0x4, R2.reuse ;  /* 0x0000000475087825 */ /* 0x100fe200078e0202 */
[----:B------:R2:W-:Y:S03]  /*2c7a0*/  STL.64 [R1+0x2248], R6 ;  /* 0x0022480601007387 */ /* 0x0005e60000100a00 */
[--C-:B-1----:R-:W-:Y:S01]  /*2c7b0*/  IMAD.WIDE R4, R145, 0x4, R2.reuse ;  /* 0x0000000491047825 */ /* 0x102fe200078e0202 */
[----:B------:R1:W-:Y:S04]  /*2c7c0*/  STL.64 [R1+0x16b0], R8 ;  /* 0x0016b00801007387 */ /* 0x0003e80000100a00 */
[----:B------:R4:W-:Y:S01]  /*2c7d0*/  STL.64 [R1+0x1d58], R4 ;  /* 0x001d580401007387 */ /* 0x0009e20000100a00 */
[----:B--2---:R-:W-:-:S02]  /*2c7e0*/  IMAD.WIDE R6, R146, 0x4, R2 ;  /* 0x0000000492067825 */ /* 0x004fc400078e0202 */
[----:B------:R-:W2:Y:S02]  /*2c7f0*/  LDC R146, c[0x0][0x230] ;  /* 0x00008c00ff927b82 */ /* 0x000ea40000000800 */
[--C-:B-1----:R-:W-:Y:S01]  /*2c800*/  IMAD.WIDE R8, R118, 0x4, R2.reuse ;  /* 0x0000000476087825 */ /* 0x102fe200078e0202 */
[----:B------:R1:W-:Y:S03]  /*2c810*/  STL.64 [R1+0x2240], R6 ;  /* 0x0022400601007387 */ /* 0x0003e60000100a00 */
[--C-:B----4-:R-:W-:Y:S01]  /*2c820*/  IMAD.WIDE R4, R148, 0x4, R2.reuse ;  /* 0x0000000494047825 */ /* 0x110fe200078e0202 */
[----:B------:R4:W-:Y:S04]  /*2c830*/  STL.64 [R1+0x16a8], R8 ;  /* 0x0016a80801007387 */ /* 0x0009e80000100a00 */
[----:B------:R3:W-:Y:S01]  /*2c840*/  STL.64 [R1+0x1d50], R4 ;  /* 0x001d500401007387 */ /* 0x0007e20000100a00 */
[----:B-1----:R-:W-:-:S04]  /*2c850*/  IMAD.WIDE R6, R149, 0x4, R2 ;  /* 0x0000000495067825 */ /* 0x002fc800078e0202 */
[--C-:B----4-:R-:W-:Y:S01]  /*2c860*/  IMAD.WIDE R8, R119, 0x4, R2.reuse ;  /* 0x0000000477087825 */ /* 0x110fe200078e0202 */
[----:B------:R1:W-:Y:S03]  /*2c870*/  STL.64 [R1+0x2238], R6 ;  /* 0x0022380601007387 */ /* 0x0003e60000100a00 */
[--C-:B---3--:R-:W-:Y:S01]  /*2c880*/  IMAD.WIDE R4, R151, 0x4, R2.reuse ;  /* 0x0000000497047825 */ /* 0x108fe200078e0202 */
[----:B------:R3:W-:Y:S04]  /*2c890*/  STL.64 [R1+0x16a0], R8 ;  /* 0x0016a00801007387 */ /* 0x0007e80000100a00 */
[----:B------:R4:W-:Y:S01]  /*2c8a0*/  STL.64 [R1+0x1d48], R4 ;  /* 0x001d480401007387 */ /* 0x0009e20000100a00 */
[----:B-1----:R-:W-:-:S04]  /*2c8b0*/  IMAD.WIDE R6, R152, 0x4, R2 ;  /* 0x0000000498067825 */ /* 0x002fc800078e0202 */
[--C-:B---3--:R-:W-:Y:S01]  /*2c8c0*/  IMAD.WIDE R8, R120, 0x4, R2.reuse ;  /* 0x0000000478087825 */ /* 0x108fe200078e0202 */
[----:B------:R1:W-:Y:S03]  /*2c8d0*/  STL.64 [R1+0x2230], R6 ;  /* 0x0022300601007387 */ /* 0x0003e60000100a00 */
[--C-:B----4-:R-:W-:Y:S01]  /*2c8e0*/  IMAD.WIDE R4, R154, 0x4, R2.reuse ;  /* 0x000000049a047825 */ /* 0x110fe200078e0202 */
[----:B------:R3:W-:Y:S01]  /*2c8f0*/  STL.64 [R1+0x1698], R8 ;  /* 0x0016980801007387 */ /* 0x0007e20000100a00 */
[----:B------:R-:W4:Y:S03]  /*2c900*/  LDC R154, c[0x0][0x230] ;  /* 0x00008c00ff9a7b82 */ /* 0x000f260000000800 */
[----:B------:R2:W-:Y:S01]  /*2c910*/  STL.64 [R1+0x1d38], R4 ;  /* 0x001d380401007387 */ /* 0x0005e20000100a00 */
[----:B-1----:R-:W-:-:S04]  /*2c920*/  IMAD.WIDE R6, R155, 0x4, R2 ;  /* 0x000000049b067825 */ /* 0x002fc800078e0202 */
[--C-:B---3--:R-:W-:Y:S01]  /*2c930*/  IMAD.WIDE R8, R121, 0x4, R2.reuse ;  /* 0x0000000479087825 */ /* 0x108fe200078e0202 */
[----:B------:R1:W-:Y:S03]  /*2c940*/  STL.64 [R1+0x2228], R6 ;  /* 0x0022280601007387 */ /* 0x0003e60000100a00 */
[--C-:B--2---:R-:W-:Y:S01]  /*2c950*/  IMAD.WIDE R4, R157, 0x4, R2.reuse ;  /* 0x000000049d047825 */ /* 0x104fe200078e0202 */
        /* <DEDUP_REMOVED lines=45> */
[----:B------:R3:W-:Y:S01]  /*2cc30*/  STL.64 [R1+0x1658], R8 ;  /* 0x0016580801007387 */ /* 0x0007e20000100a00 */
[----:B------:R-:W4:Y:S03]  /*2cc40*/  LDC R178, c[0x0][0x230] ;  /* 0x00008c00ffb27b82 */ /* 0x000f260000000800 */
[----:B------:R1:W-:Y:S01]  /*2cc50*/  STL.64 [R1+0x1cf0], R4 ;  /* 0x001cf00401007387 */ /* 0x0003e20000100a00 */
[----:B--2---:R-:W-:-:S04]  /*2cc60*/  IMAD.WIDE R6, R179, 0x4, R2 ;  /* 0x00000004b3067825 */ /* 0x004fc800078e0202 */
[--C-:B---3--:R-:W-:Y:S01]  /*2cc70*/  IMAD.WIDE R8, R129, 0x4, R2.reuse ;  /* 0x0000000481087825 */ /* 0x108fe200078e0202 */
        /* <DEDUP_REMOVED lines=8> */
[--C-:B---3--:R-:W-:Y:S01]  /*2cd00*/  IMAD.WIDE R4, R184, 0x4, R2.reuse ;  /* 0x00000004b8047825 */ /* 0x108fe200078e0202 */
[----:B------:R3:W-:Y:S01]  /*2cd10*/  STL.64 [R1+0x1648], R8 ;  /* 0x0016480801007387 */ /* 0x0007e20000100a00 */
[----:B------:R-:W4:Y:S03]  /*2cd20*/  LDC R130, c[0x0][0x230] ;  /* 0x00008c00ff827b82 */ /* 0x000f260000000800 */
        /* <DEDUP_REMOVED lines=50> */
[----:B------:R3:W-:Y:S04]  /*2d050*/  STL.64 [R1+0x1608], R8 ;  /* 0x0016080801007387 */ /* 0x0007e80000100a00 */
[----:B------:R4:W-:Y:S01]  /*2d060*/  STL.64 [R1+0x1ca0], R4 ;  /* 0x001ca00401007387 */ /* 0x0009e20000100a00 */
[----:B-1----:R-:W-:-:S04]  /*2d070*/  IMAD.WIDE R6, R209, 0x4, R2 ;  /* 0x00000004d1067825 */ /* 0x002fc800078e0202 */
[--C-:B---3--:R-:W-:Y:S01]  /*2d080*/  IMAD.WIDE R8, R139, 0x4, R2.reuse ;  /* 0x000000048b087825 */ /* 0x108fe200078e0202 */
[----:B----4-:R-:W3:Y:S04]  /*2d090*/  LDL.LU R4, [R1+0x1984] ;  /* 0x0019840001047983 */ /* 0x010ee80000300800 */
[----:B------:R1:W-:Y:S04]  /*2d0a0*/  STL.64 [R1+0x2178], R6 ;  /* 0x0021780601007387 */ /* 0x0003e80000100a00 */
[----:B------:R4:W-:Y:S04]  /*2d0b0*/  STL.64 [R1+0x1600], R8 ;  /* 0x0016000801007387 */ /* 0x0009e80000100a00 */
[----:B------:R-:W2:Y:S01]  /*2d0c0*/  LDL.LU R5, [R1+0x1980] ;  /* 0x0019800001057983 */ /* 0x000ea20000300800 */
[----:B-1----:R-:W-:-:S04]  /*2d0d0*/  IMAD.WIDE R6, R211, 0x4, R2 ;  /* 0x00000004d3067825 */ /* 0x002fc800078e0202 */
[--C-:B----4-:R-:W-:Y:S01]  /*2d0e0*/  IMAD.WIDE R8, R212, 0x4, R2.reuse ;  /* 0x00000004d4087825 */ /* 0x110fe200078e0202 */
[----:B------:R1:W-:Y:S03]  /*2d0f0*/  STL.64 [R1+0x1c98], R6 ;  /* 0x001c980601007387 */ /* 0x0003e60000100a00 */
[--C-:B------:R-:W-:Y:S01]  /*2d100*/  IMAD.WIDE R16, R238, 0x4, R2.reuse ;  /* 0x00000004ee107825 */ /* 0x100fe200078e0202 */
[----:B------:R4:W-:Y:S01]  /*2d110*/  STL.64 [R1+0x2170], R8 ;  /* 0x0021700801007387 */ /* 0x0009e20000100a00 */
[----:B------:R-:W4:Y:S02]  /*2d120*/  LDC R238, c[0x0][0x230] ;  /* 0x00008c00ffee7b82 */ /* 0x000f240000000800 */
[----:B-1----:R-:W-:-:S04]  /*2d130*/  IMAD.WIDE R6, R237, 0x4, R2 ;  /* 0x00000004ed067825 */ /* 0x002fc800078e0202 */
[--C-:B----4-:R-:W-:Y:S01]  /*2d140*/  IMAD.WIDE R8, R239, 0x4, R2.reuse ;  /* 0x00000004ef087825 */ /* 0x110fe200078e0202 */
[----:B------:R1:W-:Y:S01]  /*2d150*/  STL.64 [R1+0x15f8], R6 ;  /* 0x0015f80601007387 */ /* 0x0003e20000100a00 */
[----:B------:R-:W4:Y:S03]  /*2d160*/  LDC R239, c[0x0][0x230] ;  /* 0x00008c00ffef7b82 */ /* 0x000f260000000800 */
[----:B------:R1:W-:Y:S04]  /*2d170*/  STL.64 [R1+0x1c90], R16 ;  /* 0x001c901001007387 */ /* 0x0003e80000100a00 */
[----:B------:R1:W-:Y:S02]  /*2d180*/  STL.64 [R1+0x2168], R8 ;  /* 0x0021680801007387 */ /* 0x0003e40000100a00 */
[----:B-1----:R-:W-:-:S04]  /*2d190*/  IMAD.WIDE R6, R245, 0x4, R2 ;  /* 0x00000004f5067825 */ /* 0x002fc800078e0202 */
[----:B------:R-:W-:Y:S01]  /*2d1a0*/  VIADD R248, R248, 0xffffffff ;  /* 0xfffffffff8f87836 */ /* 0x000fe20000000000 */
[----:B------:R1:W-:Y:S01]  /*2d1b0*/  STL.64 [R1+0x15f0], R6 ;  /* 0x0015f00601007387 */ /* 0x0003e20000100a00 */
[----:B------:R-:W-:-:S04]  /*2d1c0*/  IMAD.WIDE R16, R246, 0x4, R2 ;  /* 0x00000004f6107825 */ /* 0x000fc800078e0202 */
[----:B------:R-:W-:Y:S02]  /*2d1d0*/  VIADD R0, R0, 0xfffffffb ;  /* 0xfffffffb00007836 */ /* 0x000fe40000000000 */
[--C-:B------:R-:W-:Y:S01]  /*2d1e0*/  IMAD.WIDE R8, R247, 0x4, R2.reuse ;  /* 0x00000004f7087825 */ /* 0x100fe200078e0202 */
[----:B------:R1:W-:Y:S01]  /*2d1f0*/  STL.64 [R1+0x1c88], R16 ;  /* 0x001c881001007387 */ /* 0x0003e20000100a00 */
[----:B------:R-:W-:Y:S01]  /*2d200*/  ISETP.GE.U32.AND P0, PT, R248, 0x7fffffc0, PT ;  /* 0x7fffffc0f800780c */ /* 0x000fe20003f06070 */
[----:B------:R-:W4:Y:S01]  /*2d210*/  LDC R246, c[0x0][0x230] ;  /* 0x00008c00fff67b82 */ /* 0x000f220000000800 */
[--C-:B-1----:R-:W-:Y:S01]  /*2d220*/  IMAD.WIDE R6, R232, 0x4, R2.reuse ;  /* 0x00000004e8067825 */ /* 0x102fe200078e0202 */
[----:B------:R1:W-:Y:S04]  /*2d230*/  STL.64 [R1+0x2160], R8 ;  /* 0x0021600801007387 */ /* 0x0003e80000100a00 */
[----:B------:R1:W-:Y:S01]  /*2d240*/  STL.64 [R1+0x15e8], R6 ;  /* 0x0015e80601007387 */ /* 0x0003e20000100a00 */
[----:B------:R-:W-:Y:S01]  /*2d250*/  ISETP.GE.U32.AND P6, PT, R0, 0x7fffffbc, PT ;  /* 0x7fffffbc0000780c */ /* 0x000fe20003fc6070 */
[----:B------:R-:W4:Y:S01]  /*2d260*/  LDC R245, c[0x0][0x230] ;  /* 0x00008c00fff57b82 */ /* 0x000f220000000800 */
[----:B------:R-:W-:-:S04]  /*2d270*/  IMAD.WIDE R16, R231, 0x4, R2 ;  /* 0x00000004e7107825 */ /* 0x000fc800078e0202 */
[--C-:B-1----:R-:W-:Y:S01]  /*2d280*/  IMAD.WIDE R8, R14, 0x4, R2.reuse ;  /* 0x000000040e087825 */ /* 0x102fe200078e0202 */
[----:B------:R-:W-:Y:S01]  /*2d290*/  STL.64 [R1+0x1c80], R16 ;  /* 0x001c801001007387 */ /* 0x000fe20000100a00 */
[----:B------:R-:W-:Y:S01]  /*2d2a0*/  IADD3 R238, R238, -0x38, RZ ;  /* 0xffffffc8eeee7810 */ /* 0x000fe20007ffe0ff */
[----:B------:R-:W1:Y:S01]  /*2d2b0*/  LDC R247, c[0x0][0x230] ;  /* 0x00008c00fff77b82 */ /* 0x000e620000000800 */
[--C-:B------:R-:W-:Y:S01]  /*2d2c0*/  IMAD.WIDE R6, R140, 0x4, R2.reuse ;  /* 0x000000048c067825 */ /* 0x100fe200078e0202 */
[----:B------:R4:W-:Y:S03]  /*2d2d0*/  STL.64 [R1+0x2158], R8 ;  /* 0x0021580801007387 */ /* 0x0009e60000100a00 */
[--C-:B------:R-:W-:Y:S01]  /*2d2e0*/  IMAD.WIDE R14, R214, 0x4, R2.reuse ;  /* 0x00000004d60e7825 */ /* 0x100fe200078e0202 */
[----:B------:R4:W-:Y:S02]  /*2d2f0*/  STL.64 [R1+0x15e0], R6 ;  /* 0x0015e00601007387 */ /* 0x0009e40000100a00 */
[----:B------:R-:W1:Y:S02]  /*2d300*/  LDC R214, c[0x0][0x230] ;  /* 0x00008c00ffd67b82 */ /* 0x000e640000000800 */
[----:B------:R4:W-:Y:S02]  /*2d310*/  STL.64 [R1+0x1c78], R14 ;  /* 0x001c780e01007387 */ /* 0x0009e40000100a00 */
[----:B----4-:R-:W-:-:S04]  /*2d320*/  IMAD.WIDE R8, R215, 0x4, R2 ;  /* 0x00000004d7087825 */ /* 0x010fc800078e0202 */
[--C-:B------:R-:W-:Y:S01]  /*2d330*/  IMAD.WIDE R6, R141, 0x4, R2.reuse ;  /* 0x000000048d067825 */ /* 0x100fe200078e0202 */
[----:B------:R4:W-:Y:S03]  /*2d340*/  STL.64 [R1+0x2150], R8 ;  /* 0x0021500801007387 */ /* 0x0009e60000100a00 */
[--C-:B------:R-:W-:Y:S01]  /*2d350*/  IMAD.WIDE R14, R217, 0x4, R2.reuse ;  /* 0x00000004d90e7825 */ /* 0x100fe200078e0202 */
[----:B------:R4:W-:Y:S04]  /*2d360*/  STL.64 [R1+0x15d8], R6 ;  /* 0x0015d80601007387 */ /* 0x0009e80000100a00 */
[----:B------:R4:W-:Y:S02]  /*2d370*/  STL.64 [R1+0x1c68], R14 ;  /* 0x001c680e01007387 */ /* 0x0009e40000100a00 */
[--C-:B----4-:R-:W-:Y:S01]  /*2d380*/  IMAD.WIDE R8, R218, 0x4, R2.reuse ;  /* 0x00000004da087825 */ /* 0x110fe200078e0202 */
[----:B------:R-:W4:Y:S01]  /*2d390*/  S2R R248, SR_TID.X ;  /* 0x0000000000f87919 */ /* 0x000f220000002100 */
[----:B------:R-:W1:Y:S02]  /*2d3a0*/  LDC R218, c[0x0][0x230] ;  /* 0x00008c00ffda7b82 */ /* 0x000e640000000800 */
[--C-:B------:R-:W-:Y:S01]  /*2d3b0*/  IMAD.WIDE R6, R227, 0x4, R2.reuse ;  /* 0x00000004e3067825 */ /* 0x100fe200078e0202 */
[----:B------:R4:W-:Y:S03]  /*2d3c0*/  STL.64 [R1+0x2148], R8 ;  /* 0x0021480801007387 */ /* 0x0009e60000100a00 */
[--C-:B------:R-:W-:Y:S01]  /*2d3d0*/  IMAD.WIDE R14, R228, 0x4, R2.reuse ;  /* 0x00000004e40e7825 */ /* 0x100fe200078e0202 */
[----:B------:R4:W-:Y:S04]  /*2d3e0*/  STL.64 [R1+0x15d0], R6 ;  /* 0x0015d00601007387 */ /* 0x0009e80000100a00 */
[----:B------:R4:W-:Y:S02]  /*2d3f0*/  STL.64 [R1+0x1c58], R14 ;  /* 0x001c580e01007387 */ /* 0x0009e40000100a00 */
[----:B----4-:R-:W-:-:S04]  /*2d400*/  IMAD.WIDE R8, R229, 0x4, R2 ;  /* 0x00000004e5087825 */ /* 0x010fc800078e0202 */
[--C-:B------:R-:W-:Y:S01]  /*2d410*/  IMAD.WIDE R6, R11, 0x4, R2.reuse ;  /* 0x000000040b067825 */ /* 0x100fe200078e0202 */
[----:B------:R-:W-:Y:S01]  /*2d420*/  STL.64 [R1+0x2140], R8 ;  /* 0x0021400801007387 */ /* 0x000fe20000100a00 */
[----:B------:R-:W4:Y:S03]  /*2d430*/  LDC R14, c[0x0][0x230] ;  /* 0x00008c00ff0e7b82 */ /* 0x000f260000000800 */
[----:B------:R1:W-:Y:S02]  /*2d440*/  STL.64 [R1+0x15c8], R6 ;  /* 0x0015c80601007387 */ /* 0x0003e40000100a00 */
[--C-:B-1----:R-:W-:Y:S01]  /*2d450*/  IMAD.WIDE R6, R226, 0x4, R2.reuse ;  /* 0x00000004e2067825 */ /* 0x102fe200078e0202 */
[----:B------:R-:W-:Y:S02]  /*2d460*/  LOP3.LUT R248, R248, 0x1f, RZ, 0xc0, !PT ;  /* 0x0000001ff8f87812 */ /* 0x000fe400078ec0ff */
[----:B------:R-:W1:Y:S01]  /*2d470*/  LDC R226, c[0x0][0x230] ;  /* 0x00008c00ffe27b82 */ /* 0x000e620000000800 */
[----:B------:R-:W-:Y:S01]  /*2d480*/  IMAD.WIDE R2, R12, 0x4, R2 ;  /* 0x000000040c027825 */ /* 0x000fe200078e0202 */
[----:B------:R4:W-:Y:S04]  /*2d490*/  STL.64 [R1+0x2138], R6 ;  /* 0x0021380601007387 */ /* 0x0009e80000100a00 */
[----:B------:R2:W-:Y:S02]  /*2d4a0*/  STL.64 [R1+0x1c48], R2 ;  /* 0x001c480201007387 */ /* 0x0005e40000100a00 */
[----:B----4-:R-:W4:Y:S08]  /*2d4b0*/  LDC R6, c[0x0][0x238] ;  /* 0x00008e00ff067b82 */ /* 0x010f300000000800 */
[----:B------:R-:W1:Y:S01]  /*2d4c0*/  LDC R7, c[0x0][0x230] ;  /* 0x00008c00ff077b82 */ /* 0x000e620000000800 */
[----:B------:R-:W-:Y:S01]  /*2d4d0*/  IMAD.SHL.U32 R199, R248, 0x4, RZ ;  /* 0x00000004f8c77824 */ /* 0x000fe200078e00ff */
[C---:B----4-:R-:W-:Y:S01]  /*2d4e0*/  SHF.L.U32 R12, R6.reuse, 0x2, RZ ;  /* 0x00000002060c7819 */ /* 0x050fe200000006ff */
[----:B------:R-:W-:-:S02]  /*2d4f0*/  IMAD.SHL.U32 R16, R6, 0x8, RZ ;  /* 0x0000000806107824 */ /* 0x000fc400078e00ff */
[C---:B------:R-:W-:Y:S02]  /*2d500*/  IMAD R20, R6.reuse, 0xc, RZ ;  /* 0x0000000c06147824 */ /* 0x040fe400078e02ff */
[C---:B------:R-:W-:Y:S02]  /*2d510*/  IMAD.SHL.U32 R24, R6.reuse, 0x10, RZ ;  /* 0x0000001006187824 */ /* 0x040fe400078e00ff */
[C---:B------:R-:W-:Y:S02]  /*2d520*/  IMAD R28, R6.reuse, 0x14, RZ ;  /* 0x00000014061c7824 */ /* 0x040fe400078e02ff */
[C---:B------:R-:W-:Y:S02]  /*2d530*/  IMAD R32, R6.reuse, 0x18, RZ ;  /* 0x0000001806207824 */ /* 0x040fe400078e02ff */
[C---:B------:R-:W-:Y:S02]  /*2d540*/  IMAD R36, R6.reuse, 0x1c, RZ ;  /* 0x0000001c06247824 */ /* 0x040fe400078e02ff */
[----:B------:R-:W-:-:S02]  /*2d550*/  IMAD.SHL.U32 R40, R6, 0x20, RZ ;  /* 0x0000002006287824 */ /* 0x000fc400078e00ff */
[----:B------:R-:W-:Y:S02]  /*2d560*/  IMAD R44, R6, 0x24, RZ ;  /* 0x00000024062c7824 */ /* 0x000fe400078e02ff */
[----:B---3--:R-:W-:Y:S02]  /*2d570*/  IMAD R0, R4, UR5, RZ ;  /* 0x0000000504007c24 */ /* 0x008fe4000f8e02ff */
[----:B------:R-:W3:Y:S01]  /*2d580*/  LDC R4, c[0x0][0x230] ;  /* 0x00008c00ff047b82 */ /* 0x000ee20000000800 */
[----:B--2---:R-:W-:-:S07]  /*2d590*/  IMAD R2, R5, UR5, RZ ;  /* 0x0000000505027c24 */ /* 0x004fce000f8e02ff */
[----:B------:R-:W2:Y:S01]  /*2d5a0*/  LDC R5, c[0x0][0x230] ;  /* 0x00008c00ff057b82 */ /* 0x000ea20000000800 */
[----:B------:R-:W-:-:S04]  /*2d5b0*/  LEA R8, P2, R0, UR6, 0x2 ;  /* 0x0000000600087c11 */ /* 0x000fc8000f8410ff */
[----:B------:R-:W-:Y:S01]  /*2d5c0*/  LEA.HI.X.SX32 R9, R0, UR7, 0x2, P2 ;  /* 0x0000000700097c11 */ /* 0x000fe200090f16ff */
[----:B---3--:R-:W-:Y:S01]  /*2d5d0*/  VIADD R3, R4, 0xfffffff7 ;  /* 0xfffffff704037836 */ /* 0x008fe20000000000 */
[----:B------:R-:W-:Y:S01]  /*2d5e0*/  LEA R4, P5, R2, UR6, 0x2 ;  /* 0x0000000602047c11 */ /* 0x000fe2000f8a10ff */
[----:B------:R-:W-:Y:S01]  /*2d5f0*/  UMOV UR5, 0x400 ;  /* 0x0000040000057882 */ /* 0x000fe20000000000 */
[----:B--2---:R-:W-:-:S04]  /*2d600*/  IADD3 R5, R5, -0xd, RZ ;  /* 0xfffffff305057810 */ /* 0x004fc80007ffe0ff */
[----:B------:R-:W-:Y:S02]  /*2d610*/  ISETP.GE.U32.AND P2, PT, R5, 0x7fffffb4, PT ;  /* 0x7fffffb40500780c */ /* 0x000fe40003f46070 */
[----:B------:R-:W-:Y:S02]  /*2d620*/  LEA.HI.X.SX32 R5, R2, UR7, 0x2, P5 ;  /* 0x0000000702057c11 */ /* 0x000fe4000a8f16ff */
[----:B------:R-:W2:Y:S01]  /*2d630*/  LDC R2, c[0x0][0x230] ;  /* 0x00008c00ff027b82 */ /* 0x000ea20000000800 */
[----:B------:R-:W-:Y:S01]  /*2d640*/  ULEA UR4, UR4, UR5, 0x18 ;  /* 0x0000000504047291 */ /* 0x000fe2000f8ec03f */
[----:B------:R-:W-:Y:S01]  /*2d650*/  VIADD R0, R37, 0xffffffef ;  /* 0xffffffef25007836 */ /* 0x000fe20000000000 */
[----:B------:R-:W-:-:S04]  /*2d660*/  ISETP.GE.U32.AND P3, PT, R3, 0x7fffffb8, PT ;  /* 0x7fffffb80300780c */ /* 0x000fc80003f66070 */
[----:B------:R-:W-:Y:S01]  /*2d670*/  VIADD R242, R199, UR4 ;  /* 0x00000004c7f27c36 */ /* 0x000fe20008000000 */
[----:B------:R-:W3:Y:S01]  /*2d680*/  LDC R3, c[0x0][0x230] ;  /* 0x00008c00ff037b82 */ /* 0x000ee20000000800 */
[----:B------:R-:W-:Y:S01]  /*2d690*/  ISETP.GE.U32.AND P5, PT, R0, 0x7fffffb0, PT ;  /* 0x7fffffb00000780c */ /* 0x000fe20003fa6070 */
[----:B-1----:R-:W-:Y:S02]  /*2d6a0*/  VIADD R0, R7, 0xffffffeb ;  /* 0xffffffeb07007836 */ /* 0x002fe40000000000 */
[----:B------:R-:W-:Y:S01]  /*2d6b0*/  @!PT LDS RZ, [RZ] ;  /* 0x00000000fffff984 */ /* 0x000fe20000000800 */
[----:B------:R-:W-:Y:S01]  /*2d6c0*/  @!PT LDS RZ, [RZ] ;  /* 0x00000000fffff984 */ /* 0x000fe20000000800 */
[----:B------:R-:W-:Y:S01]  /*2d6d0*/  @!PT LDS RZ, [RZ] ;  /* 0x00000000fffff984 */ /* 0x000fe20000000800 */
[----:B------:R-:W-:Y:S01]  /*2d6e0*/  LDGSTS.E [R242+0x40000], desc[UR58][R8.64], !P0 ;  /* 0x4000000008f27fae */ /* 0x000fe2000c12187a */
[----:B------:R-:W-:-:S03]  /*2d6f0*/  IMAD.WIDE R10, R12, 0x4, R8 ;  /* 0x000000040c0a7825 */ /* 0x000fc600078e0208 */
[----:B------:R-:W-:Y:S01]  /*2d700*/  LDGSTS.E [R242+0x40080], desc[UR58][R4.64], !P0 ;  /* 0x4008000004f27fae */ /* 0x000fe2000c12187a */
[----:B------:R-:W1:Y:S01]  /*2d710*/  LDC R7, c[0x0][0x230] ;  /* 0x00008c00ff077b82 */ /* 0x000e620000000800 */
[----:B------:R-:W-:Y:S01]  /*2d720*/  ISETP.GE.U32.AND P0, PT, R0, 0x7fffffac, PT ;  /* 0x7fffffac0000780c */ /* 0x000fe20003f06070 */
[----:B------:R-:W-:Y:S01]  /*2d730*/  IMAD.WIDE R12, R12, 0x4, R4 ;  /* 0x000000040c0c7825 */ /* 0x000fe200078e0204 */
[----:B------:R4:W-:Y:S03]  /*2d740*/  LDGSTS.E [R242+0x40400], desc[UR58][R10.64], !P6 ;  /* 0x404000000af27fae */ /* 0x0009e6000f12187a */
[----:B------:R-:W-:Y:S01]  /*2d750*/  VIADD R0, R14, 0xffffffe7 ;  /* 0xffffffe70e007836 */ /* 0x000fe20000000000 */
[----:B------:R4:W-:Y:S01]  /*2d760*/  LDGSTS.E [R242+0x40480], desc[UR58][R12.64], !P6 ;  /* 0x404800000cf27fae */ /* 0x0009e2000f12187a */
[----:B------:R-:W-:-:S03]  /*2d770*/  IMAD.WIDE R14, R16, 0x4, R8 ;  /* 0x00000004100e7825 */ /* 0x000fc600078e0208 */
[----:B------:R-:W-:Y:S02]  /*2d780*/  ISETP.GE.U32.AND P6, PT, R0, 0x7fffffa8, PT ;  /* 0x7fffffa80000780c */ /* 0x000fe40003fc6070 */
[----:B--2---:R-:W-:Y:S01]  /*2d790*/  IADD3 R0, R2, -0x1d, RZ ;  /* 0xffffffe302007810 */ /* 0x004fe20007ffe0ff */
[----:B------:R-:W-:Y:S01]  /*2d7a0*/  IMAD.WIDE R16, R16, 0x4, R4 ;  /* 0x0000000410107825 */ /* 0x000fe200078e0204 */
[----:B------:R-:W2:Y:S01]  /*2d7b0*/  LDC R2, c[0x0][0x230] ;  /* 0x00008c00ff027b82 */ /* 0x000ea20000000800 */
[----:B------:R-:W-:Y:S02]  /*2d7c0*/  LDGSTS.E [R242+0x40800], desc[UR58][R14.64], !P3 ;  /* 0x408000000ef27fae */ /* 0x000fe4000d92187a */
[----:B------:R-:W-:Y:S02]  /*2d7d0*/  IMAD.WIDE R18, R20, 0x4, R8 ;  /* 0x0000000414127825 */ /* 0x000fe400078e0208 */
[----:B------:R-:W-:Y:S01]  /*2d7e0*/  LDGSTS.E [R242+0x40880], desc[UR58][R16.64], !P3 ;  /* 0x4088000010f27fae */ /* 0x000fe2000d92187a */
[----:B------:R-:W-:Y:S01]  /*2d7f0*/  ISETP.GE.U32.AND P3, PT, R0, 0x7fffffa4, PT ;  /* 0x7fffffa40000780c */ /* 0x000fe20003f66070 */
[----:B------:R-:W-:-:S02]  /*2d800*/  IMAD.WIDE R20, R20, 0x4, R4 ;  /* 0x0000000414147825 */ /* 0x000fc400078e0204 */
[----:B------:R-:W-:Y:S02]  /*2d810*/  LDGSTS.E [R242+0x40c00], desc[UR58][R18.64], !P2 ;  /* 0x40c0000012f27fae */ /* 0x000fe4000d12187a */
[----:B---3--:R-:W-:Y:S02]  /*2d820*/  VIADD R0, R3, 0xffffffdf ;  /* 0xffffffdf03007836 */ /* 0x008fe40000000000 */
[----:B------:R-:W3:Y:S01]  /*2d830*/  LDC R3, c[0x0][0x230] ;  /* 0x00008c00ff037b82 */ /* 0x000ee20000000800 */
[----:B------:R-:W-:Y:S01]  /*2d840*/  LDGSTS.E [R242+0x40c80], desc[UR58][R20.64], !P2 ;  /* 0x40c8000014f27fae */ /* 0x000fe2000d12187a */
[----:B------:R-:W-:Y:S01]  /*2d850*/  IMAD.WIDE R22, R24, 0x4, R8 ;  /* 0x0000000418167825 */ /* 0x000fe200078e0208 */
[----:B------:R-:W-:-:S03]  /*2d860*/  ISETP.GE.U32.AND P2, PT, R0, 0x7fffffa0, PT ;  /* 0x7fffffa00000780c */ /* 0x000fc60003f46070 */
[----:B------:R-:W-:Y:S01]  /*2d870*/  IMAD.WIDE R24, R24, 0x4, R4 ;  /* 0x0000000418187825 */ /* 0x000fe200078e0204 */
[----:B------:R-:W-:Y:S03]  /*2d880*/  LDGSTS.E [R242+0x41000], desc[UR58][R22.64], !P5 ;  /* 0x4100000016f27fae */ /* 0x000fe6000e92187a */
[----:B-1----:R-:W-:Y:S01]  /*2d890*/  VIADD R0, R7, 0xffffffdb ;  /* 0xffffffdb07007836 */ /* 0x002fe20000000000 */
[----:B------:R-:W-:Y:S01]  /*2d8a0*/  LDGSTS.E [R242+0x41080], desc[UR58][R24.64], !P5 ;  /* 0x4108000018f27fae */ /* 0x000fe2000e92187a */
[----:B------:R-:W1:Y:S01]  /*2d8b0*/  LDC R7, c[0x0][0x230] ;  /* 0x00008c00ff077b82 */ /* 0x000e620000000800 */
[----:B------:R-:W-:Y:S02]  /*2d8c0*/  IMAD.WIDE R26, R28, 0x4, R8 ;  /* 0x000000041c1a7825 */ /* 0x000fe400078e0208 */
[----:B------:R-:W-:Y:S02]  /*2d8d0*/  ISETP.GE.U32.AND P5, PT, R0, 0x7fffff9c, PT ;  /* 0x7fffff9c0000780c */ /* 0x000fe40003fa6070 */
[----:B------:R-:W-:Y:S01]  /*2d8e0*/  IMAD.WIDE R28, R28, 0x4, R4 ;  /* 0x000000041c1c7825 */ /* 0x000fe200078e0204 */
[----:B------:R-:W-:Y:S01]  /*2d8f0*/  IADD3 R0, R30, -0x29, RZ ;  /* 0xffffffd71e007810 */ /* 0x000fe20007ffe0ff */
[----:B------:R-:W-:Y:S02]  /*2d900*/  LDGSTS.E [R242+0x41400], desc[UR58][R26.64], !P0 ;  /* 0x414000001af27fae */ /* 0x000fe4000c12187a */
[----:B------:R-:W-:-:S02]  /*2d910*/  IMAD.WIDE R30, R32, 0x4, R8 ;  /* 0x00000004201e7825 */ /* 0x000fc400078e0208 */
[----:B------:R-:W-:Y:S02]  /*2d920*/  LDGSTS.E [R242+0x41480], desc[UR58][R28.64], !P0 ;  /* 0x414800001cf27fae */ /* 0x000fe4000c12187a */
[----:B------:R-:W-:Y:S01]  /*2d930*/  IMAD.WIDE R32, R32, 0x4, R4 ;  /* 0x0000000420207825 */ /* 0x000fe200078e0204 */
[----:B------:R-:W-:Y:S01]  /*2d940*/  ISETP.GE.U32.AND P0, PT, R0, 0x7fffff98, PT ;  /* 0x7fffff980000780c */ /* 0x000fe20003f06070 */
[----:B------:R-:W-:Y:S02]  /*2d950*/  LDGSTS.E [R242+0x41800], desc[UR58][R30.64], !P6 ;  /* 0x418000001ef27fae */ /* 0x000fe4000f12187a */
[----:B--2---:R-:W-:Y:S02]  /*2d960*/  VIADD R2, R2, 0xffffffd3 ;  /* 0xffffffd302027836 */ /* 0x004fe40000000000 */
[----:B------:R-:W-:Y:S01]  /*2d970*/  VIADD R0, R34, 0xffffffcf ;  /* 0xffffffcf22007836 */ /* 0x000fe20000000000 */
[----:B------:R-:W-:Y:S01]  /*2d980*/  LDGSTS.E [R242+0x41880], desc[UR58][R32.64], !P6 ;  /* 0x4188000020f27fae */ /* 0x000fe2000f12187a */
[----:B------:R-:W-:Y:S01]  /*2d990*/  IMAD.WIDE R34, R36, 0x4, R8 ;  /* 0x0000000424227825 */ /* 0x000fe200078e0208 */
[----:B------:R-:W-:-:S02]  /*2d9a0*/  ISETP.GE.U32.AND P6, PT, R2, 0x7fffff94, PT ;  /* 0x7fffff940200780c */ /* 0x000fc40003fc6070 */
[----:B------:R-:W2:Y:S01]  /*2d9b0*/  LDC R2, c[0x0][0x230] ;  /* 0x00008c00ff027b82 */ /* 0x000ea20000000800 */
[----:B------:R-:W-:Y:S01]  /*2d9c0*/  IMAD.WIDE R36, R36, 0x4, R4 ;  /* 0x0000000424247825 */ /* 0x000fe200078e0204 */
[----:B------:R-:W-:Y:S03]  /*2d9d0*/  LDGSTS.E [R242+0x41c00], desc[UR58][R34.64], !P3 ;  /* 0x41c0000022f27fae */ /* 0x000fe6000d92187a */
[----:B------:R-:W-:Y:S01]  /*2d9e0*/  IMAD.WIDE R38, R40, 0x4, R8 ;  /* 0x0000000428267825 */ /* 0x000fe200078e0208 */
[----:B------:R-:W-:Y:S01]  /*2d9f0*/  LDGSTS.E [R242+0x41c80], desc[UR58][R36.64], !P3 ;  /* 0x41c8000024f27fae */ /* 0x000fe2000d92187a */
[----:B------:R-:W-:Y:S02]  /*2da00*/  ISETP.GE.U32.AND P3, PT, R0, 0x7fffff90, PT ;  /* 0x7fffff900000780c */ /* 0x000fe40003f66070 */
[----:B------:R-:W-:Y:S01]  /*2da10*/  IMAD.WIDE R40, R40, 0x4, R4 ;  /* 0x0000000428287825 */ /* 0x000fe200078e0204 */
[----:B---3--:R-:W-:Y:S01]  /*2da20*/  IADD3 R0, R3, -0x35, RZ ;  /* 0xffffffcb03007810 */ /* 0x008fe20007ffe0ff */
[----:B------:R-:W-:Y:S01]  /*2da30*/  LDGSTS.E [R242+0x42000], desc[UR58][R38.64], !P2 ;  /* 0x4200000026f27fae */ /* 0x000fe2000d12187a */
[----:B------:R-:W3:Y:S01]  /*2da40*/  LDC R3, c[0x0][0x230] ;  /* 0x00008c00ff037b82 */ /* 0x000ee20000000800 */
[----:B------:R-:W-:-:S02]  /*2da50*/  IMAD.WIDE R42, R44, 0x4, R8 ;  /* 0x000000042c2a7825 */ /* 0x000fc400078e0208 */
[----:B------:R-:W-:Y:S01]  /*2da60*/  LDGSTS.E [R242+0x42080], desc[UR58][R40.64], !P2 ;  /* 0x4208000028f27fae */ /* 0x000fe2000d12187a */
[----:B------:R-:W-:Y:S01]  /*2da70*/  ISETP.GE.U32.AND P2, PT, R0, 0x7fffff8c, PT ;  /* 0x7fffff8c0000780c */ /* 0x000fe20003f46070 */
[----:B------:R-:W-:Y:S02]  /*2da80*/  IMAD.WIDE R44, R44, 0x4, R4 ;  /* 0x000000042c2c7825 */ /* 0x000fe400078e0204 */
[----:B------:R-:W-:Y:S02]  /*2da90*/  LDGSTS.E [R242+0x42400], desc[UR58][R42.64], !P5 ;  /* 0x424000002af27fae */ /* 0x000fe4000e92187a */
[----:B-1----:R-:W-:Y:S02]  /*2daa0*/  VIADD R0, R7, 0xffffffc7 ;  /* 0xffffffc707007836 */ /* 0x002fe40000000000 */
[----:B------:R-:W-:Y:S01]  /*2dab0*/  IMAD R48, R6, 0x28, RZ ;  /* 0x0000002806307824 */ /* 0x000fe200078e02ff */
[----:B------:R-:W1:Y:S01]  /*2dac0*/  LDC R7, c[0x0][0x230] ;  /* 0x00008c00ff077b82 */ /* 0x000e620000000800 */
[----:B------:R-:W-:Y:S01]  /*2dad0*/  LDGSTS.E [R242+0x42480], desc[UR58][R44.64], !P5 ;  /* 0x424800002cf27fae */ /* 0x000fe2000e92187a */
[----:B------:R-:W-:Y:S01]  /*2dae0*/  ISETP.GE.U32.AND P5, PT, R0, 0x7fffff88, PT ;  /* 0x7fffff880000780c */ /* 0x000fe20003fa6070 */
[----:B------:R-:W-:-:S04]  /*2daf0*/  IMAD.WIDE R46, R48, 0x4, R8 ;  /* 0x00000004302e7825 */ /* 0x000fc800078e0208 */
[----:B------:R-:W-:Y:S01]  /*2db00*/  IMAD.WIDE R48, R48, 0x4, R4 ;  /* 0x0000000430307825 */ /* 0x000fe200078e0204 */
[----:B------:R-:W-:Y:S03]  /*2db10*/  LDGSTS.E [R242+0x42800], desc[UR58][R46.64], !P0 ;  /* 0x428000002ef27fae */ /* 0x000fe6000c12187a */
[----:B------:R-:W-:Y:S01]  /*2db20*/  VIADD R0, R50, 0xffffffc3 ;  /* 0xffffffc332007836 */ /* 0x000fe20000000000 */
[----:B------:R-:W-:Y:S01]  /*2db30*/  LDGSTS.E [R242+0x42880], desc[UR58][R48.64], !P0 ;  /* 0x4288000030f27fae */ /* 0x000fe2000c12187a */
[C---:B------:R-:W-:Y:S02]  /*2db40*/  IMAD R52, R6.reuse, 0x2c, RZ ;  /* 0x0000002c06347824 */ /* 0x040fe400078e02ff */
[----:B------:R-:W-:Y:S01]  /*2db50*/  IMAD R56, R6, 0x30, RZ ;  /* 0x0000003006387824 */ /* 0x000fe200078e02ff */
[----:B------:R-:W-:Y:S01]  /*2db60*/  ISETP.GE.U32.AND P0, PT, R0, 0x7fffff84, PT ;  /* 0x7fffff840000780c */ /* 0x000fe20003f06070 */
[----:B------:R-:W-:-:S04]  /*2db70*/  IMAD.WIDE R50, R52, 0x4, R8 ;  /* 0x0000000434327825 */ /* 0x000fc800078e0208 */
[----:B------:R-:W-:Y:S01]  /*2db80*/  IMAD.WIDE R52, R52, 0x4, R4 ;  /* 0x0000000434347825 */ /* 0x000fe200078e0204 */
[----:B------:R-:W-:Y:S03]  /*2db90*/  LDGSTS.E [R242+0x42c00], desc[UR58][R50.64], !P6 ;  /* 0x42c0000032f27fae */ /* 0x000fe6000f12187a */
[----:B--2---:R-:W-:Y:S01]  /*2dba0*/  VIADD R0, R2, 0xfffffffe ;  /* 0xfffffffe02007836 */ /* 0x004fe20000000000 */
[----:B------:R-:W-:Y:S01]  /*2dbb0*/  LDGSTS.E [R242+0x42c80], desc[UR58][R52.64], !P6 ;  /* 0x42c8000034f27fae */ /* 0x000fe2000f12187a */
[----:B------:R-:W2:Y:S01]  /*2dbc0*/  LDC R2, c[0x0][0x230] ;  /* 0x00008c00ff027b82 */ /* 0x000ea20000000800 */
[----:B------:R-:W-:Y:S02]  /*2dbd0*/  IMAD.WIDE R54, R56, 0x4, R8 ;  /* 0x0000000438367825 */ /* 0x000fe400078e0208 */
[----:B------:R-:W-:Y:S02]  /*2dbe0*/  ISETP.GE.U32.AND P6, PT, R0, 0x7fffffbf, PT ;  /* 0x7fffffbf0000780c */ /* 0x000fe40003fc6070 */
[----:B------:R-:W-:Y:S01]  /*2dbf0*/  IMAD.WIDE R56, R56, 0x4, R4 ;  /* 0x0000000438387825 */ /* 0x000fe200078e0204 */
[----:B---3--:R-:W-:Y:S01]  /*2dc00*/  IADD3 R0, R3, -0x6, RZ ;  /* 0xfffffffa03007810 */ /* 0x008fe20007ffe0ff */
[----:B------:R-:W-:Y:S02]  /*2dc10*/  LDGSTS.E [R242+0x43000], desc[UR58][R54.64], !P3 ;  /* 0x4300000036f27fae */ /* 0x000fe4000d92187a */
[----:B------:R-:W-:-:S02]  /*2dc20*/  IMAD R60, R6, 0x34, RZ ;  /* 0x00000034063c7824 */ /* 0x000fc400078e02ff */
[----:B------:R-:W-:Y:S01]  /*2dc30*/  LDGSTS.E [R242+0x43080], desc[UR58][R56.64], !P3 ;  /* 0x4308000038f27fae */ /* 0x000fe2000d92187a */
[----:B------:R-:W-:Y:S01]  /*2dc40*/  ISETP.GE.U32.AND P3, PT, R0, 0x7fffffbb, PT ;  /* 0x7fffffbb0000780c */ /* 0x000fe20003f66070 */
[----:B------:R-:W-:-:S04]  /*2dc50*/  IMAD.WIDE R58, R60, 0x4, R8 ;  /* 0x000000043c3a7825 */ /* 0x000fc800078e0208 */
[----:B------:R-:W-:Y:S01]  /*2dc60*/  IMAD.WIDE R60, R60, 0x4, R4 ;  /* 0x000000043c3c7825 */ /* 0x000fe200078e0204 */
[----:B------:R-:W-:Y:S03]  /*2dc70*/  LDGSTS.E [R242+0x43400], desc[UR58][R58.64], !P2 ;  /* 0x434000003af27fae */ /* 0x000fe6000d12187a */
[----:B-1----:R-:W-:Y:S01]  /*2dc80*/  VIADD R0, R7, 0xfffffff6 ;  /* 0xfffffff607007836 */ /* 0x002fe20000000000 */
[----:B------:R-:W-:Y:S01]  /*2dc90*/  LDGSTS.E [R242+0x43480], desc[UR58][R60.64], !P2 ;  /* 0x434800003cf27fae */ /* 0x000fe2000d12187a */
[C---:B------:R-:W-:Y:S01]  /*2dca0*/  IMAD R64, R6.reuse, 0x38, RZ ;  /* 0x0000003806407824 */ /* 0x040fe200078e02ff */
[----:B------:R-:W1:Y:S01]  /*2dcb0*/  LDC R7, c[0x0][0x230] ;  /* 0x00008c00ff077b82 */ /* 0x000e620000000800 */
[----:B------:R-:W-:Y:S01]  /*2dcc0*/  IMAD R68, R6, 0x3c, RZ ;  /* 0x0000003c06447824 */ /* 0x000fe200078e02ff */
[----:B------:R-:W-:Y:S01]  /*2dcd0*/  ISETP.GE.U32.AND P2, PT, R0, 0x7fffffb7, PT ;  /* 0x7fffffb70000780c */ /* 0x000fe20003f46070 */
[----:B------:R-:W-:-:S04]  /*2dce0*/  IMAD.WIDE R62, R64, 0x4, R8 ;  /* 0x00000004403e7825 */ /* 0x000fc800078e0208 */
[----:B------:R-:W-:Y:S01]  /*2dcf0*/  IMAD.WIDE R64, R64, 0x4, R4 ;  /* 0x0000000440407825 */ /* 0x000fe200078e0204 */
[----:B------:R-:W-:Y:S03]  /*2dd00*/  LDGSTS.E [R242+0x43800], desc[UR58][R62.64], !P5 ;  /* 0x438000003ef27fae */ /* 0x000fe6000e92187a */
[----:B------:R-:W-:Y:S01]  /*2dd10*/  VIADD R0, R66, 0xfffffff2 ;  /* 0xfffffff242007836 */ /* 0x000fe20000000000 */
[----:B------:R-:W-:Y:S01]  /*2dd20*/  LDGSTS.E [R242+0x43880], desc[UR58][R64.64], !P5 ;  /* 0x4388000040f27fae */ /* 0x000fe2000e92187a */
[----:B------:R-:W-:Y:S01]  /*2dd30*/  IMAD.WIDE R66, R68, 0x4, R8 ;  /* 0x0000000444427825 */ /* 0x000fe200078e0208 */
[----:B------:R-:W-:Y:S02]  /*2dd40*/  LOP3.LUT R3, R199, 0x20, RZ, 0x3c, !PT ;  /* 0x00000020c7037812 */ /* 0x000fe400078e3cff */
[----:B------:R-:W-:Y:S01]  /*2dd50*/  ISETP.GE.U32.AND P5, PT, R0, 0x7fffffb3, PT ;  /* 0x7fffffb30000780c */ /* 0x000fe20003fa6070 */
[----:B------:R-:W-:Y:S01]  /*2dd60*/  IMAD.WIDE R68, R68, 0x4, R4 ;  /* 0x0000000444447825 */ /* 0x000fe200078e0204 */
[----:B------:R-:W-:Y:S03]  /*2dd70*/  LDGSTS.E [R242+0x43c00], desc[UR58][R66.64], !P0 ;  /* 0x43c0000042f27fae */ /* 0x000fe6000c12187a */
[----:B--2---:R-:W-:Y:S01]  /*2dd80*/  VIADD R0, R2, 0xffffffee ;  /* 0xffffffee02007836 */ /* 0x004fe20000000000 */
[----:B------:R-:W-:Y:S01]  /*2dd90*/  LDGSTS.E [R242+0x43c80], desc[UR58][R68.64], !P0 ;  /* 0x43c8000044f27fae */ /* 0x000fe2000c12187a */
[----:B------:R-:W2:Y:S01]  /*2dda0*/  LDC R2, c[0x0][0x230] ;  /* 0x00008c00ff027b82 */ /* 0x000ea20000000800 */
[----:B------:R-:W-:Y:S01]  /*2ddb0*/  IADD3 R3, R3, UR4, RZ ;  /* 0x0000000403037c10 */ /* 0x000fe2000fffe0ff */
[----:B------:R-:W-:Y:S01]  /*2ddc0*/  IMAD.WIDE R70, R6, 0x4, R8 ;  /* 0x0000000406467825 */ /* 0x000fe200078e0208 */
[----:B------:R-:W-:-:S03]  /*2ddd0*/  ISETP.GE.U32.AND P0, PT, R0, 0x7fffffaf, PT ;  /* 0x7fffffaf0000780c */ /* 0x000fc60003f06070 */
[----:B------:R-:W-:Y:S01]  /*2dde0*/  IMAD.WIDE R72, R6, 0x4, R4 ;  /* 0x0000000406487825 */ /* 0x000fe200078e0204 */
[----:B------:R-:W-:Y:S03]  /*2ddf0*/  LDGSTS.E [R3+0x40100], desc[UR58][R70.64], !P6 ;  /* 0x4010000046037fae */ /* 0x000fe6000f12187a */
[----:B------:R-:W-:Y:S01]  /*2de00*/  VIADD R0, R74, 0xffffffea ;  /* 0xffffffea4a007836 */ /* 0x000fe20000000000 */
[----:B------:R-:W-:Y:S01]  /*2de10*/  LDGSTS.E [R3+0x40180], desc[UR58][R72.64], !P6 ;  /* 0x4018000048037fae */ /* 0x000fe2000f12187a */
[----:B------:R-:W-:-:S03]  /*2de20*/  IMAD R76, R6, 0x5, RZ ;  /* 0x00000005064c7824 */ /* 0x000fc600078e02ff */
        /* <DEDUP_REMOVED lines=15> */
[----:B------:R-:W-:-:S03]  /*2df20*/  IMAD.WIDE R82, R84, 0x4, R8 ;  /* 0x0000000454527825 */ /* 0x000fc600078e0208 */
[----:B------:R-:W-:Y:S01]  /*2df30*/  ISETP.GE.U32.AND P2, PT, R0, 0x7fffffa3, PT ;  /* 0x7fffffa30000780c */ /* 0x000fe20003f46070 */
[----:B------:R-:W-:Y:S01]  /*2df40*/  IMAD.WIDE R84, R84, 0x4, R4 ;  /* 0x0000000454547825 */ /* 0x000fe200078e0204 */
[----:B--2---:R-:W-:Y:S01]  /*2df50*/  IADD3 R0, R2, -0x22, RZ ;  /* 0xffffffde02007810 */ /* 0x004fe20007ffe0ff */
[----:B------:R-:W-:Y:S01]  /*2df60*/  LDGSTS.E [R3+0x40d00], desc[UR58][R82.64], !P5 ;  /* 0x40d0000052037fae */ /* 0x000fe2000e92187a */
[----:B------:R-:W2:Y:S01]  /*2df70*/  LDC R2, c[0x0][0x230] ;  /* 0x00008c00ff027b82 */ /* 0x000ea20000000800 */
[----:B------:R-:W-:Y:S02]  /*2df80*/  IMAD R88, R6, 0x11, RZ ;  /* 0x0000001106587824 */ /* 0x000fe400078e02ff */
[----:B------:R-:W-:Y:S01]  /*2df90*/  LDGSTS.E [R3+0x40d80], desc[UR58][R84.64], !P5 ;  /* 0x40d8000054037fae */ /* 0x000fe2000e92187a */
[----:B------:R-:W-:Y:S01]  /*2dfa0*/  ISETP.GE.U32.AND P5, PT, R0, 0x7fffff9f, PT ;  /* 0x7fffff9f0000780c */ /* 0x000fe20003fa6070 */
[----:B------:R-:W-:-:S04]  /*2dfb0*/  IMAD.WIDE R86, R88, 0x4, R8 ;  /* 0x0000000458567825 */ /* 0x000fc800078e0208 */
        /* <DEDUP_REMOVED lines=84> */
[----:B------:R-:W-:Y:S01]  /*2e500*/  SHF.L.U32 R136, R6, 0x1, RZ ;  /* 0x0000000106887819 */ /* 0x000fe200000006ff */
[----:B------:R-:W-:Y:S02]  /*2e510*/  LDGSTS.E [R3+0x43d00], desc[UR58][R130.64], !P6 ;  /* 0x43d0000082037fae */ /* 0x000fe4000f12187a */
[----:B--2---:R-:W-:-:S02]  /*2e520*/  VIADD R0, R2, 0xffffffed ;  /* 0xffffffed02007836 */ /* 0x004fc40000000000 */
[----:B------:R-:W-:Y:S01]  /*2e530*/  VIADD R2, R134, UR4 ;  /* 0x0000000486027c36 */ /* 0x000fe20008000000 */
[----:B------:R-:W-:Y:S01]  /*2e540*/  LDGSTS.E [R3+0x43d80], desc[UR58][R132.64], !P6 ;  /* 0x43d8000084037fae */ /* 0x000fe2000f12187a */
        /* <DEDUP_REMOVED lines=8> */
[C---:B------:R-:W-:Y:S01]  /*2e5d0*/  IMAD.WIDE R138, R140.reuse, 0x4, R8 ;  /* 0x000000048c8a7825 */ /* 0x040fe200078e0208 */
[----:B-1----:R-:W-:Y:S02]  /*2e5e0*/  IADD3 R0, R7, -0x1b, RZ ;  /* 0xffffffe507007810 */ /* 0x002fe40007ffe0ff */
[----:B------:R-:W1:Y:S01]  /*2e5f0*/  LDC R7, c[0x0][0x230] ;  /* 0x00008c00ff077b82 */ /* 0x000e620000000800 */
[----:B------:R-:W-:Y:S01]  /*2e600*/  IMAD.WIDE R140, R140, 0x4, R4 ;  /* 0x000000048c8c7825 */ /* 0x000fe200078e0204 */
[----:B------:R-:W-:Y:S03]  /*2e610*/  LDGSTS.E [R2+0x40600], desc[UR58][R138.64], !P2 ;  /* 0x406000008a027fae */ /* 0x000fe6000d12187a */
[----:B------:R-:W-:Y:S01]  /*2e620*/  IMAD R144, R6, 0xa, RZ ;  /* 0x0000000a06907824 */ /* 0x000fe200078e02ff */
[----:B------:R-:W-:Y:S01]  /*2e630*/  LDGSTS.E [R2+0x40680], desc[UR58][R140.64], !P2 ;  /* 0x406800008c027fae */ /* 0x000fe2000d12187a */
[----:B------:R-:W-:-:S02]  /*2e640*/  ISETP.GE.U32.AND P2, PT, R0, 0x7fffffa6, PT ;  /* 0x7fffffa60000780c */ /* 0x000fc40003f46070 */
        /* <DEDUP_REMOVED lines=75> */
[----:B------:R-:W-:Y:S01]  /*2eb00*/  IMAD R188, R6, 0x36, RZ ;  /* 0x0000003606bc7824 */ /* 0x000fe200078e02ff */
[----:B------:R-:W-:Y:S01]  /*2eb10*/  LDGSTS.E [R2+0x43280], desc[UR58][R184.64], !P5 ;  /* 0x43280000b8027fae */ /* 0x000fe2000e92187a */
[----:B------:R-:W-:Y:S02]  /*2eb20*/  VIADD R0, R186, 0xfffffff8 ;  /* 0xfffffff8ba007836 */ /* 0x000fe40000000000 */
[----:B------:R-:W-:-:S03]  /*2eb30*/  IMAD.WIDE R186, R188, 0x4, R8 ;  /* 0x00000004bcba7825 */ /* 0x000fc600078e0208 */
[----:B------:R-:W-:Y:S01]  /*2eb40*/  ISETP.GE.U32.AND P5, PT, R0, 0x7fffffb9, PT ;  /* 0x7fffffb90000780c */ /* 0x000fe20003fa6070 */
[----:B------:R-:W-:Y:S01]  /*2eb50*/  IMAD.WIDE R188, R188, 0x4, R4 ;  /* 0x00000004bcbc7825 */ /* 0x000fe200078e0204 */
[----:B-1----:R-:W-:Y:S01]  /*2eb60*/  IADD3 R0, R7, -0xc, RZ ;  /* 0xfffffff407007810 */ /* 0x002fe20007ffe0ff */
[----:B------:R-:W-:Y:S02]  /*2eb70*/  LDGSTS.E [R2+0x43600], desc[UR58][R186.64], !P0 ;  /* 0x43600000ba027fae */ /* 0x000fe4000c12187a */
        /* <DEDUP_REMOVED lines=10> */
[C---:B------:R-:W-:Y:S01]  /*2ec20*/  IMAD.WIDE R194, R196.reuse, 0x4, R8 ;  /* 0x00000004c4c27825 */ /* 0x040fe200078e0208 */
[----:B------:R4:W-:Y:S03]  /*2ec30*/  STL.64 [R1+0x4a98], R10 ;  /* 0x004a980a01007387 */ /* 0x0009e60000100a00 */
[----:B------:R-:W-:Y:S01]  /*2ec40*/  IMAD.WIDE R196, R196, 0x4, R4 ;  /* 0x00000004c4c47825 */ /* 0x000fe200078e0204 */
[----:B------:R-:W-:Y:S03]  /*2ec50*/  LDGSTS.E [R2+0x43e00], desc[UR58][R194.64], !P3 ;  /* 0x43e00000c2027fae */ /* 0x000fe6000d92187a */
[----:B------:R-:W-:Y:S01]  /*2ec60*/  VIADD R0, R198, 0xffffffec ;  /* 0xffffffecc6007836 */ /* 0x000fe20000000000 */
[----:B------:R-:W-:Y:S01]  /*2ec70*/  LDGSTS.E [R2+0x43e80], desc[UR58][R196.64], !P3 ;  /* 0x43e80000c4027fae */ /* 0x000fe2000d92187a */
[----:B------:R-:W-:Y:S01]  /*2ec80*/  IMAD R200, R6, 0x3, RZ ;  /* 0x0000000306c87824 */ /* 0x000fe200078e02ff */
[----:B----4-:R-:W-:-:S03]  /*2ec90*/  LOP3.LUT R10, R199, 0x60, RZ, 0x3c, !PT ;  /* 0x00000060c70a7812 */ /* 0x010fc600078e3cff */
[----:B------:R-:W-:Y:S01]  /*2eca0*/  IMAD.WIDE R198, R200, 0x4, R8 ;  /* 0x00000004c8c67825 */ /* 0x000fe200078e0208 */
[----:B------:R-:W-:-:S03]  /*2ecb0*/  ISETP.GE.U32.AND P3, PT, R0, 0x7fffffad, PT ;  /* 0x7fffffad0000780c */ /* 0x000fc60003f66070 */
[----:B------:R-:W-:Y:S02]  /*2ecc0*/  VIADD R0, R10, UR4 ;  /* 0x000000040a007c36 */ /* 0x000fe40008000000 */
[----:B------:R-:W-:Y:S01]  /*2ecd0*/  IMAD.WIDE R200, R200, 0x4, R4 ;  /* 0x00000004c8c87825 */ /* 0x000fe200078e0204 */
[----:B------:R-:W-:Y:S02]  /*2ece0*/  IADD3 R7, R202, -0x18, RZ ;  /* 0xffffffe8ca077810 */ /* 0x000fe40007ffe0ff */
[----:B------:R-:W-:Y:S01]  /*2ecf0*/  LDGSTS.E [R0+0x40300], desc[UR58][R198.64], !P2 ;  /* 0x40300000c6007fae */ /* 0x000fe2000d12187a */
[----:B------:R-:W-:-:S03]  /*2ed00*/  IMAD R204, R6, 0x7, RZ ;  /* 0x0000000706cc7824 */ /* 0x000fc600078e02ff */
[----:B------:R-:W-:Y:S01]  /*2ed10*/  LDGSTS.E [R0+0x40380], desc[UR58][R200.64], !P2 ;  /* 0x40380000c8007fae */ /* 0x000fe2000d12187a */
[----:B------:R-:W-:Y:S01]  /*2ed20*/  IMAD.WIDE R202, R204, 0x4, R8 ;  /* 0x00000004ccca7825 */ /* 0x000fe200078e0208 */
[----:B------:R-:W-:-:S03]  /*2ed30*/  ISETP.GE.U32.AND P2, PT, R7, 0x7fffffa9, PT ;  /* 0x7fffffa90700780c */ /* 0x000fc60003f46070 */
        /* <DEDUP_REMOVED lines=22> */
[----:B------:R-:W-:Y:S01]  /*2eea0*/  IADD3 R7, R218, -0x28, RZ ;  /* 0xffffffd8da077810 */ /* 0x000fe20007ffe0ff */
        /* <DEDUP_REMOVED lines=31> */
[----:B------:R-:W-:-:S04]  /*2f0a0*/  IMAD.WIDE R234, R236, 0x4, R8 ;  /* 0x00000004ecea7825 */ /* 0x000fc800078e0208 */
[----:B------:R-:W-:Y:S01]  /*2f0b0*/  IMAD.WIDE R236, R236, 0x4, R4 ;  /* 0x00000004ecec7825 */ /* 0x000fe200078e0204 */
[----:B------:R-:W-:Y:S03]  /*2f0c0*/  LDGSTS.E [R0+0x42700], desc[UR58][R234.64], !P3 ;  /* 0x42700000ea007fae */ /* 0x000fe6000d92187a */
[C---:B------:R-:W-:Y:S01]  /*2f0d0*/  IMAD R240, R6.reuse, 0x2b, RZ ;  /* 0x0000002b06f07824 */ /* 0x040fe200078e02ff */
[----:B------:R-:W-:Y:S01]  /*2f0e0*/  LDGSTS.E [R0+0x42780], desc[UR58][R236.64], !P3 ;  /* 0x42780000ec007fae */ /* 0x000fe2000d92187a */
[----:B------:R-:W-:Y:S01]  /*2f0f0*/  ISETP.GE.U32.AND P3, PT, R7, 0x7fffff85, PT ;  /* 0x7fffff850700780c */ /* 0x000fe20003f66070 */
[----:B------:R-:W-:Y:S01]  /*2f100*/  IMAD R243, R6, 0x2f, RZ ;  /* 0x0000002f06f37824 */ /* 0x000fe200078e02ff */
[----:B------:R-:W-:Y:S01]  /*2f110*/  ISETP.GE.U32.AND P6, PT, R238, 0x7fffff89, PT ;  /* 0x7fffff89ee00780c */ /* 0x000fe20003fc6070 */
[----:B------:R-:W-:Y:S01]  /*2f120*/  VIADD R7, R239, 0xffffffc0 ;  /* 0xffffffc0ef077836 */ /* 0x000fe20000000000 */
[----:B------:R1:W-:Y:S01]  /*2f130*/  STL.64 [R1+0x4aa0], R12 ;  /* 0x004aa00c01007387 */ /* 0x0003e20000100a00 */
[----:B------:R-:W-:-:S04]  /*2f140*/  IMAD.WIDE R238, R240, 0x4, R8 ;  /* 0x00000004f0ee7825 */ /* 0x000fc800078e0208 */
[--C-:B------:R-:W-:Y:S01]  /*2f150*/  IMAD.WIDE R240, R240, 0x4, R4.reuse ;  /* 0x00000004f0f07825 */ /* 0x100fe200078e0204 */
[----:B------:R-:W-:Y:S03]  /*2f160*/  LDGSTS.E [R0+0x42b00], desc[UR58][R238.64], !P2 ;  /* 0x42b00000ee007fae */ /* 0x000fe6000d12187a */
[C---:B------:R-:W-:Y:S01]  /*2f170*/  IMAD.WIDE R10, R243.reuse, 0x4, R4 ;  /* 0x00000004f30a7825 */ /* 0x040fe200078e0204 */
[----:B------:R-:W-:Y:S03]  /*2f180*/  LDGSTS.E [R0+0x42b80], desc[UR58][R240.64], !P2 ;  /* 0x42b80000f0007fae */ /* 0x000fe6000d12187a */
[----:B-1----:R-:W-:-:S04]  /*2f190*/  IMAD.WIDE R12, R243, 0x4, R8 ;  /* 0x00000004f30c7825 */ /* 0x002fc800078e0208 */
[----:B------:R-:W-:Y:S01]  /*2f1a0*/  IMAD R244, R6, 0x33, RZ ;  /* 0x0000003306f47824 */ /* 0x000fe200078e02ff */
[----:B------:R1:W-:Y:S04]  /*2f1b0*/  STL.64 [R1+0x30], R12 ;  /* 0x0000300c01007387 */ /* 0x0003e80000100a00 */
[----:B------:R1:W-:Y:S04]  /*2f1c0*/  LDGSTS.E [R0+0x42f00], desc[UR58][R12.64], !P5 ;  /* 0x42f000000c007fae */ /* 0x0003e8000e92187a */
[----:B------:R2:W-:Y:S04]  /*2f1d0*/  STL.64 [R1+0x28], R10 ;  /* 0x0000280a01007387 */ /* 0x0005e80000100a00 */
[----:B------:R2:W-:Y:S01]  /*2f1e0*/  LDGSTS.E [R0+0x42f80], desc[UR58][R10.64], !P5 ;  /* 0x42f800000a007fae */ /* 0x0005e2000e92187a */
[----:B-1----:R-:W-:-:S04]  /*2f1f0*/  IMAD.WIDE R12, R244, 0x4, R8 ;  /* 0x00000004f40c7825 */ /* 0x002fc800078e0208 */
[----:B--2---:R-:W-:Y:S01]  /*2f200*/  IMAD.WIDE R10, R244, 0x4, R4 ;  /* 0x00000004f40a7825 */ /* 0x004fe200078e0204 */
[----:B------:R1:W-:Y:S03]  /*2f210*/  STL.64 [R1+0x20], R12 ;  /* 0x0000200c01007387 */ /* 0x0003e60000100a00 */
[C---:B------:R-:W-:Y:S01]  /*2f220*/  IMAD R244, R6.reuse, 0x37, RZ ;  /* 0x0000003706f47824 */ /* 0x040fe200078e02ff */
[----:B------:R1:W-:Y:S01]  /*2f230*/  LDGSTS.E [R0+0x43300], desc[UR58][R12.64], !P0 ;  /* 0x433000000c007fae */ /* 0x0003e2000c12187a */
[----:B------:R-:W-:-:S03]  /*2f240*/  IMAD R250, R6, 0x3b, RZ ;  /* 0x0000003b06fa7824 */ /* 0x000fc600078e02ff */
[----:B------:R2:W-:Y:S04]  /*2f250*/  STL.64 [R1+0x18], R10 ;  /* 0x0000180a01007387 */ /* 0x0005e80000100a00 */
[----:B------:R2:W-:Y:S01]  /*2f260*/  LDGSTS.E [R0+0x43380], desc[UR58][R10.64], !P0 ;  /* 0x433800000a007fae */ /* 0x0005e2000c12187a */
[----:B-1----:R-:W-:-:S04]  /*2f270*/  IMAD.WIDE R12, R244, 0x4, R8 ;  /* 0x00000004f40c7825 */ /* 0x002fc800078e0208 */
[----:B--2---:R-:W-:Y:S01]  /*2f280*/  IMAD.WIDE R10, R244, 0x4, R4 ;  /* 0x00000004f40a7825 */ /* 0x004fe200078e0204 */
[----:B------:R1:W-:Y:S04]  /*2f290*/  STL.64 [R1+0x10], R12 ;  /* 0x0000100c01007387 */ /* 0x0003e80000100a00 */
[----:B------:R-:W-:Y:S04]  /*2f2a0*/  LDGSTS.E [R0+0x43700], desc[UR58][R12.64], !P6 ;  /* 0x437000000c007fae */ /* 0x000fe8000f12187a */
[----:B------:R2:W-:Y:S04]  /*2f2b0*/  STL.64 [R1+0x8], R10 ;  /* 0x0000080a01007387 */ /* 0x0005e80000100a00 */
[----:B------:R2:W-:Y:S04]  /*2f2c0*/  LDGSTS.E [R0+0x43780], desc[UR58][R10.64], !P6 ;  /* 0x437800000a007fae */ /* 0x0005e8000f12187a */
[----:B-1----:R-:W3:Y:S01]  /*2f2d0*/  LDL.LU.64 R12, [R1+0x4aa0] ;  /* 0x004aa000010c7983 */ /* 0x002ee20000300a00 */
[----:B--2---:R-:W-:-:S05]  /*2f2e0*/  IMAD.WIDE R10, R250, 0x4, R8 ;  /* 0x00000004fa0a7825 */ /* 0x004fca00078e0208 */
[----:B------:R1:W-:Y:S04]  /*2f2f0*/  STL.64 [R1], R10 ;  /* 0x0000000a01007387 */ /* 0x0003e80000100a00 */
[----:B------:R-:W-:Y:S04]  /*2f300*/  LDGSTS.E [R0+0x43b00], desc[UR58][R10.64], !P3 ;  /* 0x43b000000a007fae */ /* 0x000fe8000d92187a */
[----:B-1----:R-:W2:Y:S01]  /*2f310*/  LDL.LU.64 R10, [R1+0x4a98] ;  /* 0x004a9800010a7983 */ /* 0x002ea20000300a00 */
[C---:B------:R-:W-:Y:S02]  /*2f320*/  ISETP.GE.AND P2, PT, R248.reuse, R7, PT ;  /* 0x00000007f800720c */ /* 0x040fe40003f46270 */
[----:B------:R-:W-:-:S02]  /*2f330*/  LOP3.LUT R248, R248, 0x20, RZ, 0xfc, !PT ;  /* 0x00000020f8f87812 */ /* 0x000fc400078efcff */
[----:B------:R-:W-:Y:S02]  /*2f340*/  SEL R243, RZ, 0x4, P2 ;  /* 0x00000004fff37807 */ /* 0x000fe40001000000 */
[----:B------:R-:W-:Y:S02]  /*2f350*/  ISETP.GE.AND P2, PT, R248, R7, PT ;  /* 0x00000007f800720c */ /* 0x000fe40003f46270 */
[----:B------:R-:W1:Y:S01]  /*2f360*/  LDC R248, c[0x0][0x230] ;  /* 0x00008c00fff87b82 */ /* 0x000e620000000800 */
[----:B------:R-:W-:Y:S02]  /*2f370*/  ISETP.GE.U32.AND P5, PT, R7, 0x7fffff81, PT ;  /* 0x7fffff810700780c */ /* 0x000fe40003fa6070 */
[----:B------:R-:W-:Y:S02]  /*2f380*/  SEL R7, RZ, 0x4, P2 ;  /* 0x00000004ff077807 */ /* 0x000fe40001000000 */
[----:B------:R-:W-:-:S04]  /*2f390*/  PLOP3.LUT P2, PT, PT, PT, UP0, 0x80, 0x0 ;  /* 0x000000000000781c */ /* 0x000fc80003f4f008 */
[----:B------:R-:W-:Y:S02]  /*2f3a0*/  SEL R7, R7, RZ, P2 ;  /* 0x000000ff07077207 */ /* 0x000fe40001000000 */
[----:B------:R-:W-:Y:S02]  /*2f3b0*/  SEL R243, R243, RZ, P2 ;  /* 0x000000fff3f37207 */ /* 0x000fe40001000000 */
[----:B------:R-:W-:Y:S01]  /*2f3c0*/  ISETP.NE.U32.AND P0, PT, R7, RZ, PT ;  /* 0x000000ff0700720c */ /* 0x000fe20003f05070 */
[----:B------:R-:W-:Y:S02]  /*2f3d0*/  VIADD R7, R246, 0xffffffbf ;  /* 0xffffffbff6077836 */ /* 0x000fe40000000000 */
[----:B------:R-:W-:Y:S01]  /*2f3e0*/  IMAD R6, R6, 0x3f, RZ ;  /* 0x0000003f06067824 */ /* 0x000fe200078e02ff */
[----:B------:R-:W-:Y:S01]  /*2f3f0*/  ISETP.NE.U32.AND P2, PT, R243, RZ, PT ;  /* 0x000000fff300720c */ /* 0x000fe20003f45070 */
[----:B------:R-:W-:Y:S01]  /*2f400*/  IMAD.WIDE R250, R250, 0x4, R4 ;  /* 0x00000004fafa7825 */ /* 0x000fe200078e0204 */
[----:B------:R-:W-:-:S02]  /*2f410*/  ISETP.GE.U32.AND P6, PT, R7, 0x7fffff80, PT ;  /* 0x7fffff800700780c */ /* 0x000fc40003fc6070 */
[----:B------:R-:W-:Y:S02]  /*2f420*/  IADD3 R244, R245, -0x45, RZ ;  /* 0xffffffbbf5f47810 */ /* 0x000fe40007ffe0ff */
[----:B------:R-:W-:Y:S01]  /*2f430*/  LDGSTS.E [R0+0x43b80], desc[UR58][R250.64], !P3 ;  /* 0x43b80000fa007fae */ /* 0x000fe2000d92187a */
[----:B-1----:R-:W-:Y:S02]  /*2f440*/  VIADD R243, R248, 0xffffffb7 ;  /* 0xffffffb7f8f37836 */ /* 0x002fe40000000000 */
[----:B------:R-:W-:-:S04]  /*2f450*/  IMAD.WIDE R248, R6, 0x4, R8 ;  /* 0x0000000406f87825 */ /* 0x000fc800078e0208 */
[----:B------:R-:W-:Y:S01]  /*2f460*/  IMAD.WIDE R6, R6, 0x4, R4 ;  /* 0x0000000406067825 */ /* 0x000fe200078e0204 */
[----:B------:R-:W-:Y:S01]  /*2f470*/  LDGSTS.E [R0+0x43f00], desc[UR58][R248.64], !P5 ;  /* 0x43f00000f8007fae */ /* 0x000fe2000e92187a */
[----:B------:R-:W-:Y:S02]  /*2f480*/  ISETP.GE.U32.AND P3, PT, R244, 0x7fffff7c, PT ;  /* 0x7fffff7cf400780c */ /* 0x000fe40003f66070 */
[----:B------:R-:W-:Y:S01]  /*2f490*/  VIADD R247, R247, 0xffffffb3 ;  /* 0xffffffb3f7f77836 */ /* 0x000fe20000000000 */
[----:B------:R-:W-:Y:S01]  /*2f4a0*/  LDGSTS.E [R0+0x43f80], desc[UR58][R6.64], !P5 ;  /* 0x43f8000006007fae */ /* 0x000fe2000e92187a */
[----:B------:R-:W-:Y:S01]  /*2f4b0*/  ISETP.GE.U32.AND P5, PT, R243, 0x7fffff78, PT ;  /* 0x7fffff78f300780c */ /* 0x000fe20003fa6070 */
[----:B------:R-:W-:Y:S01]  /*2f4c0*/  VIADD R252, R252, 0xffffffaf ;  /* 0xffffffaffcfc7836 */ /* 0x000fe20000000000 */
[----:B------:R-:W1:Y:S02]  /*2f4d0*/  S2R R246, SR_TID.X ;  /* 0x0000000000f67919 */ /* 0x000e640000002100 */
[----:B-1----:R-:W-:-:S04]  /*2f4e0*/  LOP3.LUT R246, R246, 0x1f, RZ, 0xc0, !PT ;  /* 0x0000001ff6f67812 */ /* 0x002fc800078ec0ff */
[----:B------:R-:W-:-:S04]  /*2f4f0*/  SHF.L.U32 R246, R246, 0x2, RZ ;  /* 0x00000002f6f67819 */ /* 0x000fc800000006ff */
[C---:B------:R-:W-:Y:S02]  /*2f500*/  LOP3.LUT R243, R246.reuse, 0x10, RZ, 0x3c, !PT ;  /* 0x00000010f6f37812 */ /* 0x040fe400078e3cff */
[C---:B------:R-:W-:Y:S02]  /*2f510*/  LOP3.LUT R244, R246.reuse, 0x30, RZ, 0x3c, !PT ;  /* 0x00000030f6f47812 */ /* 0x040fe400078e3cff */
[C---:B------:R-:W-:Y:S02]  /*2f520*/  LOP3.LUT R245, R246.reuse, 0x50, RZ, 0x3c, !PT ;  /* 0x00000050f6f57812 */ /* 0x040fe400078e3cff */
[----:B------:R-:W-:Y:S01]  /*2f530*/  LOP3.LUT R246, R246, 0x70, RZ, 0x3c, !PT ;  /* 0x00000070f6f67812 */ /* 0x000fe200078e3cff */
[----:B------:R1:W-:Y:S01]  /*2f540*/  STL.64 [R1+0x4fb8], R180 ;  /* 0x004fb8b401007387 */ /* 0x0003e20000100a00 */
[----:B------:R-:W-:Y:S02]  /*2f550*/  VIADD R243, R243, UR4 ;  /* 0x00000004f3f37c36 */ /* 0x000fe40008000000 */
[----:B------:R-:W-:Y:S01]  /*2f560*/  VIADD R244, R244, UR4 ;  /* 0x00000004f4f47c36 */ /* 0x000fe20008000000 */
[----:B------:R-:W0:Y:S01]  /*2f570*/  LDGDEPBAR ;  /* 0x00000000000079af */ /* 0x000e220000000000 */
[----:B------:R-:W-:Y:S01]  /*2f580*/  VIADD R245, R245, UR4 ;  /* 0x00000004f5f57c36 */ /* 0x000fe20008000000 */
[----:B------:R-:W-:Y:S01]  /*2f590*/  IADD3 R246, R246, UR4, RZ ;  /* 0x00000004f6f67c10 */ /* 0x000fe2000fffe0ff */
[----:B------:R-:W-:Y:S01]  /*2f5a0*/  ULDC UR6, c[0x0][0x230] ;  /* 0x00008c0000067ab9 */ /* 0x000fe20000000800 */
[----:B-1----:R-:W4:Y:S04]  /*2f5b0*/  LDL.64 R180, [R1+0x550] ;  /* 0x0005500001b47983 */ /* 0x002f280000100a00 */
[----:B------:R-:W-:Y:S04]  /*2f5c0*/  STL.64 [R1+0x4fb0], R182 ;  /* 0x004fb0b601007387 */ /* 0x000fe80000100a00 */
        /* <DEDUP_REMOVED lines=29> */
[----:B------:R1:W-:Y:S04]  /*2f7a0*/  STL.64 [R1+0x4ec0], R250 ;  /* 0x004ec0fa01007387 */ /* 0x0003e80000100a00 */
[----:B-1----:R-:W3:Y:S04]  /*2f7b0*/  LDL.LU.64 R250, [R1+0x548] ;  /* 0x0005480001fa7983 */ /* 0x002ee80000300a00 */
[----:B------:R1:W-:Y:S04]  /*2f7c0*/  STL.64 [R1+0x4eb8], R248 ;  /* 0x004eb8f801007387 */ /* 0x0003e80000100a00 */
[----:B-1----:R-:W2:Y:S04]  /*2f7d0*/  LDL.LU.64 R248, [R1+0x160] ;  /* 0x0001600001f87983 */ /* 0x002ea80000300a00 */
[----:B------:R1:W-:Y:S04]  /*2f7e0*/  STL.64 [R1+0x4eb0], R6 ;  /* 0x004eb00601007387 */ /* 0x0003e80000100a00 */
[----:B-1----:R-:W2:Y:S04]  /*2f7f0*/  LDL.LU.64 R6, [R1+0x158] ;  /* 0x0001580001067983 */ /* 0x002ea80000300a00 */
[----:B------:R-:W3:Y:S04]  /*2f800*/  LDL.64 R240, [R1+0x540] ;  /* 0x0005400001f07983 */ /* 0x000ee80000100a00 */
[----:B------:R-:W2:Y:S04]  /*2f810*/  LDL.64 R238, [R1+0x4e8] ;  /* 0x0004e80001ee7983 */ /* 0x000ea80000100a00 */
        /* <DEDUP_REMOVED lines=28> */
[----:B----4-:R-:W-:Y:S04]  /*2f9e0*/  LDGSTS.E [R242], desc[UR58][R180.64], P1 ;  /* 0x00000000b4f27fae */ /* 0x010fe8000892187a */
[----:B------:R-:W4:Y:S04]  /*2f9f0*/  LDL.64 R180, [R1+0x320] ;  /* 0x0003200001b47983 */ /* 0x000f280000100a00 */
[----:B---3--:R-:W-:Y:S04]  /*2fa00*/  LDGSTS.E [R242+0x80], desc[UR58][R240.64], P4 ;  /* 0x00080000f0f27fae */ /* 0x008fe8000a12187a */
[----:B--2---:R-:W-:Y:S04]  /*2fa10*/  LDGSTS.E [R242+0x800], desc[UR58][R238.64], P1 ;  /* 0x00800000eef27fae */ /* 0x004fe8000892187a */
[----:B------:R-:W-:Y:S04]  /*2fa20*/  LDGSTS.E [R242+0x880], desc[UR58][R236.64], P4 ;  /* 0x00880000ecf27fae */ /* 0x000fe8000a12187a */
[----:B------:R-:W2:Y:S04]  /*2fa30*/  LDL.64 R240, [R1+0x318] ;  /* 0x0003180001f07983 */ /* 0x000ea80000100a00 */
[----:B------:R-:W3:Y:S04]  /*2fa40*/  LDL.64 R238, [R1+0x310] ;  /* 0x0003100001ee7983 */ /* 0x000ee80000100a00 */
[----:B------:R-:W-:Y:S04]  /*2fa50*/  LDGSTS.E [R242+0x1000], desc[UR58][R234.64], P1 ;  /* 0x01000000eaf27fae */ /* 0x000fe8000892187a */
        /* <DEDUP_REMOVED lines=53> */
[----:B----4-:R-:W-:Y:S04]  /*2fdb0*/  LDGSTS.E [R242+0x7880], desc[UR58][R180.64], P4 ;  /* 0x07880000b4f27fae */ /* 0x010fe8000a12187a */
[----:B------:R-:W4:Y:S04]  /*2fdc0*/  LDL.64 R182, [R1+0x448] ;  /* 0x0004480001b67983 */ /* 0x000f280000100a00 */
[----:B------:R-:W4:Y:S04]  /*2fdd0*/  LDL.64 R180, [R1+0x288] ;  /* 0x0002880001b47983 */ /* 0x000f280000100a00 */
[----:B--2---:R-:W-:Y:S04]  /*2fde0*/  LDGSTS.E [R242+0x8000], desc[UR58][R240.64], P1 ;  /* 0x08000000f0f27fae */ /* 0x004fe8000892187a */
[----:B---3--:R-:W-:Y:S04]  /*2fdf0*/  LDGSTS.E [R242+0x8080], desc[UR58][R238.64], P4 ;  /* 0x08080000eef27fae */ /* 0x008fe8000a12187a */
[----:B------:R-:W2:Y:S04]  /*2fe00*/  LDL.64 R240, [R1+0x280] ;  /* 0x0002800001f07983 */ /* 0x000ea80000100a00 */
        /* <DEDUP_REMOVED lines=56> */
[----:B------:R-:W-:Y:S04]  /*30190*/  LDGSTS.E [R242+0xf800], desc[UR58][R180.64], P1 ;  /* 0x0f800000b4f27fae */ /* 0x000fe8000892187a */
        /* <DEDUP_REMOVED lines=61> */
[----:B------:R-:W-:Y:S04]  /*30570*/  LDGSTS.E [R242+0x17080], desc[UR58][R180.64], P4 ;  /* 0x17080000b4f27fae */ /* 0x000fe8000a12187a */
[----:B------:R-:W2:Y:S04]  /*30580*/  LDL.64 R182, [R1+0x1f0] ;  /* 0x0001f00001b67983 */ /* 0x000ea80000100a00 */
[----:B------:R-:W3:Y:S04]  /*30590*/  LDL.64 R180, [R1+0x1f8] ;  /* 0x0001f80001b47983 */ /* 0x000ee80000100a00 */
[----:B---3--:R-:W-:Y:S04]  /*305a0*/  LDGSTS.E [R242+0x17800], desc[UR58][R180.64], P1 ;  /* 0x17800000b4f27fae */ /* 0x008fe8000892187a */
[----:B--2---:R-:W-:Y:S04]  /*305b0*/  LDGSTS.E [R242+0x17880], desc[UR58][R182.64], P4 ;  /* 0x17880000b6f27fae */ /* 0x004fe8000a12187a */
[----:B------:R-:W-:Y:S04]  /*305c0*/  LDGSTS.E [R242+0x18000], desc[UR58][R240.64], P1 ;  /* 0x18000000f0f27fae */ /* 0x000fe8000892187a */
[----:B------:R-:W-:Y:S04]  /*305d0*/  LDGSTS.E [R242+0x18080], desc[UR58][R238.64], P4 ;  /* 0x18080000eef27fae */ /* 0x000fe8000a12187a */
[----:B------:R-:W-:Y:S04]  /*305e0*/  LDGSTS.E [R242+0x18800], desc[UR58][R236.64], P1 ;  /* 0x18800000ecf27fae */ /* 0x000fe8000892187a */
[----:B------:R-:W-:Y:S04]  /*305f0*/  LDGSTS.E [R242+0x18880], desc[UR58][R234.64], P4 ;  /* 0x18880000eaf27fae */ /* 0x000fe8000a12187a */
[----:B------:R-:W-:Y:S04]  /*30600*/  LDGSTS.E [R242+0x19000], desc[UR58][R232.64], P1 ;  /* 0x19000000e8f27fae */ /* 0x000fe8000892187a */
[----:B------:R-:W-:Y:S04]  /*30610*/  LDGSTS.E [R242+0x19080], desc[UR58][R230.64], P4 ;  /* 0x19080000e6f27fae */ /* 0x000fe8000a12187a */
[----:B------:R-:W-:Y:S04]  /*30620*/  LDGSTS.E [R242+0x19800], desc[UR58][R228.64], P1 ;  /* 0x19800000e4f27fae */ /* 0x000fe8000892187a */
[----:B------:R-:W-:Y:S04]  /*30630*/  LDGSTS.E [R242+0x19880], desc[UR58][R226.64], P4 ;  /* 0x19880000e2f27fae */ /* 0x000fe8000a12187a */
[----:B------:R-:W2:Y:S04]  /*30640*/  LDL.LU.64 R180, [R1+0x4fb8] ;  /* 0x004fb80001b47983 */ /* 0x000ea80000300a00 */
[----:B------:R-:W-:Y:S04]  /*30650*/  LDGSTS.E [R242+0x1a000], desc[UR58][R224.64], P1 ;  /* 0x1a000000e0f27fae */ /* 0x000fe8000892187a */
[----:B------:R-:W3:Y:S04]  /*30660*/  LDL.LU.64 R182, [R1+0x4fb0] ;  /* 0x004fb00001b67983 */ /* 0x000ee80000300a00 */
[----:B------:R-:W-:Y:S04]  /*30670*/  LDGSTS.E [R242+0x1a080], desc[UR58][R222.64], P4 ;  /* 0x1a080000def27fae */ /* 0x000fe8000a12187a */
[----:B------:R-:W-:Y:S04]  /*30680*/  LDGSTS.E [R242+0x1a800], desc[UR58][R220.64], P1 ;  /* 0x1a800000dcf27fae */ /* 0x000fe8000892187a */
        /* <DEDUP_REMOVED lines=46> */
[----:B------:R-:W-:Y:S04]  /*30970*/  LDGSTS.E [R242+0x1f080], desc[UR58][R250.64], P4 ;  /* 0x1f080000faf27fae */ /* 0x000fe8000a12187a */
[----:B------:R-:W-:Y:S04]  /*30980*/  LDGSTS.E [R242+0x1f800], desc[UR58][R248.64], P1 ;  /* 0x1f800000f8f27fae */ /* 0x000fe8000892187a */
[----:B------:R-:W-:Y:S04]  /*30990*/  LDGSTS.E [R242+0x1f880], desc[UR58][R6.64], P4 ;  /* 0x1f88000006f27fae */ /* 0x000fe8000a12187a */
        /* <DEDUP_REMOVED lines=39> */
[----:B------:R-:W-:Y:S04]  /*30c10*/  LDGSTS.E [R243+0x5100], desc[UR58][R200.64], P1 ;  /* 0x05100000c8f37fae */ /* 0x000fe8000892187a */
[----:B------:R-:W-:Y:S04]  /*30c20*/  LDGSTS.E [R243+0x5180], desc[UR58][R198.64], P4 ;  /* 0x05180000c6f37fae */ /* 0x000fe8000a12187a */
[----:B------:R-:W2:Y:S04]  /*30c30*/  LDL.64 R184, [R1+0x9d8] ;  /* 0x0009d80001b87983 */ /* 0x000ea80000100a00 */
[----:B------:R-:W-:Y:S04]  /*30c40*/  LDGSTS.E [R243+0x5900], desc[UR58][R196.64], P1 ;  /* 0x05900000c4f37fae */ /* 0x000fe8000892187a */
[----:B------:R-:W-:Y:S04]  /*30c50*/  LDGSTS.E [R243+0x5980], desc[UR58][R194.64], P4 ;  /* 0x05980000c2f37fae */ /* 0x000fe8000a12187a */
[----:B------:R-:W-:Y:S04]  /*30c60*/  LDGSTS.E [R243+0x6100], desc[UR58][R192.64], P1 ;  /* 0x06100000c0f37fae */ /* 0x000fe8000892187a */
[----:B------:R-:W-:Y:S04]  /*30c70*/  LDGSTS.E [R243+0x6180], desc[UR58][R190.64], P4 ;  /* 0x06180000bef37fae */ /* 0x000fe8000a12187a */
[----:B------:R-:W-:Y:S04]  /*30c80*/  LDGSTS.E [R243+0x6900], desc[UR58][R188.64], P1 ;  /* 0x06900000bcf37fae */ /* 0x000fe8000892187a */
[----:B------:R-:W-:Y:S04]  /*30c90*/  LDGSTS.E [R243+0x6980], desc[UR58][R186.64], P4 ;  /* 0x06980000baf37fae */ /* 0x000fe8000a12187a */
[----:B------:R-:W4:Y:S04]  /*30ca0*/  LDL.64 R202, [R1+0x748] ;  /* 0x0007480001ca7983 */ /* 0x000f280000100a00 */
[----:B------:R-:W3:Y:S04]  /*30cb0*/  LDL.64 R188, [R1+0x9d0] ;  /* 0x0009d00001bc7983 */ /* 0x000ee80000100a00 */
[----:B------:R-:W4:Y:S04]  /*30cc0*/  LDL.64 R186, [R1+0x990] ;  /* 0x0009900001ba7983 */ /* 0x000f280000100a00 */
[----:B------:R-:W4:Y:S04]  /*30cd0*/  LDL.64 R200, [R1+0x750] ;  /* 0x0007500001c87983 */ /* 0x000f280000100a00 */
[----:B------:R-:W4:Y:S04]  /*30ce0*/  LDL.64 R198, [R1+0x988] ;  /* 0x0009880001c67983 */ /* 0x000f280000100a00 */
[----:B------:R-:W4:Y:S04]  /*30cf0*/  LDL.64 R196, [R1+0x5b0] ;  /* 0x0005b00001c47983 */ /* 0x000f280000100a00 */
[----:B------:R-:W4:Y:S04]  /*30d00*/  LDL.64 R194, [R1+0xa98] ;  /* 0x000a980001c27983 */ /* 0x000f280000100a00 */
[----:B------:R-:W4:Y:S04]  /*30d10*/  LDL.64 R192, [R1+0x5a0] ;  /* 0x0005a00001c07983 */ /* 0x000f280000100a00 */
[----:B------:R-:W4:Y:S04]  /*30d20*/  LDL.64 R190, [R1+0x978] ;  /* 0x0009780001be7983 */ /* 0x000f280000100a00 */
[----:B--2---:R-:W-:Y:S04]  /*30d30*/  LDGSTS.E [R243+0x7100], desc[UR58][R184.64], P1 ;  /* 0x07100000b8f37fae */ /* 0x004fe8000892187a */
[----:B------:R-:W-:Y:S04]  /*30d40*/  LDGSTS.E [R243+0x7180], desc[UR58][R240.64], P4 ;  /* 0x07180000f0f37fae */ /* 0x000fe8000a12187a */
[----:B------:R-:W2:Y:S04]  /*30d50*/  LDL.64 R184, [R1+0x758] ;  /* 0x0007580001b87983 */ /* 0x000ea80000100a00 */
[----:B------:R-:W2:Y:S04]  /*30d60*/  LDL.64 R240, [R1+0x968] ;  /* 0x0009680001f07983 */ /* 0x000ea80000100a00 */
[----:B---3--:R-:W-:Y:S04]  /*30d70*/  LDGSTS.E [R243+0x7900], desc[UR58][R188.64], P1 ;  /* 0x07900000bcf37fae */ /* 0x008fe8000892187a */
[----:B------:R-:W-:Y:S04]  /*30d80*/  LDGSTS.E [R243+0x7980], desc[UR58][R238.64], P4 ;  /* 0x07980000eef37fae */ /* 0x000fe8000a12187a */
[----:B------:R-:W-:Y:S04]  /*30d90*/  LDGSTS.E [R243+0x8100], desc[UR58][R236.64], P1 ;  /* 0x08100000ecf37fae */ /* 0x000fe8000892187a */
[----:B------:R-:W3:Y:S04]  /*30da0*/  LDL.64 R188, [R1+0x970] ;  /* 0x0009700001bc7983 */ /* 0x000ee80000100a00 */
        /* <DEDUP_REMOVED lines=14> */
[----:B----4-:R-:W-:Y:S04]  /*30e90*/  LDGSTS.E [R243+0xb980], desc[UR58][R206.64], P4 ;  /* 0x0b980000cef37fae */ /* 0x010fe8000a12187a */
[----:B------:R-:W-:Y:S04]  /*30ea0*/  LDGSTS.E [R243+0xc100], desc[UR58][R204.64], P1 ;  /* 0x0c100000ccf37fae */ /* 0x000fe8000892187a */
[----:B------:R-:W-:Y:S04]  /*30eb0*/  LDGSTS.E [R243+0xc180], desc[UR58][R202.64], P4 ;  /* 0x0c180000caf37fae */ /* 0x000fe8000a12187a */
[----:B------:R-:W-:Y:S04]  /*30ec0*/  LDGSTS.E [R243+0xc900], desc[UR58][R186.64], P1 ;  /* 0x0c900000baf37fae */ /* 0x000fe8000892187a */
[----:B------:R-:W-:Y:S04]  /*30ed0*/  LDGSTS.E [R243+0xc980], desc[UR58][R200.64], P4 ;  /* 0x0c980000c8f37fae */ /* 0x000fe8000a12187a */
[----:B------:R-:W-:Y:S04]  /*30ee0*/  LDGSTS.E [R243+0xd100], desc[UR58][R198.64], P1 ;  /* 0x0d100000c6f37fae */ /* 0x000fe8000892187a */
[----:B------:R-:W4:Y:S04]  /*30ef0*/  LDL.64 R186, [R1+0x760] ;  /* 0x0007600001ba7983 */ /* 0x000f280000100a00 */
[----:B------:R-:W-:Y:S04]  /*30f00*/  LDGSTS.E [R243+0xd180], desc[UR58][R196.64], P4 ;  /* 0x0d180000c4f37fae */ /* 0x000fe8000a12187a */
[----:B------:R-:W-:Y:S04]  /*30f10*/  LDGSTS.E [R243+0xd900], desc[UR58][R194.64], P1 ;  /* 0x0d900000c2f37fae */ /* 0x000fe8000892187a */
[----:B------:R-:W-:Y:S04]  /*30f20*/  LDGSTS.E [R243+0xd980], desc[UR58][R192.64], P4 ;  /* 0x0d980000c0f37fae */ /* 0x000fe8000a12187a */
        /* <DEDUP_REMOVED lines=27> */
[----:B------:R-:W2:Y:S04]  /*310e0*/  LDL.64 R184, [R1+0x768] ;  /* 0x0007680001b87983 */ /* 0x000ea80000100a00 */
[----:B---3--:R-:W-:Y:S04]  /*310f0*/  LDGSTS.E [R243+0xe900], desc[UR58][R188.64], P1 ;  /* 0x0e900000bcf37fae */ /* 0x008fe8000892187a */
[----:B------:R-:W3:Y:S04]  /*31100*/  LDL.64 R188, [R1+0x798] ;  /* 0x0007980001bc7983 */ /* 0x000ee80000100a00 */
[----:B----4-:R-:W-:Y:S04]  /*31110*/  LDGSTS.E [R243+0xe980], desc[UR58][R186.64], P4 ;  /* 0x0e980000baf37fae */ /* 0x010fe8000a12187a */
[----:B------:R-:W-:Y:S04]  /*31120*/  LDGSTS.E [R243+0xf100], desc[UR58][R240.64], P1 ;  /* 0x0f100000f0f37fae */ /* 0x000fe8000892187a */
[----:B------:R-:W4:Y:S04]  /*31130*/  LDL.64 R186, [R1+0x910] ;  /* 0x0009100001ba7983 */ /* 0x000f280000100a00 */
[----:B------:R-:W4:Y:S04]  /*31140*/  LDL.64 R240, [R1+0x130] ;  /* 0x0001300001f07983 */ /* 0x000f280000100a00 */
[----:B--2---:R-:W-:Y:S04]  /*31150*/  LDGSTS.E [R243+0xf180], desc[UR58][R184.64], P4 ;  /* 0x0f180000b8f37fae */ /* 0x004fe8000a12187a */
        /* <DEDUP_REMOVED lines=28> */
[----:B----4-:R-:W-:Y:S04]  /*31320*/  LDGSTS.E [R243+0x16100], desc[UR58][R186.64], P1 ;  /* 0x16100000baf37fae */ /* 0x010fe8000892187a */
        /* <DEDUP_REMOVED lines=29> */
[----:B------:R-:W-:Y:S04]  /*31500*/  LDGSTS.E [R243+0x16980], desc[UR58][R240.64], P4 ;  /* 0x16980000f0f37fae */ /* 0x000fe8000a12187a */
[----:B------:R-:W3:Y:S04]  /*31510*/  LDL.64 R188, [R1+0xe8] ;  /* 0x0000e80001bc7983 */ /* 0x000ee80000100a00 */
[----:B------:R-:W3:Y:S04]  /*31520*/  LDL.64 R240, [R1+0x8b8] ;  /* 0x0008b80001f07983 */ /* 0x000ee80000100a00 */
[----:B----4-:R-:W-:Y:S04]  /*31530*/  LDGSTS.E [R243+0x17100], desc[UR58][R186.64], P1 ;  /* 0x17100000baf37fae */ /* 0x010fe8000892187a */
[----:B------:R-:W-:Y:S04]  /*31540*/  LDGSTS.E [R243+0x17180], desc[UR58][R238.64], P4 ;  /* 0x17180000eef37fae */ /* 0x000fe8000a12187a */
[----:B------:R-:W-:Y:S04]  /*31550*/  LDGSTS.E [R243+0x17900], desc[UR58][R236.64], P1 ;  /* 0x17900000ecf37fae */ /* 0x000fe8000892187a */
[----:B------:R-:W4:Y:S04]  /*31560*/  LDL.64 R186, [R1+0xae8] ;  /* 0x000ae80001ba7983 */ /* 0x000f280000100a00 */
        /* <DEDUP_REMOVED lines=44> */
[----:B------:R-:W2:Y:S04]  /*31830*/  LDL.64 R200, [R1+0xb28] ;  /* 0x000b280001c87983 */ /* 0x000ea80000100a00 */
[----:B------:R-:W2:Y:S04]  /*31840*/  LDL.64 R198, [R1+0x688] ;  /* 0x0006880001c67983 */ /* 0x000ea80000100a00 */
[----:B------:R-:W2:Y:S04]  /*31850*/  LDL.64 R196, [R1+0xb30] ;  /* 0x000b300001c47983 */ /* 0x000ea80000100a00 */
[----:B------:R-:W2:Y:S04]  /*31860*/  LDL.64 R194, [R1+0x678] ;  /* 0x0006780001c27983 */ /* 0x000ea80000100a00 */
[----:B------:R-:W2:Y:S04]  /*31870*/  LDL.64 R192, [R1+0xb38] ;  /* 0x000b380001c07983 */ /* 0x000ea80000100a00 */
[----:B------:R-:W2:Y:S04]  /*31880*/  LDL.64 R190, [R1+0x668] ;  /* 0x0006680001be7983 */ /* 0x000ea80000100a00 */
[----:B---3--:R-:W-:Y:S04]  /*31890*/  LDGSTS.E [R243+0x1d980], desc[UR58][R188.64], P4 ;  /* 0x1d980000bcf37fae */ /* 0x008fe8000a12187a */
[----:B------:R-:W3:Y:S04]  /*318a0*/  LDL.64 R188, [R1+0xe0] ;  /* 0x0000e00001bc7983 */ /* 0x000ee80000100a00 */
[----:B----4-:R-:W-:Y:S04]  /*318b0*/  LDGSTS.E [R243+0x1e100], desc[UR58][R186.64], P1 ;  /* 0x1e100000baf37fae */ /* 0x010fe8000892187a */
        /* <DEDUP_REMOVED lines=96> */
[----:B------:R-:W3:Y:S04]  /*31ec0*/  LDL.64 R238, [R1+0xbb0] ;  /* 0x000bb00001ee7983 */ /* 0x000ee80000100a00 */
        /* <DEDUP_REMOVED lines=926> */
[----:B------:R1:W-:Y:S04]  /*358b0*/  STL.64 [R1+0x4e28], R244 ;  /* 0x004e28f401007387 */ /* 0x0003e80000100a00 */
[----:B------:R-:W2:Y:S04]  /*358c0*/  LDL.64 R240, [R1+0x1918] ;  /* 0x0019180001f07983 */ /* 0x000ea80000100a00 */
[----:B------:R-:W2:Y:S04]  /*358d0*/  LDL.64 R238, [R1+0x1910] ;  /* 0x0019100001ee7983 */ /* 0x000ea80000100a00 */
[----:B-1----:R-:W2:Y:S04]  /*358e0*/  LDL.64 R244, [R1+0x1908] ;  /* 0x0019080001f47983 */ /* 0x002ea80000100a00 */
        /* <DEDUP_REMOVED lines=9> */
[----:B------:R-:W3:Y:S04]  /*35980*/  LDL.64 R220, [R1+0x1968] ;  /* 0x0019680001dc7983 */ /* 0x000ee80000100a00 */
[----:B------:R-:W3:Y:S04]  /*35990*/  LDL.64 R218, [R1+0x1960] ;  /* 0x0019600001da7983 */ /* 0x000ee80000100a00 */
[----:B----4-:R-:W-:Y:S04]  /*359a0*/  LDGSTS.E [R0+0x1e00], desc[UR58][R186.64], P1 ;  /* 0x01e00000ba007fae */ /* 0x010fe8000892187a */
[----:B------:R-:W4:Y:S04]  /*359b0*/  LDL.64 R216, [R1+0x1978] ;  /* 0x0019780001d87983 */ /* 0x000f280000100a00 */
        /* <DEDUP_REMOVED lines=17> */
[----:B------:R-:W-:Y:S04]  /*35ad0*/  LDGSTS.E [R0+0x2600], desc[UR58][R244.64], P1 ;  /* 0x02600000f4007fae */ /* 0x000fe8000892187a */
        /* <DEDUP_REMOVED lines=39> */
[----:B------:R-:W2:Y:S04]  /*35d50*/  LDL.64 R224, [R1+0x1c50] ;  /* 0x001c500001e07983 */ /* 0x000ea80000100a00 */
[----:B------:R-:W4:Y:S04]  /*35d60*/  LDL.64 R184, [R1+0x1de0] ;  /* 0x001de00001b87983 */ /* 0x000f280000100a00 */
        /* <DEDUP_REMOVED lines=67> */
[----:B------:R-:W2:Y:S04]  /*361a0*/  LDL.64 R186, [R1+0x1d50] ;  /* 0x001d500001ba7983 */ /* 0x000ea80000100a00 */
        /* <DEDUP_REMOVED lines=325> */
[----:B------:R-:W-:Y:S04]  /*37600*/  LDGSTS.E [R246+0x18f00], desc[UR58][R244.64], P1 ;  /* 0x18f00000f4f67fae */ /* 0x000fe8000892187a */
[----:B------:R-:W4:Y:S04]  /*37610*/  LDL.LU.64 R184, [R1+0x4fa8] ;  /* 0x004fa80001b87983 */ /* 0x000f280000300a00 */
[----:B------:R-:W4:Y:S04]  /*37620*/  LDL.64 R244, [R1+0x2138] ;  /* 0x0021380001f47983 */ /* 0x000f280000100a00 */
[----:B---3--:R-:W-:Y:S04]  /*37630*/  LDGSTS.E [R246+0x18f80], desc[UR58][R186.64], P4 ;  /* 0x18f80000baf67fae */ /* 0x008fe8000a12187a */
[----:B------:R-:W-:Y:S04]  /*37640*/  LDGSTS.E [R246+0x19700], desc[UR58][R188.64], P1 ;  /* 0x19700000bcf67fae */ /* 0x000fe8000892187a */
[----:B------:R-:W-:Y:S04]  /*37650*/  LDGSTS.E [R246+0x19780], desc[UR58][R190.64], P4 ;  /* 0x19780000bef67fae */ /* 0x000fe8000a12187a */
[----:B------:R-:W3:Y:S04]  /*37660*/  LDL.LU.64 R186, [R1+0x4fa0] ;  /* 0x004fa00001ba7983 */ /* 0x000ee80000300a00 */
[----:B------:R-:W3:Y:S04]  /*37670*/  LDL.LU.64 R188, [R1+0x4f98] ;  /* 0x004f980001bc7983 */ /* 0x000ee80000300a00 */
[----:B------:R-:W3:Y:S04]  /*37680*/  LDL.LU.64 R190, [R1+0x4f90] ;  /* 0x004f900001be7983 */ /* 0x000ee80000300a00 */
[----:B------:R-:W-:Y:S04]  /*37690*/  LDGSTS.E [R246+0x19f00], desc[UR58][R192.64], P1 ;  /* 0x19f00000c0f67fae */ /* 0x000fe8000892187a */
[----:B------:R-:W-:Y:S04]  /*376a0*/  LDGSTS.E [R246+0x19f80], desc[UR58][R194.64], P4 ;  /* 0x19f80000c2f67fae */ /* 0x000fe8000a12187a */
[----:B------:R-:W-:Y:S04]  /*376b0*/  LDGSTS.E [R246+0x1a700], desc[UR58][R196.64], P1 ;  /* 0x1a700000c4f67fae */ /* 0x000fe8000892187a */
[----:B------:R-:W3:Y:S04]  /*376c0*/  LDL.LU.64 R192, [R1+0x4f88] ;  /* 0x004f880001c07983 */ /* 0x000ee80000300a00 */
[----:B------:R-:W3:Y:S04]  /*376d0*/  LDL.LU.64 R194, [R1+0x4f80] ;  /* 0x004f800001c27983 */ /* 0x000ee80000300a00 */
[----:B------:R-:W3:Y:S04]  /*376e0*/  LDL.LU.64 R196, [R1+0x4f78] ;  /* 0x004f780001c47983 */ /* 0x000ee80000300a00 */
        /* <DEDUP_REMOVED lines=34> */
[----:B------:R-:W-:Y:S01]  /*37910*/  LDGSTS.E [R246+0x1ff00], desc[UR58][R240.64], P1 ;  /* 0x1ff00000f0f67fae */ /* 0x000fe2000892187a */
[----:B------:R-:W-:-:S02]  /*37920*/  ISETP.GE.U32.AND P1, PT, R247, 0x7fffff74, PT ;  /* 0x7fffff74f700780c */ /* 0x000fc40003f26070 */
[----:B------:R-:W1:Y:S01]  /*37930*/  LDC R247, c[0x0][0x238] ;  /* 0x00008e00fff77b82 */ /* 0x000e620000000800 */
[----:B------:R-:W2:Y:S04]  /*37940*/  LDL.LU.64 R224, [R1+0x4f08] ;  /* 0x004f080001e07983 */ /* 0x000ea80000300a00 */
[----:B------:R-:W2:Y:S04]  /*37950*/  LDL.LU.64 R226, [R1+0x4f00] ;  /* 0x004f000001e27983 */ /* 0x000ea80000300a00 */
[----:B------:R-:W2:Y:S04]  /*37960*/  LDL.LU.64 R228, [R1+0x4ef8] ;  /* 0x004ef80001e47983 */ /* 0x000ea80000300a00 */
[----:B------:R-:W2:Y:S04]  /*37970*/  LDL.LU.64 R230, [R1+0x4ef0] ;  /* 0x004ef00001e67983 */ /* 0x000ea80000300a00 */
[----:B------:R-:W2:Y:S04]  /*37980*/  LDL.LU.64 R232, [R1+0x4ee8] ;  /* 0x004ee80001e87983 */ /* 0x000ea80000300a00 */
[----:B------:R-:W2:Y:S04]  /*37990*/  LDL.LU.64 R234, [R1+0x4ee0] ;  /* 0x004ee00001ea7983 */ /* 0x000ea80000300a00 */
[----:B------:R-:W2:Y:S04]  /*379a0*/  LDL.LU.64 R236, [R1+0x4ed8] ;  /* 0x004ed80001ec7983 */ /* 0x000ea80000300a00 */
[----:B----4-:R4:W-:Y:S04]  /*379b0*/  LDGSTS.E [R246+0x1ff80], desc[UR58][R244.64], P4 ;  /* 0x1ff80000f4f67fae */ /* 0x0109e8000a12187a */
[----:B------:R-:W0:Y:S01]  /*379c0*/  LDGDEPBAR ;  /* 0x00000000000079af */ /* 0x000e220000000000 */
[----:B-1----:R-:W-:-:S03]  /*379d0*/  IMAD.SHL.U32 R247, R247, 0x40, RZ ;  /* 0x00000040f7f77824 */ /* 0x002fc600078e00ff */
[----:B------:R-:W2:Y:S01]  /*379e0*/  LDL.LU.64 R238, [R1+0x4ed0] ;  /* 0x004ed00001ee7983 */ /* 0x000ea20000300a00 */
[C---:B------:R-:W-:Y:S01]  /*379f0*/  IMAD.WIDE R8, R247.reuse, 0x4, R8 ;  /* 0x00000004f7087825 */ /* 0x040fe200078e0208 */
[----:B------:R-:W-:Y:S03]  /*37a00*/  BAR.SYNC.DEFER_BLOCKING 0x0 ;  /* 0x0000000000007b1d */ /* 0x000fe60000010000 */
[----:B----4-:R-:W-:-:S05]  /*37a10*/  IMAD.WIDE R244, R247, 0x4, R4 ;  /* 0x00000004f7f47825 */ /* 0x010fca00078e0204 */
[----:B------:R-:W1:Y:S01]  /*37a20*/  LDC R5, c[0x0][0x230] ;  /* 0x00008c00ff057b82 */ /* 0x000e620000000800 */
[----:B------:R-:W4:Y:S04]  /*37a30*/  LDL.LU.64 R240, [R1+0x4ec8] ;  /* 0x004ec80001f07983 */ /* 0x000f280000300a00 */
[----:B------:R1:W-:Y:S04]  /*37a40*/  STL.64 [R1+0x2030], R8 ;  /* 0x0020300801007387 */ /* 0x0003e80000100a00 */
[----:B------:R-:W-:Y:S01]  /*37a50*/  @!PT LDS RZ, [RZ] ;  /* 0x00000000fffff984 */ /* 0x000fe20000000800 */
[----:B------:R-:W-:Y:S01]  /*37a60*/  @!PT LDS RZ, [RZ] ;  /* 0x00000000fffff984 */ /* 0x000fe20000000800 */
[----:B------:R-:W-:Y:S01]  /*37a70*/  @!PT LDS RZ, [RZ] ;  /* 0x00000000fffff984 */ /* 0x000fe20000000800 */
[----:B------:R1:W-:Y:S02]  /*37a80*/  LDGSTS.E [R242+0x44000], desc[UR58][R8.64], !P6 ;  /* 0x4400000008f27fae */ /* 0x0003e4000f12187a */
[----:B-1----:R-:W-:-:S02]  /*37a90*/  VIADD R4, R5, 0xffffffab ;  /* 0xffffffab05047836 */ /* 0x002fc40000000000 */
[----:B------:R1:W-:Y:S01]  /*37aa0*/  STL.64 [R1+0x2048], R244 ;  /* 0x002048f401007387 */ /* 0x0003e20000100a00 */
[----:B------:R-:W-:-:S03]  /*37ab0*/  IMAD.WIDE R12, R247, 0x4, R12 ;  /* 0x00000004f70c7825 */ /* 0x000fc600078e020c */
[----:B------:R1:W-:Y:S01]  /*37ac0*/  LDGSTS.E [R242+0x44080], desc[UR58][R244.64], !P6 ;  /* 0x44080000f4f27fae */ /* 0x0003e2000f12187a */
[----:B------:R-:W1:Y:S01]  /*37ad0*/  LDC R9, c[0x0][0x230] ;  /* 0x00008c00ff097b82 */ /* 0x000e620000000800 */
[----:B------:R-:W-:-:S07]  /*37ae0*/  ISETP.GE.U32.AND P6, PT, R4, 0x7fffff6c, PT ;  /* 0x7fffff6c0400780c */ /* 0x000fce0003fc6070 */
[----:B------:R-:W3:Y:S01]  /*37af0*/  LDC R4, c[0x0][0x230] ;  /* 0x00008c00ff047b82 */ /* 0x000ee20000000800 */
[----:B------:R-:W-:-:S07]  /*37b00*/  ISETP.GE.U32.AND P4, PT, R252, 0x7fffff70, PT ;  /* 0x7fffff70fc00780c */ /* 0x000fce0003f86070 */
[----:B------:R-:W3:Y:S01]  /*37b10*/  LDC R252, c[0x0][0x230] ;  /* 0x00008c00fffc7b82 */ /* 0x000ee20000000800 */
[----:B-1----:R-:W-:-:S07]  /*37b20*/  VIADD R5, R9, 0xffffffa7 ;  /* 0xffffffa709057836 */ /* 0x002fce0000000000 */
[----:B------:R-:W1:Y:S01]  /*37b30*/  LDC R245, c[0x0][0x230] ;  /* 0x00008c00fff57b82 */ /* 0x000e620000000800 */
[----:B------:R-:W-:-:S04]  /*37b40*/  IMAD.WIDE R8, R247, 0x4, R10 ;  /* 0x00000004f7087825 */ /* 0x000fc800078e020a */
[C---:B------:R-:W-:Y:S01]  /*37b50*/  IMAD.WIDE R10, R247.reuse, 0x4, R14 ;  /* 0x00000004f70a7825 */ /* 0x040fe200078e020e */
[----:B------:R3:W-:Y:S02]  /*37b60*/  STL.64 [R1+0xfd0], R8 ;  /* 0x000fd00801007387 */ /* 0x0007e40000100a00 */
[----:B------:R-:W1:Y:S01]  /*37b70*/  LDC R244, c[0x0][0x230] ;  /* 0x00008c00fff47b82 */ /* 0x000e620000000800 */
[----:B------:R-:W-:Y:S02]  /*37b80*/  IMAD.MOV.U32 R14, RZ, RZ, R8 ;  /* 0x000000ffff0e7224 */ /* 0x000fe400078e0008 */
[----:B------:R-:W-:Y:S01]  /*37b90*/  IMAD.MOV.U32 R15, RZ, RZ, R9 ;  /* 0x000000ffff0f7224 */ /* 0x000fe200078e0009 */
[----:B------:R3:W-:Y:S04]  /*37ba0*/  STL.64 [R1+0xfe0], R12 ;  /* 0x000fe00c01007387 */ /* 0x0007e80000100a00 */
[----:B------:R-:W-:Y:S01]  /*37bb0*/  LDGSTS.E [R242+0x44400], desc[UR58][R14.64], !P3 ;  /* 0x444000000ef27fae */ /* 0x000fe2000d92187a */
[----:B---3--:R-:W-:-:S03]  /*37bc0*/  IMAD.WIDE R8, R247, 0x4, R16 ;  /* 0x00000004f7087825 */ /* 0x008fc600078e0210 */
[----:B------:R3:W-:Y:S04]  /*37bd0*/  LDGSTS.E [R242+0x44480], desc[UR58][R12.64], !P3 ;  /* 0x444800000cf27fae */ /* 0x0007e8000d92187a */
[----:B------:R-:W-:Y:S04]  /*37be0*/  STL.64 [R1+0x1050], R10 ;  /* 0x0010500a01007387 */ /* 0x000fe80000100a00 */
[----:B------:R-:W-:Y:S04]  /*37bf0*/  LDGSTS.E [R242+0x44800], desc[UR58][R10.64], !P5 ;  /* 0x448000000af27fae */ /* 0x000fe8000e92187a */
[----:B------:R1:W-:Y:S01]  /*37c00*/  STL.64 [R1+0x1068], R8 ;  /* 0x0010680801007387 */ /* 0x0003e20000100a00 */
[----:B------:R-:W-:Y:S01]  /*37c10*/  IADD3 R4, R4, -0x5d, RZ ;  /* 0xffffffa304047810 */ /* 0x000fe20007ffe0ff */
[C---:B------:R-:W-:Y:S01]  /*37c20*/  IMAD.WIDE R18, R247.reuse, 0x4, R18 ;  /* 0x00000004f7127825 */ /* 0x040fe200078e0212 */
[----:B---3--:R-:W3:Y:S01]  /*37c30*/  LDC R12, c[0x0][0x230] ;  /* 0x00008c00ff0c7b82 */ /* 0x008ee20000000800 */
[----:B------:R1:W-:Y:S02]  /*37c40*/  LDGSTS.E [R242+0x44880], desc[UR58][R8.64], !P5 ;  /* 0x4488000008f27fae */ /* 0x0003e4000e92187a */
[----:B------:R-:W-:-:S04]  /*37c50*/  IMAD.WIDE R16, R247, 0x4, R20 ;  /* 0x00000004f7107825 */ /* 0x000fc800078e0214 */
[C---:B------:R-:W-:Y:S01]  /*37c60*/  IMAD.WIDE R14, R247.reuse, 0x4, R22 ;  /* 0x00000004f70e7825 */ /* 0x040fe200078e0216 */
[----:B------:R-:W3:Y:S08]  /*37c70*/  LDC R13, c[0x0][0x230] ;  /* 0x00008c00ff0d7b82 */ /* 0x000ef00000000800 */
[----:B-1----:R-:W1:Y:S01]  /*37c80*/  LDC R8, c[0x0][0x230] ;  /* 0x00008c00ff087b82 */ /* 0x002e620000000800 */
[----:B------:R-:W-:Y:S01]  /*37c90*/  ISETP.GE.U32.AND P5, PT, R4, 0x7fffff64, PT ;  /* 0x7fffff640400780c */ /* 0x000fe20003fa6070 */
[----:B------:R-:W-:Y:S01]  /*37ca0*/  IMAD.WIDE R10, R247, 0x4, R24 ;  /* 0x00000004f70a7825 */ /* 0x000fe200078e0218 */
[----:B------:R1:W-:Y:S04]  /*37cb0*/  STL.64 [R1+0x1998], R18 ;  /* 0x0019981201007387 */ /* 0x0003e80000100a00 */
[----:B------:R1:W-:Y:S01]  /*37cc0*/  LDGSTS.E [R242+0x44c00], desc[UR58][R18.64], !P1 ;  /* 0x44c0000012f27fae */ /* 0x0003e2000c92187a */
[----:B------:R-:W3:Y:S03]  /*37cd0*/  LDC R9, c[0x0][0x230] ;  /* 0x00008c00ff097b82 */ /* 0x000ee60000000800 */
[----:B------:R-:W-:Y:S01]  /*37ce0*/  STL.64 [R1+0x19b0], R16 ;  /* 0x0019b01001007387 */ /* 0x000fe20000100a00 */
[----:B------:R-:W-:-:S03]  /*37cf0*/  ISETP.GE.U32.AND P3, PT, R5, 0x7fffff68, PT ;  /* 0x7fffff680500780c */ /* 0x000fc60003f66070 */
[----:B------:R-:W-:Y:S01]  /*37d00*/  LDGSTS.E [R242+0x44c80], desc[UR58][R16.64], !P1 ;  /* 0x44c8000010f27fae */ /* 0x000fe2000c92187a */
[----:B------:R-:W-:-:S03]  /*37d10*/  VIADD R5, R252, 0xffffff9f ;  /* 0xffffff9ffc057836 */ /* 0x000fc60000000000 */
[----:B------:R-:W-:Y:S04]  /*37d20*/  STL.64 [R1+0x19c8], R14 ;  /* 0x0019c80e01007387 */ /* 0x000fe80000100a00 */
[----:B------:R-:W-:Y:S01]  /*37d30*/  LDGSTS.E [R242+0x45000], desc[UR58][R14.64], !P4 ;  /* 0x450000000ef27fae */ /* 0x000fe2000e12187a */
[----:B-1----:R-:W-:Y:S02]  /*37d40*/  IADD3 R4, R8, -0x65, RZ ;  /* 0xffffff9b08047810 */ /* 0x002fe40007ffe0ff */
[----:B------:R-:W1:Y:S01]  /*37d50*/  LDC R8, c[0x0][0x230] ;  /* 0x00008c00ff087b82 */ /* 0x000e620000000800 */
[----:B------:R3:W-:Y:S04]  /*37d60*/  STL.64 [R1+0x19e0], R10 ;  /* 0x0019e00a01007387 */ /* 0x0007e80000100a00 */
[----:B------:R3:W-:Y:S01]  /*37d70*/  LDGSTS.E [R242+0x45080], desc[UR58][R10.64], !P4 ;  /* 0x450800000af27fae */ /* 0x0007e2000e12187a */
[----:B------:R-:W-:Y:S01]  /*37d80*/  IMAD.WIDE R20, R247, 0x4, R26 ;  /* 0x00000004f7147825 */ /* 0x000fe200078e021a */
[----:B------:R-:W-:-:S03]  /*37d90*/  ISETP.GE.U32.AND P1, PT, R5, 0x7fffff60, PT ;  /* 0x7fffff600500780c */ /* 0x000fc60003f26070 */
[----:B------:R-:W-:Y:S01]  /*37da0*/  IMAD.WIDE R18, R247, 0x4, R28 ;  /* 0x00000004f7127825 */ /* 0x000fe200078e021c */
[----:B---3--:R-:W3:Y:S03]  /*37db0*/  LDC R11, c[0x0][0x230] ;  /* 0x00008c00ff0b7b82 */ /* 0x008ee60000000800 */
[----:B------:R-:W-:-:S05]  /*37dc0*/  VIADD R5, R245, 0xffffff97 ;  /* 0xffffff97f5057836 */ /* 0x000fca0000000000 */
[----:B------:R-:W2:Y:S01]  /*37dd0*/  LDC R10, c[0x0][0x230] ;  /* 0x00008c00ff0a7b82 */ /* 0x000ea20000000800 */
[----:B------:R-:W-:Y:S01]  /*37de0*/  ISETP.GE.U32.AND P4, PT, R4, 0x7fffff5c, PT ;  /* 0x7fffff5c0400780c */ /* 0x000fe20003f86070 */
[C---:B------:R-:W-:Y:S01]  /*37df0*/  IMAD.WIDE R16, R247.reuse, 0x4, R30 ;  /* 0x00000004f7107825 */ /* 0x040fe200078e021e */
[----:B------:R1:W-:Y:S03]  /*37e00*/  STL.64 [R1+0x19f8], R20 ;  /* 0x0019f81401007387 */ /* 0x0003e60000100a00 */
[----:B------:R-:W-:Y:S01]  /*37e10*/  IMAD.WIDE R14, R247, 0x4, R32 ;  /* 0x00000004f70e7825 */ /* 0x000fe200078e0220 */
[----:B------:R1:W-:Y:S01]  /*37e20*/  LDGSTS.E [R242+0x45400], desc[UR58][R20.64], !P6 ;  /* 0x4540000014f27fae */ /* 0x0003e2000f12187a */
[----:B------:R-:W4:Y:S02]  /*37e30*/  LDC R245, c[0x0][0x23c] ;  /* 0x00008f00fff57b82 */ /* 0x000f240000000800 */
[----:B------:R-:W-:Y:S01]  /*37e40*/  VIADD R4, R244, 0xffffff93 ;  /* 0xffffff93f4047836 */ /* 0x000fe20000000000 */
[----:B------:R1:W-:Y:S04]  /*37e50*/  STL.64 [R1+0x1a10], R18 ;  /* 0x001a101201007387 */ /* 0x0003e80000100a00 */
[----:B------:R1:W-:Y:S01]  /*37e60*/  LDGSTS.E [R242+0x45480], desc[UR58][R18.64], !P6 ;  /* 0x4548000012f27fae */ /* 0x0003e2000f12187a */
[----:B------:R-:W-:Y:S01]  /*37e70*/  ISETP.GE.U32.AND P6, PT, R5, 0x7fffff58, PT ;  /* 0x7fffff580500780c */ /* 0x000fe20003fc6070 */
[----:B------:R-:W-:-:S02]  /*37e80*/  VIADD R5, R9, 0xffffff8f ;  /* 0xffffff8f09057836 */ /* 0x000fc40000000000 */
[C---:B-1----:R-:W-:Y:S01]  /*37e90*/  IMAD.WIDE R20, R247.reuse, 0x4, R34 ;  /* 0x00000004f7147825 */ /* 0x042fe200078e0222 */
[----:B------:R1:W-:Y:S01]  /*37ea0*/  STL.64 [R1+0x1a28], R16 ;  /* 0x001a281001007387 */ /* 0x0003e20000100a00 */
[----:B------:R-:W4:Y:S03]  /*37eb0*/  LDC R9, c[0x0][0x230] ;  /* 0x00008c00ff097b82 */ /* 0x000f260000000800 */
[----:B------:R1:W-:Y:S01]  /*37ec0*/  LDGSTS.E [R242+0x45800], desc[UR58][R16.64], !P3 ;  /* 0x4580000010f27fae */ /* 0x0003e2000d92187a */
[----:B------:R-:W-:-:S03]  /*37ed0*/  IMAD.WIDE R18, R247, 0x4, R36 ;  /* 0x00000004f7127825 */ /* 0x000fc600078e0224 */
[----:B------:R3:W-:Y:S04]  /*37ee0*/  STL.64 [R1+0x1a40], R14 ;  /* 0x001a400e01007387 */ /* 0x0007e80000100a00 */
[----:B------:R3:W-:Y:S01]  /*37ef0*/  LDGSTS.E [R242+0x45880], desc[UR58][R14.64], !P3 ;  /* 0x458800000ef27fae */ /* 0x0007e2000d92187a */
[----:B------:R-:W-:Y:S01]  /*37f00*/  ISETP.GE.U32.AND P3, PT, R4, 0x7fffff54, PT ;  /* 0x7fffff540400780c */ /* 0x000fe20003f66070 */
[C---:B-1----:R-:W-:Y:S02]  /*37f10*/  IMAD.WIDE R16, R247.reuse, 0x4, R38 ;  /* 0x00000004f7107825 */ /* 0x042fe400078e0226 */
[----:B------:R1:W-:Y:S01]  /*37f20*/  STL.64 [R1+0x1a58], R20 ;  /* 0x001a581401007387 */ /* 0x0003e20000100a00 */
[----:B------:R-:W-:Y:S02]  /*37f30*/  IADD3 R4, R12, -0x75, RZ ;  /* 0xffffff8b0c047810 */ /* 0x000fe40007ffe0ff */
[----:B------:R-:W4:Y:S01]  /*37f40*/  LDC R12, c[0x0][0x230] ;  /* 0x00008c00ff0c7b82 */ /* 0x000f220000000800 */
[----:B------:R1:W-:Y:S01]  /*37f50*/  LDGSTS.E [R242+0x45c00], desc[UR58][R20.64], !P5 ;  /* 0x45c0000014f27fae */ /* 0x0003e2000e92187a */
[----:B---3--:R-:W-:-:S03]  /*37f60*/  IMAD.WIDE R14, R247, 0x4, R40 ;  /* 0x00000004f70e7825 */ /* 0x008fc600078e0228 */
[----:B------:R3:W-:Y:S04]  /*37f70*/  STL.64 [R1+0x1a70], R18 ;  /* 0x001a701201007387 */ /* 0x0007e80000100a00 */
[----:B------:R3:W-:Y:S01]  /*37f80*/  LDGSTS.E [R242+0x45c80], desc[UR58][R18.64], !P5 ;  /* 0x45c8000012f27fae */ /* 0x0007e2000e92187a */
[----:B------:R-:W-:Y:S01]  /*37f90*/  ISETP.GE.U32.AND P5, PT, R5, 0x7fffff50, PT ;  /* 0x7fffff500500780c */ /* 0x000fe20003fa6070 */
[----:B------:R-:W-:Y:S02]  /*37fa0*/  VIADD R5, R8, 0xffffff87 ;  /* 0xffffff8708057836 */ /* 0x000fe40000000000 */
[C---:B-1----:R-:W-:Y:S01]  /*37fb0*/  IMAD.WIDE R20, R247.reuse, 0x4, R42 ;  /* 0x00000004f7147825 */ /* 0x042fe200078e022a */
[----:B------:R1:W-:Y:S01]  /*37fc0*/  LDGSTS.E [R242+0x46000], desc[UR58][R16.64], !P1 ;  /* 0x4600000010f27fae */ /* 0x0003e2000c92187a */
[----:B------:R-:W4:Y:S03]  /*37fd0*/  LDC R8, c[0x0][0x230] ;  /* 0x00008c00ff087b82 */ /* 0x000f260000000800 */
[----:B------:R1:W-:Y:S01]  /*37fe0*/  LDGSTS.E [R242+0x46080], desc[UR58][R14.64], !P1 ;  /* 0x460800000ef27fae */ /* 0x0003e2000c92187a */
[----:B---3--:R-:W-:-:S03]  /*37ff0*/  IMAD.WIDE R18, R247, 0x4, R44 ;  /* 0x00000004f7127825 */ /* 0x008fc600078e022c */
[----:B------:R3:W-:Y:S01]  /*38000*/  LDGSTS.E [R242+0x46400], desc[UR58][R20.64], !P4 ;  /* 0x4640000014f27fae */ /* 0x0007e2000e12187a */
[----:B------:R-:W-:Y:S01]  /*38010*/  ISETP.GE.U32.AND P1, PT, R4, 0x7fffff4c, PT ;  /* 0x7fffff4c0400780c */ /* 0x000fe20003f26070 */
[----:B------:R-:W-:Y:S02]  /*38020*/  VIADD R4, R11, 0xffffff83 ;  /* 0xffffff830b047836 */ /* 0x000fe40000000000 */
[----:B------:R3:W-:Y:S01]  /*38030*/  LDGSTS.E [R242+0x46480], desc[UR58][R18.64], !P4 ;  /* 0x4648000012f27fae */ /* 0x0007e2000e12187a */
[----:B------:R-:W-:Y:S01]  /*38040*/  ISETP.GE.U32.AND P4, PT, R5, 0x7fffff48, PT ;  /* 0x7fffff480500780c */ /* 0x000fe20003f86070 */
[----:B------:R-:W4:Y:S01]  /*38050*/  LDC R11, c[0x0][0x230] ;  /* 0x00008c00ff0b7b82 */ /* 0x000f220000000800 */
[----:B--2---:R-:W-:Y:S01]  /*38060*/  VIADD R5, R10, 0xffffffbe ;  /* 0xffffffbe0a057836 */ /* 0x004fe20000000000 */
[----:B------:R1:W-:Y:S04]  /*38070*/  STL.64 [R1+0x1a88], R16 ;  /* 0x001a881001007387 */ /* 0x0003e80000100a00 */
[----:B------:R2:W-:Y:S02]  /*38080*/  STL.64 [R1+0x1aa0], R14 ;  /* 0x001aa00e01007387 */ /* 0x0005e40000100a00 */
[----:B------:R-:W4:Y:S02]  /*38090*/  LDC R10, c[0x0][0x230] ;  /* 0x00008c00ff0a7b82 */ /* 0x000f240000000800 */
[----:B------:R3:W-:Y:S01]  /*380a0*/  STL.64 [R1+0x1ab8], R20 ;  /* 0x001ab81401007387 */ /* 0x0007e20000100a00 */
[----:B-1----:R-:W-:-:S03]  /*380b0*/  IMAD.WIDE R16, R247, 0x4, R46 ;  /* 0x00000004f7107825 */ /* 0x002fc600078e022e */
[----:B------:R1:W-:Y:S01]  /*380c0*/  STL.64 [R1+0x1ad0], R18 ;  /* 0x001ad01201007387 */ /* 0x0003e20000100a00 */
[----:B--2---:R-:W-:-:S03]  /*380d0*/  IMAD.WIDE R14, R247, 0x4, R48 ;  /* 0x00000004f70e7825 */ /* 0x004fc600078e0230 */
[----:B------:R2:W-:Y:S01]  /*380e0*/  LDGSTS.E [R242+0x46800], desc[UR58][R16.64], !P6 ;  /* 0x4680000010f27fae */ /* 0x0005e2000f12187a */
[----:B---3--:R-:W-:-:S03]  /*380f0*/  IMAD.WIDE R20, R247, 0x4, R50 ;  /* 0x00000004f7147825 */ /* 0x008fc600078e0232 */
[----:B------:R2:W-:Y:S01]  /*38100*/  STL.64 [R1+0x1ae8], R16 ;  /* 0x001ae81001007387 */ /* 0x0005e20000100a00 */
[----:B-1----:R-:W-:-:S03]  /*38110*/  IMAD.WIDE R18, R247, 0x4, R52 ;  /* 0x00000004f7127825 */ /* 0x002fc600078e0234 */
[----:B------:R1:W-:Y:S01]  /*38120*/  LDGSTS.E [R242+0x46880], desc[UR58][R14.64], !P6 ;  /* 0x468800000ef27fae */ /* 0x0003e2000f12187a */
[----:B------:R-:W-:-:S03]  /*38130*/  ISETP.GE.U32.AND P6, PT, R4, 0x7fffff44, PT ;  /* 0x7fffff440400780c */ /* 0x000fc60003fc6070 */
[----:B------:R1:W-:Y:S01]  /*38140*/  STL.64 [R1+0x1b00], R14 ;  /* 0x001b000e01007387 */ /* 0x0003e20000100a00 */
[----:B------:R-:W-:Y:S01]  /*38150*/  IADD3 R4, R13, -0x46, RZ ;  /* 0xffffffba0d047810 */ /* 0x000fe20007ffe0ff */
[C---:B--2---:R-:W-:Y:S02]  /*38160*/  IMAD.WIDE R16, R247.reuse, 0x4, R54 ;  /* 0x00000004f7107825 */ /* 0x044fe400078e0236 */
[----:B------:R2:W-:Y:S01]  /*38170*/  STL.64 [R1+0x1b18], R20 ;  /* 0x001b181401007387 */ /* 0x0005e20000100a00 */
[----:B------:R-:W3:Y:S03]  /*38180*/  LDC R13, c[0x0][0x230] ;  /* 0x00008c00ff0d7b82 */ /* 0x000ee60000000800 */
[----:B------:R2:W-:Y:S01]  /*38190*/  LDGSTS.E [R242+0x46c00], desc[UR58][R20.64], !P3 ;  /* 0x46c0000014f27fae */ /* 0x0005e2000d92187a */
[----:B-1----:R-:W-:-:S03]  /*381a0*/  IMAD.WIDE R14, R247, 0x4, R56 ;  /* 0x00000004f70e7825 */ /* 0x002fc600078e0238 */
[----:B------:R1:W-:Y:S04]  /*381b0*/  STL.64 [R1+0x1b30], R18 ;  /* 0x001b301201007387 */ /* 0x0003e80000100a00 */
[----:B------:R1:W-:Y:S01]  /*381c0*/  LDGSTS.E [R242+0x46c80], desc[UR58][R18.64], !P3 ;  /* 0x46c8000012f27fae */ /* 0x0003e2000d92187a */
[----:B------:R-:W-:Y:S01]  /*381d0*/  ISETP.GE.U32.AND P3, PT, R5, 0x7fffff7f, PT ;  /* 0x7fffff7f0500780c */ /* 0x000fe20003f66070 */
[----:B--2---:R-:W-:Y:S02]  /*381e0*/  IMAD.WIDE R20, R247, 0x4, R58 ;  /* 0x00000004f7147825 */ /* 0x004fe400078e023a */
[----:B------:R2:W-:Y:S02]  /*381f0*/  STL.64 [R1+0x1b40], R16 ;  /* 0x001b401001007387 */ /* 0x0005e40000100a00 */
[----:B----4-:R-:W-:-:S02]  /*38200*/  VIADD R5, R9, 0xffffffb6 ;  /* 0xffffffb609057836 */ /* 0x010fc40000000000 */
[----:B------:R2:W-:Y:S01]  /*38210*/  LDGSTS.E [R242+0x47000], desc[UR58][R16.64], !P5 ;  /* 0x4700000010f27fae */ /* 0x0005e2000e92187a */
[----:B------:R-:W4:Y:S01]  /*38220*/  LDC R9, c[0x0][0x230] ;  /* 0x00008c00ff097b82 */ /* 0x000f220000000800 */
[C---:B-1----:R-:W-:Y:S02]  /*38230*/  IMAD.WIDE R18, R247.reuse, 0x4, R60 ;  /* 0x00000004f7127825 */ /* 0x042fe400078e023c */
[----:B------:R1:W-:Y:S04]  /*38240*/  STL.64 [R1+0x1b50], R14 ;  /* 0x001b500e01007387 */ /* 0x0003e80000100a00 */
[----:B------:R1:W-:Y:S01]  /*38250*/  LDGSTS.E [R242+0x47080], desc[UR58][R14.64], !P5 ;  /* 0x470800000ef27fae */ /* 0x0003e2000e92187a */
[----:B------:R-:W-:Y:S01]  /*38260*/  ISETP.GE.U32.AND P5, PT, R4, 0x7fffff7b, PT ;  /* 0x7fffff7b0400780c */ /* 0x000fe20003fa6070 */
[----:B--2---:R-:W-:-:S02]  /*38270*/  IMAD.WIDE R16, R247, 0x4, R62 ;  /* 0x00000004f7107825 */ /* 0x004fc400078e023e */
[----:B------:R2:W-:Y:S04]  /*38280*/  STL.64 [R1+0x1b60], R20 ;  /* 0x001b601401007387 */ /* 0x0005e80000100a00 */
[----:B------:R2:W-:Y:S01]  /*38290*/  LDGSTS.E [R242+0x47400], desc[UR58][R20.64], !P1 ;  /* 0x4740000014f27fae */ /* 0x0005e2000c92187a */
[----:B------:R-:W-:Y:S02]  /*382a0*/  VIADD R4, R12, 0xffffffb2 ;  /* 0xffffffb20c047836 */ /* 0x000fe40000000000 */
[----:B------:R-:W4:Y:S01]  /*382b0*/  LDC R12, c[0x0][0x230] ;  /* 0x00008c00ff0c7b82 */ /* 0x000f220000000800 */
[----:B-1----:R-:W-:Y:S01]  /*382c0*/  IMAD.WIDE R14, R247, 0x4, R64 ;  /* 0x00000004f70e7825 */ /* 0x002fe200078e0240 */
[----:B------:R1:W-:Y:S04]  /*382d0*/  STL.64 [R1+0x1b70], R18 ;  /* 0x001b701201007387 */ /* 0x0003e80000100a00 */
[----:B------:R1:W-:Y:S01]  /*382e0*/  LDGSTS.E [R242+0x47480], desc[UR58][R18.64], !P1 ;  /* 0x4748000012f27fae */ /* 0x0003e2000c92187a */
[----:B------:R-:W-:Y:S01]  /*382f0*/  ISETP.GE.U32.AND P1, PT, R5, 0x7fffff77, PT ;  /* 0x7fffff770500780c */ /* 0x000fe20003f26070 */
[----:B--2---:R-:W-:-:S02]  /*38300*/  IMAD.WIDE R20, R247, 0x4, R66 ;  /* 0x00000004f7147825 */ /* 0x004fc400078e0242 */
[----:B------:R2:W-:Y:S02]  /*38310*/  LDGSTS.E [R242+0x47800], desc[UR58][R16.64], !P4 ;  /* 0x4780000010f27fae */ /* 0x0005e4000e12187a */
[----:B------:R-:W-:Y:S02]  /*38320*/  VIADD R5, R8, 0xffffffae ;  /* 0xffffffae08057836 */ /* 0x000fe40000000000 */
[----:B------:R3:W-:Y:S01]  /*38330*/  LDGSTS.E [R242+0x47880], desc[UR58][R14.64], !P4 ;  /* 0x478800000ef27fae */ /* 0x0007e2000e12187a */
[----:B------:R-:W4:Y:S01]  /*38340*/  LDC R8, c[0x0][0x230] ;  /* 0x00008c00ff087b82 */ /* 0x000f220000000800 */
[----:B-1----:R-:W-:Y:S02]  /*38350*/  IMAD.WIDE R18, R247, 0x4, R68 ;  /* 0x00000004f7127825 */ /* 0x002fe400078e0244 */
[----:B------:R1:W-:Y:S01]  /*38360*/  LDGSTS.E [R242+0x47c00], desc[UR58][R20.64], !P6 ;  /* 0x47c0000014f27fae */ /* 0x0003e2000f12187a */
[----:B------:R-:W-:Y:S02]  /*38370*/  ISETP.GE.U32.AND P4, PT, R4, 0x7fffff73, PT ;  /* 0x7fffff730400780c */ /* 0x000fe40003f86070 */
[----:B------:R-:W-:Y:S01]  /*38380*/  IADD3 R4, R11, -0x56, RZ ;  /* 0xffffffaa0b047810 */ /* 0x000fe20007ffe0ff */
[----:B------:R1:W-:Y:S01]  /*38390*/  LDGSTS.E [R242+0x47c80], desc[UR58][R18.64], !P6 ;  /* 0x47c8000012f27fae */ /* 0x0003e2000f12187a */
[----:B------:R-:W-:Y:S01]  /*383a0*/  ISETP.GE.U32.AND P6, PT, R5, 0x7fffff6f, PT ;  /* 0x7fffff6f0500780c */ /* 0x000fe20003fc6070 */
[----:B------:R-:W4:Y:S01]  /*383b0*/  LDC R11, c[0x0][0x230] ;  /* 0x00008c00ff0b7b82 */ /* 0x000f220000000800 */
[----:B------:R-:W-:Y:S01]  /*383c0*/  VIADD R5, R10, 0xffffffa6 ;  /* 0xffffffa60a057836 */ /* 0x000fe20000000000 */
[----:B------:R2:W-:Y:S04]  /*383d0*/  STL.64 [R1+0x1b78], R16 ;  /* 0x001b781001007387 */ /* 0x0005e80000100a00 */
[----:B------:R3:W-:Y:S02]  /*383e0*/  STL.64 [R1+0x1b80], R14 ;  /* 0x001b800e01007387 */ /* 0x0007e40000100a00 */
[----:B------:R-:W4:Y:S02]  /*383f0*/  LDC R10, c[0x0][0x230] ;  /* 0x00008c00ff0a7b82 */ /* 0x000f240000000800 */
[----:B------:R1:W-:Y:S01]  /*38400*/  STL.64 [R1+0x1b88], R20 ;  /* 0x001b881401007387 */ /* 0x0003e20000100a00 */
[----:B--2---:R-:W-:-:S03]  /*38410*/  IMAD.WIDE R16, R247, 0x4, R70 ;  /* 0x00000004f7107825 */ /* 0x004fc600078e0246 */
[----:B------:R2:W-:Y:S01]  /*38420*/  STL.64 [R1+0x1b90], R18 ;  /* 0x001b901201007387 */ /* 0x0005e20000100a00 */
[----:B---3--:R-:W-:-:S03]  /*38430*/  IMAD.WIDE R14, R247, 0x4, R72 ;  /* 0x00000004f70e7825 */ /* 0x008fc600078e0248 */
[----:B------:R3:W-:Y:S01]  /*38440*/  LDGSTS.E [R3+0x44100], desc[UR58][R16.64], !P3 ;  /* 0x4410000010037fae */ /* 0x0007e2000d92187a */
[----:B-1----:R-:W-:-:S03]  /*38450*/  IMAD.WIDE R20, R247, 0x4, R74 ;  /* 0x00000004f7147825 */ /* 0x002fc600078e024a */
[----:B------:R3:W-:Y:S01]  /*38460*/  STL.64 [R1+0xe50], R16 ;  /* 0x000e501001007387 */ /* 0x0007e20000100a00 */
[----:B--2---:R-:W-:-:S03]  /*38470*/  IMAD.WIDE R18, R247, 0x4, R76 ;  /* 0x00000004f7127825 */ /* 0x004fc600078e024c */
[----:B------:R1:W-:Y:S01]  /*38480*/  LDGSTS.E [R3+0x44180], desc[UR58][R14.64], !P3 ;  /* 0x441800000e037fae */ /* 0x0003e2000d92187a */
[----:B------:R-:W-:-:S03]  /*38490*/  ISETP.GE.U32.AND P3, PT, R4, 0x7fffff6b, PT ;  /* 0x7fffff6b0400780c */ /* 0x000fc60003f66070 */
[----:B------:R1:W-:Y:S01]  /*384a0*/  STL.64 [R1+0xe58], R14 ;  /* 0x000e580e01007387 */ /* 0x0003e20000100a00 */
[----:B------:R-:W-:Y:S02]  /*384b0*/  VIADD R4, R13, 0xffffffa2 ;  /* 0xffffffa20d047836 */ /* 0x000fe40000000000 */
[C---:B---3--:R-:W-:Y:S01]  /*384c0*/  IMAD.WIDE R16, R247.reuse, 0x4, R78 ;  /* 0x00000004f7107825 */ /* 0x048fe200078e024e */
        /* <DEDUP_REMOVED lines=17> */
[----:B------:R2:W-:Y:S01]  /*385e0*/  STL.64 [R1+0xfc8], R20 ;  /* 0x000fc81401007387 */ /* 0x0005e20000100a00 */
[----:B------:R-:W-:Y:S02]  /*385f0*/  IADD3 R4, R12, -0x66, RZ ;  /* 0xffffff9a0c047810 */ /* 0x000fe40007ffe0ff */
[----:B------:R-:W4:Y:S01]  /*38600*/  LDC R12, c[0x0][0x230] ;  /* 0x00008c00ff0c7b82 */ /* 0x000f220000000800 */
[----:B------:R2:W-:Y:S01]  /*38610*/  LDGSTS.E [R3+0x44d00], desc[UR58][R20.64], !P4 ;  /* 0x44d0000014037fae */ /* 0x0005e2000e12187a */
[----:B-1----:R-:W-:-:S03]  /*38620*/  IMAD.WIDE R14, R247, 0x4, R88 ;  /* 0x00000004f70e7825 */ /* 0x002fc600078e0258 */
[----:B------:R1:W-:Y:S04]  /*38630*/  STL.64 [R1+0xfd8], R18 ;  /* 0x000fd81201007387 */ /* 0x0003e80000100a00 */
[----:B------:R1:W-:Y:S01]  /*38640*/  LDGSTS.E [R3+0x44d80], desc[UR58][R18.64], !P4 ;  /* 0x44d8000012037fae */ /* 0x0003e2000e12187a */
[----:B------:R-:W-:Y:S01]  /*38650*/  ISETP.GE.U32.AND P4, PT, R5, 0x7fffff5f, PT ;  /* 0x7fffff5f0500780c */ /* 0x000fe20003f86070 */
[----:B--2---:R-:W-:Y:S02]  /*38660*/  IMAD.WIDE R20, R247, 0x4, R90 ;  /* 0x00000004f7147825 */ /* 0x004fe400078e025a */
[----:B------:R2:W-:Y:S02]  /*38670*/  LDGSTS.E [R3+0x45100], desc[UR58][R16.64], !P6 ;  /* 0x4510000010037fae */ /* 0x0005e4000f12187a */
[----:B------:R-:W-:-:S02]  /*38680*/  VIADD R5, R8, 0xffffff96 ;  /* 0xffffff9608057836 */ /* 0x000fc40000000000 */
[----:B------:R3:W-:Y:S01]  /*38690*/  LDGSTS.E [R3+0x45180], desc[UR58][R14.64], !P6 ;  /* 0x451800000e037fae */ /* 0x0007e2000f12187a */
[----:B------:R-:W4:Y:S01]  /*386a0*/  LDC R8, c[0x0][0x230] ;  /* 0x00008c00ff087b82 */ /* 0x000f220000000800 */
[----:B-1----:R-:W-:Y:S02]  /*386b0*/  IMAD.WIDE R18, R247, 0x4, R92 ;  /* 0x00000004f7127825 */ /* 0x002fe400078e025c */
[----:B------:R1:W-:Y:S01]  /*386c0*/  LDGSTS.E [R3+0x45500], desc[UR58][R20.64], !P3 ;  /* 0x4550000014037fae */ /* 0x0003e2000d92187a */
[----:B------:R-:W-:Y:S01]  /*386d0*/  ISETP.GE.U32.AND P6, PT, R4, 0x7fffff5b, PT ;  /* 0x7fffff5b0400780c */ /* 0x000fe20003fc6070 */
[----:B------:R-:W-:Y:S02]  /*386e0*/  VIADD R4, R11, 0xffffff92 ;  /* 0xffffff920b047836 */ /* 0x000fe40000000000 */
        /* <DEDUP_REMOVED lines=18> */
[----:B------:R-:W-:Y:S01]  /*38810*/  IADD3 R4, R13, -0x76, RZ ;  /* 0xffffff8a0d047810 */ /* 0x000fe20007ffe0ff */
[C---:B---3--:R-:W-:Y:S02]  /*38820*/  IMAD.WIDE R16, R247.reuse, 0x4, R102 ;  /* 0x00000004f7107825 */ /* 0x048fe400078e0266 */
        /* <DEDUP_REMOVED lines=34> */
[----:B------:R2:W-:Y:S01]  /*38a50*/  STL.64 [R1+0x1a80], R16 ;  /* 0x001a801001007387 */ /* 0x0005e20000100a00 */
[----:B------:R-:W4:Y:S03]  /*38a60*/  LDC R11, c[0x0][0x230] ;  /* 0x00008c00ff0b7b82 */ /* 0x000f260000000800 */
[----:B------:R1:W-:Y:S01]  /*38a70*/  LDGSTS.E [R3+0x46d80], desc[UR58][R18.64], !P5 ;  /* 0x46d8000012037fae */ /* 0x0003e2000e92187a */
[----:B------:R-:W-:Y:S01]  /*38a80*/  ISETP.GE.U32.AND P5, PT, R5, 0x7fffff7e, PT ;  /* 0x7fffff7e0500780c */ /* 0x000fe20003fa6070 */
[----:B------:R-:W-:-:S02]  /*38a90*/  VIADD R5, R10, 0xffffffb5 ;  /* 0xffffffb50a057836 */ /* 0x000fc40000000000 */
[----:B------:R3:W-:Y:S01]  /*38aa0*/  STL.64 [R1+0x1a98], R14 ;  /* 0x001a980e01007387 */ /* 0x0007e20000100a00 */
[----:B------:R-:W4:Y:S01]  /*38ab0*/  LDC R10, c[0x0][0x230] ;  /* 0x00008c00ff0a7b82 */ /* 0x000f220000000800 */
[C---:B--2---:R-:W-:Y:S02]  /*38ac0*/  IMAD.WIDE R16, R247.reuse, 0x4, R118 ;  /* 0x00000004f7107825 */ /* 0x044fe400078e0276 */
[----:B------:R1:W-:Y:S04]  /*38ad0*/  STL.64 [R1+0x1ab0], R20 ;  /* 0x001ab01401007387 */ /* 0x0003e80000100a00 */
[----:B------:R2:W-:Y:S01]  /*38ae0*/  STL.64 [R1+0x1ac8], R18 ;  /* 0x001ac81201007387 */ /* 0x0005e20000100a00 */
[----:B---3--:R-:W-:-:S03]  /*38af0*/  IMAD.WIDE R14, R247, 0x4, R120 ;  /* 0x00000004f70e7825 */ /* 0x008fc600078e0278 */
[----:B------:R3:W-:Y:S01]  /*38b00*/  STL.64 [R1+0x1ae0], R16 ;  /* 0x001ae01001007387 */ /* 0x0007e20000100a00 */
[----:B-1----:R-:W-:-:S03]  /*38b10*/  IMAD.WIDE R20, R247, 0x4, R122 ;  /* 0x00000004f7147825 */ /* 0x002fc600078e027a */
[----:B------:R3:W-:Y:S01]  /*38b20*/  LDGSTS.E [R3+0x47100], desc[UR58][R16.64], !P1 ;  /* 0x4710000010037fae */ /* 0x0007e2000c92187a */
[----:B--2---:R-:W-:-:S03]  /*38b30*/  IMAD.WIDE R18, R247, 0x4, R124 ;  /* 0x00000004f7127825 */ /* 0x004fc600078e027c */
[----:B------:R1:W-:Y:S04]  /*38b40*/  STL.64 [R1+0x1af8], R14 ;  /* 0x001af80e01007387 */ /* 0x0003e80000100a00 */
[----:B------:R1:W-:Y:S01]  /*38b50*/  LDGSTS.E [R3+0x47180], desc[UR58][R14.64], !P1 ;  /* 0x471800000e037fae */ /* 0x0003e2000c92187a */
[----:B---3--:R-:W-:-:S03]  /*38b60*/  IMAD.WIDE R16, R247, 0x4, R126 ;  /* 0x00000004f7107825 */ /* 0x008fc600078e027e */
[----:B------:R-:W-:Y:S01]  /*38b70*/  STL.64 [R1+0x1b10], R20 ;  /* 0x001b101401007387 */ /* 0x000fe20000100a00 */
[----:B------:R-:W-:-:S03]  /*38b80*/  ISETP.GE.U32.AND P1, PT, R4, 0x7fffff7a, PT ;  /* 0x7fffff7a0400780c */ /* 0x000fc60003f26070 */
[----:B------:R-:W-:Y:S01]  /*38b90*/  LDGSTS.E [R3+0x47500], desc[UR58][R20.64], !P4 ;  /* 0x4750000014037fae */ /* 0x000fe2000e12187a */
[----:B-1----:R-:W-:-:S03]  /*38ba0*/  IMAD.WIDE R14, R247, 0x4, R128 ;  /* 0x00000004f70e7825 */ /* 0x002fc600078e0280 */
[----:B------:R-:W-:Y:S04]  /*38bb0*/  STL.64 [R1+0x1b28], R18 ;  /* 0x001b281201007387 */ /* 0x000fe80000100a00 */
[----:B------:R-:W-:Y:S01]  /*38bc0*/  LDGSTS.E [R3+0x47580], desc[UR58][R18.64], !P4 ;  /* 0x4758000012037fae */ /* 0x000fe2000e12187a */
[----:B------:R-:W-:Y:S01]  /*38bd0*/  VIADD R4, R13, 0xffffffb1 ;  /* 0xffffffb10d047836 */ /* 0x000fe20000000000 */
[----:B------:R-:W-:Y:S01]  /*38be0*/  ISETP.GE.U32.AND P4, PT, R5, 0x7fffff76, PT ;  /* 0x7fffff760500780c */ /* 0x000fe20003f86070 */
[----:B------:R-:W1:Y:S01]  /*38bf0*/  LDC R13, c[0x0][0x230] ;  /* 0x00008c00ff0d7b82 */ /* 0x000e620000000800 */
[----:B------:R2:W-:Y:S01]  /*38c00*/  STL.64 [R1+0x1b38], R16 ;  /* 0x001b381001007387 */ /* 0x0005e20000100a00 */
[----:B----4-:R-:W-:-:S03]  /*38c10*/  VIADD R5, R9, 0xffffffad ;  /* 0xffffffad09057836 */ /* 0x010fc60000000000 */
[----:B------:R2:W-:Y:S01]  /*38c20*/  LDGSTS.E [R3+0x47900], desc[UR58][R16.64], !P6 ;  /* 0x4790000010037fae */ /* 0x0005e2000f12187a */
[C---:B------:R-:W-:Y:S02]  /*38c30*/  IMAD.WIDE R134, R247.reuse, 0x4, R134 ;  /* 0x00000004f7867825 */ /* 0x040fe400078e0286 */
[----:B------:R-:W3:Y:S01]  /*38c40*/  LDC R9, c[0x0][0x230] ;  /* 0x00008c00ff097b82 */ /* 0x000ee20000000800 */
[----:B------:R4:W-:Y:S04]  /*38c50*/  STL.64 [R1+0x1b48], R14 ;  /* 0x001b480e01007387 */ /* 0x0009e80000100a00 */
[----:B------:R4:W-:Y:S01]  /*38c60*/  LDGSTS.E [R3+0x47980], desc[UR58][R14.64], !P6 ;  /* 0x479800000e037fae */ /* 0x0009e2000f12187a */
[----:B--2---:R-:W-:Y:S01]  /*38c70*/  IMAD.WIDE R16, R247, 0x4, R130 ;  /* 0x00000004f7107825 */ /* 0x004fe200078e0282 */
[----:B------:R-:W-:-:S03]  /*38c80*/  ISETP.GE.U32.AND P6, PT, R4, 0x7fffff72, PT ;  /* 0x7fffff720400780c */ /* 0x000fc60003fc6070 */
[C---:B------:R-:W-:Y:S01]  /*38c90*/  IMAD.WIDE R136, R247.reuse, 0x4, R136 ;  /* 0x00000004f7887825 */ /* 0x040fe200078e0288 */
[----:B------:R-:W-:Y:S03]  /*38ca0*/  LDGSTS.E [R3+0x47d00], desc[UR58][R16.64], !P3 ;  /* 0x47d0000010037fae */ /* 0x000fe6000d92187a */
[C---:B----4-:R-:W-:Y:S01]  /*38cb0*/  IMAD.WIDE R14, R247.reuse, 0x4, R132 ;  /* 0x00000004f70e7825 */ /* 0x050fe200078e0284 */
[----:B------:R-:W-:Y:S02]  /*38cc0*/  IADD3 R4, R12, -0x57, RZ ;  /* 0xffffffa90c047810 */ /* 0x000fe40007ffe0ff */
[----:B------:R-:W2:Y:S01]  /*38cd0*/  LDC R12, c[0x0][0x230] ;  /* 0x00008c00ff0c7b82 */ /* 0x000ea20000000800 */
[----:B------:R-:W-:Y:S01]  /*38ce0*/  IMAD.WIDE R138, R247, 0x4, R138 ;  /* 0x00000004f78a7825 */ /* 0x000fe200078e028a */
[----:B------:R4:W-:Y:S01]  /*38cf0*/  LDGSTS.E [R3+0x47d80], desc[UR58][R14.64], !P3 ;  /* 0x47d800000e037fae */ /* 0x0009e2000d92187a */
[----:B------:R-:W-:-:S02]  /*38d00*/  ISETP.GE.U32.AND P3, PT, R5, 0x7fffff6e, PT ;  /* 0x7fffff6e0500780c */ /* 0x000fc40003f66070 */
[----:B------:R-:W-:Y:S01]  /*38d10*/  IMAD.WIDE R140, R247, 0x4, R140 ;  /* 0x00000004f78c7825 */ /* 0x000fe200078e028c */
[----:B------:R-:W-:Y:S03]  /*38d20*/  LDGSTS.E [R2+0x44200], desc[UR58][R134.64], !P5 ;  /* 0x4420000086027fae */ /* 0x000fe6000e92187a */
[----:B------:R-:W-:Y:S01]  /*38d30*/  VIADD R5, R8, 0xffffffa5 ;  /* 0xffffffa508057836 */ /* 0x000fe20000000000 */
[----:B------:R-:W-:Y:S01]  /*38d40*/  LDGSTS.E [R2+0x44280], desc[UR58][R136.64], !P5 ;  /* 0x4428000088027fae */ /* 0x000fe2000e92187a */
[----:B------:R-:W2:Y:S01]  /*38d50*/  LDC R8, c[0x0][0x230] ;  /* 0x00008c00ff087b82 */ /* 0x000ea20000000800 */
[----:B------:R-:W-:Y:S02]  /*38d60*/  ISETP.GE.U32.AND P5, PT, R4, 0x7fffff6a, PT ;  /* 0x7fffff6a0400780c */ /* 0x000fe40003fa6070 */
[----:B------:R-:W-:Y:S01]  /*38d70*/  LDGSTS.E [R2+0x44600], desc[UR58][R138.64], !P1 ;  /* 0x446000008a027fae */ /* 0x000fe2000c92187a */
[----:B------:R-:W-:-:S03]  /*38d80*/  VIADD R4, R11, 0xffffffa1 ;  /* 0xffffffa10b047836 */ /* 0x000fc60000000000 */
[----:B------:R-:W-:Y:S01]  /*38d90*/  LDGSTS.E [R2+0x44680], desc[UR58][R140.64], !P1 ;  /* 0x446800008c027fae */ /* 0x000fe2000c92187a */
[----:B------:R-:W-:Y:S01]  /*38da0*/  ISETP.GE.U32.AND P1, PT, R5, 0x7fffff66, PT ;  /* 0x7fffff660500780c */ /* 0x000fe20003f26070 */
[----:B------:R-:W2:Y:S01]  /*38db0*/  LDC R11, c[0x0][0x230] ;  /* 0x00008c00ff0b7b82 */ /* 0x000ea20000000800 */
[----:B------:R-:W-:Y:S02]  /*38dc0*/  VIADD R5, R10, 0xffffff9d ;  /* 0xffffff9d0a057836 */ /* 0x000fe40000000000 */
[----:B------:R-:W-:-:S05]  /*38dd0*/  IMAD.WIDE R142, R247, 0x4, R142 ;  /* 0x00000004f78e7825 */ /* 0x000fca00078e028e */
[----:B------:R-:W2:Y:S01]  /*38de0*/  LDC R10, c[0x0][0x230] ;  /* 0x00008c00ff0a7b82 */ /* 0x000ea20000000800 */
[C---:B------:R-:W-:Y:S01]  /*38df0*/  IMAD.WIDE R144, R247.reuse, 0x4, R144 ;  /* 0x00000004f7907825 */ /* 0x040fe200078e0290 */
[----:B------:R-:W-:Y:S03]  /*38e00*/  STL.64 [R1+0x1b58], R16 ;  /* 0x001b581001007387 */ /* 0x000fe60000100a00 */
[C---:B------:R-:W-:Y:S01]  /*38e10*/  IMAD.WIDE R146, R247.reuse, 0x4, R146 ;  /* 0x00000004f7927825 */ /* 0x040fe200078e0292 */
[----:B------:R4:W-:Y:S03]  /*38e20*/  STL.64 [R1+0x1b68], R14 ;  /* 0x001b680e01007387 */ /* 0x0009e60000100a00 */
[C---:B------:R-:W-:Y:S01]  /*38e30*/  IMAD.WIDE R148, R247.reuse, 0x4, R148 ;  /* 0x00000004f7947825 */ /* 0x040fe200078e0294 */
[----:B------:R-:W-:Y:S03]  /*38e40*/  LDGSTS.E [R2+0x44a00], desc[UR58][R142.64], !P4 ;  /* 0x44a000008e027fae */ /* 0x000fe6000e12187a */
[C---:B------:R-:W-:Y:S01]  /*38e50*/  IMAD.WIDE R150, R247.reuse, 0x4, R150 ;  /* 0x00000004f7967825 */ /* 0x040fe200078e0296 */
[----:B------:R-:W-:Y:S03]  /*38e60*/  STL.64 [R1+0x4a98], R134 ;  /* 0x004a988601007387 */ /* 0x000fe60000100a00 */
[----:B------:R-:W-:Y:S01]  /*38e70*/  IMAD.WIDE R152, R247, 0x4, R152 ;  /* 0x00000004f7987825 */ /* 0x000fe200078e0298 */
[----:B------:R-:W-:Y:S01]  /*38e80*/  LDGSTS.E [R2+0x44a80], desc[UR58][R144.64], !P4 ;  /* 0x44a8000090027fae */ /* 0x000fe2000e12187a */
[----:B------:R-:W-:Y:S01]  /*38e90*/  ISETP.GE.U32.AND P4, PT, R4, 0x7fffff62, PT ;  /* 0x7fffff620400780c */ /* 0x000fe20003f86070 */
[----:B----4-:R-:W4:Y:S02]  /*38ea0*/  LDC R15, c[0x0][0x230] ;  /* 0x00008c00ff0f7b82 */ /* 0x010f240000000800 */
[----:B------:R-:W-:Y:S01]  /*38eb0*/  STL.64 [R1+0x4aa0], R136 ;  /* 0x004aa08801007387 */ /* 0x000fe20000100a00 */
[----:B-1----:R-:W-:Y:S01]  /*38ec0*/  IADD3 R4, R13, -0x67, RZ ;  /* 0xffffff990d047810 */ /* 0x002fe20007ffe0ff */
[----:B------:R-:W-:-:S02]  /*38ed0*/  IMAD.WIDE R154, R247, 0x4, R154 ;  /* 0x00000004f79a7825 */ /* 0x000fc400078e029a */
[----:B------:R-:W-:Y:S02]  /*38ee0*/  STL.64 [R1+0x4aa8], R138 ;  /* 0x004aa88a01007387 */ /* 0x000fe40000100a00 */
[C---:B------:R-:W-:Y:S01]  /*38ef0*/  IMAD.WIDE R156, R247.reuse, 0x4, R156 ;  /* 0x00000004f79c7825 */ /* 0x040fe200078e029c */
[----:B------:R-:W1:Y:S01]  /*38f00*/  LDC R14, c[0x0][0x230] ;  /* 0x00008c00ff0e7b82 */ /* 0x000e620000000800 */
[----:B------:R-:W-:Y:S04]  /*38f10*/  LDGSTS.E [R2+0x44e00], desc[UR58][R146.64], !P6 ;  /* 0x44e0000092027fae */ /* 0x000fe8000f12187a */
[----:B------:R-:W-:Y:S01]  /*38f20*/  STL.64 [R1+0x4ab0], R140 ;  /* 0x004ab08c01007387 */ /* 0x000fe20000100a00 */
[----:B------:R-:W-:Y:S02]  /*38f30*/  IMAD.WIDE R158, R247, 0x4, R158 ;  /* 0x00000004f79e7825 */ /* 0x000fe400078e029e */
[----:B------:R-:W1:Y:S01]  /*38f40*/  LDC R13, c[0x0][0x230] ;  /* 0x00008c00ff0d7b82 */ /* 0x000e620000000800 */
[----:B------:R-:W-:Y:S01]  /*38f50*/  LDGSTS.E [R2+0x44e80], desc[UR58][R148.64], !P6 ;  /* 0x44e8000094027fae */ /* 0x000fe2000f12187a */
[----:B------:R-:W-:Y:S01]  /*38f60*/  ISETP.GE.U32.AND P6, PT, R5, 0x7fffff5e, PT ;  /* 0x7fffff5e0500780c */ /* 0x000fe20003fc6070 */
[----:B---3--:R-:W-:-:S02]  /*38f70*/  VIADD R5, R9, 0xffffff95 ;  /* 0xffffff9509057836 */ /* 0x008fc40000000000 */
[----:B------:R-:W-:Y:S01]  /*38f80*/  STL.64 [R1+0x4ab8], R142 ;  /* 0x004ab88e01007387 */ /* 0x000fe20000100a00 */
[C---:B------:R-:W-:Y:S02]  /*38f90*/  IMAD.WIDE R160, R247.reuse, 0x4, R160 ;  /* 0x00000004f7a07825 */ /* 0x040fe400078e02a0 */
[----:B------:R-:W3:Y:S01]  /*38fa0*/  LDC R9, c[0x0][0x230] ;  /* 0x00008c00ff097b82 */ /* 0x000ee20000000800 */
[----:B------:R-:W-:Y:S04]  /*38fb0*/  STL.64 [R1+0x4ac0], R144 ;  /* 0x004ac09001007387 */ /* 0x000fe80000100a00 */
[----:B------:R-:W-:Y:S01]  /*38fc0*/  LDGSTS.E [R2+0x45200], desc[UR58][R150.64], !P3 ;  /* 0x4520000096027fae */ /* 0x000fe2000d92187a */
[----:B------:R-:W-:-:S03]  /*38fd0*/  IMAD.WIDE R22, R247, 0x4, R162 ;  /* 0x00000004f7167825 */ /* 0x000fc600078e02a2 */
[----:B------:R-:W-:Y:S04]  /*38fe0*/  STL.64 [R1+0x4ac8], R146 ;  /* 0x004ac89201007387 */ /* 0x000fe80000100a00 */
[----:B------:R-:W-:Y:S01]  /*38ff0*/  LDGSTS.E [R2+0x45280], desc[UR58][R152.64], !P3 ;  /* 0x4528000098027fae */ /* 0x000fe2000d92187a */
[----:B------:R-:W-:-:S03]  /*39000*/  ISETP.GE.U32.AND P3, PT, R4, 0x7fffff5a, PT ;  /* 0x7fffff5a0400780c */ /* 0x000fc60003f66070 */
[----:B------:R-:W-:Y:S01]  /*39010*/  STL.64 [R1+0x4ad0], R148 ;  /* 0x004ad09401007387 */ /* 0x000fe20000100a00 */
[----:B--2---:R-:W-:Y:S02]  /*39020*/  VIADD R4, R12, 0xffffff91 ;  /* 0xffffff910c047836 */ /* 0x004fe40000000000 */
[C---:B------:R-:W-:Y:S01]  /*39030*/  IMAD.WIDE R20, R247.reuse, 0x4, R164 ;  /* 0x00000004f7147825 */ /* 0x040fe200078e02a4 */
[----:B------:R-:W-:Y:S01]  /*39040*/  STL.64 [R1+0x4ad8], R150 ;  /* 0x004ad89601007387 */ /* 0x000fe20000100a00 */
[----:B------:R-:W2:Y:S03]  /*39050*/  LDC R12, c[0x0][0x230] ;  /* 0x00008c00ff0c7b82 */ /* 0x000ea60000000800 */
[----:B------:R-:W-:Y:S01]  /*39060*/  LDGSTS.E [R2+0x45600], desc[UR58][R154.64], !P5 ;  /* 0x456000009a027fae */ /* 0x000fe2000e92187a */
[----:B------:R-:W-:-:S03]  /*39070*/  IMAD.WIDE R18, R247, 0x4, R166 ;  /* 0x00000004f7127825 */ /* 0x000fc600078e02a6 */
[----:B------:R-:W-:Y:S04]  /*39080*/  STL.64 [R1+0x4ae0], R152 ;  /* 0x004ae09801007387 */ /* 0x000fe80000100a00 */
[----:B------:R-:W-:Y:S01]  /*39090*/  LDGSTS.E [R2+0x45680], desc[UR58][R156.64], !P5 ;  /* 0x456800009c027fae */ /* 0x000fe2000e92187a */
[----:B------:R-:W-:Y:S01]  /*390a0*/  ISETP.GE.U32.AND P5, PT, R5, 0x7fffff56, PT ;  /* 0x7fffff560500780c */ /* 0x000fe20003fa6070 */
[----:B------:R-:W-:Y:S02]  /*390b0*/  VIADD R5, R8, 0xffffff8d ;  /* 0xffffff8d08057836 */ /* 0x000fe40000000000 */
[----:B------:R-:W-:Y:S01]  /*390c0*/  STL.64 [R1+0x4ae8], R154 ;  /* 0x004ae89a01007387 */ /* 0x000fe20000100a00 */
[----:B------:R-:W-:Y:S01]  /*390d0*/  IMAD.WIDE R16, R247, 0x4, R168 ;  /* 0x00000004f7107825 */ /* 0x000fe200078e02a8 */
[----:B------:R-:W4:Y:S02]  /*390e0*/  LDC R8, c[0x0][0x230] ;  /* 0x00008c00ff087b82 */ /* 0x000f240000000800 */
[----:B------:R-:W-:Y:S04]  /*390f0*/  STL.64 [R1+0x4af0], R156 ;  /* 0x004af09c01007387 */ /* 0x000fe80000100a00 */
[----:B------:R-:W-:Y:S04]  /*39100*/  LDGSTS.E [R2+0x45a00], desc[UR58][R158.64], !P1 ;  /* 0x45a000009e027fae */ /* 0x000fe8000c92187a */
[----:B------:R-:W-:Y:S04]  /*39110*/  STL.64 [R1+0x4af8], R158 ;  /* 0x004af89e01007387 */ /* 0x000fe80000100a00 */
[----:B------:R-:W-:Y:S01]  /*39120*/  LDGSTS.E [R2+0x45a80], desc[UR58][R160.64], !P1 ;  /* 0x45a80000a0027fae */ /* 0x000fe2000c92187a */
[----:B------:R-:W-:-:S03]  /*39130*/  ISETP.GE.U32.AND P1, PT, R4, 0x7fffff52, PT ;  /* 0x7fffff520400780c */ /* 0x000fc60003f26070 */
[----:B------:R-:W-:Y:S01]  /*39140*/  STL.64 [R1+0x4b00], R160 ;  /* 0x004b00a001007387 */ /* 0x000fe20000100a00 */
[----:B------:R-:W-:-:S03]  /*39150*/  IADD3 R4, R11, -0x77, RZ ;  /* 0xffffff890b047810 */ /* 0x000fc60007ffe0ff */
[----:B------:R1:W-:Y:S04]  /*39160*/  STL.64 [R1+0x1988], R22 ;  /* 0x0019881601007387 */ /* 0x0003e80000100a00 */
[----:B------:R1:W-:Y:S04]  /*39170*/  LDGSTS.E [R2+0x45e00], desc[UR58][R22.64], !P4 ;  /* 0x45e0000016027fae */ /* 0x0003e8000e12187a */
[----:B------:R3:W-:Y:S04]  /*39180*/  STL.64 [R1+0x19a0], R20 ;  /* 0x0019a01401007387 */ /* 0x0007e80000100a00 */
[----:B------:R3:W-:Y:S01]  /*39190*/  LDGSTS.E [R2+0x45e80], desc[UR58][R20.64], !P4 ;  /* 0x45e8000014027fae */ /* 0x0007e2000e12187a */
[----:B------:R-:W-:Y:S01]  /*391a0*/  ISETP.GE.U32.AND P4, PT, R5, 0x7fffff4e, PT ;  /* 0x7fffff4e0500780c */ /* 0x000fe20003f86070 */
[----:B------:R-:W-:-:S02]  /*391b0*/  VIADD R5, R10, 0xffffff85 ;  /* 0xffffff850a057836 */ /* 0x000fc40000000000 */
[C---:B-1----:R-:W-:Y:S01]  /*391c0*/  IMAD.WIDE R22, R247.reuse, 0x4, R170 ;  /* 0x00000004f7167825 */ /* 0x042fe200078e02aa */
[----:B------:R1:W-:Y:S04]  /*391d0*/  STL.64 [R1+0x19b8], R18 ;  /* 0x0019b81201007387 */ /* 0x0003e80000100a00 */
[----:B------:R1:W-:Y:S01]  /*391e0*/  LDGSTS.E [R2+0x46200], desc[UR58][R18.64], !P6 ;  /* 0x4620000012027fae */ /* 0x0003e2000f12187a */
[----:B---3--:R-:W-:-:S03]  /*391f0*/  IMAD.WIDE R20, R247, 0x4, R172 ;  /* 0x00000004f7147825 */ /* 0x008fc600078e02ac */
[----:B------:R3:W-:Y:S04]  /*39200*/  STL.64 [R1+0x19d0], R16 ;  /* 0x0019d01001007387 */ /* 0x0007e80000100a00 */
[----:B------:R3:W-:Y:S01]  /*39210*/  LDGSTS.E [R2+0x46280], desc[UR58][R16.64], !P6 ;  /* 0x4628000010027fae */ /* 0x0007e2000f12187a */
[----:B------:R-:W-:Y:S01]  /*39220*/  ISETP.GE.U32.AND P6, PT, R4, 0x7fffff4a, PT ;  /* 0x7fffff4a0400780c */ /* 0x000fe20003fc6070 */
[C---:B-1----:R-:W-:Y:S02]  /*39230*/  IMAD.WIDE R18, R247.reuse, 0x4, R174 ;  /* 0x00000004f7127825 */ /* 0x042fe400078e02ae */
[----:B------:R-:W-:Y:S04]  /*39240*/  LDGSTS.E [R2+0x46600], desc[UR58][R22.64], !P3 ;  /* 0x4660000016027fae */ /* 0x000fe8000d92187a */
[----:B------:R-:W-:Y:S01]  /*39250*/  STL.64 [R1+0x19e8], R22 ;  /* 0x0019e81601007387 */ /* 0x000fe20000100a00 */
[----:B---3--:R-:W-:-:S03]  /*39260*/  IMAD.WIDE R16, R247, 0x4, R176 ;  /* 0x00000004f7107825 */ /* 0x008fc600078e02b0 */
[----:B------:R1:W-:Y:S01]  /*39270*/  LDGSTS.E [R2+0x46680], desc[UR58][R20.64], !P3 ;  /* 0x4668000014027fae */ /* 0x0003e2000d92187a */
[----:B------:R-:W-:-:S03]  /*39280*/  ISETP.GE.U32.AND P3, PT, R5, 0x7fffff46, PT ;  /* 0x7fffff460500780c */ /* 0x000fc60003f66070 */
[----:B------:R1:W-:Y:S04]  /*39290*/  STL.64 [R1+0x1a00], R20 ;  /* 0x001a001401007387 */ /* 0x0003e80000100a00 */
[----:B------:R3:W-:Y:S04]  /*392a0*/  STL.64 [R1+0x1a18], R18 ;  /* 0x001a181201007387 */ /* 0x0007e80000100a00 */
[----:B------:R3:W-:Y:S01]  /*392b0*/  LDGSTS.E [R2+0x46a00], desc[UR58][R18.64], !P5 ;  /* 0x46a0000012027fae */ /* 0x0007e2000e92187a */
[----:B-1----:R-:W-:-:S03]  /*392c0*/  IMAD.WIDE R20, R247, 0x4, R178 ;  /* 0x00000004f7147825 */ /* 0x002fc600078e02b2 */
[----:B------:R1:W-:Y:S04]  /*392d0*/  STL.64 [R1+0x1a30], R16 ;  /* 0x001a301001007387 */ /* 0x0003e80000100a00 */
[----:B------:R1:W-:Y:S01]  /*392e0*/  LDGSTS.E [R2+0x46a80], desc[UR58][R16.64], !P5 ;  /* 0x46a8000010027fae */ /* 0x0003e2000e92187a */
[----:B---3--:R-:W-:-:S03]  /*392f0*/  IMAD.WIDE R18, R247, 0x4, R180 ;  /* 0x00000004f7127825 */ /* 0x008fc600078e02b4 */
[----:B------:R3:W-:Y:S01]  /*39300*/  STL.64 [R1+0x1a48], R20 ;  /* 0x001a481401007387 */ /* 0x0007e20000100a00 */
[----:B------:R-:W-:-:S03]  /*39310*/  IMAD.WIDE R10, R247, 0x4, R184 ;  /* 0x00000004f70a7825 */ /* 0x000fc600078e02b8 */
[----:B------:R3:W-:Y:S01]  /*39320*/  LDGSTS.E [R2+0x46e00], desc[UR58][R20.64], !P1 ;  /* 0x46e0000014027fae */ /* 0x0007e2000c92187a */
[----:B-1----:R-:W-:-:S03]  /*39330*/  IMAD.WIDE R16, R247, 0x4, R182 ;  /* 0x00000004f7107825 */ /* 0x002fc600078e02b6 */
[----:B------:R1:W-:Y:S01]  /*39340*/  STL.64 [R1+0x1a60], R18 ;  /* 0x001a601201007387 */ /* 0x0003e20000100a00 */
[----:B------:R-:W-:-:S03]  /*39350*/  IMAD.WIDE R22, R247, 0x4, R186 ;  /* 0x00000004f7167825 */ /* 0x000fc600078e02ba */
[----:B------:R1:W-:Y:S01]  /*39360*/  LDGSTS.E [R2+0x46e80], desc[UR58][R18.64], !P1 ;  /* 0x46e8000012027fae */ /* 0x0003e2000c92187a */
[----:B---3--:R-:W-:-:S03]  /*39370*/  IMAD.WIDE R20, R247, 0x4, R188 ;  /* 0x00000004f7147825 */ /* 0x008fc600078e02bc */
[----:B------:R3:W-:Y:S01]  /*39380*/  STL.64 [R1+0x1a78], R16 ;  /* 0x001a781001007387 */ /* 0x0007e20000100a00 */
[----:B------:R-:W-:-:S03]  /*39390*/  VIADD R5, R9, 0xffffffbc ;  /* 0xffffffbc09057836 */ /* 0x000fc60000000000 */
[----:B------:R3:W-:Y:S01]  /*393a0*/  LDGSTS.E [R2+0x47200], desc[UR58][R16.64], !P4 ;  /* 0x4720000010027fae */ /* 0x0007e2000e12187a */
[----:B-1----:R-:W-:-:S03]  /*393b0*/  IMAD.WIDE R18, R247, 0x4, R190 ;  /* 0x00000004f7127825 */ /* 0x002fc600078e02be */
[----:B------:R1:W-:Y:S04]  /*393c0*/  STL.64 [R1+0x1a90], R10 ;  /* 0x001a900a01007387 */ /* 0x0003e80000100a00 */
[----:B------:R1:W-:Y:S01]  /*393d0*/  LDGSTS.E [R2+0x47280], desc[UR58][R10.64], !P4 ;  /* 0x472800000a027fae */ /* 0x0003e2000e12187a */
[----:B---3--:R-:W-:-:S03]  /*393e0*/  IMAD.WIDE R16, R247, 0x4, R192 ;  /* 0x00000004f7107825 */ /* 0x008fc600078e02c0 */
[----:B------:R-:W-:Y:S01]  /*393f0*/  STL.64 [R1+0x1aa8], R22 ;  /* 0x001aa81601007387 */ /* 0x000fe20000100a00 */
[----:B------:R-:W-:-:S03]  /*39400*/  ISETP.GE.U32.AND P1, PT, R5, 0x7fffff7d, PT ;  /* 0x7fffff7d0500780c */ /* 0x000fc60003f26070 */
[----:B------:R-:W-:Y:S01]  /*39410*/  LDGSTS.E [R2+0x47600], desc[UR58][R22.64], !P6 ;  /* 0x4760000016027fae */ /* 0x000fe2000f12187a */
[----:B----4-:R-:W-:-:S03]  /*39420*/  VIADD R5, R8, 0xffffffb4 ;  /* 0xffffffb408057836 */ /* 0x010fc60000000000 */
[----:B------:R-:W-:Y:S01]  /*39430*/  STL.64 [R1+0x1ac0], R20 ;  /* 0x001ac01401007387 */ /* 0x000fe20000100a00 */
[C---:B------:R-:W-:Y:S01]  /*39440*/  IMAD.WIDE R198, R247.reuse, 0x4, R198 ;  /* 0x00000004f7c67825 */ /* 0x040fe200078e02c6 */
[----:B-1----:R-:W1:Y:S02]  /*39450*/  LDC R11, c[0x0][0x230] ;  /* 0x00008c00ff0b7b82 */ /* 0x002e640000000800 */
[----:B------:R-:W-:Y:S01]  /*39460*/  LDGSTS.E [R2+0x47680], desc[UR58][R20.64], !P6 ;  /* 0x4768000014027fae */ /* 0x000fe2000f12187a */
[----:B------:R-:W-:-:S03]  /*39470*/  IMAD.WIDE R8, R247, 0x4, R196 ;  /* 0x00000004f7087825 */ /* 0x000fc600078e02c4 */
[----:B------:R-:W-:Y:S01]  /*39480*/  STL.64 [R1+0x1ad8], R18 ;  /* 0x001ad81201007387 */ /* 0x000fe20000100a00 */
[C---:B------:R-:W-:Y:S01]  /*39490*/  IMAD.WIDE R200, R247.reuse, 0x4, R200 ;  /* 0x00000004f7c87825 */ /* 0x040fe200078e02c8 */
[----:B------:R-:W3:Y:S02]  /*394a0*/  LDC R10, c[0x0][0x230] ;  /* 0x00008c00ff0a7b82 */ /* 0x000ee40000000800 */
[----:B------:R-:W-:Y:S04]  /*394b0*/  LDGSTS.E [R2+0x47a00], desc[UR58][R18.64], !P3 ;  /* 0x47a0000012027fae */ /* 0x000fe8000d92187a */
[----:B------:R4:W-:Y:S04]  /*394c0*/  STL.64 [R1+0x1af0], R16 ;  /* 0x001af01001007387 */ /* 0x0009e80000100a00 */
[----:B------:R4:W-:Y:S02]  /*394d0*/  LDGSTS.E [R2+0x47a80], desc[UR58][R16.64], !P3 ;  /* 0x47a8000010027fae */ /* 0x0009e4000d92187a */
[----:B----4-:R-:W-:-:S05]  /*394e0*/  IMAD.WIDE R16, R247, 0x4, R194 ;  /* 0x00000004f7107825 */ /* 0x010fca00078e02c2 */
[----:B------:R-:W-:Y:S04]  /*394f0*/  STL.64 [R1+0x1b08], R16 ;  /* 0x001b081001007387 */ /* 0x000fe80000100a00 */
[----:B------:R4:W-:Y:S04]  /*39500*/  STL.64 [R1+0x1b20], R8 ;  /* 0x001b200801007387 */ /* 0x0009e80000100a00 */
[----:B------:R-:W4:Y:S04]  /*39510*/  LDL.LU.64 R26, [R1+0x550] ;  /* 0x00055000011a7983 */ /* 0x000f280000300a00 */
[----:B------:R-:W4:Y:S04]  /*39520*/  LDL.LU.64 R54, [R1+0x540] ;  /* 0x0005400001367983 */ /* 0x000f280000300a00 */
[----:B------:R-:W4:Y:S04]  /*39530*/  LDL.LU.64 R52, [R1+0x4e8] ;  /* 0x0004e80001347983 */ /* 0x000f280000300a00 */
[----:B------:R-:W4:Y:S04]  /*39540*/  LDL.LU.64 R22, [R1+0x4d8] ;  /* 0x0004d80001167983 */ /* 0x000f280000300a00 */
[----:B------:R-:W4:Y:S04]  /*39550*/  LDL.LU.64 R50, [R1+0x470] ;  /* 0x0004700001327983 */ /* 0x000f280000300a00 */
[----:B------:R-:W4:Y:S01]  /*39560*/  LDL.LU.64 R48, [R1+0x450] ;  /* 0x0004500001307983 */ /* 0x000f220000300a00 */
[----:B------:R-:W-:-:S03]  /*39570*/  IMAD.WIDE R202, R247, 0x4, R202 ;  /* 0x00000004f7ca7825 */ /* 0x000fc600078e02ca */
        /* <DEDUP_REMOVED lines=10> */
[----:B------:R4:W-:Y:S01]  /*39620*/  STL.64 [R1+0x4e58], R2 ;  /* 0x004e580201007387 */ /* 0x0009e20000100a00 */
[----:B------:R-:W-:-:S03]  /*39630*/  IMAD.WIDE R214, R247, 0x4, R214 ;  /* 0x00000004f7d67825 */ /* 0x000fc600078e02d6 */
[----:B------:R-:W-:Y:S01]  /*39640*/  STL.64 [R1+0x4b08], R198 ;  /* 0x004b08c601007387 */ /* 0x000fe20000100a00 */
        /* <DEDUP_REMOVED lines=30> */
[----:B------:R-:W-:Y:S04]  /*39830*/  STL [R1+0xe80], RZ ;  /* 0x000e80ff01007387 */ /* 0x000fe80000100800 */
[----:B------:R-:W4:Y:S04]  /*39840*/  LDL.LU.64 R40, [R1+0x388] ;  /* 0x0003880001287983 */ /* 0x000f280000300a00 */
[----:B------:R-:W4:Y:S04]  /*39850*/  LDL.LU.64 R38, [R1+0x378] ;  /* 0x0003780001267983 */ /* 0x000f280000300a00 */
[----:B------:R-:W4:Y:S04]  /*39860*/  LDL.LU.64 R36, [R1+0x390] ;  /* 0x0003900001247983 */ /* 0x000f280000300a00 */
[----:B------:R-:W4:Y:S01]  /*39870*/  LDL.LU.64 R18, [R1+0x370] ;  /* 0x0003700001127983 */ /* 0x000f220000300a00 */
[----:B------:R-:W-:-:S02]  /*39880*/  VIADD R4, R15, 0xffffff81 ;  /* 0xffffff810f047836 */ /* 0x000fc40000000000 */
[----:B------:R-:W3:Y:S03]  /*39890*/  LDC R15, c[0x0][0x230] ;  /* 0x00008c00ff0f7b82 */ /* 0x000ee60000000800 */
[----:B------:R-:W-:Y:S02]  /*398a0*/  ISETP.GE.U32.AND P5, PT, R4, 0x7fffff42, PT ;  /* 0x7fffff420400780c */ /* 0x000fe40003fa6070 */
[----:B------:R-:W-:-:S03]  /*398b0*/  IADD3 R4, R14, -0x48, RZ ;  /* 0xffffffb80e047810 */ /* 0x000fc60007ffe0ff */
[----:B------:R-:W4:Y:S01]  /*398c0*/  LDC R14, c[0x0][0x230] ;  /* 0x00008c00ff0e7b82 */ /* 0x000f220000000800 */
[----:B------:R-:W-:Y:S01]  /*398d0*/  ISETP.GE.U32.AND P4, PT, R4, 0x7fffff79, PT ;  /* 0x7fffff790400780c */ /* 0x000fe20003f86070 */
[----:B------:R-:W-:Y:S01]  /*398e0*/  VIADD R4, R13, 0xffffffb0 ;  /* 0xffffffb00d047836 */ /* 0x000fe20000000000 */
[----:B------:R-:W-:Y:S01]  /*398f0*/  ISETP.GE.U32.AND P6, PT, R5, 0x7fffff75, PT ;  /* 0x7fffff750500780c */ /* 0x000fe20003fc6070 */
[----:B--2---:R-:W-:-:S04]  /*39900*/  VIADD R5, R12, 0xffffffac ;  /* 0xffffffac0c057836 */ /* 0x004fc80000000000 */
[----:B------:R-:W2:Y:S01]  /*39910*/  LDC R13, c[0x0][0x230] ;  /* 0x00008c00ff0d7b82 */ /* 0x000ea20000000800 */
[----:B------:R-:W-:Y:S01]  /*39920*/  LDGSTS.E [R2+0x47e00], desc[UR58][R16.64], !P5 ;  /* 0x47e0000010027fae */ /* 0x000fe2000e92187a */
[----:B------:R-:W-:-:S03]  /*39930*/  ISETP.GE.U32.AND P3, PT, R4, 0x7fffff71, PT ;  /* 0x7fffff710400780c */ /* 0x000fc60003f66070 */
[----:B------:R4:W-:Y:S03]  /*39940*/  LDGSTS.E [R2+0x47e80], desc[UR58][R8.64], !P5 ;  /* 0x47e8000008027fae */ /* 0x0009e6000e92187a */
[----:B------:R-:W2:Y:S01]  /*39950*/  LDC R12, c[0x0][0x230] ;  /* 0x00008c00ff0c7b82 */ /* 0x000ea20000000800 */
[----:B------:R-:W-:Y:S01]  /*39960*/  ISETP.GE.U32.AND P5, PT, R5, 0x7fffff6d, PT ;  /* 0x7fffff6d0500780c */ /* 0x000fe20003fa6070 */
[----:B-1----:R-:W-:Y:S01]  /*39970*/  VIADD R5, R11, 0xffffffa4 ;  /* 0xffffffa40b057836 */ /* 0x002fe20000000000 */
[----:B------:R-:W-:Y:S01]  /*39980*/  LDGSTS.E [R0+0x44300], desc[UR58][R198.64], !P1 ;  /* 0x44300000c6007fae */ /* 0x000fe2000c92187a */
[----:B---3--:R-:W-:-:S03]  /*39990*/  IADD3 R4, R15, -0x58, RZ ;  /* 0xffffffa80f047810 */ /* 0x008fc60007ffe0ff */
[----:B------:R-:W-:Y:S01]  /*399a0*/  LDGSTS.E [R0+0x44380], desc[UR58][R200.64], !P1 ;  /* 0x44380000c8007fae */ /* 0x000fe2000c92187a */
[----:B------:R-:W1:Y:S03]  /*399b0*/  LDC R11, c[0x0][0x230] ;  /* 0x00008c00ff0b7b82 */ /* 0x000e660000000800 */
[----:B------:R-:W-:Y:S01]  /*399c0*/  LDGSTS.E [R0+0x44700], desc[UR58][R202.64], !P4 ;  /* 0x44700000ca007fae */ /* 0x000fe2000e12187a */
[----:B------:R-:W-:-:S03]  /*399d0*/  ISETP.GE.U32.AND P1, PT, R4, 0x7fffff69, PT ;  /* 0x7fffff690400780c */ /* 0x000fc60003f26070 */
[----:B------:R-:W-:Y:S01]  /*399e0*/  LDGSTS.E [R0+0x44780], desc[UR58][R204.64], !P4 ;  /* 0x44780000cc007fae */ /* 0x000fe2000e12187a */
[----:B------:R-:W-:Y:S01]  /*399f0*/  ISETP.GE.U32.AND P4, PT, R5, 0x7fffff65, PT ;  /* 0x7fffff650500780c */ /* 0x000fe20003f86070 */
[----:B------:R-:W-:Y:S01]  /*39a00*/  VIADD R5, R10, 0xffffff9c ;  /* 0xffffff9c0a057836 */ /* 0x000fe20000000000 */
[----:B----4-:R-:W3:Y:S01]  /*39a10*/  LDC R9, c[0x0][0x230] ;  /* 0x00008c00ff097b82 */ /* 0x010ee20000000800 */
[----:B------:R-:W-:Y:S01]  /*39a20*/  VIADD R4, R14, 0xffffffa0 ;  /* 0xffffffa00e047836 */ /* 0x000fe20000000000 */
[----:B------:R-:W-:Y:S04]  /*39a30*/  LDGSTS.E [R0+0x44b00], desc[UR58][R206.64], !P6 ;  /* 0x44b00000ce007fae */ /* 0x000fe8000f12187a */
[----:B------:R-:W-:Y:S02]  /*39a40*/  LDGSTS.E [R0+0x44b80], desc[UR58][R208.64], !P6 ;  /* 0x44b80000d0007fae */ /* 0x000fe4000f12187a */
[----:B------:R-:W4:Y:S01]  /*39a50*/  LDC R10, c[0x0][0x230] ;  /* 0x00008c00ff0a7b82 */ /* 0x000f220000000800 */
[----:B------:R-:W-:Y:S01]  /*39a60*/  ISETP.GE.U32.AND P6, PT, R4, 0x7fffff61, PT ;  /* 0x7fffff610400780c */ /* 0x000fe20003fc6070 */
[----:B------:R-:W-:Y:S01]  /*39a70*/  LDGSTS.E [R0+0x44f00], desc[UR58][R210.64], !P3 ;  /* 0x44f00000d2007fae */ /* 0x000fe2000d92187a */
[----:B--2---:R-:W-:-:S03]  /*39a80*/  IADD3 R4, R13, -0x68, RZ ;  /* 0xffffff980d047810 */ /* 0x004fc60007ffe0ff */
[----:B------:R-:W-:Y:S01]  /*39a90*/  LDGSTS.E [R0+0x44f80], desc[UR58][R212.64], !P3 ;  /* 0x44f80000d4007fae */ /* 0x000fe2000d92187a */
[----:B------:R-:W-:Y:S01]  /*39aa0*/  ISETP.GE.U32.AND P3, PT, R5, 0x7fffff5d, PT ;  /* 0x7fffff5d0500780c */ /* 0x000fe20003f66070 */
[----:B------:R-:W2:Y:S02]  /*39ab0*/  LDC R8, c[0x0][0x230] ;  /* 0x00008c00ff087b82 */ /* 0x000ea40000000800 */
[----:B------:R-:W-:Y:S04]  /*39ac0*/  LDGSTS.E [R0+0x45300], desc[UR58][R214.64], !P5 ;  /* 0x45300000d6007fae */ /* 0x000fe8000e92187a */
[----:B------:R-:W-:Y:S01]  /*39ad0*/  LDGSTS.E [R0+0x45380], desc[UR58][R216.64], !P5 ;  /* 0x45380000d8007fae */ /* 0x000fe2000e92187a */
[----:B------:R-:W-:Y:S01]  /*39ae0*/  ISETP.GE.U32.AND P5, PT, R4, 0x7fffff59, PT ;  /* 0x7fffff590400780c */ /* 0x000fe20003fa6070 */
[----:B------:R-:W-:-:S02]  /*39af0*/  VIADD R4, R12, 0xffffff90 ;  /* 0xffffff900c047836 */ /* 0x000fc40000000000 */
[----:B------:R-:W-:Y:S04]  /*39b00*/  LDGSTS.E [R0+0x45700], desc[UR58][R218.64], !P1 ;  /* 0x45700000da007fae */ /* 0x000fe8000c92187a */
[----:B------:R-:W-:Y:S04]  /*39b10*/  LDGSTS.E [R0+0x45780], desc[UR58][R220.64], !P1 ;  /* 0x45780000dc007fae */ /* 0x000fe8000c92187a */
[----:B------:R-:W-:Y:S04]  /*39b20*/  LDGSTS.E [R0+0x45b00], desc[UR58][R222.64], !P4 ;  /* 0x45b00000de007fae */ /* 0x000fe8000e12187a */
[----:B------:R-:W-:Y:S01]  /*39b30*/  LDGSTS.E [R0+0x45b80], desc[UR58][R224.64], !P4 ;  /* 0x45b80000e0007fae */ /* 0x000fe2000e12187a */
[----:B------:R-:W-:-:S02]  /*39b40*/  ISETP.GE.U32.AND P4, PT, R4, 0x7fffff51, PT ;  /* 0x7fffff510400780c */ /* 0x000fc40003f86070 */
[----:B-1----:R-:W-:Y:S01]  /*39b50*/  IADD3 R4, R11, -0x78, RZ ;  /* 0xffffff880b047810 */ /* 0x002fe20007ffe0ff */
[----:B------:R-:W-:Y:S04]  /*39b60*/  LDGSTS.E [R0+0x45f00], desc[UR58][R226.64], !P6 ;  /* 0x45f00000e2007fae */ /* 0x000fe8000f12187a */
[----:B------:R-:W-:Y:S04]  /*39b70*/  LDGSTS.E [R0+0x45f80], desc[UR58][R228.64], !P6 ;  /* 0x45f80000e4007fae */ /* 0x000fe8000f12187a */
[----:B------:R-:W-:Y:S04]  /*39b80*/  LDGSTS.E [R0+0x46300], desc[UR58][R230.64], !P3 ;  /* 0x46300000e6007fae */ /* 0x000fe8000d92187a */
[----:B------:R-:W-:Y:S01]  /*39b90*/  LDGSTS.E [R0+0x46380], desc[UR58][R232.64], !P3 ;  /* 0x46380000e8007fae */ /* 0x000fe2000d92187a */
[----:B------:R-:W-:Y:S01]  /*39ba0*/  ISETP.GE.U32.AND P3, PT, R4, 0x7fffff49, PT ;  /* 0x7fffff490400780c */ /* 0x000fe20003f66070 */
[----:B----4-:R-:W-:-:S02]  /*39bb0*/  VIADD R4, R10, 0xffffff84 ;  /* 0xffffff840a047836 */ /* 0x010fc40000000000 */
[----:B------:R-:W-:Y:S01]  /*39bc0*/  LDGSTS.E [R0+0x46700], desc[UR58][R234.64], !P5 ;  /* 0x46700000ea007fae */ /* 0x000fe2000e92187a */
[----:B------:R-:W-:-:S03]  /*39bd0*/  IMAD.WIDE R238, R247, 0x4, R238 ;  /* 0x00000004f7ee7825 */ /* 0x000fc600078e02ee */
[----:B------:R-:W-:Y:S01]  /*39be0*/  LDGSTS.E [R0+0x46780], desc[UR58][R236.64], !P5 ;  /* 0x46780000ec007fae */ /* 0x000fe2000e92187a */
[----:B------:R-:W-:Y:S01]  /*39bf0*/  ISETP.GE.U32.AND P5, PT, R4, 0x7fffff45, PT ;  /* 0x7fffff450400780c */ /* 0x000fe20003fa6070 */
[----:B------:R-:W-:Y:S02]  /*39c00*/  IMAD.SHL.U32 R4, R245, 0x40, RZ ;  /* 0x00000040f5047824 */ /* 0x000fe400078e00ff */
[----:B------:R-:W-:Y:S01]  /*39c10*/  STL [R1+0xe84], RZ ;  /* 0x000e84ff01007387 */ /* 0x000fe20000100800 */
[----:B------:R-:W-:-:S03]  /*39c20*/  IMAD.WIDE R240, R247, 0x4, R240 ;  /* 0x00000004f7f07825 */ /* 0x000fc600078e02f0 */
[----:B------:R-:W4:Y:S04]  /*39c30*/  LDL.LU.64 R34, [R1+0x398] ;  /* 0x0003980001227983 */ /* 0x000f280000300a00 */
[----:B------:R-:W4:Y:S04]  /*39c40*/  LDL.LU.64 R32, [R1+0x368] ;  /* 0x0003680001207983 */ /* 0x000f280000300a00 */
[----:B------:R-:W4:Y:S01]  /*39c50*/  LDL.LU.64 R244, [R1+0x3b0] ;  /* 0x0003b00001f47983 */ /* 0x000f220000300a00 */
[----:B---3--:R-:W-:-:S03]  /*39c60*/  VIADD R5, R9, 0xffffff94 ;  /* 0xffffff9409057836 */ /* 0x008fc60000000000 */
[----:B------:R-:W3:Y:S04]  /*39c70*/  LDL.LU.64 R16, [R1+0x360] ;  /* 0x0003600001107983 */ /* 0x000ee80000300a00 */
[----:B------:R-:W3:Y:S04]  /*39c80*/  LDL.LU.64 R30, [R1+0x358] ;  /* 0x00035800011e7983 */ /* 0x000ee80000300a00 */
[----:B------:R-:W3:Y:S04]  /*39c90*/  LDL.LU.64 R28, [R1+0x3b8] ;  /* 0x0003b800011c7983 */ /* 0x000ee80000300a00 */
[----:B------:R-:W-:Y:S04]  /*39ca0*/  STL.64 [R1+0x4ba8], R238 ;  /* 0x004ba8ee01007387 */ /* 0x000fe80000100a00 */
[----:B------:R-:W-:Y:S01]  /*39cb0*/  STL.64 [R1+0x4bb0], R240 ;  /* 0x004bb0f001007387 */ /* 0x000fe20000100a00 */
[----:B------:R-:W-:Y:S01]  /*39cc0*/  ISETP.GE.U32.AND P1, PT, R5, 0x7fffff55, PT ;  /* 0x7fffff550500780c */ /* 0x000fe20003f26070 */
[----:B--2---:R-:W-:-:S02]  /*39cd0*/  VIADD R5, R8, 0xffffff8c ;  /* 0xffffff8c08057836 */ /* 0x004fc40000000000 */
[----:B------:R-:W-:-:S10]  /*39ce0*/  IMAD.WIDE R2, R4, 0x4, R26 ;  /* 0x0000000404027825 */ /* 0x000fd400078e021a */
[----:B------:R-:W-:Y:S01]  /*39cf0*/  LDGSTS.E [R0+0x46b00], desc[UR58][R238.64], !P1 ;  /* 0x46b00000ee007fae */ /* 0x000fe2000c92187a */
[----:B------:R-:W-:-:S03]  /*39d00*/  IMAD.WIDE R10, R4, 0x4, R54 ;  /* 0x00000004040a7825 */ /* 0x000fc600078e0236 */
[----:B------:R-:W2:Y:S04]  /*39d10*/  LDL.LU.64 R26, [R1+0x350] ;  /* 0x00035000011a7983 */ /* 0x000ea80000300a00 */
[----:B------:R1:W-:Y:S01]  /*39d20*/  STL.64 [R1+0x1c60], R2 ;  /* 0x001c600201007387 */ /* 0x0003e20000100a00 */
[----:B------:R-:W-:-:S03]  /*39d30*/  IMAD.WIDE R8, R4, 0x4, R22 ;  /* 0x0000000404087825 */ /* 0x000fc600078e0216 */
[----:B------:R1:W-:Y:S04]  /*39d40*/  STL.64 [R1+0x1c70], R10 ;  /* 0x001c700a01007387 */ /* 0x0003e80000100a00 */
[----:B------:R-:W2:Y:S01]  /*39d50*/  LDL.LU.64 R22, [R1+0x348] ;  /* 0x0003480001167983 */ /* 0x000ea20000300a00 */
[----:B-1----:R-:W-:-:S03]  /*39d60*/  IMAD.WIDE R2, R4, 0x4, R52 ;  /* 0x0000000404027825 */ /* 0x002fc600078e0234 */
[----:B------:R3:W-:Y:S04]  /*39d70*/  LDGSTS.E [R0+0x46b80], desc[UR58][R240.64], !P1 ;  /* 0x46b80000f0007fae */ /* 0x0007e8000c92187a */
[----:B------:R1:W-:Y:S01]  /*39d80*/  STL.64 [R1+0x1dc8], R2 ;  /* 0x001dc80201007387 */ /* 0x0003e20000100a00 */
[----:B------:R-:W-:-:S03]  /*39d90*/  IMAD.WIDE R10, R4, 0x4, R48 ;  /* 0x00000004040a7825 */ /* 0x000fc600078e0230 */
[----:B------:R1:W-:Y:S02]  /*39da0*/  STL.64 [R1+0x1dd0], R8 ;  /* 0x001dd00801007387 */ /* 0x0003e40000100a00 */
[----:B-1----:R-:W-:-:S04]  /*39db0*/  IMAD.WIDE R2, R4, 0x4, R50 ;  /* 0x0000000404027825 */ /* 0x002fc800078e0232 */
[C---:B------:R-:W-:Y:S01]  /*39dc0*/  IMAD.WIDE R8, R4.reuse, 0x4, R46 ;  /* 0x0000000404087825 */ /* 0x040fe200078e022e */
[----:B------:R1:W-:Y:S04]  /*39dd0*/  STL.64 [R1+0x1e40], R2 ;  /* 0x001e400201007387 */ /* 0x0003e80000100a00 */
[----:B------:R1:W-:Y:S02]  /*39de0*/  STL.64 [R1+0x1e48], R10 ;  /* 0x001e480a01007387 */ /* 0x0003e40000100a00 */
[C---:B-1----:R-:W-:Y:S02]  /*39df0*/  IMAD.WIDE R2, R4.reuse, 0x4, R24 ;  /* 0x0000000404027825 */ /* 0x042fe400078e0218 */
[----:B------:R-:W2:Y:S02]  /*39e00*/  LDL.LU.64 R24, [R1+0x3c0] ;  /* 0x0003c00001187983 */ /* 0x000ea40000300a00 */
[----:B------:R-:W-:-:S02]  /*39e10*/  IMAD.WIDE R10, R4, 0x4, R44 ;  /* 0x00000004040a7825 */ /* 0x000fc400078e022c */
[----:B------:R1:W-:Y:S04]  /*39e20*/  STL.64 [R1+0x1fa0], R8 ;  /* 0x001fa00801007387 */ /* 0x0003e80000100a00 */
[----:B------:R1:W-:Y:S04]  /*39e30*/  STL.64 [R1+0x1fa8], R2 ;  /* 0x001fa80201007387 */ /* 0x0003e80000100a00 */
[----:B------:R-:W-:Y:S01]  /*39e40*/  STL.64 [R1+0x2010], R10 ;  /* 0x0020100a01007387 */ /* 0x000fe20000100a00 */
[----:B-1----:R-:W-:-:S03]  /*39e50*/  IMAD.WIDE R8, R4, 0x4, R20 ;  /* 0x0000000404087825 */ /* 0x002fc600078e0214 */
[----:B------:R-:W2:Y:S01]  /*39e60*/  LDL.LU.64 R20, [R1+0x340] ;  /* 0x0003400001147983 */ /* 0x000ea20000300a00 */
[----:B------:R-:W-:-:S05]  /*39e70*/  IMAD.WIDE R2, R4, 0x4, R42 ;  /* 0x0000000404027825 */ /* 0x000fca00078e022a */
[----:B------:R1:W-:Y:S04]  /*39e80*/  STL.64 [R1+0x2020], R2 ;  /* 0x0020200201007387 */ /* 0x0003e80000100a00 */
[----:B------:R-:W-:Y:S01]  /*39e90*/  STL.64 [R1+0x2080], R8 ;  /* 0x0020800801007387 */ /* 0x000fe20000100a00 */
[----:B-1----:R-:W-:-:S04]  /*39ea0*/  IMAD.WIDE R2, R4, 0x4, R40 ;  /* 0x0000000404027825 */ /* 0x002fc800078e0228 */
[C---:B------:R-:W-:Y:S01]  /*39eb0*/  IMAD.WIDE R10, R4.reuse, 0x4, R38 ;  /* 0x00000004040a7825 */ /* 0x040fe200078e0226 */
[----:B------:R1:W-:Y:S04]  /*39ec0*/  STL.64 [R1+0x2088], R2 ;  /* 0x0020880201007387 */ /* 0x0003e80000100a00 */
[----:B------:R-:W-:Y:S01]  /*39ed0*/  STL.64 [R1+0x20e0], R10 ;  /* 0x0020e00a01007387 */ /* 0x000fe20000100a00 */
[----:B-1----:R-:W-:-:S03]  /*39ee0*/  IMAD.WIDE R2, R4, 0x4, R18 ;  /* 0x0000000404027825 */ /* 0x002fc600078e0212 */
[----:B------:R-:W2:Y:S01]  /*39ef0*/  LDL.LU.64 R18, [R1+0x3c8] ;  /* 0x0003c80001127983 */ /* 0x000ea20000300a00 */
[----:B------:R-:W-:-:S05]  /*39f00*/  IMAD.WIDE R8, R4, 0x4, R36 ;  /* 0x0000000404087825 */ /* 0x000fca00078e0224 */
[----:B------:R4:W-:Y:S04]  /*39f10*/  STL.64 [R1+0x20e8], R8 ;  /* 0x0020e80801007387 */ /* 0x0009e80000100a00 */
[----:B------:R1:W-:Y:S01]  /*39f20*/  STL.64 [R1+0x2188], R2 ;  /* 0x0021880201007387 */ /* 0x0003e20000100a00 */
[----:B----4-:R-:W-:-:S04]  /*39f30*/  IMAD.WIDE R8, R4, 0x4, R34 ;  /* 0x0000000404087825 */ /* 0x010fc800078e0222 */
[C---:B-1----:R-:W-:Y:S02]  /*39f40*/  IMAD.WIDE R2, R4.reuse, 0x4, R32 ;  /* 0x0000000404027825 */ /* 0x042fe400078e0220 */
[----:B------:R-:W4:Y:S02]  /*39f50*/  LDL.LU.64 R32, [R1+0x338] ;  /* 0x0003380001207983 */ /* 0x000f240000300a00 */
[C---:B------:R-:W-:Y:S02]  /*39f60*/  IMAD.WIDE R244, R4.reuse, 0x4, R244 ;  /* 0x0000000404f47825 */ /* 0x040fe400078e02f4 */
[----:B------:R-:W-:Y:S02]  /*39f70*/  STL.64 [R1+0x2198], R8 ;  /* 0x0021980801007387 */ /* 0x000fe40000100a00 */
[C---:B---3--:R-:W-:Y:S02]  /*39f80*/  IMAD.WIDE R240, R4.reuse, 0x4, R16 ;  /* 0x0000000404f07825 */ /* 0x048fe400078e0210 */
[----:B------:R1:W-:Y:S02]  /*39f90*/  STL.64 [R1+0x2278], R2 ;  /* 0x0022780201007387 */ /* 0x0003e40000100a00 */
[----:B------:R-:W-:-:S02]  /*39fa0*/  IMAD.WIDE R238, R4, 0x4, R30 ;  /* 0x0000000404ee7825 */ /* 0x000fc400078e021e */
[----:B------:R-:W3:Y:S02]  /*39fb0*/  LDL.LU.64 R16, [R1+0x3d0] ;  /* 0x0003d00001107983 */ /* 0x000ee40000300a00 */
[C---:B------:R-:W-:Y:S02]  /*39fc0*/  IMAD.WIDE R236, R4.reuse, 0x4, R28 ;  /* 0x0000000404ec7825 */ /* 0x040fe400078e021c */
[----:B------:R-:W3:Y:S04]  /*39fd0*/  LDL.LU.64 R30, [R1+0x330] ;  /* 0x00033000011e7983 */ /* 0x000ee80000300a00 */
[----:B------:R-:W3:Y:S04]  /*39fe0*/  LDL.LU.64 R28, [R1+0x3d8] ;  /* 0x0003d800011c7983 */ /* 0x000ee80000300a00 */
[----:B------:R-:W-:Y:S04]  /*39ff0*/  STL.64 [R1+0x2280], R244 ;  /* 0x002280f401007387 */ /* 0x000fe80000100a00 */
[----:B------:R-:W-:Y:S01]  /*3a000*/  STL.64 [R1+0x4e88], R244 ;  /* 0x004e88f401007387 */ /* 0x000fe20000100a00 */
[----:B--2---:R-:W-:-:S03]  /*3a010*/  IMAD.WIDE R234, R4, 0x4, R26 ;  /* 0x0000000404ea7825 */ /* 0x004fc600078e021a */
[----:B------:R-:W2:Y:S04]  /*3a020*/  LDL.LU.64 R26, [R1+0x328] ;  /* 0x00032800011a7983 */ /* 0x000ea80000300a00 */
[----:B------:R-:W-:Y:S04]  /*3a030*/  STL.64 [R1+0x22d0], R240 ;  /* 0x0022d0f001007387 */ /* 0x000fe80000100a00 */
[----:B------:R-:W-:Y:S01]  /*3a040*/  STL.64 [R1+0x4e90], R240 ;  /* 0x004e90f001007387 */ /* 0x000fe20000100a00 */
[----:B------:R-:W-:-:S03]  /*3a050*/  IMAD.WIDE R232, R4, 0x4, R22 ;  /* 0x0000000404e87825 */ /* 0x000fc600078e0216 */
[----:B------:R-:W2:Y:S04]  /*3a060*/  LDL.LU.64 R22, [R1+0x320] ;  /* 0x0003200001167983 */ /* 0x000ea80000300a00 */
[----:B------:R-:W2:Y:S04]  /*3a070*/  LDL.LU.64 R36, [R1+0x318] ;  /* 0x0003180001247983 */ /* 0x000ea80000300a00 */
[----:B------:R-:W-:Y:S04]  /*3a080*/  STL.64 [R1+0x22d8], R238 ;  /* 0x0022d8ee01007387 */ /* 0x000fe80000100a00 */
[----:B------:R-:W-:Y:S01]  /*3a090*/  STL.64 [R1+0x4e98], R238 ;  /* 0x004e98ee01007387 */ /* 0x000fe20000100a00 */
[----:B------:R-:W-:-:S03]  /*3a0a0*/  IMAD.WIDE R230, R4, 0x4, R24 ;  /* 0x0000000404e67825 */ /* 0x000fc600078e0218 */
[----:B------:R-:W2:Y:S04]  /*3a0b0*/  LDL.LU.64 R24, [R1+0x310] ;  /* 0x0003100001187983 */ /* 0x000ea80000300a00 */
[----:B------:R-:W-:Y:S04]  /*3a0c0*/  STL.64 [R1+0x2310], R236 ;  /* 0x002310ec01007387 */ /* 0x000fe80000100a00 */
[----:B------:R-:W-:Y:S01]  /*3a0d0*/  STL.64 [R1+0x4ea0], R236 ;  /* 0x004ea0ec01007387 */ /* 0x000fe20000100a00 */
[----:B------:R-:W-:-:S03]  /*3a0e0*/  IMAD.WIDE R228, R4, 0x4, R20 ;  /* 0x0000000404e47825 */ /* 0x000fc600078e0214 */
[----:B------:R-:W2:Y:S04]  /*3a0f0*/  LDL.LU.64 R20, [R1+0x308] ;  /* 0x0003080001147983 */ /* 0x000ea80000300a00 */
[----:B------:R-:W2:Y:S04]  /*3a100*/  LDL.LU.64 R34, [R1+0x3e0] ;  /* 0x0003e00001227983 */ /* 0x000ea80000300a00 */
[----:B------:R-:W-:Y:S04]  /*3a110*/  STL.64 [R1+0x2318], R234 ;  /* 0x002318ea01007387 */ /* 0x000fe80000100a00 */
[----:B------:R1:W-:Y:S01]  /*3a120*/  STL.64 [R1+0x4ea8], R234 ;  /* 0x004ea8ea01007387 */ /* 0x0003e20000100a00 */
[----:B------:R-:W-:-:S03]  /*3a130*/  IMAD.WIDE R226, R4, 0x4, R18 ;  /* 0x0000000404e27825 */ /* 0x000fc600078e0212 */
[----:B------:R-:W2:Y:S04]  /*3a140*/  LDL.LU.64 R18, [R1+0x300] ;  /* 0x0003000001127983 */ /* 0x000ea80000300a00 */
[----:B------:R-:W-:Y:S01]  /*3a150*/  STL.64 [R1+0x2350], R232 ;  /* 0x002350e801007387 */ /* 0x000fe20000100a00 */
[----:B----4-:R-:W-:-:S03]  /*3a160*/  IMAD.WIDE R224, R4, 0x4, R32 ;  /* 0x0000000404e07825 */ /* 0x010fc600078e0220 */
[----:B------:R-:W4:Y:S04]  /*3a170*/  LDL.LU.64 R32, [R1+0x3e8] ;  /* 0x0003e80001207983 */ /* 0x000f280000300a00 */
[----:B------:R-:W-:Y:S01]  /*3a180*/  STL.64 [R1+0x2358], R230 ;  /* 0x002358e601007387 */ /* 0x000fe20000100a00 */
[----:B---3--:R-:W-:-:S03]  /*3a190*/  IMAD.WIDE R222, R4, 0x4, R16 ;  /* 0x0000000404de7825 */ /* 0x008fc600078e0210 */
[----:B------:R-:W3:Y:S01]  /*3a1a0*/  LDL.LU.64 R16, [R1+0x2f8] ;  /* 0x0002f80001107983 */ /* 0x000ee20000300a00 */
[----:B------:R-:W-:-:S03]  /*3a1b0*/  IMAD.WIDE R220, R4, 0x4, R30 ;  /* 0x0000000404dc7825 */ /* 0x000fc600078e021e */
[----:B------:R-:W-:Y:S01]  /*3a1c0*/  STL.64 [R1+0x2390], R228 ;  /* 0x002390e401007387 */ /* 0x000fe20000100a00 */
[----:B------:R-:W-:-:S03]  /*3a1d0*/  IMAD.WIDE R218, R4, 0x4, R28 ;  /* 0x0000000404da7825 */ /* 0x000fc600078e021c */
[----:B------:R-:W3:Y:S04]  /*3a1e0*/  LDL.LU.64 R30, [R1+0x400] ;  /* 0x00040000011e7983 */ /* 0x000ee80000300a00 */
[----:B------:R-:W-:Y:S04]  /*3a1f0*/  STL.64 [R1+0x2398], R226 ;  /* 0x002398e201007387 */ /* 0x000fe80000100a00 */
[----:B------:R-:W3:Y:S04]  /*3a200*/  LDL.LU.64 R28, [R1+0x2f0] ;  /* 0x0002f000011c7983 */ /* 0x000ee80000300a00 */
[----:B------:R-:W-:Y:S01]  /*3a210*/  STL.64 [R1+0x23f8], R224 ;  /* 0x0023f8e001007387 */ /* 0x000fe20000100a00 */
[----:B--2---:R-:W-:-:S03]  /*3a220*/  IMAD.WIDE R216, R4, 0x4, R26 ;  /* 0x0000000404d87825 */ /* 0x004fc600078e021a */
[----:B------:R-:W2:Y:S04]  /*3a230*/  LDL.LU.64 R26, [R1+0x408] ;  /* 0x00040800011a7983 */ /* 0x000ea80000300a00 */
[----:B------:R-:W-:Y:S01]  /*3a240*/  STL.64 [R1+0x2400], R222 ;  /* 0x002400de01007387 */ /* 0x000fe20000100a00 */
[----:B------:R-:W-:-:S03]  /*3a250*/  IMAD.WIDE R214, R4, 0x4, R22 ;  /* 0x0000000404d67825 */ /* 0x000fc600078e0216 */
[----:B------:R-:W2:Y:S01]  /*3a260*/  LDL.LU.64 R22, [R1+0x2e8] ;  /* 0x0002e80001167983 */ /* 0x000ea20000300a00 */
[----:B------:R-:W-:-:S03]  /*3a270*/  IMAD.WIDE R212, R4, 0x4, R36 ;  /* 0x0000000404d47825 */ /* 0x000fc600078e0224 */
[----:B------:R-:W-:Y:S04]  /*3a280*/  STL.64 [R1+0x2458], R220 ;  /* 0x002458dc01007387 */ /* 0x000fe80000100a00 */
[----:B------:R-:W2:Y:S04]  /*3a290*/  LDL.LU.64 R36, [R1+0x2e0] ;  /* 0x0002e00001247983 */ /* 0x000ea80000300a00 */
[----:B------:R-:W-:Y:S01]  /*3a2a0*/  STL.64 [R1+0x2460], R218 ;  /* 0x002460da01007387 */ /* 0x000fe20000100a00 */
[----:B------:R-:W-:-:S03]  /*3a2b0*/  IMAD.WIDE R210, R4, 0x4, R24 ;  /* 0x0000000404d27825 */ /* 0x000fc600078e0218 */
        /* <DEDUP_REMOVED lines=11> */
[----:B----4-:R-:W-:-:S03]  /*3a370*/  IMAD.WIDE R202, R4, 0x4, R32 ;  /* 0x0000000404ca7825 */ /* 0x010fc600078e0220 */
[----:B------:R-:W4:Y:S04]  /*3a380*/  LDL.LU.64 R32, [R1+0x418] ;  /* 0x0004180001207983 */ /* 0x000f280000300a00 */
[----:B------:R-:W-:Y:S01]  /*3a390*/  STL.64 [R1+0x25e8], R208 ;  /* 0x0025e8d001007387 */ /* 0x000fe20000100a00 */
[----:B---3--:R-:W-:-:S03]  /*3a3a0*/  IMAD.WIDE R200, R4, 0x4, R16 ;  /* 0x0000000404c87825 */ /* 0x008fc600078e0210 */
[----:B------:R-:W3:Y:S04]  /*3a3b0*/  LDL.LU.64 R16, [R1+0x420] ;  /* 0x0004200001107983 */ /* 0x000ee80000300a00 */
[----:B------:R-:W-:Y:S01]  /*3a3c0*/  STL.64 [R1+0x25f0], R206 ;  /* 0x0025f0ce01007387 */ /* 0x000fe20000100a00 */
[----:B------:R-:W-:-:S03]  /*3a3d0*/  IMAD.WIDE R198, R4, 0x4, R30 ;  /* 0x0000000404c67825 */ /* 0x000fc600078e021e */
[----:B------:R-:W3:Y:S04]  /*3a3e0*/  LDL.LU.64 R30, [R1+0x2c0] ;  /* 0x0002c000011e7983 */ /* 0x000ee80000300a00 */
[----:B------:R-:W-:Y:S01]  /*3a3f0*/  STL.64 [R1+0x2618], R204 ;  /* 0x002618cc01007387 */ /* 0x000fe20000100a00 */
[----:B------:R-:W-:-:S03]  /*3a400*/  IMAD.WIDE R196, R4, 0x4, R28 ;  /* 0x0000000404c47825 */ /* 0x000fc600078e021c */
[----:B------:R-:W3:Y:S04]  /*3a410*/  LDL.LU.64 R28, [R1+0x2b8] ;  /* 0x0002b800011c7983 */ /* 0x000ee80000300a00 */
[----:B------:R-:W-:Y:S01]  /*3a420*/  STL.64 [R1+0x2620], R202 ;  /* 0x002620ca01007387 */ /* 0x000fe20000100a00 */
[----:B--2---:R-:W-:-:S03]  /*3a430*/  IMAD.WIDE R194, R4, 0x4, R26 ;  /* 0x0000000404c27825 */ /* 0x004fc600078e021a */
[----:B------:R-:W2:Y:S04]  /*3a440*/  LDL.LU.64 R26, [R1+0x428] ;  /* 0x00042800011a7983 */ /* 0x000ea80000300a00 */
[----:B------:R-:W-:Y:S01]  /*3a450*/  STL.64 [R1+0x2650], R200 ;  /* 0x002650c801007387 */ /* 0x000fe20000100a00 */
[----:B------:R-:W-:-:S03]  /*3a460*/  IMAD.WIDE R192, R4, 0x4, R22 ;  /* 0x0000000404c07825 */ /* 0x000fc600078e0216 */
        /* <DEDUP_REMOVED lines=135> */
[----:B------:R-:W-:Y:S04]  /*3ace0*/  STL.64 [R1+0x28d8], R106 ;  /* 0x0028d86a01007387 */ /* 0x000fe80000100a00 */
[----:B------:R-:W2:Y:S01]  /*3acf0*/  LDL.LU.64 R38, [R1+0x1e0] ;  /* 0x0001e00001267983 */ /* 0x000ea20000300a00 */
[----:B------:R-:W-:-:S03]  /*3ad00*/  IMAD.WIDE R98, R4, 0x4, R24 ;  /* 0x0000000404627825 */ /* 0x000fc600078e0218 */
[----:B------:R-:W2:Y:S04]  /*3ad10*/  LDL.LU.64 R24, [R1+0x1d8] ;  /* 0x0001d80001187983 */ /* 0x000ea80000300a00 */
[----:B------:R-:W-:Y:S01]  /*3ad20*/  STL.64 [R1+0x28d0], R104 ;  /* 0x0028d06801007387 */ /* 0x000fe20000100a00 */
[----:B------:R-:W-:-:S03]  /*3ad30*/  IMAD.WIDE R96, R4, 0x4, R20 ;  /* 0x0000000404607825 */ /* 0x000fc600078e0214 */
[----:B------:R-:W2:Y:S04]  /*3ad40*/  LDL.LU.64 R20, [R1+0x4e0] ;  /* 0x0004e00001147983 */ /* 0x000ea80000300a00 */
[----:B------:R-:W-:Y:S04]  /*3ad50*/  STL.64 [R1+0x28c8], R102 ;  /* 0x0028c86601007387 */ /* 0x000fe80000100a00 */
        /* <DEDUP_REMOVED lines=8> */
[----:B----4-:R-:W-:-:S04]  /*3ade0*/  IMAD.WIDE R90, R4, 0x4, R32 ;  /* 0x00000004045a7825 */ /* 0x010fc800078e0220 */
[C---:B---3--:R-:W-:Y:S02]  /*3adf0*/  IMAD.WIDE R84, R4.reuse, 0x4, R16 ;  /* 0x0000000404547825 */ /* 0x048fe400078e0210 */
[----:B------:R-:W3:Y:S04]  /*3ae00*/  LDL.LU.64 R16, [R1+0x4f8] ;  /* 0x0004f80001107983 */ /* 0x000ee80000300a00 */
[----:B------:R-:W-:Y:S01]  /*3ae10*/  STL.64 [R1+0x28a8], R94 ;  /* 0x0028a85e01007387 */ /* 0x000fe20000100a00 */
[----:B------:R-:W-:-:S03]  /*3ae20*/  IMAD.WIDE R82, R4, 0x4, R30 ;  /* 0x0000000404527825 */ /* 0x000fc600078e021e */
[----:B------:R-:W4:Y:S04]  /*3ae30*/  LDL.LU.64 R32, [R1+0x500] ;  /* 0x0005000001207983 */ /* 0x000f280000300a00 */
[----:B------:R-:W-:Y:S01]  /*3ae40*/  STL.64 [R1+0x28a0], R92 ;  /* 0x0028a05c01007387 */ /* 0x000fe20000100a00 */
[----:B------:R-:W-:-:S03]  /*3ae50*/  IMAD.WIDE R80, R4, 0x4, R28 ;  /* 0x0000000404507825 */ /* 0x000fc600078e021c */
[----:B------:R-:W4:Y:S04]  /*3ae60*/  LDL.LU.64 R30, [R1+0x1c0] ;  /* 0x0001c000011e7983 */ /* 0x000f280000300a00 */
[----:B------:R-:W-:Y:S04]  /*3ae70*/  STL.64 [R1+0x2898], R90 ;  /* 0x0028985a01007387 */ /* 0x000fe80000100a00 */
[----:B------:R-:W4:Y:S01]  /*3ae80*/  LDL.LU.64 R28, [R1+0x1b8] ;  /* 0x0001b800011c7983 */ /* 0x000f220000300a00 */
[----:B--2---:R-:W-:-:S03]  /*3ae90*/  IMAD.WIDE R78, R4, 0x4, R26 ;  /* 0x00000004044e7825 */ /* 0x004fc600078e021a */
[----:B------:R-:W-:Y:S04]  /*3aea0*/  STL.64 [R1+0x2890], R84 ;  /* 0x0028905401007387 */ /* 0x000fe80000100a00 */
[----:B------:R-:W2:Y:S01]  /*3aeb0*/  LDL.LU.64 R26, [R1+0x508] ;  /* 0x00050800011a7983 */ /* 0x000ea20000300a00 */
[----:B------:R-:W-:-:S03]  /*3aec0*/  IMAD.WIDE R76, R4, 0x4, R22 ;  /* 0x00000004044c7825 */ /* 0x000fc600078e0216 */
[----:B------:R-:W2:Y:S04]  /*3aed0*/  LDL.LU.64 R22, [R1+0x510] ;  /* 0x0005100001167983 */ /* 0x000ea80000300a00 */
[----:B------:R-:W-:Y:S04]  /*3aee0*/  STL.64 [R1+0x2888], R82 ;  /* 0x0028885201007387 */ /* 0x000fe80000100a00 */
[----:B------:R-:W-:Y:S01]  /*3aef0*/  STL.64 [R1+0x2880], R80 ;  /* 0x0028805001007387 */ /* 0x000fe20000100a00 */
[----:B------:R-:W-:-:S04]  /*3af00*/  IMAD.WIDE R74, R4, 0x4, R38 ;  /* 0x00000004044a7825 */ /* 0x000fc800078e0226 */
[C---:B------:R-:W-:Y:S02]  /*3af10*/  IMAD.WIDE R72, R4.reuse, 0x4, R24 ;  /* 0x0000000404487825 */ /* 0x040fe400078e0218 */
[----:B------:R-:W2:Y:S04]  /*3af20*/  LDL.LU.64 R24, [R1+0x1b0] ;  /* 0x0001b00001187983 */ /* 0x000ea80000300a00 */
[----:B------:R-:W-:Y:S01]  /*3af30*/  STL.64 [R1+0x2878], R78 ;  /* 0x0028784e01007387 */ /* 0x000fe20000100a00 */
[----:B------:R-:W-:-:S03]  /*3af40*/  IMAD.WIDE R70, R4, 0x4, R20 ;  /* 0x0000000404467825 */ /* 0x000fc600078e0214 */
[----:B------:R-:W2:Y:S04]  /*3af50*/  LDL.LU.64 R20, [R1+0x1a8] ;  /* 0x0001a80001147983 */ /* 0x000ea80000300a00 */
[----:B------:R-:W-:Y:S04]  /*3af60*/  STL.64 [R1+0x2870], R76 ;  /* 0x0028704c01007387 */ /* 0x000fe80000100a00 */
[----:B------:R-:W-:Y:S01]  /*3af70*/  STL.64 [R1+0x2868], R74 ;  /* 0x0028684a01007387 */ /* 0x000fe20000100a00 */
[----:B------:R-:W-:-:S03]  /*3af80*/  IMAD.WIDE R66, R4, 0x4, R18 ;  /* 0x0000000404427825 */ /* 0x000fc600078e0212 */
[----:B------:R-:W2:Y:S01]  /*3af90*/  LDL.LU.64 R18, [R1+0x518] ;  /* 0x0005180001127983 */ /* 0x000ea20000300a00 */
[----:B------:R-:W-:-:S03]  /*3afa0*/  IMAD.WIDE R68, R4, 0x4, R36 ;  /* 0x0000000404447825 */ /* 0x000fc600078e0224 */
[----:B------:R-:W-:Y:S04]  /*3afb0*/  STL.64 [R1+0x2860], R72 ;  /* 0x0028604801007387 */ /* 0x000fe80000100a00 */
[----:B------:R-:W2:Y:S01]  /*3afc0*/  LDL.LU.64 R56, [R1+0x520] ;  /* 0x0005200001387983 */ /* 0x000ea20000300a00 */
[----:B------:R-:W-:-:S03]  /*3afd0*/  IMAD.WIDE R64, R4, 0x4, R34 ;  /* 0x0000000404407825 */ /* 0x000fc600078e0222 */
[----:B------:R-:W2:Y:S04]  /*3afe0*/  LDL.LU.64 R54, [R1+0x1a0] ;  /* 0x0001a00001367983 */ /* 0x000ea80000300a00 */
[----:B------:R-:W-:Y:S01]  /*3aff0*/  STL.64 [R1+0x2858], R70 ;  /* 0x0028584601007387 */ /* 0x000fe20000100a00 */
[----:B---3--:R-:W-:-:S03]  /*3b000*/  IMAD.WIDE R40, R4, 0x4, R16 ;  /* 0x0000000404287825 */ /* 0x008fc600078e0210 */
[----:B------:R-:W3:Y:S04]  /*3b010*/  LDL.LU.64 R16, [R1+0x198] ;  /* 0x0001980001107983 */ /* 0x000ee80000300a00 */
[----:B------:R-:W-:Y:S01]  /*3b020*/  STL.64 [R1+0x2850], R68 ;  /* 0x0028504401007387 */ /* 0x000fe20000100a00 */
[----:B----4-:R-:W-:-:S03]  /*3b030*/  IMAD.WIDE R38, R4, 0x4, R32 ;  /* 0x0000000404267825 */ /* 0x010fc600078e0220 */
[----:B------:R-:W4:Y:S04]  /*3b040*/  LDL.LU.64 R52, [R1+0x190] ;  /* 0x0001900001347983 */ /* 0x000f280000300a00 */
[----:B------:R-:W-:Y:S01]  /*3b050*/  STL.64 [R1+0x2848], R66 ;  /* 0x0028484201007387 */ /* 0x000fe20000100a00 */
[----:B------:R-:W-:-:S03]  /*3b060*/  IMAD.WIDE R36, R4, 0x4, R30 ;  /* 0x0000000404247825 */ /* 0x000fc600078e021e */
[----:B------:R-:W4:Y:S04]  /*3b070*/  LDL.LU.64 R50, [R1+0x528] ;  /* 0x0005280001327983 */ /* 0x000f280000300a00 */
[----:B------:R-:W-:Y:S01]  /*3b080*/  STL.64 [R1+0x2840], R64 ;  /* 0x0028404001007387 */ /* 0x000fe20000100a00 */
[----:B------:R-:W-:-:S03]  /*3b090*/  IMAD.WIDE R34, R4, 0x4, R28 ;  /* 0x0000000404227825 */ /* 0x000fc600078e021c */
[----:B------:R-:W-:Y:S04]  /*3b0a0*/  STL.64 [R1+0x2838], R40 ;  /* 0x0028382801007387 */ /* 0x000fe80000100a00 */
[----:B------:R-:W-:Y:S01]  /*3b0b0*/  STL.64 [R1+0x2830], R38 ;  /* 0x0028302601007387 */ /* 0x000fe20000100a00 */
[----:B--2---:R-:W-:-:S03]  /*3b0c0*/  IMAD.WIDE R32, R4, 0x4, R26 ;  /* 0x0000000404207825 */ /* 0x004fc600078e021a */
[----:B------:R-:W2:Y:S01]  /*3b0d0*/  LDL.LU.64 R48, [R1+0x188] ;  /* 0x0001880001307983 */ /* 0x000ea20000300a00 */
[----:B------:R-:W-:-:S03]  /*3b0e0*/  IMAD.WIDE R26, R4, 0x4, R22 ;  /* 0x00000004041a7825 */ /* 0x000fc600078e0216 */
[----:B------:R-:W2:Y:S04]  /*3b0f0*/  LDL.LU.64 R22, [R1+0x180] ;  /* 0x0001800001167983 */ /* 0x000ea80000300a00 */
[----:B------:R-:W-:Y:S04]  /*3b100*/  STL.64 [R1+0x2828], R36 ;  /* 0x0028282401007387 */ /* 0x000fe80000100a00 */
[----:B------:R-:W2:Y:S04]  /*3b110*/  LDL.LU.64 R46, [R1+0x530] ;  /* 0x00053000012e7983 */ /* 0x000ea80000300a00 */
[----:B------:R-:W2:Y:S04]  /*3b120*/  LDL.LU.64 R44, [R1+0x538] ;  /* 0x00053800012c7983 */ /* 0x000ea80000300a00 */
[----:B------:R-:W-:Y:S04]  /*3b130*/  STL.64 [R1+0x2820], R34 ;  /* 0x0028202201007387 */ /* 0x000fe80000100a00 */
[----:B------:R-:W2:Y:S01]  /*3b140*/  LDL.LU.64 R42, [R1+0x178] ;  /* 0x00017800012a7983 */ /* 0x000ea20000300a00 */
[----:B------:R-:W-:-:S04]  /*3b150*/  IMAD.WIDE R30, R4, 0x4, R24 ;  /* 0x00000004041e7825 */ /* 0x000fc800078e0218 */
[C---:B------:R-:W-:Y:S02]  /*3b160*/  IMAD.WIDE R28, R4.reuse, 0x4, R20 ;  /* 0x00000004041c7825 */ /* 0x040fe400078e0214 */
[----:B------:R-:W2:Y:S04]  /*3b170*/  LDL.LU.64 R20, [R1+0x170] ;  /* 0x0001700001147983 */ /* 0x000ea80000300a00 */
[----:B------:R-:W-:Y:S01]  /*3b180*/  STL.64 [R1+0x2818], R32 ;  /* 0x0028182001007387 */ /* 0x000fe20000100a00 */
[----:B------:R-:W-:-:S03]  /*3b190*/  IMAD.WIDE R24, R4, 0x4, R18 ;  /* 0x0000000404187825 */ /* 0x000fc600078e0212 */
[----:B------:R-:W2:Y:S04]  /*3b1a0*/  LDL.LU.64 R18, [R1+0x168] ;  /* 0x0001680001127983 */ /* 0x000ea80000300a00 */
[----:B------:R-:W-:Y:S01]  /*3b1b0*/  STL.64 [R1+0x2810], R26 ;  /* 0x0028101a01007387 */ /* 0x000fe20000100a00 */
[----:B------:R-:W-:-:S03]  /*3b1c0*/  IMAD.WIDE R62, R4, 0x4, R56 ;  /* 0x00000004043e7825 */ /* 0x000fc600078e0238 */
[----:B------:R-:W-:Y:S04]  /*3b1d0*/  STL.64 [R1+0x2808], R30 ;  /* 0x0028081e01007387 */ /* 0x000fe80000100a00 */
[----:B------:R-:W-:Y:S01]  /*3b1e0*/  STL.64 [R1+0x2800], R28 ;  /* 0x0028001c01007387 */ /* 0x000fe20000100a00 */
[----:B------:R-:W-:-:S04]  /*3b1f0*/  IMAD.WIDE R60, R4, 0x4, R54 ;  /* 0x00000004043c7825 */ /* 0x000fc800078e0236 */
[----:B-1----:R-:W-:-:S04]  /*3b200*/  IMAD.WIDE R2, R4, 0x4, R6 ;  /* 0x0000000404027825 */ /* 0x002fc800078e0206 */
[C---:B---3--:R-:W-:Y:S02]  /*3b210*/  IMAD.WIDE R58, R4.reuse, 0x4, R16 ;  /* 0x00000004043a7825 */ /* 0x048fe400078e0210 */
[----:B------:R-:W3:Y:S04]  /*3b220*/  LDL.LU.64 R16, [R1+0x30] ;  /* 0x0000300001107983 */ /* 0x000ee80000300a00 */
[----:B------:R-:W-:Y:S04]  /*3b230*/  STL.64 [R1+0x4a58], R24 ;  /* 0x004a581801007387 */ /* 0x000fe80000100a00 */
[----:B------:R-:W3:Y:S01]  /*3b240*/  LDL.LU.64 R14, [R1+0x28] ;  /* 0x00002800010e7983 */ /* 0x000ee20000300a00 */
[----:B----4-:R-:W-:-:S03]  /*3b250*/  IMAD.WIDE R56, R4, 0x4, R52 ;  /* 0x0000000404387825 */ /* 0x010fc600078e0234 */
[----:B------:R-:W4:Y:S04]  /*3b260*/  LDL.LU.64 R12, [R1+0x20] ;  /* 0x00002000010c7983 */ /* 0x000f280000300a00 */
[----:B------:R-:W-:Y:S01]  /*3b270*/  STL.64 [R1+0x4a50], R62 ;  /* 0x004a503e01007387 */ /* 0x000fe20000100a00 */
[----:B------:R-:W-:-:S03]  /*3b280*/  IMAD.WIDE R54, R4, 0x4, R50 ;  /* 0x0000000404367825 */ /* 0x000fc600078e0232 */
[----:B------:R-:W4:Y:S04]  /*3b290*/  LDL.LU.64 R8, [R1+0x18] ;  /* 0x0000180001087983 */ /* 0x000f280000300a00 */
[----:B------:R-:W4:Y:S04]  /*3b2a0*/  LDL.LU.64 R110, [R1+0x10] ;  /* 0x00001000016e7983 */ /* 0x000f280000300a00 */
[----:B------:R-:W4:Y:S01]  /*3b2b0*/  LDL.LU.64 R86, [R1+0x8] ;  /* 0x0000080001567983 */ /* 0x000f220000300a00 */
[----:B--2---:R-:W-:-:S03]  /*3b2c0*/  IMAD.WIDE R52, R4, 0x4, R48 ;  /* 0x0000000404347825 */ /* 0x004fc600078e0230 */
[----:B------:R-:W2:Y:S04]  /*3b2d0*/  LDL.LU.64 R88, [R1] ;  /* 0x0000000001587983 */ /* 0x000ea80000300a00 */
[----:B------:R-:W-:Y:S01]  /*3b2e0*/  STL.64 [R1+0x4a48], R60 ;  /* 0x004a483c01007387 */ /* 0x000fe20000100a00 */
[----:B------:R-:W-:-:S03]  /*3b2f0*/  IMAD.WIDE R22, R4, 0x4, R22 ;  /* 0x0000000404167825 */ /* 0x000fc600078e0216 */
[----:B------:R-:W-:Y:S04]  /*3b300*/  STL.64 [R1+0x4a40], R58 ;  /* 0x004a403a01007387 */ /* 0x000fe80000100a00 */
[----:B------:R-:W-:Y:S01]  /*3b310*/  STL.64 [R1+0x4a38], R56 ;  /* 0x004a383801007387 */ /* 0x000fe20000100a00 */
[----:B------:R-:W-:-:S03]  /*3b320*/  IMAD.WIDE R50, R4, 0x4, R46 ;  /* 0x0000000404327825 */ /* 0x000fc600078e022e */
        /* <DEDUP_REMOVED lines=8> */
[----:B------:R-:W2:Y:S04]  /*3b3b0*/  LDL.LU.64 R250, [R1+0x4ec0] ;  /* 0x004ec00001fa7983 */ /* 0x000ea80000300a00 */
[----:B------:R-:W-:Y:S01]  /*3b3c0*/  STL.64 [R1+0x4a08], R46 ;  /* 0x004a082e01007387 */ /* 0x000fe20000100a00 */
[----:B------:R-:W-:-:S04]  /*3b3d0*/  IMAD.WIDE R20, R4, 0x4, R20 ;  /* 0x0000000404147825 */ /* 0x000fc800078e0214 */
[----:B------:R-:W-:-:S04]  /*3b3e0*/  IMAD.WIDE R44, R4, 0x4, R18 ;  /* 0x00000004042c7825 */ /* 0x000fc800078e0212 */
[----:B------:R-:W-:Y:S02]  /*3b3f0*/  IMAD.WIDE R18, R4, 0x4, R248 ;  /* 0x0000000404127825 */ /* 0x000fe400078e02f8 */
[----:B------:R-:W2:Y:S04]  /*3b400*/  LDL.LU.64 R248, [R1+0x4eb8] ;  /* 0x004eb80001f87983 */ /* 0x000ea80000300a00 */
[----:B------:R-:W-:Y:S04]  /*3b410*/  STL.64 [R1+0x4a00], R20 ;  /* 0x004a001401007387 */ /* 0x000fe80000100a00 */
[----:B------:R-:W2:Y:S04]  /*3b420*/  LDL.LU.64 R6, [R1+0x4eb0] ;  /* 0x004eb00001067983 */ /* 0x000ea80000300a00 */
[----:B------:R-:W-:Y:S04]  /*3b430*/  STL.64 [R1+0x49f8], R44 ;  /* 0x0049f82c01007387 */ /* 0x000fe80000100a00 */
[----:B------:R-:W-:Y:S04]  /*3b440*/  STL.64 [R1+0x49f0], R42 ;  /* 0x0049f02a01007387 */ /* 0x000fe80000100a00 */
[----:B------:R-:W-:Y:S04]  /*3b450*/  STL.64 [R1+0x49e8], R18 ;  /* 0x0049e81201007387 */ /* 0x000fe80000100a00 */
[----:B------:R-:W-:Y:S04]  /*3b460*/  STL.64 [R1+0x49e0], R2 ;  /* 0x0049e00201007387 */ /* 0x000fe80000100a00 */
[----:B------:R-:W2:Y:S04]  /*3b470*/  LDL.64 R234, [R1+0x1c60] ;  /* 0x001c600001ea7983 */ /* 0x000ea80000100a00 */
[----:B------:R-:W2:Y:S04]  /*3b480*/  LDL.64 R236, [R1+0x1c70] ;  /* 0x001c700001ec7983 */ /* 0x000ea80000100a00 */
[----:B------:R-:W2:Y:S04]  /*3b490*/  LDL.64 R238, [R1+0x1dc8] ;  /* 0x001dc80001ee7983 */ /* 0x000ea80000100a00 */
[----:B------:R-:W2:Y:S04]  /*3b4a0*/  LDL.64 R240, [R1+0x1dd0] ;  /* 0x001dd00001f07983 */ /* 0x000ea80000100a00 */
[----:B------:R-:W2:Y:S01]  /*3b4b0*/  LDL.64 R244, [R1+0x1e40] ;  /* 0x001e400001f47983 */ /* 0x000ea20000100a00 */
[----:B------:R-:W-:Y:S01]  /*3b4c0*/  ISETP.GE.U32.AND P6, PT, R5, 0x7fffff4d, PT ;  /* 0x7fffff4d0500780c */ /* 0x000fe20003fc6070 */
[----:B------:R-:W-:-:S04]  /*3b4d0*/  UIADD3 UR6, UR6, -0x80, URZ ;  /* 0xffffff8006067890 */ /* 0x000fc8000fffe03f */
[----:B------:R-:W-:-:S06]  /*3b4e0*/  UISETP.GE.U32.AND UP0, UPT, UR6, 0x7fffff41, UPT ;  /* 0x7fffff410600788c */ /* 0x000fcc000bf06070 */
[----:B------:R-:W-:Y:S01]  /*3b4f0*/  PLOP3.LUT P1, PT, PT, PT, UP0, 0x80, 0x0 ;  /* 0x000000000000781c */ /* 0x000fe20003f2f008 */
[----:B---3--:R-:W-:-:S05]  /*3b500*/  IMAD.WIDE R16, R247, 0x4, R16 ;  /* 0x00000004f7107825 */ /* 0x008fca00078e0210 */
[----:B------:R-:W-:Y:S01]  /*3b510*/  LDGSTS.E [R0+0x46f00], desc[UR58][R16.64], !P4 ;  /* 0x46f0000010007fae */ /* 0x000fe2000e12187a */
[----:B------:R-:W-:-:S04]  /*3b520*/  IMAD.WIDE R14, R247, 0x4, R14 ;  /* 0x00000004f70e7825 */ /* 0x000fc800078e020e */
[C---:B----4-:R-:W-:Y:S01]  /*3b530*/  IMAD.WIDE R12, R247.reuse, 0x4, R12 ;  /* 0x00000004f70c7825 */ /* 0x050fe200078e020c */
[----:B------:R-:W-:Y:S04]  /*3b540*/  LDGSTS.E [R0+0x46f80], desc[UR58][R14.64], !P4 ;  /* 0x46f800000e007fae */ /* 0x000fe8000e12187a */
[----:B------:R-:W-:Y:S01]  /*3b550*/  LDGSTS.E [R0+0x47300], desc[UR58][R12.64], !P6 ;  /* 0x473000000c007fae */ /* 0x000fe2000f12187a */
[----:B------:R-:W-:-:S04]  /*3b560*/  IMAD.WIDE R10, R247, 0x4, R8 ;  /* 0x00000004f70a7825 */ /* 0x000fc800078e0208 */
[C---:B------:R-:W-:Y:S01]  /*3b570*/  IMAD.WIDE R8, R247.reuse, 0x4, R110 ;  /* 0x00000004f7087825 */ /* 0x040fe200078e026e */
[----:B------:R-:W-:Y:S03]  /*3b580*/  LDGSTS.E [R0+0x47380], desc[UR58][R10.64], !P6 ;  /* 0x473800000a007fae */ /* 0x000fe6000f12187a */
[C---:B------:R-:W-:Y:S01]  /*3b590*/  IMAD.WIDE R86, R247.reuse, 0x4, R86 ;  /* 0x00000004f7567825 */ /* 0x040fe200078e0256 */
[----:B------:R-:W-:Y:S03]  /*3b5a0*/  LDGSTS.E [R0+0x47700], desc[UR58][R8.64], !P3 ;  /* 0x4770000008007fae */ /* 0x000fe6000d92187a */
[C---:B--2---:R-:W-:Y:S01]  /*3b5b0*/  IMAD.WIDE R88, R247.reuse, 0x4, R88 ;  /* 0x00000004f7587825 */ /* 0x044fe200078e0258 */
[----:B------:R-:W-:Y:S04]  /*3b5c0*/  LDGSTS.E [R0+0x47780], desc[UR58][R86.64], !P3 ;  /* 0x4778000056007fae */ /* 0x000fe8000d92187a */
[----:B------:R-:W-:Y:S01]  /*3b5d0*/  LDGSTS.E [R0+0x47b00], desc[UR58][R88.64], !P5 ;  /* 0x47b0000058007fae */ /* 0x000fe2000e92187a */
[----:B------:R-:W-:-:S05]  /*3b5e0*/  IMAD.WIDE R250, R247, 0x4, R250 ;  /* 0x00000004f7fa7825 */ /* 0x000fca00078e02fa */
[----:B------:R-:W-:Y:S01]  /*3b5f0*/  LDGSTS.E [R0+0x47b80], desc[UR58][R250.64], !P5 ;  /* 0x47b80000fa007fae */ /* 0x000fe2000e92187a */
[----:B------:R-:W-:-:S05]  /*3b600*/  IMAD.WIDE R248, R247, 0x4, R248 ;  /* 0x00000004f7f87825 */ /* 0x000fca00078e02f8 */
[----:B------:R-:W-:Y:S01]  /*3b610*/  LDGSTS.E [R0+0x47f00], desc[UR58][R248.64], !P1 ;  /* 0x47f00000f8007fae */ /* 0x000fe2000c92187a */
[----:B------:R-:W-:-:S03]  /*3b620*/  IMAD.WIDE R110, R247, 0x4, R6 ;  /* 0x00000004f76e7825 */ /* 0x000fc600078e0206 */
[----:B------:R-:W2:Y:S04]  /*3b630*/  LDL.64 R6, [R1+0x2278] ;  /* 0x0022780001067983 */ /* 0x000ea80000100a00 */
[----:B------:R1:W-:Y:S04]  /*3b640*/  STL.64 [R1+0x4e18], R246 ;  /* 0x004e18f601007387 */ /* 0x0003e80000100a00 */
[----:B------:R-:W-:Y:S04]  /*3b650*/  LDGSTS.E [R0+0x47f80], desc[UR58][R110.64], !P1 ;  /* 0x47f800006e007fae */ /* 0x000fe8000c92187a */
[----:B------:R-:W0:Y:S04]  /*3b660*/  LDGDEPBAR ;  /* 0x00000000000079af */ /* 0x000e280000000000 */
[----:B-1----:R-:W3:Y:S04]  /*3b670*/  LDL.64 R246, [R1+0x2198] ;  /* 0x0021980001f67983 */ /* 0x002ee80000100a00 */
[----:B------:R1:W-:Y:S04]  /*3b680*/  STL.64 [R1+0x4bb8], R16 ;  /* 0x004bb81001007387 */ /* 0x0003e80000100a00 */
[----:B------:R-:W-:Y:S04]  /*3b690*/  LDGSTS.E [R242+0x20000], desc[UR58][R234.64], P2 ;  /* 0x20000000eaf27fae */ /* 0x000fe8000912187a */
[----:B------:R-:W-:Y:S04]  /*3b6a0*/  LDGSTS.E [R242+0x20080], desc[UR58][R236.64], P0 ;  /* 0x20080000ecf27fae */ /* 0x000fe8000812187a */
[----:B-1----:R-:W4:Y:S04]  /*3b6b0*/  LDL.64 R16, [R1+0x2188] ;  /* 0x0021880001107983 */ /* 0x002f280000100a00 */
[----:B------:R1:W-:Y:S04]  /*3b6c0*/  STL.64 [R1+0x4bc0], R14 ;  /* 0x004bc00e01007387 */ /* 0x0003e80000100a00 */
[----:B------:R-:W-:Y:S04]  /*3b6d0*/  LDGSTS.E [R242+0x20800], desc[UR58][R238.64], P2 ;  /* 0x20800000eef27fae */ /* 0x000fe8000912187a */
[----:B------:R-:W-:Y:S04]  /*3b6e0*/  LDGSTS.E [R242+0x20880], desc[UR58][R240.64], P0 ;  /* 0x20880000f0f27fae */ /* 0x000fe8000812187a */
[----:B-1----:R-:W2:Y:S04]  /*3b6f0*/  LDL.64 R14, [R1+0x20e8] ;  /* 0x0020e800010e7983 */ /* 0x002ea80000100a00 */
[----:B------:R1:W-:Y:S04]  /*3b700*/  STL.64 [R1+0x4bc8], R12 ;  /* 0x004bc80c01007387 */ /* 0x0003e80000100a00 */
[----:B------:R-:W-:Y:S04]  /*3b710*/  LDGSTS.E [R242+0x21000], desc[UR58][R244.64], P2 ;  /* 0x21000000f4f27fae */ /* 0x000fe8000912187a */
[----:B-1----:R-:W3:Y:S04]  /*3b720*/  LDL.64 R12, [R1+0x20e0] ;  /* 0x0020e000010c7983 */ /* 0x002ee80000100a00 */
[----:B------:R1:W-:Y:S04]  /*3b730*/  STL.64 [R1+0x4bd0], R10 ;  /* 0x004bd00a01007387 */ /* 0x0003e80000100a00 */
[----:B-1----:R-:W4:Y:S04]  /*3b740*/  LDL.64 R10, [R1+0x2088] ;  /* 0x00208800010a7983 */ /* 0x002f280000100a00 */
[----:B------:R1:W-:Y:S04]  /*3b750*/  STL.64 [R1+0x4bd8], R8 ;  /* 0x004bd80801007387 */ /* 0x0003e80000100a00 */
[----:B-1----:R-:W2:Y:S04]  /*3b760*/  LDL.64 R8, [R1+0x2080] ;  /* 0x0020800001087983 */ /* 0x002ea80000100a00 */
[----:B------:R1:W-:Y:S04]  /*3b770*/  STL.64 [R1+0x4be0], R86 ;  /* 0x004be05601007387 */ /* 0x0003e80000100a00 */
        /* <DEDUP_REMOVED lines=9> */
[----:B------:R-:W2:Y:S04]  /*3b810*/  LDL.LU.64 R234, [R1+0x4ea8] ;  /* 0x004ea80001ea7983 */ /* 0x000ea80000300a00 */
[----:B------:R-:W2:Y:S04]  /*3b820*/  LDL.LU.64 R236, [R1+0x4ea0] ;  /* 0x004ea00001ec7983 */ /* 0x000ea80000300a00 */
[----:B------:R-:W2:Y:S04]  /*3b830*/  LDL.LU.64 R238, [R1+0x4e98] ;  /* 0x004e980001ee7983 */ /* 0x000ea80000300a00 */
[----:B------:R-:W2:Y:S04]  /*3b840*/  LDL.LU.64 R240, [R1+0x4e90] ;  /* 0x004e900001f07983 */ /* 0x000ea80000300a00 */
[----:B------:R-:W2:Y:S04]  /*3b850*/  LDL.LU.64 R244, [R1+0x4e88] ;  /* 0x004e880001f47983 */ /* 0x000ea80000300a00 */
[----:B----4-:R-:W-:Y:S04]  /*3b860*/  LDGSTS.E [R242+0x21080], desc[UR58][R110.64], P0 ;  /* 0x210800006ef27fae */ /* 0x010fe8000812187a */
[----:B---3--:R-:W-:Y:S04]  /*3b870*/  LDGSTS.E [R242+0x21800], desc[UR58][R248.64], P2 ;  /* 0x21800000f8f27fae */ /* 0x008fe8000912187a */
[----:B--2---:R-:W-:Y:S04]  /*3b880*/  LDGSTS.E [R242+0x21880], desc[UR58][R250.64], P0 ;  /* 0x21880000faf27fae */ /* 0x004fe8000812187a */
[----:B------:R-:W-:Y:S04]  /*3b890*/  LDGSTS.E [R242+0x22000], desc[UR58][R88.64], P2 ;  /* 0x2200000058f27fae */ /* 0x000fe8000912187a */
[----:B------:R-:W-:Y:S04]  /*3b8a0*/  LDGSTS.E [R242+0x22080], desc[UR58][R86.64], P0 ;  /* 0x2208000056f27fae */ /* 0x000fe8000812187a */
[----:B------:R1:W-:Y:S04]  /*3b8b0*/  LDGSTS.E [R242+0x22800], desc[UR58][R8.64], P2 ;  /* 0x2280000008f27fae */ /* 0x0003e8000912187a */
[----:B------:R-:W-:Y:S04]  /*3b8c0*/  LDGSTS.E [R242+0x22880], desc[UR58][R10.64], P0 ;  /* 0x228800000af27fae */ /* 0x000fe8000812187a */
[----:B------:R-:W-:Y:S04]  /*3b8d0*/  LDGSTS.E [R242+0x23000], desc[UR58][R12.64], P2 ;  /* 0x230000000cf27fae */ /* 0x000fe8000912187a */
[----:B------:R-:W-:Y:S04]  /*3b8e0*/  LDGSTS.E [R242+0x23080], desc[UR58][R14.64], P0 ;  /* 0x230800000ef27fae */ /* 0x000fe8000812187a */
        /* <DEDUP_REMOVED lines=93> */
[----:B------:R-:W1:Y:S04]  /*3bec0*/  LDL.LU.64 R40, [R1+0xa50] ;  /* 0x000a500001287983 */ /* 0x000e680000300a00 */
[----:B------:R-:W-:Y:S04]  /*3bed0*/  LDGSTS.E [R242+0x3a880], desc[UR58][R34.64], P0 ;  /* 0x3a88000022f27fae */ /* 0x000fe8000812187a */
[----:B------:R-:W-:Y:S04]  /*3bee0*/  LDGSTS.E [R242+0x3b000], desc[UR58][R32.64], P2 ;  /* 0x3b00000020f27fae */ /* 0x000fe8000912187a */
[----:B------:R-:W-:Y:S04]  /*3bef0*/  LDGSTS.E [R242+0x3b080], desc[UR58][R26.64], P0 ;  /* 0x3b0800001af27fae */ /* 0x000fe8000812187a */
[----:B------:R-:W3:Y:S04]  /*3bf00*/  LDL.LU.64 R38, [R1+0x6f8] ;  /* 0x0006f80001267983 */ /* 0x000ee80000300a00 */
[----:B------:R-:W-:Y:S04]  /*3bf10*/  LDGSTS.E [R242+0x3b800], desc[UR58][R30.64], P2 ;  /* 0x3b8000001ef27fae */ /* 0x000fe8000912187a */
[----:B------:R-:W2:Y:S04]  /*3bf20*/  LDL.LU.64 R26, [R1+0xa38] ;  /* 0x000a3800011a7983 */ /* 0x000ea80000300a00 */
[----:B------:R-:W4:Y:S04]  /*3bf30*/  LDL.LU.64 R36, [R1+0x700] ;  /* 0x0007000001247983 */ /* 0x000f280000300a00 */
[----:B------:R-:W4:Y:S04]  /*3bf40*/  LDL.LU.64 R34, [R1+0xa30] ;  /* 0x000a300001227983 */ /* 0x000f280000300a00 */
[----:B------:R-:W4:Y:S04]  /*3bf50*/  LDL.LU.64 R32, [R1+0x708] ;  /* 0x0007080001207983 */ /* 0x000f280000300a00 */
[----:B------:R-:W-:Y:S04]  /*3bf60*/  LDGSTS.E [R242+0x3b880], desc[UR58][R28.64], P0 ;  /* 0x3b8800001cf27fae */ /* 0x000fe8000812187a */
[----:B------:R-:W4:Y:S04]  /*3bf70*/  LDL.LU.64 R30, [R1+0xa20] ;  /* 0x000a2000011e7983 */ /* 0x000f280000300a00 */
[----:B------:R-:W-:Y:S04]  /*3bf80*/  LDGSTS.E [R242+0x3c000], desc[UR58][R24.64], P2 ;  /* 0x3c00000018f27fae */ /* 0x000fe8000912187a */
[----:B------:R-:W-:Y:S04]  /*3bf90*/  LDGSTS.E [R242+0x3c080], desc[UR58][R62.64], P0 ;  /* 0x3c0800003ef27fae */ /* 0x000fe8000812187a */
[----:B------:R-:W-:Y:S04]  /*3bfa0*/  LDGSTS.E [R242+0x3c800], desc[UR58][R60.64], P2 ;  /* 0x3c8000003cf27fae */ /* 0x000fe8000912187a */
[----:B------:R-:W4:Y:S04]  /*3bfb0*/  LDL.LU.64 R28, [R1+0x710] ;  /* 0x00071000011c7983 */ /* 0x000f280000300a00 */
[----:B------:R-:W-:Y:S04]  /*3bfc0*/  LDGSTS.E [R242+0x3c880], desc[UR58][R58.64], P0 ;  /* 0x3c8800003af27fae */ /* 0x000fe8000812187a */
[----:B------:R-:W-:Y:S04]  /*3bfd0*/  LDGSTS.E [R242+0x3d000], desc[UR58][R56.64], P2 ;  /* 0x3d00000038f27fae */ /* 0x000fe8000912187a */
[----:B------:R-:W4:Y:S04]  /*3bfe0*/  LDL.LU.64 R24, [R1+0xa18] ;  /* 0x000a180001187983 */ /* 0x000f280000300a00 */
[----:B------:R-:W-:Y:S04]  /*3bff0*/  LDGSTS.E [R242+0x3d080], desc[UR58][R54.64], P0 ;  /* 0x3d08000036f27fae */ /* 0x000fe8000812187a */
[----:B------:R-:W-:Y:S04]  /*3c000*/  LDGSTS.E [R242+0x3d800], desc[UR58][R52.64], P2 ;  /* 0x3d80000034f27fae */ /* 0x000fe8000912187a */
[----:B------:R-:W-:Y:S04]  /*3c010*/  LDGSTS.E [R242+0x3d880], desc[UR58][R22.64], P0 ;  /* 0x3d88000016f27fae */ /* 0x000fe8000812187a */
[----:B------:R-:W4:Y:S04]  /*3c020*/  LDL.LU.64 R244, [R1+0x6d0] ;  /* 0x0006d00001f47983 */ /* 0x000f280000300a00 */
[----:B------:R-:W-:Y:S04]  /*3c030*/  LDGSTS.E [R242+0x3e000], desc[UR58][R50.64], P2 ;  /* 0x3e00000032f27fae */ /* 0x000fe8000912187a */
[----:B------:R-:W4:Y:S04]  /*3c040*/  LDL.LU.64 R22, [R1+0xa10] ;  /* 0x000a100001167983 */ /* 0x000f280000300a00 */
[----:B------:R-:W-:Y:S04]  /*3c050*/  LDGSTS.E [R242+0x3e080], desc[UR58][R48.64], P0 ;  /* 0x3e08000030f27fae */ /* 0x000fe8000812187a */
[----:B------:R-:W-:Y:S04]  /*3c060*/  LDGSTS.E [R242+0x3e800], desc[UR58][R46.64], P2 ;  /* 0x3e8000002ef27fae */ /* 0x000fe8000912187a */
[----:B------:R-:W-:Y:S04]  /*3c070*/  LDGSTS.E [R242+0x3e880], desc[UR58][R20.64], P0 ;  /* 0x3e88000014f27fae */ /* 0x000fe8000812187a */
[----:B------:R-:W-:Y:S04]  /*3c080*/  LDGSTS.E [R242+0x3f000], desc[UR58][R44.64], P2 ;  /* 0x3f0000002cf27fae */ /* 0x000fe8000912187a */
[----:B------:R-:W-:Y:S04]  /*3c090*/  LDGSTS.E [R242+0x3f080], desc[UR58][R42.64], P0 ;  /* 0x3f0800002af27fae */ /* 0x000fe8000812187a */
[----:B------:R-:W4:Y:S04]  /*3c0a0*/  LDL.LU.64 R20, [R1+0x6c0] ;  /* 0x0006c00001147983 */ /* 0x000f280000300a00 */
[----:B------:R-:W-:Y:S04]  /*3c0b0*/  LDGSTS.E [R242+0x3f800], desc[UR58][R18.64], P2 ;  /* 0x3f80000012f27fae */ /* 0x000fe8000912187a */
[----:B------:R3:W-:Y:S04]  /*3c0c0*/  LDGSTS.E [R242+0x3f880], desc[UR58][R2.64], P0 ;  /* 0x3f88000002f27fae */ /* 0x0007e8000812187a */
[----:B------:R-:W4:Y:S01]  /*3c0d0*/  LDL.LU.64 R18, [R1+0xa58] ;  /* 0x000a580001127983 */ /* 0x000f220000300a00 */
[----:B-1----:R-:W-:-:S05]  /*3c0e0*/  IMAD.WIDE R8, R4, 0x4, R40 ;  /* 0x0000000404087825 */ /* 0x002fca00078e0228 */
[----:B------:R-:W-:Y:S01]  /*3c0f0*/  STL.64 [R1+0xa50], R8 ;  /* 0x000a500801007387 */ /* 0x000fe20000100a00 */
[----:B--2---:R-:W-:-:S03]  /*3c100*/  IMAD.WIDE R6, R4, 0x4, R26 ;  /* 0x0000000404067825 */ /* 0x004fc600078e021a */
[----:B------:R-:W2:Y:S01]  /*3c110*/  LDL.LU.64 R26, [R1+0x6b0] ;  /* 0x0006b000011a7983 */ /* 0x000ea20000300a00 */
[----:B---3--:R-:W-:-:S05]  /*3c120*/  IMAD.WIDE R2, R4, 0x4, R38 ;  /* 0x0000000404027825 */ /* 0x008fca00078e0226 */
[----:B------:R4:W-:Y:S04]  /*3c130*/  STL.64 [R1+0x6f8], R2 ;  /* 0x0006f80201007387 */ /* 0x0009e80000100a00 */
[----:B------:R1:W-:Y:S01]  /*3c140*/  STL.64 [R1+0x1b98], R6 ;  /* 0x001b980601007387 */ /* 0x0003e20000100a00 */
[----:B----4-:R-:W-:-:S03]  /*3c150*/  IMAD.WIDE R2, R4, 0x4, R36 ;  /* 0x0000000404027825 */ /* 0x010fc600078e0224 */
[----:B------:R-:W3:Y:S01]  /*3c160*/  LDL.LU.64 R36, [R1+0xa60] ;  /* 0x000a600001247983 */ /* 0x000ee20000300a00 */
[----:B-1----:R-:W-:-:S03]  /*3c170*/  IMAD.WIDE R6, R4, 0x4, R34 ;  /* 0x0000000404067825 */ /* 0x002fc600078e0222 */
[----:B------:R1:W-:Y:S01]  /*3c180*/  STL.64 [R1+0x700], R2 ;  /* 0x0007000201007387 */ /* 0x0003e20000100a00 */
[----:B------:R-:W-:-:S03]  /*3c190*/  IMAD.WIDE R250, R4, 0x4, R30 ;  /* 0x0000000404fa7825 */ /* 0x000fc600078e021e */
[----:B------:R4:W-:Y:S04]  /*3c1a0*/  STL.64 [R1+0x1ba0], R6 ;  /* 0x001ba00601007387 */ /* 0x0009e80000100a00 */
[----:B------:R-:W4:Y:S01]  /*3c1b0*/  LDL.LU.64 R34, [R1+0x6a0] ;  /* 0x0006a00001227983 */ /* 0x000f220000300a00 */
[----:B-1----:R-:W-:-:S03]  /*3c1c0*/  IMAD.WIDE R2, R4, 0x4, R32 ;  /* 0x0000000404027825 */ /* 0x002fc600078e0220 */
[----:B------:R-:W4:Y:S04]  /*3c1d0*/  LDL.LU.64 R32, [R1+0xa68] ;  /* 0x000a680001207983 */ /* 0x000f280000300a00 */
[----:B------:R-:W4:Y:S01]  /*3c1e0*/  LDL.LU.64 R30, [R1+0x690] ;  /* 0x00069000011e7983 */ /* 0x000f220000300a00 */
[----:B------:R-:W-:-:S03]  /*3c1f0*/  IMAD.WIDE R248, R4, 0x4, R28 ;  /* 0x0000000404f87825 */ /* 0x000fc600078e021c */
[----:B------:R-:W-:Y:S01]  /*3c200*/  STL.64 [R1+0x708], R2 ;  /* 0x0007080201007387 */ /* 0x000fe20000100a00 */
[----:B------:R-:W-:-:S03]  /*3c210*/  IMAD.WIDE R246, R4, 0x4, R24 ;  /* 0x0000000404f67825 */ /* 0x000fc600078e0218 */
[----:B------:R-:W-:Y:S04]  /*3c220*/  STL.64 [R1+0x4e60], R2 ;  /* 0x004e600201007387 */ /* 0x000fe80000100a00 */
[----:B------:R-:W4:Y:S04]  /*3c230*/  LDL.LU.64 R38, [R1+0xa70] ;  /* 0x000a700001267983 */ /* 0x000f280000300a00 */
[----:B------:R-:W-:Y:S04]  /*3c240*/  STL.64 [R1+0xa20], R250 ;  /* 0x000a20fa01007387 */ /* 0x000fe80000100a00 */
[----:B------:R-:W-:Y:S04]  /*3c250*/  STL.64 [R1+0x4e68], R250 ;  /* 0x004e68fa01007387 */ /* 0x000fe80000100a00 */
[----:B------:R-:W4:Y:S04]  /*3c260*/  LDL.LU.64 R24, [R1+0x680] ;  /* 0x0006800001187983 */ /* 0x000f280000300a00 */
[----:B------:R-:W4:Y:S01]  /*3c270*/  LDL.LU.64 R28, [R1+0xa00] ;  /* 0x000a0000011c7983 */ /* 0x000f220000300a00 */
[----:B------:R-:W-:-:S03]  /*3c280*/  IMAD.WIDE R240, R4, 0x4, R22 ;  /* 0x0000000404f07825 */ /* 0x000fc600078e0216 */
[----:B------:R-:W-:Y:S04]  /*3c290*/  STL.64 [R1+0x1bd0], R248 ;  /* 0x001bd0f801007387 */ /* 0x000fe80000100a00 */
[----:B------:R-:W-:Y:S04]  /*3c2a0*/  STL.64 [R1+0x4e70], R248 ;  /* 0x004e70f801007387 */ /* 0x000fe80000100a00 */
[----:B------:R-:W4:Y:S04]  /*3c2b0*/  LDL.LU.64 R22, [R1+0x670] ;  /* 0x0006700001167983 */ /* 0x000f280000300a00 */
[----:B------:R-:W-:Y:S04]  /*3c2c0*/  STL.64 [R1+0x1c28], R246 ;  /* 0x001c28f601007387 */ /* 0x000fe80000100a00 */
[----:B------:R-:W-:Y:S01]  /*3c2d0*/  STL.64 [R1+0x4e78], R246 ;  /* 0x004e78f601007387 */ /* 0x000fe20000100a00 */
[----:B------:R-:W-:-:S03]  /*3c2e0*/  IMAD.WIDE R238, R4, 0x4, R20 ;  /* 0x0000000404ee7825 */ /* 0x000fc600078e0214 */
[----:B------:R-:W4:Y:S01]  /*3c2f0*/  LDL.LU.64 R20, [R1+0x9f8] ;  /* 0x0009f80001147983 */ /* 0x000f220000300a00 */
[----:B------:R-:W-:-:S04]  /*3c300*/  IMAD.WIDE R244, R4, 0x4, R244 ;  /* 0x0000000404f47825 */ /* 0x000fc800078e02f4 */
[C---:B------:R-:W-:Y:S02]  /*3c310*/  IMAD.WIDE R236, R4.reuse, 0x4, R18 ;  /* 0x0000000404ec7825 */ /* 0x040fe400078e0212 */
[----:B------:R-:W4:Y:S04]  /*3c320*/  LDL.LU.64 R18, [R1+0x718] ;  /* 0x0007180001127983 */ /* 0x000f280000300a00 */
[----:B------:R-:W-:Y:S04]  /*3c330*/  STL.64 [R1+0x1c30], R244 ;  /* 0x001c30f401007387 */ /* 0x000fe80000100a00 */
[----:B------:R1:W-:Y:S01]  /*3c340*/  STL.64 [R1+0x4e80], R244 ;  /* 0x004e80f401007387 */ /* 0x0003e20000100a00 */
[----:B--2---:R-:W-:-:S03]  /*3c350*/  IMAD.WIDE R234, R4, 0x4, R26 ;  /* 0x0000000404ea7825 */ /* 0x004fc600078e021a */
        /* <DEDUP_REMOVED lines=9> */
[----:B------:R-:W4:Y:S01]  /*3c3f0*/  LDL.LU.64 R32, [R1+0x728] ;  /* 0x0007280001207983 */ /* 0x000f220000300a00 */
[----:B------:R-:W-:-:S03]  /*3c400*/  IMAD.WIDE R226, R4, 0x4, R30 ;  /* 0x0000000404e27825 */ /* 0x000fc600078e021e */
[----:B------:R-:W-:Y:S04]  /*3c410*/  STL.64 [R1+0x1e10], R234 ;  /* 0x001e10ea01007387 */ /* 0x000fe80000100a00 */
[----:B------:R-:W4:Y:S04]  /*3c420*/  LDL.LU.64 R30, [R1+0x9d8] ;  /* 0x0009d800011e7983 */ /* 0x000f280000300a00 */
[----:B------:R-:W-:Y:S01]  /*3c430*/  STL.64 [R1+0x1ed8], R232 ;  /* 0x001ed8e801007387 */ /* 0x000fe20000100a00 */
[----:B------:R-:W-:-:S03]  /*3c440*/  IMAD.WIDE R224, R4, 0x4, R38 ;  /* 0x0000000404e07825 */ /* 0x000fc600078e0226 */
        /* <DEDUP_REMOVED lines=212> */
[----:B------:R-:W-:-:S03]  /*3d190*/  IMAD.WIDE R82, R4, 0x4, R18 ;  /* 0x0000000404527825 */ /* 0x000fc600078e0212 */
[----:B------:R-:W4:Y:S04]  /*3d1a0*/  LDL.LU.64 R18, [R1+0xad0] ;  /* 0x000ad00001127983 */ /* 0x000f280000300a00 */
[----:B------:R-:W-:Y:S01]  /*3d1b0*/  STL.64 [R1+0x4930], R88 ;  /* 0x0049305801007387 */ /* 0x000fe20000100a00 */
[----:B--2---:R-:W-:-:S03]  /*3d1c0*/  IMAD.WIDE R80, R4, 0x4, R26 ;  /* 0x0000000404507825 */ /* 0x004fc600078e021a */
[----:B------:R-:W2:Y:S04]  /*3d1d0*/  LDL.LU.64 R26, [R1+0x7c0] ;  /* 0x0007c000011a7983 */ /* 0x000ea80000300a00 */
[----:B------:R-:W-:Y:S04]  /*3d1e0*/  STL.64 [R1+0x4928], R86 ;  /* 0x0049285601007387 */ /* 0x000fe80000100a00 */
        /* <DEDUP_REMOVED lines=25> */
[----:B------:R-:W-:Y:S01]  /*3d380*/  STL.64 [R1+0x48e0], R68 ;  /* 0x0048e04401007387 */ /* 0x000fe20000100a00 */
[----:B------:R-:W-:-:S03]  /*3d390*/  IMAD.WIDE R60, R4, 0x4, R18 ;  /* 0x00000004043c7825 */ /* 0x000fc600078e0212 */
[----:B------:R-:W4:Y:S04]  /*3d3a0*/  LDL.LU.64 R18, [R1+0x100] ;  /* 0x0001000001127983 */ /* 0x000f280000300a00 */
[----:B------:R-:W-:Y:S01]  /*3d3b0*/  STL.64 [R1+0x48d8], R66 ;  /* 0x0048d84201007387 */ /* 0x000fe20000100a00 */
[----:B--2---:R-:W-:-:S03]  /*3d3c0*/  IMAD.WIDE R58, R4, 0x4, R26 ;  /* 0x00000004043a7825 */ /* 0x004fc600078e021a */
[----:B------:R-:W2:Y:S01]  /*3d3d0*/  LDL.LU.64 R26, [R1+0x8d8] ;  /* 0x0008d800011a7983 */ /* 0x000ea20000300a00 */
[----:B------:R-:W-:-:S03]  /*3d3e0*/  IMAD.WIDE R62, R4, 0x4, R40 ;  /* 0x00000004043e7825 */ /* 0x000fc600078e0228 */
[----:B------:R-:W-:Y:S01]  /*3d3f0*/  STL.64 [R1+0x48d0], R64 ;  /* 0x0048d04001007387 */ /* 0x000fe20000100a00 */
[----:B------:R-:W-:-:S03]  /*3d400*/  IMAD.WIDE R56, R4, 0x4, R38 ;  /* 0x0000000404387825 */ /* 0x000fc600078e0226 */
[----:B------:R-:W-:Y:S04]  /*3d410*/  STL.64 [R1+0x48c8], R62 ;  /* 0x0048c83e01007387 */ /* 0x000fe80000100a00 */
[----:B------:R-:W2:Y:S04]  /*3d420*/  LDL.LU.64 R50, [R1+0x7d8] ;  /* 0x0007d80001327983 */ /* 0x000ea80000300a00 */
[----:B------:R-:W-:Y:S01]  /*3d430*/  STL.64 [R1+0x48c0], R60 ;  /* 0x0048c03c01007387 */ /* 0x000fe20000100a00 */
[----:B---3--:R-:W-:-:S03]  /*3d440*/  IMAD.WIDE R54, R4, 0x4, R36 ;  /* 0x0000000404367825 */ /* 0x008fc600078e0224 */
[----:B------:R-:W3:Y:S04]  /*3d450*/  LDL.LU.64 R48, [R1+0x8d0] ;  /* 0x0008d00001307983 */ /* 0x000ee80000300a00 */
[----:B------:R-:W-:Y:S04]  /*3d460*/  STL.64 [R1+0x48b8], R58 ;  /* 0x0048b83a01007387 */ /* 0x000fe80000100a00 */
[----:B------:R-:W-:Y:S01]  /*3d470*/  STL.64 [R1+0x48b0], R56 ;  /* 0x0048b03801007387 */ /* 0x000fe20000100a00 */
[----:B----4-:R-:W-:-:S03]  /*3d480*/  IMAD.WIDE R52, R4, 0x4, R34 ;  /* 0x0000000404347825 */ /* 0x010fc600078e0222 */
[----:B------:R-:W4:Y:S04]  /*3d490*/  LDL.LU.64 R46, [R1+0xf8] ;  /* 0x0000f800012e7983 */ /* 0x000f280000300a00 */
[----:B------:R-:W-:Y:S01]  /*3d4a0*/  STL.64 [R1+0x48a8], R54 ;  /* 0x0048a83601007387 */ /* 0x000fe20000100a00 */
[----:B------:R-:W-:-:S04]  /*3d4b0*/  IMAD.WIDE R40, R4, 0x4, R32 ;  /* 0x0000000404287825 */ /* 0x000fc800078e0220 */
[----:B------:R-:W-:-:S04]  /*3d4c0*/  IMAD.WIDE R38, R4, 0x4, R30 ;  /* 0x0000000404267825 */ /* 0x000fc800078e021e */
[C---:B------:R-:W-:Y:S02]  /*3d4d0*/  IMAD.WIDE R36, R4.reuse, 0x4, R24 ;  /* 0x0000000404247825 */ /* 0x040fe400078e0218 */
[----:B------:R-:W4:Y:S04]  /*3d4e0*/  LDL.LU.64 R24, [R1+0x8c8] ;  /* 0x0008c80001187983 */ /* 0x000f280000300a00 */
[----:B------:R-:W-:Y:S04]  /*3d4f0*/  STL.64 [R1+0x48a0], R52 ;  /* 0x0048a03401007387 */ /* 0x000fe80000100a00 */
[----:B------:R4:W-:Y:S01]  /*3d500*/  STL.64 [R1+0x4898], R40 ;  /* 0x0048982801007387 */ /* 0x0009e20000100a00 */
[----:B------:R-:W-:-:S03]  /*3d510*/  IMAD.WIDE R34, R4, 0x4, R28 ;  /* 0x0000000404227825 */ /* 0x000fc600078e021c */
[----:B------:R-:W4:Y:S01]  /*3d520*/  LDL.LU.64 R44, [R1+0x7e0] ;  /* 0x0007e000012c7983 */ /* 0x000f220000300a00 */
[----:B------:R-:W-:-:S03]  /*3d530*/  IMAD.WIDE R32, R4, 0x4, R22 ;  /* 0x0000000404207825 */ /* 0x000fc600078e0216 */
[----:B------:R-:W4:Y:S04]  /*3d540*/  LDL.LU.64 R42, [R1+0x8c0] ;  /* 0x0008c000012a7983 */ /* 0x000f280000300a00 */
[----:B------:R4:W-:Y:S04]  /*3d550*/  STL.64 [R1+0x4890], R38 ;  /* 0x0048902601007387 */ /* 0x0009e80000100a00 */
[----:B------:R-:W4:Y:S01]  /*3d560*/  LDL.LU.64 R22, [R1+0xe8] ;  /* 0x0000e80001167983 */ /* 0x000f220000300a00 */
[----:B------:R-:W-:-:S03]  /*3d570*/  IMAD.WIDE R30, R4, 0x4, R20 ;  /* 0x00000004041e7825 */ /* 0x000fc600078e0214 */
[----:B------:R-:W4:Y:S04]  /*3d580*/  LDL.LU.64 R20, [R1+0xae8] ;  /* 0x000ae80001147983 */ /* 0x000f280000300a00 */
[----:B------:R4:W-:Y:S01]  /*3d590*/  STL.64 [R1+0x4888], R36 ;  /* 0x0048882401007387 */ /* 0x0009e20000100a00 */
[----:B------:R-:W-:-:S03]  /*3d5a0*/  IMAD.WIDE R28, R4, 0x4, R18 ;  /* 0x00000004041c7825 */ /* 0x000fc600078e0212 */
[----:B------:R-:W4:Y:S04]  /*3d5b0*/  LDL.LU.64 R18, [R1+0x7e8] ;  /* 0x0007e80001127983 */ /* 0x000f280000300a00 */
[----:B------:R-:W4:Y:S04]  /*3d5c0*/  LDL.LU.64 R16, [R1+0x8b8] ;  /* 0x0008b80001107983 */ /* 0x000f280000300a00 */
[----:B------:R4:W-:Y:S04]  /*3d5d0*/  STL.64 [R1+0x4880], R34 ;  /* 0x0048802201007387 */ /* 0x0009e80000100a00 */
[----:B------:R-:W4:Y:S04]  /*3d5e0*/  LDL.LU.64 R14, [R1+0xe0] ;  /* 0x0000e000010e7983 */ /* 0x000f280000300a00 */
[----:B------:R-:W4:Y:S04]  /*3d5f0*/  LDL.LU.64 R12, [R1+0xaf0] ;  /* 0x000af000010c7983 */ /* 0x000f280000300a00 */
[----:B------:R4:W-:Y:S04]  /*3d600*/  STL.64 [R1+0x4878], R32 ;  /* 0x0048782001007387 */ /* 0x0009e80000100a00 */
[----:B------:R-:W4:Y:S04]  /*3d610*/  LDL.LU.64 R10, [R1+0x7f0] ;  /* 0x0007f000010a7983 */ /* 0x000f280000300a00 */
[----:B------:R-:W4:Y:S04]  /*3d620*/  LDL.LU.64 R8, [R1+0x8b0] ;  /* 0x0008b00001087983 */ /* 0x000f280000300a00 */
[----:B------:R4:W-:Y:S04]  /*3d630*/  STL.64 [R1+0x4870], R30 ;  /* 0x0048701e01007387 */ /* 0x0009e80000100a00 */
[----:B------:R-:W4:Y:S04]  /*3d640*/  LDL.LU.64 R6, [R1+0xd8] ;  /* 0x0000d80001067983 */ /* 0x000f280000300a00 */
[----:B-1----:R-:W4:Y:S04]  /*3d650*/  LDL.64 R244, [R1+0xa50] ;  /* 0x000a500001f47983 */ /* 0x002f280000100a00 */
[----:B------:R1:W-:Y:S04]  /*3d660*/  STL.64 [R1+0x4868], R28 ;  /* 0x0048681c01007387 */ /* 0x0003e80000100a00 */
[----:B------:R-:W4:Y:S04]  /*3d670*/  LDL.64 R246, [R1+0x6f8] ;  /* 0x0006f80001f67983 */ /* 0x000f280000100a00 */
[----:B------:R-:W4:Y:S01]  /*3d680*/  LDL.64 R248, [R1+0x1b98] ;  /* 0x001b980001f87983 */ /* 0x000f220000100a00 */
[----:B--2---:R-:W-:-:S05]  /*3d690*/  IMAD.WIDE R26, R4, 0x4, R26 ;  /* 0x00000004041a7825 */ /* 0x004fca00078e021a */
[----:B------:R2:W-:Y:S04]  /*3d6a0*/  STL.64 [R1+0x4860], R26 ;  /* 0x0048601a01007387 */ /* 0x0005e80000100a00 */
[----:B------:R-:W2:Y:S04]  /*3d6b0*/  LDL.64 R250, [R1+0x700] ;  /* 0x0007000001fa7983 */ /* 0x000ea80000100a00 */
[----:B------:R-:W2:Y:S01]  /*3d6c0*/  LDL.64 R2, [R1+0x1ba0] ;  /* 0x001ba00001027983 */ /* 0x000ea20000100a00 */
[----:B------:R-:W-:-:S04]  /*3d6d0*/  IMAD.WIDE R50, R4, 0x4, R50 ;  /* 0x0000000404327825 */ /* 0x000fc800078e0232 */
[C---:B---3--:R-:W-:Y:S01]  /*3d6e0*/  IMAD.WIDE R48, R4.reuse, 0x4, R48 ;  /* 0x0000000404307825 */ /* 0x048fe200078e0230 */
[----:B------:R-:W-:Y:S04]  /*3d6f0*/  STL.64 [R1+0x4858], R50 ;  /* 0x0048583201007387 */ /* 0x000fe80000100a00 */
[----:B------:R-:W-:Y:S01]  /*3d700*/  STL.64 [R1+0x4850], R48 ;  /* 0x0048503001007387 */ /* 0x000fe20000100a00 */
[----:B----4-:R-:W-:-:S05]  /*3d710*/  IMAD.WIDE R46, R4, 0x4, R46 ;  /* 0x00000004042e7825 */ /* 0x010fca00078e022e */
[----:B------:R-:W-:Y:S01]  /*3d720*/  STL.64 [R1+0x4848], R46 ;  /* 0x0048482e01007387 */ /* 0x000fe20000100a00 */
[----:B------:R-:W-:-:S05]  /*3d730*/  IMAD.WIDE R24, R4, 0x4, R24 ;  /* 0x0000000404187825 */ /* 0x000fca00078e0218 */
[----:B------:R3:W-:Y:S01]  /*3d740*/  STL.64 [R1+0x4840], R24 ;  /* 0x0048401801007387 */ /* 0x0007e20000100a00 */
[----:B------:R-:W-:-:S04]  /*3d750*/  IMAD.WIDE R44, R4, 0x4, R44 ;  /* 0x00000004042c7825 */ /* 0x000fc800078e022c */
[C---:B------:R-:W-:Y:S01]  /*3d760*/  IMAD.WIDE R42, R4.reuse, 0x4, R42 ;  /* 0x00000004042a7825 */ /* 0x040fe200078e022a */
[----:B------:R-:W-:Y:S03]  /*3d770*/  STL.64 [R1+0x4838], R44 ;  /* 0x0048382c01007387 */ /* 0x000fe60000100a00 */
[C---:B------:R-:W-:Y:S01]  /*3d780*/  IMAD.WIDE R22, R4.reuse, 0x4, R22 ;  /* 0x0000000404167825 */ /* 0x040fe200078e0216 */
[----:B------:R-:W-:Y:S03]  /*3d790*/  STL.64 [R1+0x4830], R42 ;  /* 0x0048302a01007387 */ /* 0x000fe60000100a00 */
[C---:B------:R-:W-:Y:S01]  /*3d7a0*/  IMAD.WIDE R20, R4.reuse, 0x4, R20 ;  /* 0x0000000404147825 */ /* 0x040fe200078e0214 */
[----:B------:R4:W-:Y:S04]  /*3d7b0*/  STL.64 [R1+0x4828], R22 ;  /* 0x0048281601007387 */ /* 0x0009e80000100a00 */
[----:B------:R4:W-:Y:S01]  /*3d7c0*/  STL.64 [R1+0x4820], R20 ;  /* 0x0048201401007387 */ /* 0x0009e20000100a00 */
[----:B------:R-:W-:-:S04]  /*3d7d0*/  IMAD.WIDE R18, R4, 0x4, R18 ;  /* 0x0000000404127825 */ /* 0x000fc800078e0212 */
[C---:B------:R-:W-:Y:S01]  /*3d7e0*/  IMAD.WIDE R16, R4.reuse, 0x4, R16 ;  /* 0x0000000404107825 */ /* 0x040fe200078e0210 */
[----:B------:R4:W-:Y:S03]  /*3d7f0*/  STL.64 [R1+0x4818], R18 ;  /* 0x0048181201007387 */ /* 0x0009e60000100a00 */
[C---:B------:R-:W-:Y:S01]  /*3d800*/  IMAD.WIDE R14, R4.reuse, 0x4, R14 ;  /* 0x00000004040e7825 */ /* 0x040fe200078e020e */
[----:B------:R-:W-:Y:S03]  /*3d810*/  STL.64 [R1+0x4810], R16 ;  /* 0x0048101001007387 */ /* 0x000fe60000100a00 */
[C---:B------:R-:W-:Y:S01]  /*3d820*/  IMAD.WIDE R12, R4.reuse, 0x4, R12 ;  /* 0x00000004040c7825 */ /* 0x040fe200078e020c */
[----:B------:R-:W-:Y:S04]  /*3d830*/  STL.64 [R1+0x4808], R14 ;  /* 0x0048080e01007387 */ /* 0x000fe80000100a00 */
[----:B------:R-:W-:Y:S01]  /*3d840*/  STL.64 [R1+0x4800], R12 ;  /* 0x0048000c01007387 */ /* 0x000fe20000100a00 */
[----:B------:R-:W-:-:S04]  /*3d850*/  IMAD.WIDE R10, R4, 0x4, R10 ;  /* 0x00000004040a7825 */ /* 0x000fc800078e020a */
[----:B------:R-:W-:-:S04]  /*3d860*/  IMAD.WIDE R8, R4, 0x4, R8 ;  /* 0x0000000404087825 */ /* 0x000fc800078e0208 */
[C---:B------:R-:W-:Y:S01]  /*3d870*/  IMAD.WIDE R6, R4.reuse, 0x4, R6 ;  /* 0x0000000404067825 */ /* 0x040fe200078e0206 */
[----:B------:R-:W-:Y:S04]  /*3d880*/  LDGSTS.E [R243+0x20100], desc[UR58][R244.64], P2 ;  /* 0x20100000f4f37fae */ /* 0x000fe8000912187a */
[----:B------:R-:W-:Y:S04]  /*3d890*/  LDGSTS.E [R243+0x20180], desc[UR58][R246.64], P0 ;  /* 0x20180000f6f37fae */ /* 0x000fe8000812187a */
[----:B------:R-:W3:Y:S04]  /*3d8a0*/  LDL.LU.64 R244, [R1+0x4e80] ;  /* 0x004e800001f47983 */ /* 0x000ee80000300a00 */
[----:B------:R4:W-:Y:S04]  /*3d8b0*/  STL.64 [R1+0x47f8], R10 ;  /* 0x0047f80a01007387 */ /* 0x0009e80000100a00 */
[----:B------:R-:W4:Y:S04]  /*3d8c0*/  LDL.LU.64 R246, [R1+0x4e78] ;  /* 0x004e780001f67983 */ /* 0x000f280000300a00 */
[----:B------:R-:W-:Y:S04]  /*3d8d0*/  STL.64 [R1+0x47f0], R8 ;  /* 0x0047f00801007387 */ /* 0x000fe80000100a00 */
[----:B------:R-:W-:Y:S04]  /*3d8e0*/  LDGSTS.E [R243+0x20900], desc[UR58][R248.64], P2 ;  /* 0x20900000f8f37fae */ /* 0x000fe8000912187a */
[----:B------:R-:W3:Y:S04]  /*3d8f0*/  LDL.LU.64 R248, [R1+0x4e70] ;  /* 0x004e700001f87983 */ /* 0x000ee80000300a00 */
[----:B------:R1:W-:Y:S04]  /*3d900*/  STL.64 [R1+0x47e8], R6 ;  /* 0x0047e80601007387 */ /* 0x0003e80000100a00 */
[----:B--2---:R-:W-:Y:S04]  /*3d910*/  LDGSTS.E [R243+0x20980], desc[UR58][R250.64], P0 ;  /* 0x20980000faf37fae */ /* 0x004fe8000812187a */
[----:B------:R-:W-:Y:S04]  /*3d920*/  LDGSTS.E [R243+0x21100], desc[UR58][R2.64], P2 ;  /* 0x2110000002f37fae */ /* 0x000fe8000912187a */
[----:B------:R-:W2:Y:S04]  /*3d930*/  LDL.LU.64 R250, [R1+0x4e68] ;  /* 0x004e680001fa7983 */ /* 0x000ea80000300a00 */
[----:B------:R-:W4:Y:S04]  /*3d940*/  LDL.LU.64 R2, [R1+0x4e60] ;  /* 0x004e600001027983 */ /* 0x000f280000300a00 */
[----:B----4-:R-:W-:Y:S04]  /*3d950*/  LDGSTS.E [R243+0x21180], desc[UR58][R2.64], P0 ;  /* 0x2118000002f37fae */ /* 0x010fe8000812187a */
[----:B--2---:R-:W-:Y:S04]  /*3d960*/  LDGSTS.E [R243+0x21900], desc[UR58][R250.64], P2 ;  /* 0x21900000faf37fae */ /* 0x004fe8000912187a */
        /* <DEDUP_REMOVED lines=100> */
[----:B------:R-:W-:Y:S04]  /*3dfb0*/  LDGSTS.E [R243+0x3a900], desc[UR58][R38.64], P2 ;  /* 0x3a90000026f37fae */ /* 0x000fe8000912187a */
[----:B------:R-:W-:Y:S04]  /*3dfc0*/  LDGSTS.E [R243+0x3a980], desc[UR58][R36.64], P0 ;  /* 0x3a98000024f37fae */ /* 0x000fe8000812187a */
[----:B------:R-:W3:Y:S04]  /*3dfd0*/  LDL.LU.64 R40, [R1+0xaf8] ;  /* 0x000af80001287983 */ /* 0x000ee80000300a00 */
[----:B------:R-:W4:Y:S04]  /*3dfe0*/  LDL.LU.64 R38, [R1+0x6f0] ;  /* 0x0006f00001267983 */ /* 0x000f280000300a00 */
[----:B------:R-:W2:Y:S04]  /*3dff0*/  LDL.LU.64 R36, [R1+0xb00] ;  /* 0x000b000001247983 */ /* 0x000ea80000300a00 */
[----:B------:R-:W-:Y:S04]  /*3e000*/  LDGSTS.E [R243+0x3b100], desc[UR58][R34.64], P2 ;  /* 0x3b10000022f37fae */ /* 0x000fe8000912187a */
[----:B------:R-:W-:Y:S04]  /*3e010*/  LDGSTS.E [R243+0x3b180], desc[UR58][R32.64], P0 ;  /* 0x3b18000020f37fae */ /* 0x000fe8000812187a */
[----:B------:R-:W-:Y:S04]  /*3e020*/  LDGSTS.E [R243+0x3b900], desc[UR58][R30.64], P2 ;  /* 0x3b9000001ef37fae */ /* 0x000fe8000912187a */
[----:B------:R-:W4:Y:S04]  /*3e030*/  LDL.LU.64 R34, [R1+0x6e8] ;  /* 0x0006e80001227983 */ /* 0x000f280000300a00 */
[----:B------:R-:W4:Y:S04]  /*3e040*/  LDL.LU.64 R32, [R1+0xa28] ;  /* 0x000a280001207983 */ /* 0x000f280000300a00 */
[----:B------:R-:W-:Y:S04]  /*3e050*/  LDGSTS.E [R243+0x3b980], desc[UR58][R28.64], P0 ;  /* 0x3b9800001cf37fae */ /* 0x000fe8000812187a */
[----:B------:R-:W4:Y:S04]  /*3e060*/  LDL.LU.64 R244, [R1+0x6e0] ;  /* 0x0006e00001f47983 */ /* 0x000f280000300a00 */
[----:B------:R-:W-:Y:S04]  /*3e070*/  LDGSTS.E [R243+0x3c100], desc[UR58][R26.64], P2 ;  /* 0x3c1000001af37fae */ /* 0x000fe8000912187a */
[----:B------:R-:W4:Y:S04]  /*3e080*/  LDL.LU.64 R30, [R1+0xb08] ;  /* 0x000b0800011e7983 */ /* 0x000f280000300a00 */
[----:B------:R-:W-:Y:S04]  /*3e090*/  LDGSTS.E [R243+0x3c180], desc[UR58][R50.64], P0 ;  /* 0x3c18000032f37fae */ /* 0x000fe8000812187a */
[----:B-1----:R-:W4:Y:S04]  /*3e0a0*/  LDL.LU.64 R28, [R1+0x6d8] ;  /* 0x0006d800011c7983 */ /* 0x002f280000300a00 */
[----:B------:R-:W-:Y:S04]  /*3e0b0*/  LDGSTS.E [R243+0x3c900], desc[UR58][R48.64], P2 ;  /* 0x3c90000030f37fae */ /* 0x000fe8000912187a */
        /* <DEDUP_REMOVED lines=9> */
[----:B------:R-:W4:Y:S04]  /*3e150*/  LDL.LU.64 R22, [R1+0xb18] ;  /* 0x000b180001167983 */ /* 0x000f280000300a00 */
[----:B------:R-:W4:Y:S04]  /*3e160*/  LDL.LU.64 R20, [R1+0x6b8] ;  /* 0x0006b80001147983 */ /* 0x000f280000300a00 */
[----:B------:R-:W4:Y:S04]  /*3e170*/  LDL.LU.64 R18, [R1+0xb20] ;  /* 0x000b200001127983 */ /* 0x000f280000300a00 */
[----:B------:R-:W-:Y:S04]  /*3e180*/  LDGSTS.E [R243+0x3e900], desc[UR58][R16.64], P2 ;  /* 0x3e90000010f37fae */ /* 0x000fe8000912187a */
[----:B------:R-:W-:Y:S04]  /*3e190*/  LDGSTS.E [R243+0x3e980], desc[UR58][R14.64], P0 ;  /* 0x3e9800000ef37fae */ /* 0x000fe8000812187a */
[----:B------:R-:W-:Y:S04]  /*3e1a0*/  LDGSTS.E [R243+0x3f100], desc[UR58][R12.64], P2 ;  /* 0x3f1000000cf37fae */ /* 0x000fe8000912187a */
[----:B------:R3:W-:Y:S04]  /*3e1b0*/  LDGSTS.E [R243+0x3f180], desc[UR58][R10.64], P0 ;  /* 0x3f1800000af37fae */ /* 0x0007e8000812187a */
[----:B------:R-:W-:Y:S04]  /*3e1c0*/  LDGSTS.E [R243+0x3f900], desc[UR58][R8.64], P2 ;  /* 0x3f90000008f37fae */ /* 0x000fe8000912187a */
[----:B------:R2:W-:Y:S01]  /*3e1d0*/  LDGSTS.E [R243+0x3f980], desc[UR58][R6.64], P0 ;  /* 0x3f98000006f37fae */ /* 0x0005e2000812187a */
[----:B---3--:R-:W-:-:S05]  /*3e1e0*/  IMAD.WIDE R10, R4, 0x4, R40 ;  /* 0x00000004040a7825 */ /* 0x008fca00078e0228 */
[----:B------:R-:W-:Y:S01]  /*3e1f0*/  STL.64 [R1+0x28], R10 ;  /* 0x0000280a01007387 */ /* 0x000fe20000100a00 */
[----:B--2---:R-:W-:-:S03]  /*3e200*/  IMAD.WIDE R6, R4, 0x4, R36 ;  /* 0x0000000404067825 */ /* 0x004fc600078e0224 */
[----:B------:R-:W2:Y:S01]  /*3e210*/  LDL.LU.64 R36, [R1+0x6a8] ;  /* 0x0006a80001247983 */ /* 0x000ea20000300a00 */
[----:B----4-:R-:W-:-:S05]  /*3e220*/  IMAD.WIDE R8, R4, 0x4, R38 ;  /* 0x0000000404087825 */ /* 0x010fca00078e0226 */
[----:B------:R1:W-:Y:S04]  /*3e230*/  STL.64 [R1+0x30], R8 ;  /* 0x0000300801007387 */ /* 0x0003e80000100a00 */
[----:B------:R3:W-:Y:S01]  /*3e240*/  STL.64 [R1+0x138], R6 ;  /* 0x0001380601007387 */ /* 0x0007e20000100a00 */
[----:B-1----:R-:W-:-:S03]  /*3e250*/  IMAD.WIDE R8, R4, 0x4, R34 ;  /* 0x0000000404087825 */ /* 0x002fc600078e0222 */
[----:B------:R-:W4:Y:S01]  /*3e260*/  LDL.LU.64 R34, [R1+0xa08] ;  /* 0x000a080001227983 */ /* 0x000f220000300a00 */
[----:B---3--:R-:W-:-:S03]  /*3e270*/  IMAD.WIDE R6, R4, 0x4, R32 ;  /* 0x0000000404067825 */ /* 0x008fc600078e0220 */
[----:B------:R1:W-:Y:S01]  /*3e280*/  STL.64 [R1+0x168], R8 ;  /* 0x0001680801007387 */ /* 0x0003e20000100a00 */
[----:B------:R-:W-:-:S03]  /*3e290*/  IMAD.WIDE R244, R4, 0x4, R244 ;  /* 0x0000000404f47825 */ /* 0x000fc600078e02f4 */
[----:B------:R3:W-:Y:S04]  /*3e2a0*/  STL.64 [R1+0x1f8], R6 ;  /* 0x0001f80601007387 */ /* 0x0007e80000100a00 */
[----:B------:R-:W3:Y:S01]  /*3e2b0*/  LDL.LU.64 R32, [R1+0x698] ;  /* 0x0006980001207983 */ /* 0x000ee20000300a00 */
[----:B------:R-:W-:-:S03]  /*3e2c0*/  IMAD.WIDE R250, R4, 0x4, R30 ;  /* 0x0000000404fa7825 */ /* 0x000fc600078e021e */
[----:B------:R-:W3:Y:S01]  /*3e2d0*/  LDL.LU.64 R30, [R1+0xb28] ;  /* 0x000b2800011e7983 */ /* 0x000ee20000300a00 */
[----:B------:R-:W-:-:S03]  /*3e2e0*/  IMAD.WIDE R248, R4, 0x4, R28 ;  /* 0x0000000404f87825 */ /* 0x000fc600078e021c */
[----:B------:R-:W3:Y:S04]  /*3e2f0*/  LDL.LU.64 R28, [R1+0x688] ;  /* 0x00068800011c7983 */ /* 0x000ee80000300a00 */
[----:B------:R-:W-:Y:S04]  /*3e300*/  STL.64 [R1+0x200], R244 ;  /* 0x000200f401007387 */ /* 0x000fe80000100a00 */
[----:B------:R-:W-:Y:S04]  /*3e310*/  STL.64 [R1+0x4e30], R244 ;  /* 0x004e30f401007387 */ /* 0x000fe80000100a00 */
[----:B------:R-:W3:Y:S04]  /*3e320*/  LDL.LU.64 R38, [R1+0xb30] ;  /* 0x000b300001267983 */ /* 0x000ee80000300a00 */
[----:B------:R-:W-:Y:S01]  /*3e330*/  STL.64 [R1+0x290], R250 ;  /* 0x000290fa01007387 */ /* 0x000fe20000100a00 */
[----:B------:R-:W-:-:S03]  /*3e340*/  IMAD.WIDE R246, R4, 0x4, R26 ;  /* 0x0000000404f67825 */ /* 0x000fc600078e021a */
[----:B------:R-:W-:Y:S01]  /*3e350*/  STL.64 [R1+0x4e38], R250 ;  /* 0x004e38fa01007387 */ /* 0x000fe20000100a00 */
[----:B------:R-:W-:-:S04]  /*3e360*/  IMAD.WIDE R242, R4, 0x4, R24 ;  /* 0x0000000404f27825 */ /* 0x000fc800078e0218 */
[C---:B------:R-:W-:Y:S02]  /*3e370*/  IMAD.WIDE R240, R4.reuse, 0x4, R22 ;  /* 0x0000000404f07825 */ /* 0x040fe400078e0216 */
[----:B------:R-:W3:Y:S02]  /*3e380*/  LDL.LU.64 R22, [R1+0x678] ;  /* 0x0006780001167983 */ /* 0x000ee40000300a00 */
[C---:B------:R-:W-:Y:S02]  /*3e390*/  IMAD.WIDE R238, R4.reuse, 0x4, R20 ;  /* 0x0000000404ee7825 */ /* 0x040fe400078e0214 */
[----:B------:R-:W3:Y:S04]  /*3e3a0*/  LDL.LU.64 R26, [R1+0xb38] ;  /* 0x000b3800011a7983 */ /* 0x000ee80000300a00 */
[----:B------:R-:W-:Y:S04]  /*3e3b0*/  STL.64 [R1+0x2a0], R248 ;  /* 0x0002a0f801007387 */ /* 0x000fe80000100a00 */
[----:B------:R-:W-:Y:S04]  /*3e3c0*/  STL.64 [R1+0x4e40], R248 ;  /* 0x004e40f801007387 */ /* 0x000fe80000100a00 */
[----:B------:R-:W3:Y:S04]  /*3e3d0*/  LDL.LU.64 R20, [R1+0x668] ;  /* 0x0006680001147983 */ /* 0x000ee80000300a00 */
[----:B------:R-:W-:Y:S01]  /*3e3e0*/  STL.64 [R1+0x558], R246 ;  /* 0x000558f601007387 */ /* 0x000fe20000100a00 */
[----:B------:R-:W-:-:S03]  /*3e3f0*/  IMAD.WIDE R236, R4, 0x4, R18 ;  /* 0x0000000404ec7825 */ /* 0x000fc600078e0212 */
[----:B------:R-:W-:Y:S04]  /*3e400*/  STL.64 [R1+0x4e48], R246 ;  /* 0x004e48f601007387 */ /* 0x000fe80000100a00 */
[----:B------:R-:W3:Y:S04]  /*3e410*/  LDL.LU.64 R24, [R1+0xb40] ;  /* 0x000b400001187983 */ /* 0x000ee80000300a00 */
[----:B------:R-:W3:Y:S04]  /*3e420*/  LDL.LU.64 R18, [R1+0x660] ;  /* 0x0006600001127983 */ /* 0x000ee80000300a00 */
[----:B------:R-:W-:Y:S04]  /*3e430*/  STL.64 [R1+0x568], R242 ;  /* 0x000568f201007387 */ /* 0x000fe80000100a00 */
[----:B------:R1:W-:Y:S01]  /*3e440*/  STL.64 [R1+0x4e50], R242 ;  /* 0x004e50f201007387 */ /* 0x0003e20000100a00 */
[----:B--2---:R-:W-:-:S03]  /*3e450*/  IMAD.WIDE R234, R4, 0x4, R36 ;  /* 0x0000000404ea7825 */ /* 0x004fc600078e0224 */
        /* <DEDUP_REMOVED lines=8> */
[----:B------:R-:W-:Y:S04]  /*3e4e0*/  STL.64 [R1+0x6a0], R236 ;  /* 0x0006a0ec01007387 */ /* 0x000fe80000100a00 */
[----:B------:R-:W3:Y:S01]  /*3e4f0*/  LDL.LU.64 R30, [R1+0x650] ;  /* 0x00065000011e7983 */ /* 0x000ee20000300a00 */
[----:B------:R-:W-:-:S03]  /*3e500*/  IMAD.WIDE R226, R4, 0x4, R28 ;  /* 0x0000000404e27825 */ /* 0x000fc600078e021c */
[----:B------:R-:W-:Y:S04]  /*3e510*/  STL.64 [R1+0x6a8], R234 ;  /* 0x0006a8ea01007387 */ /* 0x000fe80000100a00 */
[----:B------:R-:W3:Y:S04]  /*3e520*/  LDL.LU.64 R28, [R1+0xb50] ;  /* 0x000b5000011c7983 */ /* 0x000ee80000300a00 */
[----:B------:R-:W-:Y:S01]  /*3e530*/  STL.64 [R1+0x718], R232 ;  /* 0x000718e801007387 */ /* 0x000fe20000100a00 */
[----:B------:R-:W-:-:S03]  /*3e540*/  IMAD.WIDE R224, R4, 0x4, R38 ;  /* 0x0000000404e07825 */ /* 0x000fc600078e0226 */
[----:B------:R-:W3:Y:S04]  /*3e550*/  LDL.LU.64 R38, [R1+0x648] ;  /* 0x0006480001267983 */ /* 0x000ee80000300a00 */
[----:B------:R-:W-:Y:S01]  /*3e560*/  STL.64 [R1+0x728], R230 ;  /* 0x000728e601007387 */ /* 0x000fe20000100a00 */
[----:B------:R-:W-:-:S03]  /*3e570*/  IMAD.WIDE R222, R4, 0x4, R22 ;  /* 0x0000000404de7825 */ /* 0x000fc600078e0216 */
        /* <DEDUP_REMOVED lines=14> */
[----:B--2---:R-:W-:-:S03]  /*3e660*/  IMAD.WIDE R212, R4, 0x4, R36 ;  /* 0x0000000404d47825 */ /* 0x004fc600078e0224 */
        /* <DEDUP_REMOVED lines=195> */
[----:B------:R-:W3:Y:S04]  /*3f2a0*/  LDL.LU.64 R18, [R1+0x890] ;  /* 0x0008900001127983 */ /* 0x000ee80000300a00 */
[----:B------:R-:W-:Y:S01]  /*3f2b0*/  STL.64 [R1+0x4740], R88 ;  /* 0x0047405801007387 */ /* 0x000fe20000100a00 */
[----:B--2---:R-:W-:-:S03]  /*3f2c0*/  IMAD.WIDE R80, R4, 0x4, R36 ;  /* 0x0000000404507825 */ /* 0x004fc600078e0224 */
[----:B------:R-:W2:Y:S04]  /*3f2d0*/  LDL.LU.64 R36, [R1+0x78] ;  /* 0x0000780001247983 */ /* 0x000ea80000300a00 */
[----:B------:R-:W-:Y:S04]  /*3f2e0*/  STL.64 [R1+0x4738], R86 ;  /* 0x0047385601007387 */ /* 0x000fe80000100a00 */
        /* <DEDUP_REMOVED lines=9> */
[----:B------:R-:W3:Y:S01]  /*3f380*/  LDL.LU.64 R30, [R1+0x70] ;  /* 0x00007000011e7983 */ /* 0x000ee20000300a00 */
        /* <DEDUP_REMOVED lines=14> */
[----:B------:R-:W-:Y:S04]  /*3f470*/  STL.64 [R1+0x46f8], R70 ;  /* 0x0046f84601007387 */ /* 0x000fe80000100a00 */
[----:B------:R-:W-:Y:S01]  /*3f480*/  STL.64 [R1+0x46f0], R68 ;  /* 0x0046f04401007387 */ /* 0x000fe20000100a00 */
[----:B------:R-:W-:-:S03]  /*3f490*/  IMAD.WIDE R60, R4, 0x4, R18 ;  /* 0x00000004043c7825 */ /* 0x000fc600078e0212 */
[----:B------:R-:W3:Y:S04]  /*3f4a0*/  LDL.LU.64 R18, [R1+0x820] ;  /* 0x0008200001127983 */ /* 0x000ee80000300a00 */
[----:B------:R-:W-:Y:S01]  /*3f4b0*/  STL.64 [R1+0x46e8], R66 ;  /* 0x0046e84201007387 */ /* 0x000fe20000100a00 */
[----:B--2---:R-:W-:-:S03]  /*3f4c0*/  IMAD.WIDE R58, R4, 0x4, R36 ;  /* 0x00000004043a7825 */ /* 0x004fc600078e0224 */
[----:B------:R-:W2:Y:S01]  /*3f4d0*/  LDL.LU.64 R36, [R1+0x870] ;  /* 0x0008700001247983 */ /* 0x000ea20000300a00 */
[----:B------:R-:W-:-:S03]  /*3f4e0*/  IMAD.WIDE R62, R4, 0x4, R40 ;  /* 0x00000004043e7825 */ /* 0x000fc600078e0228 */
[----:B------:R-:W-:Y:S01]  /*3f4f0*/  STL.64 [R1+0x46e0], R64 ;  /* 0x0046e04001007387 */ /* 0x000fe20000100a00 */
[----:B------:R-:W-:-:S03]  /*3f500*/  IMAD.WIDE R56, R4, 0x4, R38 ;  /* 0x0000000404387825 */ /* 0x000fc600078e0226 */
        /* <DEDUP_REMOVED lines=8> */
[----:B------:R-:W-:Y:S04]  /*3f590*/  STL.64 [R1+0x46c0], R56 ;  /* 0x0046c03801007387 */ /* 0x000fe80000100a00 */
[----:B------:R-:W3:Y:S01]  /*3f5a0*/  LDL.LU.64 R30, [R1+0x828] ;  /* 0x00082800011e7983 */ /* 0x000ee20000300a00 */
[----:B------:R-:W-:-:S03]  /*3f5b0*/  IMAD.WIDE R48, R4, 0x4, R28 ;  /* 0x0000000404307825 */ /* 0x000fc600078e021c */
[----:B------:R-:W-:Y:S01]  /*3f5c0*/  STL.64 [R1+0x46b8], R54 ;  /* 0x0046b83601007387 */ /* 0x000fe20000100a00 */
[----:B------:R-:W-:-:S03]  /*3f5d0*/  IMAD.WIDE R46, R4, 0x4, R22 ;  /* 0x00000004042e7825 */ /* 0x000fc600078e0216 */
[----:B------:R-:W3:Y:S04]  /*3f5e0*/  LDL.LU.64 R22, [R1+0x868] ;  /* 0x0008680001167983 */ /* 0x000ee80000300a00 */
[----:B------:R-:W-:Y:S04]  /*3f5f0*/  STL.64 [R1+0x46b0], R52 ;  /* 0x0046b03401007387 */ /* 0x000fe80000100a00 */
[----:B------:R-:W-:Y:S01]  /*3f600*/  STL.64 [R1+0x46a8], R50 ;  /* 0x0046a83201007387 */ /* 0x000fe20000100a00 */
[----:B------:R-:W-:-:S03]  /*3f610*/  IMAD.WIDE R44, R4, 0x4, R26 ;  /* 0x00000004042c7825 */ /* 0x000fc600078e021a */
[----:B------:R-:W3:Y:S01]  /*3f620*/  LDL.LU.64 R28, [R1+0x58] ;  /* 0x00005800011c7983 */ /* 0x000ee20000300a00 */
[----:B------:R-:W-:-:S03]  /*3f630*/  IMAD.WIDE R42, R4, 0x4, R20 ;  /* 0x00000004042a7825 */ /* 0x000fc600078e0214 */
[----:B------:R-:W3:Y:S04]  /*3f640*/  LDL.LU.64 R20, [R1+0xc50] ;  /* 0x000c500001147983 */ /* 0x000ee80000300a00 */
[----:B------:R-:W-:Y:S04]  /*3f650*/  STL.64 [R1+0x46a0], R48 ;  /* 0x0046a03001007387 */ /* 0x000fe80000100a00 */
[----:B------:R-:W3:Y:S01]  /*3f660*/  LDL.LU.64 R26, [R1+0x830] ;  /* 0x00083000011a7983 */ /* 0x000ee20000300a00 */
[----:B------:R-:W-:-:S03]  /*3f670*/  IMAD.WIDE R40, R4, 0x4, R24 ;  /* 0x0000000404287825 */ /* 0x000fc600078e0218 */
[----:B------:R-:W3:Y:S04]  /*3f680*/  LDL.LU.64 R24, [R1+0x860] ;  /* 0x0008600001187983 */ /* 0x000ee80000300a00 */
[----:B------:R-:W-:Y:S01]  /*3f690*/  STL.64 [R1+0x4698], R46 ;  /* 0x0046982e01007387 */ /* 0x000fe20000100a00 */
[----:B------:R-:W-:-:S03]  /*3f6a0*/  IMAD.WIDE R38, R4, 0x4, R18 ;  /* 0x0000000404267825 */ /* 0x000fc600078e0212 */
[----:B------:R-:W3:Y:S04]  /*3f6b0*/  LDL.LU.64 R18, [R1+0x50] ;  /* 0x0000500001127983 */ /* 0x000ee80000300a00 */
[----:B------:R-:W3:Y:S04]  /*3f6c0*/  LDL.LU.64 R16, [R1+0x858] ;  /* 0x0008580001107983 */ /* 0x000ee80000300a00 */
[----:B------:R-:W-:Y:S04]  /*3f6d0*/  STL.64 [R1+0x4690], R44 ;  /* 0x0046902c01007387 */ /* 0x000fe80000100a00 */
[----:B------:R-:W3:Y:S04]  /*3f6e0*/  LDL.LU.64 R14, [R1+0x838] ;  /* 0x00083800010e7983 */ /* 0x000ee80000300a00 */
[----:B------:R-:W3:Y:S04]  /*3f6f0*/  LDL.LU.64 R12, [R1+0x850] ;  /* 0x00085000010c7983 */ /* 0x000ee80000300a00 */
[----:B------:R-:W-:Y:S04]  /*3f700*/  STL.64 [R1+0x4688], R42 ;  /* 0x0046882a01007387 */ /* 0x000fe80000100a00 */
[----:B------:R-:W3:Y:S04]  /*3f710*/  LDL.LU.64 R10, [R1+0x38] ;  /* 0x00003800010a7983 */ /* 0x000ee80000300a00 */
[----:B-1----:R-:W3:Y:S04]  /*3f720*/  LDL.LU.64 R8, [R1+0x848] ;  /* 0x0008480001087983 */ /* 0x002ee80000300a00 */
[----:B------:R-:W-:Y:S04]  /*3f730*/  STL.64 [R1+0x4680], R40 ;  /* 0x0046802801007387 */ /* 0x000fe80000100a00 */
[----:B------:R-:W3:Y:S04]  /*3f740*/  LDL.LU.64 R6, [R1+0x840] ;  /* 0x0008400001067983 */ /* 0x000ee80000300a00 */
[----:B------:R-:W3:Y:S04]  /*3f750*/  LDL.64 R242, [R1+0x28] ;  /* 0x0000280001f27983 */ /* 0x000ee80000100a00 */
[----:B------:R-:W-:Y:S04]  /*3f760*/  STL.64 [R1+0x4678], R38 ;  /* 0x0046782601007387 */ /* 0x000fe80000100a00 */
[----:B------:R-:W3:Y:S04]  /*3f770*/  LDL.64 R246, [R1+0x30] ;  /* 0x0000300001f67983 */ /* 0x000ee80000100a00 */
[----:B------:R-:W3:Y:S01]  /*3f780*/  LDL.64 R248, [R1+0x138] ;  /* 0x0001380001f87983 */ /* 0x000ee20000100a00 */
[----:B--2---:R-:W-:-:S05]  /*3f790*/  IMAD.WIDE R36, R4, 0x4, R36 ;  /* 0x0000000404247825 */ /* 0x004fca00078e0224 */
[----:B------:R-:W-:Y:S04]  /*3f7a0*/  STL.64 [R1+0x4670], R36 ;  /* 0x0046702401007387 */ /* 0x000fe80000100a00 */
[----:B------:R-:W2:Y:S04]  /*3f7b0*/  LDL.64 R250, [R1+0x168] ;  /* 0x0001680001fa7983 */ /* 0x000ea80000100a00 */
[----:B------:R-:W2:Y:S01]  /*3f7c0*/  LDL.64 R244, [R1+0x1f8] ;  /* 0x0001f80001f47983 */ /* 0x000ea20000100a00 */
[----:B----4-:R-:W-:-:S05]  /*3f7d0*/  IMAD.WIDE R34, R4, 0x4, R34 ;  /* 0x0000000404227825 */ /* 0x010fca00078e0222 */
[----:B------:R-:W-:Y:S01]  /*3f7e0*/  STL.64 [R1+0x4668], R34 ;  /* 0x0046682201007387 */ /* 0x000fe20000100a00 */
[----:B---3--:R-:W-:-:S05]  /*3f7f0*/  IMAD.WIDE R32, R4, 0x4, R32 ;  /* 0x0000000404207825 */ /* 0x008fca00078e0220 */
[----:B------:R-:W-:Y:S01]  /*3f800*/  STL.64 [R1+0x4660], R32 ;  /* 0x0046602001007387 */ /* 0x000fe20000100a00 */
[----:B------:R-:W-:-:S05]  /*3f810*/  IMAD.WIDE R30, R4, 0x4, R30 ;  /* 0x00000004041e7825 */ /* 0x000fca00078e021e */
[----:B------:R-:W-:Y:S01]  /*3f820*/  STL.64 [R1+0x4658], R30 ;  /* 0x0046581e01007387 */ /* 0x000fe20000100a00 */
[----:B------:R-:W-:-:S05]  /*3f830*/  IMAD.WIDE R22, R4, 0x4, R22 ;  /* 0x0000000404167825 */ /* 0x000fca00078e0216 */
[----:B------:R1:W-:Y:S01]  /*3f840*/  STL.64 [R1+0x4650], R22 ;  /* 0x0046501601007387 */ /* 0x0003e20000100a00 */
[----:B------:R-:W-:-:S04]  /*3f850*/  IMAD.WIDE R28, R4, 0x4, R28 ;  /* 0x00000004041c7825 */ /* 0x000fc800078e021c */
[C---:B------:R-:W-:Y:S01]  /*3f860*/  IMAD.WIDE R20, R4.reuse, 0x4, R20 ;  /* 0x0000000404147825 */ /* 0x040fe200078e0214 */
[----:B------:R-:W-:Y:S03]  /*3f870*/  STL.64 [R1+0x4648], R28 ;  /* 0x0046481c01007387 */ /* 0x000fe60000100a00 */
[C---:B------:R-:W-:Y:S01]  /*3f880*/  IMAD.WIDE R26, R4.reuse, 0x4, R26 ;  /* 0x00000004041a7825 */ /* 0x040fe200078e021a */
[----:B------:R3:W-:Y:S03]  /*3f890*/  STL.64 [R1+0x4640], R20 ;  /* 0x0046401401007387 */ /* 0x0007e60000100a00 */
[C---:B------:R-:W-:Y:S01]  /*3f8a0*/  IMAD.WIDE R24, R4.reuse, 0x4, R24 ;  /* 0x0000000404187825 */ /* 0x040fe200078e0218 */
[----:B------:R-:W-:Y:S04]  /*3f8b0*/  STL.64 [R1+0x4638], R26 ;  /* 0x0046381a01007387 */ /* 0x000fe80000100a00 */
[----:B------:R-:W-:Y:S01]  /*3f8c0*/  STL.64 [R1+0x4630], R24 ;  /* 0x0046301801007387 */ /* 0x000fe20000100a00 */
        /* <DEDUP_REMOVED lines=13> */
[----:B------:R-:W4:Y:S04]  /*3f9a0*/  LDL.LU.64 R242, [R1+0x4e50] ;  /* 0x004e500001f27983 */ /* 0x000f280000300a00 */
[----:B------:R-:W-:Y:S04]  /*3f9b0*/  STL.64 [R1+0x4608], R10 ;  /* 0x0046080a01007387 */ /* 0x000fe80000100a00 */
[----:B------:R-:W3:Y:S04]  /*3f9c0*/  LDL.LU.64 R246, [R1+0x4e48] ;  /* 0x004e480001f67983 */ /* 0x000ee80000300a00 */
[----:B------:R-:W-:Y:S04]  /*3f9d0*/  STL.64 [R1+0x4600], R8 ;  /* 0x0046000801007387 */ /* 0x000fe80000100a00 */
[----:B------:R-:W-:Y:S04]  /*3f9e0*/  LDGSTS.E [R3+0x20a00], desc[UR58][R248.64], P2 ;  /* 0x20a00000f8037fae */ /* 0x000fe8000912187a */
[----:B------:R-:W4:Y:S04]  /*3f9f0*/  LDL.LU.64 R248, [R1+0x4e40] ;  /* 0x004e400001f87983 */ /* 0x000f280000300a00 */
[----:B------:R1:W-:Y:S04]  /*3fa00*/  STL.64 [R1+0x45f8], R6 ;  /* 0x0045f80601007387 */ /* 0x0003e80000100a00 */
[----:B--2---:R-:W-:Y:S04]  /*3fa10*/  LDGSTS.E [R3+0x20a80], desc[UR58][R250.64], P0 ;  /* 0x20a80000fa037fae */ /* 0x004fe8000812187a */
[----:B------:R-:W-:Y:S04]  /*3fa20*/  LDGSTS.E [R3+0x21200], desc[UR58][R244.64], P2 ;  /* 0x21200000f4037fae */ /* 0x000fe8000912187a */
[----:B------:R-:W2:Y:S04]  /*3fa30*/  LDL.LU.64 R250, [R1+0x4e38] ;  /* 0x004e380001fa7983 */ /* 0x000ea80000300a00 */
[----:B------:R-:W3:Y:S04]  /*3fa40*/  LDL.LU.64 R244, [R1+0x4e30] ;  /* 0x004e300001f47983 */ /* 0x000ee80000300a00 */
[----:B---3--:R-:W-:Y:S04]  /*3fa50*/  LDGSTS.E [R3+0x21280], desc[UR58][R244.64], P0 ;  /* 0x21280000f4037fae */ /* 0x008fe8000812187a */
[----:B--2---:R-:W-:Y:S04]  /*3fa60*/  LDGSTS.E [R3+0x21a00], desc[UR58][R250.64], P2 ;  /* 0x21a00000fa037fae */ /* 0x004fe8000912187a */
        /* <DEDUP_REMOVED lines=81> */
[----:B------:R2:W-:Y:S04]  /*3ff80*/  LDGSTS.E [R3+0x36200], desc[UR58][R84.64], P2 ;  /* 0x3620000054037fae */ /* 0x0005e8000912187a */
[----:B------:R3:W-:Y:S04]  /*3ff90*/  LDGSTS.E [R3+0x36280], desc[UR58][R82.64], P0 ;  /* 0x3628000052037fae */ /* 0x0007e8000812187a */
[----:B------:R4:W-:Y:S04]  /*3ffa0*/  LDGSTS.E [R3+0x36a00], desc[UR58][R80.64], P2 ;  /* 0x36a0000050037fae */ /* 0x0009e8000912187a */
        /* <DEDUP_REMOVED lines=25> */
[----:B------:R-:W4:Y:S04]  /*40140*/  LDL.LU.64 R244, [R1+0x4e28] ;  /* 0x004e280001f47983 */ /* 0x000f280000300a00 */
[----:B------:R-:W-:Y:S04]  /*40150*/  LDGSTS.E [R3+0x3d200], desc[UR58][R22.64], P2 ;  /* 0x3d20000016037fae */ /* 0x000fe8000912187a */
[----:B------:R-:W-:Y:S04]  /*40160*/  LDGSTS.E [R3+0x3d280], desc[UR58][R28.64], P0 ;  /* 0x3d2800001c037fae */ /* 0x000fe8000812187a */
[----:B------:R-:W-:Y:S04]  /*40170*/  LDGSTS.E [R3+0x3da00], desc[UR58][R20.64], P2 ;  /* 0x3da0000014037fae */ /* 0x000fe8000912187a */
[----:B-1----:R-:W2:Y:S04]  /*40180*/  LDL.LU.64 R22, [R1+0xa48] ;  /* 0x000a480001167983 */ /* 0x002ea80000300a00 */
[----:B------:R-:W3:Y:S04]  /*40190*/  LDL.LU.64 R54, [R1+0xa40] ;  /* 0x000a400001367983 */ /* 0x000ee80000300a00 */
[----:B------:R-:W4:Y:S04]  /*401a0*/  LDL.LU.64 R36, [R1+0xc60] ;  /* 0x000c600001247983 */ /* 0x000f280000300a00 */
        /* <DEDUP_REMOVED lines=11> */
[----:B------:R-:W-:Y:S04]  /*40260*/  LDGSTS.E [R3+0x3da80], desc[UR58][R26.64], P0 ;  /* 0x3da800001a037fae */ /* 0x000fe8000812187a */
[----:B------:R-:W-:Y:S04]  /*40270*/  LDGSTS.E [R3+0x3e200], desc[UR58][R24.64], P2 ;  /* 0x3e20000018037fae */ /* 0x000fe8000912187a */
[----:B------:R-:W4:Y:S04]  /*40280*/  LDL.LU.64 R28, [R1+0x1000] ;  /* 0x00100000011c7983 */ /* 0x000f280000300a00 */
[----:B------:R-:W-:Y:S04]  /*40290*/  LDGSTS.E [R3+0x3e280], desc[UR58][R18.64], P0 ;  /* 0x3e28000012037fae */ /* 0x000fe8000812187a */
[----:B------:R-:W4:Y:S04]  /*402a0*/  LDL.LU.64 R40, [R1+0xdb8] ;  /* 0x000db80001287983 */ /* 0x000f280000300a00 */
[----:B------:R-:W-:Y:S04]  /*402b0*/  LDGSTS.E [R3+0x3ea00], desc[UR58][R16.64], P2 ;  /* 0x3ea0000010037fae */ /* 0x000fe8000912187a */
[----:B------:R-:W4:Y:S04]  /*402c0*/  LDL.LU.64 R18, [R1+0x1030] ;  /* 0x0010300001127983 */ /* 0x000f280000300a00 */
[----:B------:R-:W4:Y:S04]  /*402d0*/  LDL.LU.64 R26, [R1+0xdb0] ;  /* 0x000db000011a7983 */ /* 0x000f280000300a00 */
[----:B------:R-:W4:Y:S04]  /*402e0*/  LDL.LU.64 R24, [R1+0x1038] ;  /* 0x0010380001187983 */ /* 0x000f280000300a00 */
[----:B------:R1:W-:Y:S04]  /*402f0*/  STL [R1+0x4e24], R2 ;  /* 0x004e240201007387 */ /* 0x0003e80000100800 */
[----:B------:R-:W-:Y:S04]  /*40300*/  LDGSTS.E [R3+0x3ea80], desc[UR58][R14.64], P0 ;  /* 0x3ea800000e037fae */ /* 0x000fe8000812187a */
[----:B------:R-:W-:Y:S04]  /*40310*/  LDGSTS.E [R3+0x3f200], desc[UR58][R12.64], P2 ;  /* 0x3f2000000c037fae */ /* 0x000fe8000912187a */
[----:B------:R-:W-:Y:S04]  /*40320*/  LDGSTS.E [R3+0x3f280], desc[UR58][R10.64], P0 ;  /* 0x3f2800000a037fae */ /* 0x000fe8000812187a */
[----:B------:R-:W-:Y:S04]  /*40330*/  LDGSTS.E [R3+0x3fa00], desc[UR58][R8.64], P2 ;  /* 0x3fa0000008037fae */ /* 0x000fe8000912187a */
[----:B------:R1:W-:Y:S01]  /*40340*/  LDGSTS.E [R3+0x3fa80], desc[UR58][R6.64], P0 ;  /* 0x3fa8000006037fae */ /* 0x0003e2000812187a */
[----:B--2---:R-:W-:-:S03]  /*40350*/  IMAD.WIDE R84, R4, 0x4, R22 ;  /* 0x0000000404547825 */ /* 0x004fc600078e0216 */
[----:B------:R-:W2:Y:S01]  /*40360*/  LDL.LU.64 R22, [R1+0xda8] ;  /* 0x000da80001167983 */ /* 0x000ea20000300a00 */
[----:B---3--:R-:W-:-:S03]  /*40370*/  IMAD.WIDE R82, R4, 0x4, R54 ;  /* 0x0000000404527825 */ /* 0x008fc600078e0236 */
[----:B----4-:R-:W-:Y:S01]  /*40380*/  LDGSTS.E [R244+0x20300], desc[UR58][R84.64], P2 ;  /* 0x2030000054f47fae */ /* 0x010fe2000912187a */
[----:B------:R-:W-:-:S03]  /*40390*/  IMAD.WIDE R80, R4, 0x4, R36 ;  /* 0x0000000404507825 */ /* 0x000fc600078e0224 */
[----:B------:R-:W3:Y:S01]  /*403a0*/  LDL.LU.64 R36, [R1+0x1040] ;  /* 0x0010400001247983 */ /* 0x000ee20000300a00 */
[----:B------:R-:W-:-:S03]  /*403b0*/  IMAD.WIDE R78, R4, 0x4, R52 ;  /* 0x00000004044e7825 */ /* 0x000fc600078e0234 */
[----:B------:R-:W-:Y:S01]  /*403c0*/  LDGSTS.E [R244+0x20380], desc[UR58][R82.64], P0 ;  /* 0x2038000052f47fae */ /* 0x000fe2000812187a */
[----:B------:R-:W-:-:S03]  /*403d0*/  IMAD.WIDE R106, R4, 0x4, R20 ;  /* 0x00000004046a7825 */ /* 0x000fc600078e0214 */
[----:B------:R-:W4:Y:S01]  /*403e0*/  LDL.LU.64 R20, [R1+0xda0] ;  /* 0x000da00001147983 */ /* 0x000f220000300a00 */
        /* <DEDUP_REMOVED lines=8> */
[----:B-1----:R-:W-:-:S03]  /*40470*/  IMAD.WIDE R6, R4, 0x4, R46 ;  /* 0x0000000404067825 */ /* 0x002fc600078e022e */
[----:B------:R-:W-:Y:S01]  /*40480*/  LDGSTS.E [R244+0x21300], desc[UR58][R106.64], P2 ;  /* 0x213000006af47fae */ /* 0x000fe2000912187a */
[----:B------:R-:W-:-:S03]  /*40490*/  IMAD.WIDE R2, R4, 0x4, R38 ;  /* 0x0000000404027825 */ /* 0x000fc600078e0226 */
[----:B------:R-:W4:Y:S04]  /*404a0*/  LDL.LU.64 R38, [R1+0xff8] ;  /* 0x000ff80001267983 */ /* 0x000f280000300a00 */
[----:B------:R1:W-:Y:S04]  /*404b0*/  STL.64 [R1+0x8], R6 ;  /* 0x0000080601007387 */ /* 0x0003e80000100a00 */
[----:B------:R1:W-:Y:S04]  /*404c0*/  STL.64 [R1+0x128], R2 ;  /* 0x0001280201007387 */ /* 0x0003e80000100a00 */
[----:B------:R-:W-:Y:S01]  /*404d0*/  LDGSTS.E [R244+0x21380], desc[UR58][R108.64], P0 ;  /* 0x213800006cf47fae */ /* 0x000fe2000812187a */
[----:B-1----:R-:W-:-:S03]  /*404e0*/  IMAD.WIDE R6, R4, 0x4, R44 ;  /* 0x0000000404067825 */ /* 0x002fc600078e022c */
[----:B------:R-:W-:Y:S01]  /*404f0*/  LDGSTS.E [R244+0x21b00], desc[UR58][R172.64], P2 ;  /* 0x21b00000acf47fae */ /* 0x000fe2000912187a */
[----:B------:R-:W-:-:S03]  /*40500*/  IMAD.WIDE R2, R4, 0x4, R30 ;  /* 0x0000000404027825 */ /* 0x000fc600078e021e */
[----:B------:R-:W-:Y:S04]  /*40510*/  LDGSTS.E [R244+0x21b80], desc[UR58][R174.64], P0 ;  /* 0x21b80000aef47fae */ /* 0x000fe8000812187a */
[----:B------:R-:W4:Y:S04]  /*40520*/  LDL.LU.64 R30, [R1+0xde8] ;  /* 0x000de800011e7983 */ /* 0x000f280000300a00 */
[----:B------:R1:W-:Y:S04]  /*40530*/  STL.64 [R1+0x130], R6 ;  /* 0x0001300601007387 */ /* 0x0003e80000100a00 */
[----:B------:R1:W-:Y:S01]  /*40540*/  STL.64 [R1+0x1e8], R2 ;  /* 0x0001e80201007387 */ /* 0x0003e20000100a00 */
[----:B------:R-:W-:-:S03]  /*40550*/  IMAD.WIDE R250, R4, 0x4, R40 ;  /* 0x0000000404fa7825 */ /* 0x000fc600078e0228 */
[----:B------:R-:W-:Y:S01]  /*40560*/  LDGSTS.E [R244+0x22300], desc[UR58][R242.64], P2 ;  /* 0x22300000f2f47fae */ /* 0x000fe2000912187a */
[----:B-1----:R-:W-:-:S04]  /*40570*/  IMAD.WIDE R6, R4, 0x4, R42 ;  /* 0x0000000404067825 */ /* 0x002fc800078e022a */
[C---:B------:R-:W-:Y:S02]  /*40580*/  IMAD.WIDE R2, R4.reuse, 0x4, R28 ;  /* 0x0000000404027825 */ /* 0x040fe400078e021c */
[----:B------:R-:W4:Y:S02]  /*40590*/  LDL.LU.64 R28, [R1+0xff0] ;  /* 0x000ff000011c7983 */ /* 0x000f240000300a00 */
[C---:B------:R-:W-:Y:S02]  /*405a0*/  IMAD.WIDE R248, R4.reuse, 0x4, R18 ;  /* 0x0000000404f87825 */ /* 0x040fe400078e0212 */
[----:B------:R1:W-:Y:S02]  /*405b0*/  STL.64 [R1+0x1f0], R6 ;  /* 0x0001f00601007387 */ /* 0x0003e40000100a00 */
[C---:B------:R-:W-:Y:S02]  /*405c0*/  IMAD.WIDE R246, R4.reuse, 0x4, R26 ;  /* 0x0000000404f67825 */ /* 0x040fe400078e021a */
[----:B------:R-:W4:Y:S02]  /*405d0*/  LDL.LU.64 R18, [R1+0xdf0] ;  /* 0x000df00001127983 */ /* 0x000f240000300a00 */
[----:B------:R-:W-:-:S02]  /*405e0*/  IMAD.WIDE R240, R4, 0x4, R24 ;  /* 0x0000000404f07825 */ /* 0x000fc400078e0218 */
[----:B------:R-:W4:Y:S04]  /*405f0*/  LDL.LU.64 R26, [R1+0xfe8] ;  /* 0x000fe800011a7983 */ /* 0x000f280000300a00 */
[----:B------:R-:W-:Y:S04]  /*40600*/  STL.64 [R1+0x258], R2 ;  /* 0x0002580201007387 */ /* 0x000fe80000100a00 */
        /* <DEDUP_REMOVED lines=30> */
[----:B------:R-:W4:Y:S01]  /*407f0*/  LDL.LU.64 R26, [R1+0xd78] ;  /* 0x000d7800011a7983 */ /* 0x000f220000300a00 */
[----:B------:R-:W-:-:S03]  /*40800*/  IMAD.WIDE R218, R4, 0x4, R24 ;  /* 0x0000000404da7825 */ /* 0x000fc600078e0218 */
        /* <DEDUP_REMOVED lines=174> */
[----:B------:R-:W4:Y:S01]  /*412f0*/  LDL.LU.64 R20, [R1+0xea8] ;  /* 0x000ea80001147983 */ /* 0x000f220000300a00 */
[----:B---3--:R-:W-:-:S03]  /*41300*/  IMAD.WIDE R96, R4, 0x4, R36 ;  /* 0x0000000404607825 */ /* 0x008fc600078e0224 */
        /* <DEDUP_REMOVED lines=25> */
[----:B--2---:R-:W-:-:S03]  /*414a0*/  IMAD.WIDE R68, R4, 0x4, R22 ;  /* 0x0000000404447825 */ /* 0x004fc600078e0216 */
[----:B------:R-:W2:Y:S04]  /*414b0*/  LDL.LU.64 R22, [R1+0xc78] ;  /* 0x000c780001167983 */ /* 0x000ea80000300a00 */
[----:B------:R-:W-:Y:S04]  /*414c0*/  STL.64 [R1+0x4558], R74 ;  /* 0x0045584a01007387 */ /* 0x000fe80000100a00 */
[----:B------:R-:W-:Y:S01]  /*414d0*/  STL.64 [R1+0x4550], R72 ;  /* 0x0045504801007387 */ /* 0x000fe20000100a00 */
[----:B----4-:R-:W-:-:S03]  /*414e0*/  IMAD.WIDE R64, R4, 0x4, R20 ;  /* 0x0000000404407825 */ /* 0x010fc600078e0214 */
[----:B------:R-:W4:Y:S01]  /*414f0*/  LDL.LU.64 R20, [R1+0xf30] ;  /* 0x000f300001147983 */ /* 0x000f220000300a00 */
[----:B------:R-:W-:-:S03]  /*41500*/  IMAD.WIDE R66, R4, 0x4, R38 ;  /* 0x0000000404427825 */ /* 0x000fc600078e0226 */
[----:B------:R-:W-:Y:S01]  /*41510*/  STL.64 [R1+0x4548], R70 ;  /* 0x0045484601007387 */ /* 0x000fe20000100a00 */
[----:B---3--:R-:W-:-:S03]  /*41520*/  IMAD.WIDE R62, R4, 0x4, R36 ;  /* 0x00000004043e7825 */ /* 0x008fc600078e0224 */
[----:B------:R-:W3:Y:S04]  /*41530*/  LDL.LU.64 R42, [R1+0xc80] ;  /* 0x000c8000012a7983 */ /* 0x000ee80000300a00 */
[----:B------:R-:W-:Y:S01]  /*41540*/  STL.64 [R1+0x4540], R68 ;  /* 0x0045404401007387 */ /* 0x000fe20000100a00 */
[----:B------:R-:W-:-:S03]  /*41550*/  IMAD.WIDE R60, R4, 0x4, R34 ;  /* 0x00000004043c7825 */ /* 0x000fc600078e0222 */
[----:B------:R-:W-:Y:S01]  /*41560*/  STL.64 [R1+0x4538], R66 ;  /* 0x0045384201007387 */ /* 0x000fe20000100a00 */
[----:B------:R-:W-:-:S03]  /*41570*/  IMAD.WIDE R58, R4, 0x4, R32 ;  /* 0x00000004043a7825 */ /* 0x000fc600078e0220 */
[----:B------:R-:W3:Y:S04]  /*41580*/  LDL.LU.64 R40, [R1+0xf18] ;  /* 0x000f180001287983 */ /* 0x000ee80000300a00 */
[----:B------:R-:W-:Y:S04]  /*41590*/  STL.64 [R1+0x4530], R64 ;  /* 0x0045304001007387 */ /* 0x000fe80000100a00 */
[----:B------:R-:W3:Y:S04]  /*415a0*/  LDL.LU.64 R38, [R1+0xc88] ;  /* 0x000c880001267983 */ /* 0x000ee80000300a00 */
[----:B------:R-:W-:Y:S04]  /*415b0*/  STL.64 [R1+0x4528], R62 ;  /* 0x0045283e01007387 */ /* 0x000fe80000100a00 */
[----:B------:R-:W-:Y:S04]  /*415c0*/  STL.64 [R1+0x4520], R60 ;  /* 0x0045203c01007387 */ /* 0x000fe80000100a00 */
[----:B------:R-:W3:Y:S01]  /*415d0*/  LDL.LU.64 R36, [R1+0xf10] ;  /* 0x000f100001247983 */ /* 0x000ee20000300a00 */
[----:B------:R-:W-:-:S04]  /*415e0*/  IMAD.WIDE R56, R4, 0x4, R30 ;  /* 0x0000000404387825 */ /* 0x000fc800078e021e */
[----:B------:R-:W-:-:S04]  /*415f0*/  IMAD.WIDE R54, R4, 0x4, R28 ;  /* 0x0000000404367825 */ /* 0x000fc800078e021c */
[C---:B------:R-:W-:Y:S02]  /*41600*/  IMAD.WIDE R52, R4.reuse, 0x4, R18 ;  /* 0x0000000404347825 */ /* 0x040fe400078e0212 */
[----:B------:R-:W3:Y:S04]  /*41610*/  LDL.LU.64 R18, [R1+0xc90] ;  /* 0x000c900001127983 */ /* 0x000ee80000300a00 */
[----:B------:R-:W-:Y:S04]  /*41620*/  STL.64 [R1+0x4518], R58 ;  /* 0x0045183a01007387 */ /* 0x000fe80000100a00 */
[----:B------:R-:W3:Y:S04]  /*41630*/  LDL.LU.64 R34, [R1+0xf00] ;  /* 0x000f000001227983 */ /* 0x000ee80000300a00 */
[----:B------:R-:W3:Y:S01]  /*41640*/  LDL.LU.64 R32, [R1+0xcc8] ;  /* 0x000cc80001207983 */ /* 0x000ee20000300a00 */
[----:B------:R-:W-:-:S03]  /*41650*/  IMAD.WIDE R50, R4, 0x4, R26 ;  /* 0x0000000404327825 */ /* 0x000fc600078e021a */
[----:B------:R-:W-:Y:S04]  /*41660*/  STL.64 [R1+0x4510], R56 ;  /* 0x0045103801007387 */ /* 0x000fe80000100a00 */
[----:B------:R-:W3:Y:S01]  /*41670*/  LDL.LU.64 R30, [R1+0xec8] ;  /* 0x000ec800011e7983 */ /* 0x000ee20000300a00 */
[----:B------:R-:W-:-:S03]  /*41680*/  IMAD.WIDE R48, R4, 0x4, R24 ;  /* 0x0000000404307825 */ /* 0x000fc600078e0218 */
[----:B------:R-:W3:Y:S04]  /*41690*/  LDL.LU.64 R28, [R1+0xcc0] ;  /* 0x000cc000011c7983 */ /* 0x000ee80000300a00 */
[----:B------:R-:W-:Y:S04]  /*416a0*/  STL.64 [R1+0x4508], R54 ;  /* 0x0045083601007387 */ /* 0x000fe80000100a00 */
[----:B------:R-:W3:Y:S04]  /*416b0*/  LDL.LU.64 R26, [R1+0xed0] ;  /* 0x000ed000011a7983 */ /* 0x000ee80000300a00 */
[----:B------:R-:W3:Y:S04]  /*416c0*/  LDL.LU.64 R24, [R1+0xcb8] ;  /* 0x000cb80001187983 */ /* 0x000ee80000300a00 */
[----:B------:R-:W-:Y:S01]  /*416d0*/  STL.64 [R1+0x4500], R52 ;  /* 0x0045003401007387 */ /* 0x000fe20000100a00 */
[----:B--2---:R-:W-:-:S03]  /*416e0*/  IMAD.WIDE R46, R4, 0x4, R22 ;  /* 0x00000004042e7825 */ /* 0x004fc600078e0216 */
[----:B------:R-:W2:Y:S01]  /*416f0*/  LDL.LU.64 R22, [R1+0xed8] ;  /* 0x000ed80001167983 */ /* 0x000ea20000300a00 */
[----:B----4-:R-:W-:-:S03]  /*41700*/  IMAD.WIDE R44, R4, 0x4, R20 ;  /* 0x00000004042c7825 */ /* 0x010fc600078e0214 */
[----:B------:R-:W4:Y:S04]  /*41710*/  LDL.LU.64 R20, [R1+0xc98] ;  /* 0x000c980001147983 */ /* 0x000f280000300a00 */
[----:B------:R-:W-:Y:S04]  /*41720*/  STL.64 [R1+0x44f8], R50 ;  /* 0x0044f83201007387 */ /* 0x000fe80000100a00 */
[----:B------:R-:W4:Y:S04]  /*41730*/  LDL.LU.64 R16, [R1+0xef8] ;  /* 0x000ef80001107983 */ /* 0x000f280000300a00 */
[----:B------:R-:W4:Y:S04]  /*41740*/  LDL.LU.64 R14, [R1+0xcb0] ;  /* 0x000cb000010e7983 */ /* 0x000f280000300a00 */
[----:B------:R-:W-:Y:S04]  /*41750*/  STL.64 [R1+0x44f0], R48 ;  /* 0x0044f03001007387 */ /* 0x000fe80000100a00 */
[----:B------:R-:W4:Y:S04]  /*41760*/  LDL.LU.64 R12, [R1+0xee0] ;  /* 0x000ee000010c7983 */ /* 0x000f280000300a00 */
[----:B------:R-:W4:Y:S04]  /*41770*/  LDL.LU.64 R10, [R1+0xca0] ;  /* 0x000ca000010a7983 */ /* 0x000f280000300a00 */
[----:B------:R-:W-:Y:S04]  /*41780*/  STL.64 [R1+0x44e8], R46 ;  /* 0x0044e82e01007387 */ /* 0x000fe80000100a00 */
[----:B------:R-:W4:Y:S04]  /*41790*/  LDL.LU.64 R8, [R1+0xef0] ;  /* 0x000ef00001087983 */ /* 0x000f280000300a00 */
[----:B-1----:R-:W4:Y:S01]  /*417a0*/  LDL.LU.64 R6, [R1+0xca8] ;  /* 0x000ca80001067983 */ /* 0x002f220000300a00 */
[----:B---3--:R-:W-:-:S04]  /*417b0*/  IMAD.WIDE R42, R4, 0x4, R42 ;  /* 0x00000004042a7825 */ /* 0x008fc800078e022a */
[C---:B------:R-:W-:Y:S01]  /*417c0*/  IMAD.WIDE R40, R4.reuse, 0x4, R40 ;  /* 0x0000000404287825 */ /* 0x040fe200078e0228 */
[----:B------:R-:W-:Y:S03]  /*417d0*/  STL.64 [R1+0x44e0], R44 ;  /* 0x0044e02c01007387 */ /* 0x000fe60000100a00 */
[C---:B------:R-:W-:Y:S01]  /*417e0*/  IMAD.WIDE R38, R4.reuse, 0x4, R38 ;  /* 0x0000000404267825 */ /* 0x040fe200078e0226 */
[----:B------:R-:W-:Y:S03]  /*417f0*/  STL.64 [R1+0x44d8], R42 ;  /* 0x0044d82a01007387 */ /* 0x000fe60000100a00 */
[C---:B------:R-:W-:Y:S01]  /*41800*/  IMAD.WIDE R36, R4.reuse, 0x4, R36 ;  /* 0x0000000404247825 */ /* 0x040fe200078e0224 */
[----:B------:R-:W-:Y:S04]  /*41810*/  STL.64 [R1+0x44d0], R40 ;  /* 0x0044d02801007387 */ /* 0x000fe80000100a00 */
[----:B------:R-:W-:Y:S04]  /*41820*/  STL.64 [R1+0x44c8], R38 ;  /* 0x0044c82601007387 */ /* 0x000fe80000100a00 */
[----:B------:R-:W-:Y:S01]  /*41830*/  STL.64 [R1+0x44c0], R36 ;  /* 0x0044c02401007387 */ /* 0x000fe20000100a00 */
[----:B------:R-:W-:-:S04]  /*41840*/  IMAD.WIDE R18, R4, 0x4, R18 ;  /* 0x0000000404127825 */ /* 0x000fc800078e0212 */
[C---:B------:R-:W-:Y:S01]  /*41850*/  IMAD.WIDE R34, R4.reuse, 0x4, R34 ;  /* 0x0000000404227825 */ /* 0x040fe200078e0222 */
[----:B------:R-:W-:Y:S03]  /*41860*/  STL.64 [R1+0x44b8], R18 ;  /* 0x0044b81201007387 */ /* 0x000fe60000100a00 */
        /* <DEDUP_REMOVED lines=9> */
[----:B------:R-:W-:Y:S04]  /*41900*/  STL.64 [R1+0x4490], R26 ;  /* 0x0044901a01007387 */ /* 0x000fe80000100a00 */
[----:B------:R-:W-:Y:S01]  /*41910*/  STL.64 [R1+0x4488], R24 ;  /* 0x0044881801007387 */ /* 0x000fe20000100a00 */
[----:B--2---:R-:W-:-:S05]  /*41920*/  IMAD.WIDE R22, R4, 0x4, R22 ;  /* 0x0000000404167825 */ /* 0x004fca00078e0216 */
[----:B------:R-:W-:Y:S01]  /*41930*/  STL.64 [R1+0x4480], R22 ;  /* 0x0044801601007387 */ /* 0x000fe20000100a00 */
[----:B----4-:R-:W-:-:S04]  /*41940*/  IMAD.WIDE R20, R4, 0x4, R20 ;  /* 0x0000000404147825 */ /* 0x010fc800078e0214 */
        /* <DEDUP_REMOVED lines=9> */
[----:B------:R-:W-:-:S03]  /*419e0*/  IMAD.WIDE R8, R4, 0x4, R8 ;  /* 0x0000000404087825 */ /* 0x000fc600078e0208 */
[----:B------:R1:W-:Y:S01]  /*419f0*/  STL.64 [R1+0x4c08], R84 ;  /* 0x004c085401007387 */ /* 0x0003e20000100a00 */
[----:B------:R-:W-:-:S03]  /*41a00*/  IMAD.WIDE R6, R4, 0x4, R6 ;  /* 0x0000000404067825 */ /* 0x000fc600078e0206 */
[----:B-1----:R-:W2:Y:S04]  /*41a10*/  LDL.64 R84, [R1+0x1f0] ;  /* 0x0001f00001547983 */ /* 0x002ea80000100a00 */
[----:B------:R-:W-:Y:S04]  /*41a20*/  STL.64 [R1+0x4450], R8 ;  /* 0x0044500801007387 */ /* 0x000fe80000100a00 */
[----:B------:R-:W-:Y:S04]  /*41a30*/  STL.64 [R1+0x4448], R6 ;  /* 0x0044480601007387 */ /* 0x000fe80000100a00 */
        /* <DEDUP_REMOVED lines=8> */
[----:B------:R-:W-:Y:S04]  /*41ac0*/  STL.64 [R1+0x4c30], R108 ;  /* 0x004c306c01007387 */ /* 0x000fe80000100a00 */
[----:B------:R-:W-:Y:S04]  /*41ad0*/  STL.64 [R1+0x4c38], R172 ;  /* 0x004c38ac01007387 */ /* 0x000fe80000100a00 */
[----:B------:R-:W-:Y:S04]  /*41ae0*/  STL.64 [R1+0x4c40], R174 ;  /* 0x004c40ae01007387 */ /* 0x000fe80000100a00 */
[----:B------:R-:W-:Y:S04]  /*41af0*/  STL.64 [R1+0x4c48], R242 ;  /* 0x004c48f201007387 */ /* 0x000fe80000100a00 */
        /* <DEDUP_REMOVED lines=104> */
[----:B------:R-:W4:Y:S04]  /*42180*/  LDL.LU R2, [R1+0x4e24] ;  /* 0x004e240001027983 */ /* 0x000f280000300800 */
[----:B------:R-:W-:Y:S04]  /*42190*/  LDGSTS.E [R244+0x3c380], desc[UR58][R18.64], P0 ;  /* 0x3c38000012f47fae */ /* 0x000fe8000812187a */
[----:B------:R-:W-:Y:S04]  /*421a0*/  LDGSTS.E [R244+0x3cb00], desc[UR58][R34.64], P2 ;  /* 0x3cb0000022f47fae */ /* 0x000fe8000912187a */
[----:B------:R-:W-:Y:S04]  /*421b0*/  LDGSTS.E [R244+0x3cb80], desc[UR58][R32.64], P0 ;  /* 0x3cb8000020f47fae */ /* 0x000fe8000812187a */
[----:B------:R-:W1:Y:S04]  /*421c0*/  LDL.LU.64 R18, [R1+0xee8] ;  /* 0x000ee80001127983 */ /* 0x000e680000300a00 */
[----:B------:R-:W2:Y:S04]  /*421d0*/  LDL.LU.64 R34, [R1+0x1028] ;  /* 0x0010280001227983 */ /* 0x000ea80000300a00 */
[----:B------:R-:W3:Y:S04]  /*421e0*/  LDL.LU.64 R32, [R1+0x10d0] ;  /* 0x0010d00001207983 */ /* 0x000ee80000300a00 */
[----:B------:R-:W-:Y:S04]  /*421f0*/  LDGSTS.E [R244+0x3d300], desc[UR58][R30.64], P2 ;  /* 0x3d3000001ef47fae */ /* 0x000fe8000912187a */
[----:B------:R-:W4:Y:S04]  /*42200*/  LDL.LU.64 R38, [R1+0x10d8] ;  /* 0x0010d80001267983 */ /* 0x000f280000300a00 */
[----:B------:R-:W-:Y:S04]  /*42210*/  LDGSTS.E [R244+0x3d380], desc[UR58][R28.64], P0 ;  /* 0x3d3800001cf47fae */ /* 0x000fe8000812187a */
[----:B------:R-:W-:Y:S04]  /*42220*/  LDGSTS.E [R244+0x3db00], desc[UR58][R26.64], P2 ;  /* 0x3db000001af47fae */ /* 0x000fe8000912187a */
        /* <DEDUP_REMOVED lines=16> */
[----:B------:R-:W-:Y:S04]  /*42330*/  STL [R1+0x4e20], R245 ;  /* 0x004e20f501007387 */ /* 0x000fe80000100800 */
[----:B------:R-:W4:Y:S04]  /*42340*/  LDL.LU.64 R48, [R1+0x1140] ;  /* 0x0011400001307983 */ /* 0x000f280000300a00 */
[----:B------:R-:W-:Y:S04]  /*42350*/  LDGSTS.E [R244+0x3eb80], desc[UR58][R14.64], P0 ;  /* 0x3eb800000ef47fae */ /* 0x000fe8000812187a */
[----:B------:R-:W-:Y:S04]  /*42360*/  LDGSTS.E [R244+0x3f300], desc[UR58][R12.64], P2 ;  /* 0x3f3000000cf47fae */ /* 0x000fe8000912187a */
[----:B------:R-:W-:Y:S04]  /*42370*/  LDGSTS.E [R244+0x3f380], desc[UR58][R10.64], P0 ;  /* 0x3f3800000af47fae */ /* 0x000fe8000812187a */
[----:B------:R-:W-:Y:S04]  /*42380*/  LDGSTS.E [R244+0x3fb00], desc[UR58][R8.64], P2 ;  /* 0x3fb0000008f47fae */ /* 0x000fe8000912187a */
[----:B------:R4:W-:Y:S01]  /*42390*/  LDGSTS.E [R244+0x3fb80], desc[UR58][R6.64], P0 ;  /* 0x3fb8000006f47fae */ /* 0x0009e2000812187a */
[----:B-1----:R-:W-:-:S03]  /*423a0*/  IMAD.WIDE R76, R4, 0x4, R18 ;  /* 0x00000004044c7825 */ /* 0x002fc600078e0212 */
[----:B------:R-:W4:Y:S01]  /*423b0*/  LDL.LU.64 R18, [R1+0x1148] ;  /* 0x0011480001127983 */ /* 0x000f220000300a00 */
[----:B--2---:R-:W-:-:S03]  /*423c0*/  IMAD.WIDE R74, R4, 0x4, R34 ;  /* 0x00000004044a7825 */ /* 0x004fc600078e0222 */
[----:B------:R-:W2:Y:S04]  /*423d0*/  LDL.LU.64 R46, [R1+0x12c8] ;  /* 0x0012c800012e7983 */ /* 0x000ea80000300a00 */
[----:B------:R-:W2:Y:S01]  /*423e0*/  LDL.LU.64 R34, [R1+0x12d0] ;  /* 0x0012d00001227983 */ /* 0x000ea20000300a00 */
[----:B---3--:R-:W-:-:S03]  /*423f0*/  IMAD.WIDE R72, R4, 0x4, R32 ;  /* 0x0000000404487825 */ /* 0x008fc600078e0220 */
[----:B------:R-:W3:Y:S04]  /*42400*/  LDL.LU.64 R44, [R1+0x1310] ;  /* 0x00131000012c7983 */ /* 0x000ee80000300a00 */
[----:B------:R-:W3:Y:S01]  /*42410*/  LDL.LU.64 R32, [R1+0x1308] ;  /* 0x0013080001207983 */ /* 0x000ee20000300a00 */
[----:B----4-:R-:W-:-:S03]  /*42420*/  IMAD.WIDE R70, R4, 0x4, R38 ;  /* 0x0000000404467825 */ /* 0x010fc600078e0226 */
[----:B------:R-:W4:Y:S04]  /*42430*/  LDL.LU.64 R42, [R1+0x1318] ;  /* 0x00131800012a7983 */ /* 0x000f280000300a00 */
[----:B------:R-:W4:Y:S01]  /*42440*/  LDL.LU.64 R38, [R1+0x1300] ;  /* 0x0013000001267983 */ /* 0x000f220000300a00 */
[----:B------:R-:W-:-:S03]  /*42450*/  IMAD.WIDE R68, R4, 0x4, R30 ;  /* 0x0000000404447825 */ /* 0x000fc600078e021e */
[----:B------:R-:W4:Y:S04]  /*42460*/  LDL.LU.64 R40, [R1+0x1320] ;  /* 0x0013200001287983 */ /* 0x000f280000300a00 */
[----:B------:R-:W4:Y:S04]  /*42470*/  LDL.LU.64 R30, [R1+0x12f8] ;  /* 0x0012f800011e7983 */ /* 0x000f280000300a00 */
[----:B------:R-:W-:Y:S01]  /*42480*/  LDGSTS.E [R2+0x20400], desc[UR58][R76.64], P2 ;  /* 0x204000004c027fae */ /* 0x000fe2000912187a */
[----:B------:R-:W-:-:S03]  /*42490*/  IMAD.WIDE R66, R4, 0x4, R28 ;  /* 0x0000000404427825 */ /* 0x000fc600078e021c */
[----:B------:R-:W4:Y:S04]  /*424a0*/  LDL.LU.64 R28, [R1+0x1328] ;  /* 0x00132800011c7983 */ /* 0x000f280000300a00 */
[----:B------:R-:W-:Y:S01]  /*424b0*/  LDGSTS.E [R2+0x20480], desc[UR58][R74.64], P0 ;  /* 0x204800004a027fae */ /* 0x000fe2000812187a */
[----:B------:R-:W-:-:S03]  /*424c0*/  IMAD.WIDE R64, R4, 0x4, R58 ;  /* 0x0000000404407825 */ /* 0x000fc600078e023a */
[----:B------:R-:W-:Y:S04]  /*424d0*/  LDGSTS.E [R2+0x20c00], desc[UR58][R72.64], P2 ;  /* 0x20c0000048027fae */ /* 0x000fe8000912187a */
        /* <DEDUP_REMOVED lines=18> */
[----:B------:R-:W4:Y:S04]  /*42600*/  LDL.LU.64 R36, [R1+0x12e0] ;  /* 0x0012e00001247983 */ /* 0x000f280000300a00 */
[----:B------:R-:W-:Y:S01]  /*42610*/  LDGSTS.E [R2+0x22400], desc[UR58][R90.64], P2 ;  /* 0x224000005a027fae */ /* 0x000fe2000912187a */
[----:B------:R-:W-:-:S03]  /*42620*/  IMAD.WIDE R192, R4, 0x4, R48 ;  /* 0x0000000404c07825 */ /* 0x000fc600078e0230 */
[----:B------:R-:W-:Y:S04]  /*42630*/  LDGSTS.E [R2+0x22480], desc[UR58][R92.64], P0 ;  /* 0x224800005c027fae */ /* 0x000fe8000812187a */
[----:B------:R-:W-:Y:S04]  /*42640*/  LDGSTS.E [R2+0x22c00], desc[UR58][R112.64], P2 ;  /* 0x22c0000070027fae */ /* 0x000fe8000912187a */
[----:B------:R-:W-:Y:S04]  /*42650*/  LDGSTS.E [R2+0x22c80], desc[UR58][R114.64], P0 ;  /* 0x22c8000072027fae */ /* 0x000fe8000812187a */
[----:B------:R-:W-:Y:S04]  /*42660*/  LDGSTS.E [R2+0x23400], desc[UR58][R128.64], P2 ;  /* 0x2340000080027fae */ /* 0x000fe8000912187a */
[----:B------:R-:W-:Y:S04]  /*42670*/  LDGSTS.E [R2+0x23480], desc[UR58][R130.64], P0 ;  /* 0x2348000082027fae */ /* 0x000fe8000812187a */
[----:B------:R-:W-:Y:S04]  /*42680*/  LDGSTS.E [R2+0x23c00], desc[UR58][R176.64], P2 ;  /* 0x23c00000b0027fae */ /* 0x000fe8000912187a */
[----:B------:R-:W-:Y:S04]  /*42690*/  LDGSTS.E [R2+0x23c80], desc[UR58][R178.64], P0 ;  /* 0x23c80000b2027fae */ /* 0x000fe8000812187a */
[----:B------:R-:W-:Y:S01]  /*426a0*/  LDGSTS.E [R2+0x24400], desc[UR58][R192.64], P2 ;  /* 0x24400000c0027fae */ /* 0x000fe2000912187a */
[----:B------:R-:W-:-:S03]  /*426b0*/  IMAD.WIDE R194, R4, 0x4, R18 ;  /* 0x0000000404c27825 */ /* 0x000fc600078e0212 */
[----:B------:R-:W4:Y:S01]  /*426c0*/  LDL.LU.64 R18, [R1+0x14b8] ;  /* 0x0014b80001127983 */ /* 0x000f220000300a00 */
[----:B--2---:R-:W-:-:S03]  /*426d0*/  IMAD.WIDE R6, R4, 0x4, R46 ;  /* 0x0000000404067825 */ /* 0x004fc600078e022e */
[----:B------:R-:W-:Y:S01]  /*426e0*/  LDGSTS.E [R2+0x24480], desc[UR58][R194.64], P0 ;  /* 0x24480000c2027fae */ /* 0x000fe2000812187a */
[----:B------:R-:W-:-:S03]  /*426f0*/  IMAD.WIDE R8, R4, 0x4, R34 ;  /* 0x0000000404087825 */ /* 0x000fc600078e0222 */
[----:B------:R-:W2:Y:S04]  /*42700*/  LDL.LU.64 R34, [R1+0x1150] ;  /* 0x0011500001227983 */ /* 0x000ea80000300a00 */
[----:B------:R3:W-:Y:S04]  /*42710*/  STL.64 [R1+0x118], R6 ;  /* 0x0001180601007387 */ /* 0x0007e80000100a00 */
[----:B------:R1:W-:Y:S01]  /*42720*/  STL.64 [R1+0x120], R8 ;  /* 0x0001200801007387 */ /* 0x0003e20000100a00 */
[----:B---3--:R-:W-:-:S04]  /*42730*/  IMAD.WIDE R6, R4, 0x4, R44 ;  /* 0x0000000404067825 */ /* 0x008fc800078e022c */
[C---:B-1----:R-:W-:Y:S02]  /*42740*/  IMAD.WIDE R8, R4.reuse, 0x4, R32 ;  /* 0x0000000404087825 */ /* 0x042fe400078e0220 */
[----:B------:R-:W3:Y:S04]  /*42750*/  LDL.LU.64 R32, [R1+0x1340] ;  /* 0x0013400001207983 */ /* 0x000ee80000300a00 */
[----:B------:R1:W-:Y:S01]  /*42760*/  STL.64 [R1+0x1a8], R6 ;  /* 0x0001a80601007387 */ /* 0x0003e20000100a00 */
[----:B----4-:R-:W-:-:S03]  /*42770*/  IMAD.WIDE R244, R4, 0x4, R38 ;  /* 0x0000000404f47825 */ /* 0x010fc600078e0226 */
[----:B------:R4:W-:Y:S01]  /*42780*/  STL.64 [R1+0x1c8], R8 ;  /* 0x0001c80801007387 */ /* 0x0009e20000100a00 */
[----:B------:R-:W-:-:S03]  /*42790*/  IMAD.WIDE R248, R4, 0x4, R30 ;  /* 0x0000000404f87825 */ /* 0x000fc600078e021e */
[----:B------:R-:W4:Y:S01]  /*427a0*/  LDL.LU.64 R38, [R1+0x12d8] ;  /* 0x0012d80001267983 */ /* 0x000f220000300a00 */
[----:B-1----:R-:W-:-:S05]  /*427b0*/  IMAD.WIDE R6, R4, 0x4, R42 ;  /* 0x0000000404067825 */ /* 0x002fca00078e022a */
[----:B------:R1:W-:Y:S01]  /*427c0*/  STL.64 [R1+0x248], R6 ;  /* 0x0002480601007387 */ /* 0x0003e20000100a00 */
[----:B------:R-:W-:-:S03]  /*427d0*/  IMAD.WIDE R250, R4, 0x4, R40 ;  /* 0x0000000404fa7825 */ /* 0x000fc600078e0228 */
[----:B------:R-:W4:Y:S01]  /*427e0*/  LDL.LU.64 R30, [R1+0x14b0] ;  /* 0x0014b000011e7983 */ /* 0x000f220000300a00 */
[----:B------:R-:W-:-:S03]  /*427f0*/  IMAD.WIDE R246, R4, 0x4, R28 ;  /* 0x0000000404f67825 */ /* 0x000fc600078e021c */
[----:B------:R-:W4:Y:S01]  /*42800*/  LDL.LU.64 R28, [R1+0x12c0] ;  /* 0x0012c000011c7983 */ /* 0x000f220000300a00 */
        /* <DEDUP_REMOVED lines=156> */
[----:B------:R-:W-:Y:S04]  /*431d0*/  STL.64 [R1+0x4250], R138 ;  /* 0x0042508a01007387 */ /* 0x000fe80000100a00 */
[----:B------:R-:W-:Y:S01]  /*431e0*/  STL.64 [R1+0x4260], R136 ;  /* 0x0042608801007387 */ /* 0x000fe20000100a00 */
[----:B----4-:R-:W-:-:S04]  /*431f0*/  IMAD.WIDE R126, R4, 0x4, R38 ;  /* 0x00000004047e7825 */ /* 0x010fc800078e0226 */
[C---:B------:R-:W-:Y:S02]  /*43200*/  IMAD.WIDE R124, R4.reuse, 0x4, R30 ;  /* 0x00000004047c7825 */ /* 0x040fe400078e021e */
        /* <DEDUP_REMOVED lines=13> */
[----:B------:R-:W4:Y:S01]  /*432e0*/  LDL.LU.64 R24, [R1+0x11d8] ;  /* 0x0011d80001187983 */ /* 0x000f220000300a00 */
[----:B------:R-:W-:-:S03]  /*432f0*/  IMAD.WIDE R110, R4, 0x4, R22 ;  /* 0x00000004046e7825 */ /* 0x000fc600078e0216 */
[----:B------:R-:W-:Y:S04]  /*43300*/  STL.64 [R1+0x4278], R122 ;  /* 0x0042787a01007387 */ /* 0x000fe80000100a00 */
[----:B------:R-:W4:Y:S04]  /*43310*/  LDL.LU.64 R22, [R1+0x13c0] ;  /* 0x0013c00001167983 */ /* 0x000f280000300a00 */
[----:B------:R-:W-:Y:S04]  /*43320*/  STL.64 [R1+0x4290], R120 ;  /* 0x0042907801007387 */ /* 0x000fe80000100a00 */
[----:B------:R-:W4:Y:S04]  /*43330*/  LDL.LU.64 R38, [R1+0x11d0] ;  /* 0x0011d00001267983 */ /* 0x000f280000300a00 */
[----:B------:R-:W-:Y:S01]  /*43340*/  STL.64 [R1+0x4288], R118 ;  /* 0x0042887601007387 */ /* 0x000fe20000100a00 */
[----:B------:R-:W-:-:S03]  /*43350*/  IMAD.WIDE R106, R4, 0x4, R18 ;  /* 0x00000004046a7825 */ /* 0x000fc600078e0212 */
[----:B------:R-:W4:Y:S01]  /*43360*/  LDL.LU.64 R18, [R1+0x13b8] ;  /* 0x0013b80001127983 */ /* 0x000f220000300a00 */
[----:B------:R-:W-:-:S03]  /*43370*/  IMAD.WIDE R108, R4, 0x4, R36 ;  /* 0x00000004046c7825 */ /* 0x000fc600078e0224 */
[----:B------:R-:W-:Y:S01]  /*43380*/  STL.64 [R1+0x42a0], R116 ;  /* 0x0042a07401007387 */ /* 0x000fe20000100a00 */
[----:B--2---:R-:W-:-:S03]  /*43390*/  IMAD.WIDE R104, R4, 0x4, R34 ;  /* 0x0000000404687825 */ /* 0x004fc600078e0222 */
[----:B------:R-:W2:Y:S04]  /*433a0*/  LDL.LU.64 R36, [R1+0x11c8] ;  /* 0x0011c80001247983 */ /* 0x000ea80000300a00 */
[----:B------:R-:W-:Y:S04]  /*433b0*/  STL.64 [R1+0x4298], R110 ;  /* 0x0042986e01007387 */ /* 0x000fe80000100a00 */
[----:B------:R-:W2:Y:S01]  /*433c0*/  LDL.LU.64 R34, [R1+0x13b0] ;  /* 0x0013b00001227983 */ /* 0x000ea20000300a00 */
        /* <DEDUP_REMOVED lines=25> */
[----:B------:R-:W4:Y:S01]  /*43560*/  LDL.LU.64 R18, [R1+0x1390] ;  /* 0x0013900001127983 */ /* 0x000f220000300a00 */
[----:B------:R-:W-:-:S03]  /*43570*/  IMAD.WIDE R82, R4, 0x4, R38 ;  /* 0x0000000404527825 */ /* 0x000fc600078e0226 */
[----:B------:R-:W-:Y:S01]  /*43580*/  STL.64 [R1+0x43a8], R86 ;  /* 0x0043a85601007387 */ /* 0x000fe20000100a00 */
[----:B--2---:R-:W-:-:S03]  /*43590*/  IMAD.WIDE R78, R4, 0x4, R36 ;  /* 0x00000004044e7825 */ /* 0x004fc600078e0224 */
[----:B------:R-:W2:Y:S04]  /*435a0*/  LDL.LU.64 R42, [R1+0x11a0] ;  /* 0x0011a000012a7983 */ /* 0x000ea80000300a00 */
        /* <DEDUP_REMOVED lines=8> */
[----:B------:R-:W-:Y:S04]  /*43630*/  STL.64 [R1+0x4380], R60 ;  /* 0x0043803c01007387 */ /* 0x000fe80000100a00 */
[----:B------:R-:W3:Y:S01]  /*43640*/  LDL.LU.64 R36, [R1+0x1380] ;  /* 0x0013800001247983 */ /* 0x000ee20000300a00 */
[----:B----4-:R-:W-:-:S04]  /*43650*/  IMAD.WIDE R56, R4, 0x4, R30 ;  /* 0x0000000404387825 */ /* 0x010fc800078e021e */
[----:B------:R-:W-:-:S04]  /*43660*/  IMAD.WIDE R54, R4, 0x4, R28 ;  /* 0x0000000404367825 */ /* 0x000fc800078e021c */
[C---:B------:R-:W-:Y:S02]  /*43670*/  IMAD.WIDE R52, R4.reuse, 0x4, R20 ;  /* 0x0000000404347825 */ /* 0x040fe400078e0214 */
[----:B------:R-:W4:Y:S04]  /*43680*/  LDL.LU.64 R20, [R1+0x1190] ;  /* 0x0011900001147983 */ /* 0x000f280000300a00 */
[----:B------:R-:W-:Y:S04]  /*43690*/  STL.64 [R1+0x4378], R58 ;  /* 0x0043783a01007387 */ /* 0x000fe80000100a00 */
[----:B------:R-:W4:Y:S04]  /*436a0*/  LDL.LU.64 R34, [R1+0x1378] ;  /* 0x0013780001227983 */ /* 0x000f280000300a00 */
[----:B------:R-:W4:Y:S01]  /*436b0*/  LDL.LU.64 R32, [R1+0x1188] ;  /* 0x0011880001207983 */ /* 0x000f220000300a00 */
[----:B------:R-:W-:-:S03]  /*436c0*/  IMAD.WIDE R50, R4, 0x4, R26 ;  /* 0x0000000404327825 */ /* 0x000fc600078e021a */
[----:B------:R-:W-:Y:S04]  /*436d0*/  STL.64 [R1+0x4370], R56 ;  /* 0x0043703801007387 */ /* 0x000fe80000100a00 */
[----:B------:R-:W4:Y:S01]  /*436e0*/  LDL.LU.64 R30, [R1+0x1370] ;  /* 0x00137000011e7983 */ /* 0x000f220000300a00 */
[----:B------:R-:W-:-:S03]  /*436f0*/  IMAD.WIDE R48, R4, 0x4, R24 ;  /* 0x0000000404307825 */ /* 0x000fc600078e0218 */
[----:B------:R-:W4:Y:S04]  /*43700*/  LDL.LU.64 R28, [R1+0x1180] ;  /* 0x00118000011c7983 */ /* 0x000f280000300a00 */
[----:B------:R-:W-:Y:S01]  /*43710*/  STL.64 [R1+0x4368], R54 ;  /* 0x0043683601007387 */ /* 0x000fe20000100a00 */
[----:B------:R-:W-:-:S03]  /*43720*/  IMAD.WIDE R46, R4, 0x4, R22 ;  /* 0x00000004042e7825 */ /* 0x000fc600078e0216 */
[----:B------:R-:W4:Y:S04]  /*43730*/  LDL.LU.64 R26, [R1+0x1368] ;  /* 0x00136800011a7983 */ /* 0x000f280000300a00 */
[----:B------:R-:W4:Y:S04]  /*43740*/  LDL.LU.64 R24, [R1+0x1178] ;  /* 0x0011780001187983 */ /* 0x000f280000300a00 */
[----:B------:R-:W-:Y:S04]  /*43750*/  STL.64 [R1+0x4360], R52 ;  /* 0x0043603401007387 */ /* 0x000fe80000100a00 */
[----:B------:R-:W4:Y:S01]  /*43760*/  LDL.LU.64 R22, [R1+0x1360] ;  /* 0x0013600001167983 */ /* 0x000f220000300a00 */
[----:B------:R-:W-:-:S03]  /*43770*/  IMAD.WIDE R44, R4, 0x4, R18 ;  /* 0x00000004042c7825 */ /* 0x000fc600078e0212 */
        /* <DEDUP_REMOVED lines=10> */
[----:B--2---:R-:W-:-:S04]  /*43820*/  IMAD.WIDE R42, R4, 0x4, R42 ;  /* 0x00000004042a7825 */ /* 0x004fc800078e022a */
[C---:B------:R-:W-:Y:S01]  /*43830*/  IMAD.WIDE R40, R4.reuse, 0x4, R40 ;  /* 0x0000000404287825 */ /* 0x040fe200078e0228 */
[----:B------:R-:W-:Y:S03]  /*43840*/  STL.64 [R1+0x4340], R44 ;  /* 0x0043402c01007387 */ /* 0x000fe60000100a00 */
[C---:B---3--:R-:W-:Y:S01]  /*43850*/  IMAD.WIDE R38, R4.reuse, 0x4, R38 ;  /* 0x0000000404267825 */ /* 0x048fe200078e0226 */
[----:B------:R-:W-:Y:S03]  /*43860*/  STL.64 [R1+0x4338], R42 ;  /* 0x0043382a01007387 */ /* 0x000fe60000100a00 */
[C---:B------:R-:W-:Y:S01]  /*43870*/  IMAD.WIDE R36, R4.reuse, 0x4, R36 ;  /* 0x0000000404247825 */ /* 0x040fe200078e0224 */
[----:B------:R-:W-:Y:S04]  /*43880*/  STL.64 [R1+0x4330], R40 ;  /* 0x0043302801007387 */ /* 0x000fe80000100a00 */
[----:B------:R-:W-:Y:S04]  /*43890*/  STL.64 [R1+0x4328], R38 ;  /* 0x0043282601007387 */ /* 0x000fe80000100a00 */
        /* <DEDUP_REMOVED lines=164> */
[----:B------:R-:W4:Y:S04]  /*442e0*/  LDL.LU.64 R46, [R1+0x14f0] ;  /* 0x0014f000012e7983 */ /* 0x000f280000300a00 */
        /* <DEDUP_REMOVED lines=24> */
[----:B------:R-:W3:Y:S01]  /*44470*/  LDL.LU.64 R42, [R1+0x1560] ;  /* 0x00156000012a7983 */ /* 0x000ee20000300a00 */
[----:B----4-:R-:W-:-:S03]  /*44480*/  IMAD.WIDE R54, R4, 0x4, R38 ;  /* 0x0000000404367825 */ /* 0x010fc600078e0226 */
[----:B------:R-:W4:Y:S04]  /*44490*/  LDL.LU.64 R32, [R1+0x1578] ;  /* 0x0015780001207983 */ /* 0x000f280000300a00 */
[----:B------:R-:W3:Y:S04]  /*444a0*/  LDL.LU.64 R40, [R1+0x1570] ;  /* 0x0015700001287983 */ /* 0x000ee80000300a00 */
[----:B------:R-:W3:Y:S01]  /*444b0*/  LDL.LU.64 R38, [R1+0x1588] ;  /* 0x0015880001267983 */ /* 0x000ee20000300a00 */
[----:B------:R-:W-:-:S03]  /*444c0*/  IMAD.WIDE R52, R4, 0x4, R30 ;  /* 0x0000000404347825 */ /* 0x000fc600078e021e */
[----:B------:R-:W3:Y:S01]  /*444d0*/  LDL.LU.64 R30, [R1+0x1580] ;  /* 0x00158000011e7983 */ /* 0x000ee20000300a00 */
[----:B------:R-:W-:-:S03]  /*444e0*/  IMAD.WIDE R50, R4, 0x4, R48 ;  /* 0x0000000404327825 */ /* 0x000fc600078e0230 */
[----:B------:R-:W-:Y:S01]  /*444f0*/  LDGSTS.E [R245+0x20500], desc[UR58][R60.64], P2 ;  /* 0x205000003cf57fae */ /* 0x000fe2000912187a */
[----:B------:R-:W-:-:S03]  /*44500*/  IMAD.WIDE R48, R4, 0x4, R28 ;  /* 0x0000000404307825 */ /* 0x000fc600078e021c */
[----:B------:R-:W3:Y:S04]  /*44510*/  LDL.LU.64 R28, [R1+0x1598] ;  /* 0x00159800011c7983 */ /* 0x000ee80000300a00 */
[----:B------:R-:W-:Y:S04]  /*44520*/  LDGSTS.E [R245+0x20580], desc[UR58][R58.64], P0 ;  /* 0x205800003af57fae */ /* 0x000fe8000812187a */
[----:B------:R-:W-:Y:S04]  /*44530*/  LDGSTS.E [R245+0x20d00], desc[UR58][R56.64], P2 ;  /* 0x20d0000038f57fae */ /* 0x000fe8000912187a */
[----:B------:R-:W-:Y:S01]  /*44540*/  LDGSTS.E [R245+0x20d80], desc[UR58][R54.64], P0 ;  /* 0x20d8000036f57fae */ /* 0x000fe2000812187a */
[----:B------:R-:W-:-:S03]  /*44550*/  IMAD.WIDE R94, R4, 0x4, R26 ;  /* 0x00000004045e7825 */ /* 0x000fc600078e021a */
[----:B------:R-:W3:Y:S04]  /*44560*/  LDL.LU.64 R26, [R1+0x1590] ;  /* 0x00159000011a7983 */ /* 0x000ee80000300a00 */
[----:B------:R-:W-:Y:S01]  /*44570*/  LDGSTS.E [R245+0x21500], desc[UR58][R52.64], P2 ;  /* 0x2150000034f57fae */ /* 0x000fe2000912187a */
[----:B------:R-:W-:-:S03]  /*44580*/  IMAD.WIDE R46, R4, 0x4, R46 ;  /* 0x00000004042e7825 */ /* 0x000fc600078e022e */
[----:B------:R-:W-:Y:S01]  /*44590*/  LDGSTS.E [R245+0x21580], desc[UR58][R50.64], P0 ;  /* 0x2158000032f57fae */ /* 0x000fe2000812187a */
[----:B------:R-:W-:-:S03]  /*445a0*/  IMAD.WIDE R96, R4, 0x4, R96 ;  /* 0x0000000404607825 */ /* 0x000fc600078e0260 */
[----:B------:R-:W-:Y:S01]  /*445b0*/  LDGSTS.E [R245+0x21d00], desc[UR58][R48.64], P2 ;  /* 0x21d0000030f57fae */ /* 0x000fe2000912187a */
[----:B------:R-:W-:-:S03]  /*445c0*/  IMAD.WIDE R116, R4, 0x4, R18 ;  /* 0x0000000404747825 */ /* 0x000fc600078e0212 */
[----:B------:R-:W3:Y:S01]  /*445d0*/  LDL.LU.64 R18, [R1+0x15a8] ;  /* 0x0015a80001127983 */ /* 0x000ee20000300a00 */
        /* <DEDUP_REMOVED lines=21> */
[----:B------:R-:W3:Y:S04]  /*44730*/  LDL.LU.64 R20, [R1+0x1740] ;  /* 0x0017400001147983 */ /* 0x000ee80000300a00 */
[----:B------:R2:W-:Y:S04]  /*44740*/  STL.64 [R1], R2 ;  /* 0x0000000201007387 */ /* 0x0005e80000100a00 */
[----:B------:R1:W-:Y:S01]  /*44750*/  STL.64 [R1+0x38], R6 ;  /* 0x0000380601007387 */ /* 0x0003e20000100a00 */
[----:B--2---:R-:W-:-:S04]  /*44760*/  IMAD.WIDE R2, R4, 0x4, R44 ;  /* 0x0000000404027825 */ /* 0x004fc800078e022c */
[C---:B-1----:R-:W-:Y:S02]  /*44770*/  IMAD.WIDE R6, R4.reuse, 0x4, R34 ;  /* 0x0000000404067825 */ /* 0x042fe400078e0222 */
[----:B------:R-:W2:Y:S04]  /*44780*/  LDL.LU.64 R34, [R1+0x15c0] ;  /* 0x0015c00001227983 */ /* 0x000ea80000300a00 */
[----:B------:R1:W-:Y:S01]  /*44790*/  STL.64 [R1+0xa0], R2 ;  /* 0x0000a00201007387 */ /* 0x0003e20000100a00 */
[----:B----4-:R-:W-:-:S03]  /*447a0*/  IMAD.WIDE R250, R4, 0x4, R32 ;  /* 0x0000000404fa7825 */ /* 0x010fc600078e0220 */
[----:B------:R4:W-:Y:S01]  /*447b0*/  STL.64 [R1+0xd8], R6 ;  /* 0x0000d80601007387 */ /* 0x0009e20000100a00 */
[----:B---3--:R-:W-:-:S03]  /*447c0*/  IMAD.WIDE R246, R4, 0x4, R38 ;  /* 0x0000000404f67825 */ /* 0x008fc600078e0226 */
[----:B------:R-:W3:Y:S01]  /*447d0*/  LDL.LU.64 R32, [R1+0x1748] ;  /* 0x0017480001207983 */ /* 0x000ee20000300a00 */
[----:B-1----:R-:W-:-:S04]  /*447e0*/  IMAD.WIDE R2, R4, 0x4, R42 ;  /* 0x0000000404027825 */ /* 0x002fc800078e022a */
[C---:B------:R-:W-:Y:S01]  /*447f0*/  IMAD.WIDE R248, R4.reuse, 0x4, R40 ;  /* 0x0000000404f87825 */ /* 0x040fe200078e0228 */
[----:B------:R1:W-:Y:S03]  /*44800*/  STL.64 [R1+0xe0], R2 ;  /* 0x0000e00201007387 */ /* 0x0003e60000100a00 */
[C---:B------:R-:W-:Y:S01]  /*44810*/  IMAD.WIDE R242, R4.reuse, 0x4, R30 ;  /* 0x0000000404f27825 */ /* 0x040fe200078e021e */
[----:B------:R-:W4:Y:S03]  /*44820*/  LDL.LU.64 R38, [R1+0x1738] ;  /* 0x0017380001267983 */ /* 0x000f260000300a00 */
[C---:B------:R-:W-:Y:S01]  /*44830*/  IMAD.WIDE R240, R4.reuse, 0x4, R28 ;  /* 0x0000000404f07825 */ /* 0x040fe200078e021c */
        /* <DEDUP_REMOVED lines=189> */
[----:B--2---:R-:W-:-:S03]  /*45410*/  IMAD.WIDE R102, R4, 0x4, R34 ;  /* 0x0000000404667825 */ /* 0x004fc600078e0222 */
        /* <DEDUP_REMOVED lines=29> */
[----:B------:R-:W-:-:S03]  /*455f0*/  IMAD.WIDE R76, R4, 0x4, R36 ;  /* 0x00000004044c7825 */ /* 0x000fc600078e0224 */
[----:B------:R-:W4:Y:S04]  /*45600*/  LDL.LU.64 R40, [R1+0x1610] ;  /* 0x0016100001287983 */ /* 0x000f280000300a00 */
[----:B------:R-:W-:Y:S04]  /*45610*/  STL.64 [R1+0x4148], R82 ;  /* 0x0041485201007387 */ /* 0x000fe80000100a00 */
[----:B------:R-:W-:Y:S01]  /*45620*/  STL.64 [R1+0x4140], R80 ;  /* 0x0041405001007387 */ /* 0x000fe20000100a00 */
[----:B--2---:R-:W-:-:S03]  /*45630*/  IMAD.WIDE R74, R4, 0x4, R34 ;  /* 0x00000004044a7825 */ /* 0x004fc600078e0222 */
[----:B------:R-:W2:Y:S04]  /*45640*/  LDL.LU.64 R38, [R1+0x1798] ;  /* 0x0017980001267983 */ /* 0x000ea80000300a00 */
[----:B------:R-:W-:Y:S04]  /*45650*/  STL.64 [R1+0x4238], R78 ;  /* 0x0042384e01007387 */ /* 0x000fe80000100a00 */
[----:B------:R-:W2:Y:S01]  /*45660*/  LDL.LU.64 R36, [R1+0x1608] ;  /* 0x0016080001247983 */ /* 0x000ea20000300a00 */
[----:B---3--:R-:W-:-:S03]  /*45670*/  IMAD.WIDE R72, R4, 0x4, R32 ;  /* 0x0000000404487825 */ /* 0x008fc600078e0220 */
[----:B------:R-:W-:Y:S04]  /*45680*/  STL.64 [R1+0x4230], R76 ;  /* 0x0042304c01007387 */ /* 0x000fe80000100a00 */
[----:B------:R-:W-:Y:S04]  /*45690*/  STL.64 [R1+0x4228], R74 ;  /* 0x0042284a01007387 */ /* 0x000fe80000100a00 */
[----:B------:R-:W3:Y:S04]  /*456a0*/  LDL.LU.64 R34, [R1+0x1790] ;  /* 0x0017900001227983 */ /* 0x000ee80000300a00 */
[----:B------:R-:W3:Y:S04]  /*456b0*/  LDL.LU.64 R32, [R1+0x1600] ;  /* 0x0016000001207983 */ /* 0x000ee80000300a00 */
[----:B------:R-:W-:Y:S01]  /*456c0*/  STL.64 [R1+0x4220], R72 ;  /* 0x0042204801007387 */ /* 0x000fe20000100a00 */
[----:B----4-:R-:W-:-:S04]  /*456d0*/  IMAD.WIDE R70, R4, 0x4, R30 ;  /* 0x0000000404467825 */ /* 0x010fc800078e021e */
[----:B------:R-:W-:-:S04]  /*456e0*/  IMAD.WIDE R68, R4, 0x4, R28 ;  /* 0x0000000404447825 */ /* 0x000fc800078e021c */
[----:B------:R-:W-:-:S04]  /*456f0*/  IMAD.WIDE R66, R4, 0x4, R26 ;  /* 0x0000000404427825 */ /* 0x000fc800078e021a */
[C---:B------:R-:W-:Y:S02]  /*45700*/  IMAD.WIDE R64, R4.reuse, 0x4, R18 ;  /* 0x0000000404407825 */ /* 0x040fe400078e0212 */
[----:B------:R-:W4:Y:S04]  /*45710*/  LDL.LU.64 R18, [R1+0x1788] ;  /* 0x0017880001127983 */ /* 0x000f280000300a00 */
        /* <DEDUP_REMOVED lines=8> */
[----:B------:R-:W4:Y:S04]  /*457a0*/  LDL.LU.64 R22, [R1+0x15e8] ;  /* 0x0015e80001167983 */ /* 0x000f280000300a00 */
[----:B------:R-:W-:Y:S01]  /*457b0*/  STL.64 [R1+0x4208], R66 ;  /* 0x0042084201007387 */ /* 0x000fe20000100a00 */
[----:B------:R-:W-:-:S03]  /*457c0*/  IMAD.WIDE R42, R4, 0x4, R20 ;  /* 0x00000004042a7825 */ /* 0x000fc600078e0214 */
[----:B------:R-:W4:Y:S04]  /*457d0*/  LDL.LU.64 R20, [R1+0x1770] ;  /* 0x0017700001147983 */ /* 0x000f280000300a00 */
        /* <DEDUP_REMOVED lines=10> */
[----:B------:R-:W-:-:S04]  /*45880*/  IMAD.WIDE R40, R4, 0x4, R40 ;  /* 0x0000000404287825 */ /* 0x000fc800078e0228 */
[C---:B--2---:R-:W-:Y:S01]  /*45890*/  IMAD.WIDE R38, R4.reuse, 0x4, R38 ;  /* 0x0000000404267825 */ /* 0x044fe200078e0226 */
[----:B------:R-:W-:Y:S03]  /*458a0*/  STL.64 [R1+0x41e8], R42 ;  /* 0x0041e82a01007387 */ /* 0x000fe60000100a00 */
        /* <DEDUP_REMOVED lines=45> */
[----:B-1----:R-:W3:Y:S04]  /*45b80*/  LDL.64 R52, [R1] ;  /* 0x0000000001347983 */ /* 0x002ee80000100a00 */
        /* <DEDUP_REMOVED lines=110> */
[----:B------:R4:W-:Y:S04]  /*46270*/  LDGSTS.E [R245+0x3cd80], desc[UR58][R30.64], P0 ;  /* 0x3cd800001ef57fae */ /* 0x0009e8000812187a */
[----:B------:R-:W-:Y:S04]  /*46280*/  LDGSTS.E [R245+0x3d500], desc[UR58][R28.64], P2 ;  /* 0x3d5000001cf57fae */ /* 0x000fe8000912187a */
[----:B------:R-:W1:Y:S04]  /*46290*/  LDL.LU.64 R18, [R1+0x18c8] ;  /* 0x0018c80001127983 */ /* 0x000e680000300a00 */
[----:B------:R-:W2:Y:S04]  /*462a0*/  LDL.LU.64 R40, [R1+0x1750] ;  /* 0x0017500001287983 */ /* 0x000ea80000300a00 */
[----:B------:R-:W3:Y:S04]  /*462b0*/  LDL.LU.64 R38, [R1+0x18d8] ;  /* 0x0018d80001267983 */ /* 0x000ee80000300a00 */
[----:B------:R-:W4:Y:S04]  /*462c0*/  LDL.LU.64 R36, [R1+0x18d0] ;  /* 0x0018d00001247983 */ /* 0x000f280000300a00 */
[----:B------:R-:W4:Y:S04]  /*462d0*/  LDL.LU.64 R34, [R1+0x18e8] ;  /* 0x0018e80001227983 */ /* 0x000f280000300a00 */
[----:B------:R-:W4:Y:S04]  /*462e0*/  LDL.LU.64 R32, [R1+0x18e0] ;  /* 0x0018e00001207983 */ /* 0x000f280000300a00 */
[----:B------:R-:W4:Y:S04]  /*462f0*/  LDL.LU.64 R30, [R1+0x18f8] ;  /* 0x0018f800011e7983 */ /* 0x000f280000300a00 */
[----:B------:R-:W4:Y:S04]  /*46300*/  LDL.LU.64 R28, [R1+0x18f0] ;  /* 0x0018f000011c7983 */ /* 0x000f280000300a00 */
[----:B------:R-:W-:Y:S04]  /*46310*/  LDGSTS.E [R245+0x3d580], desc[UR58][R26.64], P0 ;  /* 0x3d5800001af57fae */ /* 0x000fe8000812187a */
[----:B------:R-:W4:Y:S04]  /*46320*/  LDL.LU.64 R98, [R1+0x1908] ;  /* 0x0019080001627983 */ /* 0x000f280000300a00 */
        /* <DEDUP_REMOVED lines=17> */
[----:B------:R-:W-:Y:S04]  /*46440*/  LDGSTS.E [R245+0x3f580], desc[UR58][R8.64], P0 ;  /* 0x3f58000008f57fae */ /* 0x000fe8000812187a */
[----:B------:R4:W-:Y:S04]  /*46450*/  LDGSTS.E [R245+0x3fd00], desc[UR58][R6.64], P2 ;  /* 0x3fd0000006f57fae */ /* 0x0009e8000912187a */
[----:B------:R4:W-:Y:S01]  /*46460*/  LDGSTS.E [R245+0x3fd80], desc[UR58][R2.64], P0 ;  /* 0x3fd8000002f57fae */ /* 0x0009e2000812187a */
[----:B-1----:R-:W-:-:S03]  /*46470*/  IMAD.WIDE R44, R4, 0x4, R18 ;  /* 0x00000004042c7825 */ /* 0x002fc600078e0212 */
[----:B------:R-:W4:Y:S04]  /*46480*/  LDL.LU.64 R18, [R1+0x1950] ;  /* 0x0019500001127983 */ /* 0x000f280000300a00 */
[----:B------:R-:W4:Y:S04]  /*46490*/  LDL.LU.64 R138, [R1+0x1968] ;  /* 0x00196800018a7983 */ /* 0x000f280000300a00 */
[----:B------:R-:W4:Y:S04]  /*464a0*/  LDL.LU.64 R102, [R1+0x1960] ;  /* 0x0019600001667983 */ /* 0x000f280000300a00 */
[----:B------:R-:W4:Y:S04]  /*464b0*/  LDL.LU.64 R136, [R1+0x1978] ;  /* 0x0019780001887983 */ /* 0x000f280000300a00 */
[----:B------:R-:W4:Y:S04]  /*464c0*/  LDL.LU.64 R126, [R1+0x1970] ;  /* 0x00197000017e7983 */ /* 0x000f280000300a00 */
[----:B------:R-:W4:Y:S01]  /*464d0*/  LDL.LU.64 R124, [R1+0x1bb0] ;  /* 0x001bb000017c7983 */ /* 0x000f220000300a00 */
[----:B--2---:R-:W-:-:S03]  /*464e0*/  IMAD.WIDE R42, R4, 0x4, R40 ;  /* 0x00000004042a7825 */ /* 0x004fc600078e0228 */
[----:B------:R-:W2:Y:S01]  /*464f0*/  LDL.LU.64 R134, [R1+0x1ba8] ;  /* 0x001ba80001867983 */ /* 0x000ea20000300a00 */
[----:B---3--:R-:W-:-:S03]  /*46500*/  IMAD.WIDE R40, R4, 0x4, R38 ;  /* 0x0000000404287825 */ /* 0x008fc600078e0226 */
[----:B------:R-:W-:Y:S01]  /*46510*/  LDGSTS.E [R0+0x20600], desc[UR58][R44.64], P2 ;  /* 0x206000002c007fae */ /* 0x000fe2000912187a */
[----:B----4-:R-:W-:-:S03]  /*46520*/  IMAD.WIDE R38, R4, 0x4, R36 ;  /* 0x0000000404267825 */ /* 0x010fc600078e0224 */
[----:B------:R-:W-:Y:S01]  /*46530*/  LDGSTS.E [R0+0x20680], desc[UR58][R42.64], P0 ;  /* 0x206800002a007fae */ /* 0x000fe2000812187a */
[----:B------:R-:W-:-:S03]  /*46540*/  IMAD.WIDE R36, R4, 0x4, R34 ;  /* 0x0000000404247825 */ /* 0x000fc600078e0222 */
        /* <DEDUP_REMOVED lines=8> */
[----:B------:R-:W4:Y:S01]  /*465d0*/  LDL.LU.64 R26, [R1+0x1bb8] ;  /* 0x001bb800011a7983 */ /* 0x000f220000300a00 */
[----:B------:R-:W-:-:S03]  /*465e0*/  IMAD.WIDE R122, R4, 0x4, R24 ;  /* 0x00000004047a7825 */ /* 0x000fc600078e0218 */
[----:B------:R-:W4:Y:S01]  /*465f0*/  LDL.LU.64 R24, [R1+0x1bd8] ;  /* 0x001bd80001187983 */ /* 0x000f220000300a00 */
[----:B------:R-:W-:-:S03]  /*46600*/  IMAD.WIDE R164, R4, 0x4, R146 ;  /* 0x0000000404a47825 */ /* 0x000fc600078e0292 */
[----:B------:R-:W-:Y:S01]  /*46610*/  LDGSTS.E [R0+0x21680], desc[UR58][R34.64], P0 ;  /* 0x2168000022007fae */ /* 0x000fe2000812187a */
        /* <DEDUP_REMOVED lines=12> */
[----:B------:R1:W-:Y:S01]  /*466e0*/  STL.64 [R1+0x10], R6 ;  /* 0x0000100601007387 */ /* 0x0003e20000100a00 */
[----:B------:R-:W-:-:S03]  /*466f0*/  IMAD.WIDE R244, R4, 0x4, R142 ;  /* 0x0000000404f47825 */ /* 0x000fc600078e028e */
[----:B------:R-:W-:Y:S01]  /*46700*/  LDGSTS.E [R0+0x22680], desc[UR58][R100.64], P0 ;  /* 0x2268000064007fae */ /* 0x000fe2000812187a */
[----:B-1----:R-:W-:-:S03]  /*46710*/  IMAD.WIDE R6, R4, 0x4, R18 ;  /* 0x0000000404067825 */ /* 0x002fc600078e0212 */
[----:B------:R-:W4:Y:S04]  /*46720*/  LDL.LU.64 R18, [R1+0x1c00] ;  /* 0x001c000001127983 */ /* 0x000f280000300a00 */
[----:B------:R1:W-:Y:S01]  /*46730*/  STL.64 [R1+0xa8], R2 ;  /* 0x0000a80201007387 */ /* 0x0003e20000100a00 */
[----:B------:R-:W-:-:S03]  /*46740*/  IMAD.WIDE R246, R4, 0x4, R102 ;  /* 0x0000000404f67825 */ /* 0x000fc600078e0266 */
[----:B------:R4:W-:Y:S04]  /*46750*/  STL.64 [R1+0xb0], R6 ;  /* 0x0000b00601007387 */ /* 0x0009e80000100a00 */
[----:B------:R-:W4:Y:S01]  /*46760*/  LDL.LU.64 R102, [R1+0x1be8] ;  /* 0x001be80001667983 */ /* 0x000f220000300a00 */
[----:B-1----:R-:W-:-:S04]  /*46770*/  IMAD.WIDE R2, R4, 0x4, R138 ;  /* 0x0000000404027825 */ /* 0x002fc800078e028a */
[C---:B------:R-:W-:Y:S01]  /*46780*/  IMAD.WIDE R248, R4.reuse, 0x4, R126 ;  /* 0x0000000404f87825 */ /* 0x040fe200078e027e */
[----:B------:R1:W-:Y:S03]  /*46790*/  STL.64 [R1+0xe8], R2 ;  /* 0x0000e80201007387 */ /* 0x0003e60000100a00 */
[C---:B------:R-:W-:Y:S01]  /*467a0*/  IMAD.WIDE R242, R4.reuse, 0x4, R124 ;  /* 0x0000000404f27825 */ /* 0x040fe200078e027c */
[----:B------:R-:W4:Y:S04]  /*467b0*/  LDL.LU.64 R126, [R1+0x1da8] ;  /* 0x001da800017e7983 */ /* 0x000f280000300a00 */
[----:B------:R-:W4:Y:S01]  /*467c0*/  LDL.LU.64 R124, [R1+0x1bf8] ;  /* 0x001bf800017c7983 */ /* 0x000f220000300a00 */
[----:B------:R-:W-:-:S03]  /*467d0*/  IMAD.WIDE R250, R4, 0x4, R136 ;  /* 0x0000000404fa7825 */ /* 0x000fc600078e0288 */
[----:B------:R-:W-:Y:S01]  /*467e0*/  STL.64 [R1+0xf0], R246 ;  /* 0x0000f0f601007387 */ /* 0x000fe20000100a00 */
[----:B--2---:R-:W-:-:S03]  /*467f0*/  IMAD.WIDE R240, R4, 0x4, R134 ;  /* 0x0000000404f07825 */ /* 0x004fc600078e0286 */
[----:B------:R-:W2:Y:S04]  /*46800*/  LDL.LU.64 R134, [R1+0x1db0] ;  /* 0x001db00001867983 */ /* 0x000ea80000300a00 */
[----:B------:R-:W-:Y:S01]  /*46810*/  STL.64 [R1+0x150], R250 ;  /* 0x000150fa01007387 */ /* 0x000fe20000100a00 */
[----:B---3--:R-:W-:-:S03]  /*46820*/  IMAD.WIDE R238, R4, 0x4, R28 ;  /* 0x0000000404ee7825 */ /* 0x008fc600078e021c */
[----:B------:R-:W3:Y:S01]  /*46830*/  LDL.LU.64 R28, [R1+0x1c08] ;  /* 0x001c0800011c7983 */ /* 0x000ee20000300a00 */
[----:B----4-:R-:W-:-:S03]  /*46840*/  IMAD.WIDE R236, R4, 0x4, R26 ;  /* 0x0000000404ec7825 */ /* 0x010fc600078e021a */
[----:B------:R-:W-:Y:S01]  /*46850*/  STL.64 [R1+0x158], R248 ;  /* 0x000158f801007387 */ /* 0x000fe20000100a00 */
[----:B------:R-:W-:-:S03]  /*46860*/  IMAD.WIDE R234, R4, 0x4, R24 ;  /* 0x0000000404ea7825 */ /* 0x000fc600078e0218 */
[----:B------:R-:W4:Y:S04]  /*46870*/  LDL.LU.64 R26, [R1+0x1dc0] ;  /* 0x001dc000011a7983 */ /* 0x000f280000300a00 */
        /* <DEDUP_REMOVED lines=23> */
[----:B--2---:R-:W-:-:S03]  /*469f0*/  IMAD.WIDE R218, R4, 0x4, R134 ;  /* 0x0000000404da7825 */ /* 0x004fc600078e0286 */
        /* <DEDUP_REMOVED lines=101> */
[----:B------:R-:W-:Y:S01]  /*47050*/  STL.64 [R1+0x1c08], R150 ;  /* 0x001c089601007387 */ /* 0x000fe20000100a00 */
[----:B---3--:R-:W-:-:S03]  /*47060*/  IMAD.WIDE R142, R4, 0x4, R28 ;  /* 0x00000004048e7825 */ /* 0x008fc600078e021c */
[----:B------:R-:W2:Y:S04]  /*47070*/  LDL.LU.64 R28, [R1+0x1d18] ;  /* 0x001d1800011c7983 */ /* 0x000ea80000300a00 */
[----:B------:R-:W-:Y:S01]  /*47080*/  STL.64 [R1+0x1c00], R148 ;  /* 0x001c009401007387 */ /* 0x000fe20000100a00 */
[----:B----4-:R-:W-:-:S03]  /*47090*/  IMAD.WIDE R140, R4, 0x4, R26 ;  /* 0x00000004048c7825 */ /* 0x010fc600078e021a */
[----:B------:R-:W3:Y:S04]  /*470a0*/  LDL.LU.64 R26, [R1+0x1f28] ;  /* 0x001f2800011a7983 */ /* 0x000ee80000300a00 */
        /* <DEDUP_REMOVED lines=20> */
[----:B------:R-:W-:Y:S04]  /*471f0*/  STL.64 [R1+0x1dc0], R132 ;  /* 0x001dc08401007387 */ /* 0x000fe80000100a00 */
[----:B------:R-:W-:Y:S01]  /*47200*/  STL.64 [R1+0x1e00], R130 ;  /* 0x001e008201007387 */ /* 0x000fe20000100a00 */
[----:B------:R-:W-:-:S03]  /*47210*/  IMAD.WIDE R118, R4, 0x4, R6 ;  /* 0x0000000404767825 */ /* 0x000fc600078e0206 */
[----:B------:R-:W4:Y:S01]  /*47220*/  LDL.LU.64 R6, [R1+0x1f08] ;  /* 0x001f080001067983 */ /* 0x000f220000300a00 */
[----:B------:R-:W-:-:S03]  /*47230*/  IMAD.WIDE R126, R4, 0x4, R126 ;  /* 0x00000004047e7825 */ /* 0x000fc600078e027e */
[----:B------:R-:W-:Y:S01]  /*47240*/  STL.64 [R1+0x1df0], R128 ;  /* 0x001df08001007387 */ /* 0x000fe20000100a00 */
[----:B------:R-:W-:-:S04]  /*47250*/  IMAD.WIDE R124, R4, 0x4, R124 ;  /* 0x00000004047c7825 */ /* 0x000fc800078e027c */
[C---:B--2---:R-:W-:Y:S02]  /*47260*/  IMAD.WIDE R116, R4.reuse, 0x4, R28 ;  /* 0x0000000404747825 */ /* 0x044fe400078e021c */
[----:B------:R-:W2:Y:S02]  /*47270*/  LDL.LU.64 R28, [R1+0x1cf0] ;  /* 0x001cf000011c7983 */ /* 0x000ea40000300a00 */
[C---:B---3--:R-:W-:Y:S02]  /*47280*/  IMAD.WIDE R114, R4.reuse, 0x4, R26 ;  /* 0x0000000404727825 */ /* 0x048fe400078e021a */
[----:B------:R-:W-:Y:S04]  /*47290*/  STL.64 [R1+0x1e20], R126 ;  /* 0x001e207e01007387 */ /* 0x000fe80000100a00 */
[----:B------:R-:W3:Y:S01]  /*472a0*/  LDL.LU.64 R26, [R1+0x1f00] ;  /* 0x001f0000011a7983 */ /* 0x000ee20000300a00 */
[----:B----4-:R-:W-:-:S03]  /*472b0*/  IMAD.WIDE R112, R4, 0x4, R24 ;  /* 0x0000000404707825 */ /* 0x010fc600078e0218 */
[----:B------:R-:W-:Y:S04]  /*472c0*/  STL.64 [R1+0x1e18], R124 ;  /* 0x001e187c01007387 */ /* 0x000fe80000100a00 */
        /* <DEDUP_REMOVED lines=14> */
[----:B------:R-:W-:Y:S04]  /*473b0*/  STL.64 [R1+0x2a78], R110 ;  /* 0x002a786e01007387 */ /* 0x000fe80000100a00 */
[----:B------:R-:W4:Y:S04]  /*473c0*/  LDL.LU.64 R14, [R1+0x1cd0] ;  /* 0x001cd000010e7983 */ /* 0x000f280000300a00 */
[----:B------:R-:W-:Y:S04]  /*473d0*/  STL.64 [R1+0x1f90], R108 ;  /* 0x001f906c01007387 */ /* 0x000fe80000100a00 */
[----:B------:R-:W4:Y:S01]  /*473e0*/  LDL.LU.64 R12, [R1+0x1ed0] ;  /* 0x001ed000010c7983 */ /* 0x000f220000300a00 */
[----:B------:R-:W-:-:S03]  /*473f0*/  IMAD.WIDE R96, R4, 0x4, R16 ;  /* 0x0000000404607825 */ /* 0x000fc600078e0210 */
        /* <DEDUP_REMOVED lines=31> */
[----:B------:R-:W-:Y:S04]  /*475f0*/  STL.64 [R1+0x2b10], R80 ;  /* 0x002b105001007387 */ /* 0x000fe80000100a00 */
[----:B------:R-:W4:Y:S04]  /*47600*/  LDL.LU.64 R10, [R1+0x1ea8] ;  /* 0x001ea800010a7983 */ /* 0x000f280000300a00 */
[----:B------:R-:W-:Y:S01]  /*47610*/  STL.64 [R1+0x2b48], R78 ;  /* 0x002b484e01007387 */ /* 0x000fe20000100a00 */
[----:B------:R-:W-:-:S03]  /*47620*/  IMAD.WIDE R70, R4, 0x4, R6 ;  /* 0x0000000404467825 */ /* 0x000fc600078e0206 */
[----:B------:R-:W4:Y:S01]  /*47630*/  LDL.LU.64 R6, [R1+0x1ca0] ;  /* 0x001ca00001067983 */ /* 0x000f220000300a00 */
[----:B------:R-:W-:-:S03]  /*47640*/  IMAD.WIDE R74, R4, 0x4, R12 ;  /* 0x00000004044a7825 */ /* 0x000fc600078e020c */
[----:B------:R-:W-:Y:S01]  /*47650*/  STL.64 [R1+0x2b40], R76 ;  /* 0x002b404c01007387 */ /* 0x000fe20000100a00 */
[----:B------:R-:W-:-:S03]  /*47660*/  IMAD.WIDE R72, R4, 0x4, R16 ;  /* 0x0000000404487825 */ /* 0x000fc600078e0210 */
[----:B------:R-:W-:Y:S04]  /*47670*/  STL.64 [R1+0x2b58], R74 ;  /* 0x002b584a01007387 */ /* 0x000fe80000100a00 */
[----:B------:R-:W4:Y:S01]  /*47680*/  LDL.LU.64 R50, [R1+0x1ea0] ;  /* 0x001ea00001327983 */ /* 0x000f220000300a00 */
[----:B--2---:R-:W-:-:S03]  /*47690*/  IMAD.WIDE R68, R4, 0x4, R28 ;  /* 0x0000000404447825 */ /* 0x004fc600078e021c */
[----:B------:R-:W2:Y:S04]  /*476a0*/  LDL.LU.64 R48, [R1+0x1c98] ;  /* 0x001c980001307983 */ /* 0x000ea80000300a00 */
[----:B------:R-:W-:Y:S01]  /*476b0*/  STL.64 [R1+0x2b50], R72 ;  /* 0x002b504801007387 */ /* 0x000fe20000100a00 */
[----:B---3--:R-:W-:-:S03]  /*476c0*/  IMAD.WIDE R66, R4, 0x4, R26 ;  /* 0x0000000404427825 */ /* 0x008fc600078e021a */
[----:B------:R-:W3:Y:S01]  /*476d0*/  LDL.LU.64 R46, [R1+0x1e90] ;  /* 0x001e9000012e7983 */ /* 0x000ee20000300a00 */
[----:B----4-:R-:W-:-:S03]  /*476e0*/  IMAD.WIDE R64, R4, 0x4, R24 ;  /* 0x0000000404407825 */ /* 0x010fc600078e0218 */
[----:B------:R-:W4:Y:S04]  /*476f0*/  LDL.LU.64 R28, [R1+0x1c90] ;  /* 0x001c9000011c7983 */ /* 0x000f280000300a00 */
        /* <DEDUP_REMOVED lines=23> */
[----:B-1----:R-:W4:Y:S04]  /*47870*/  LDL.LU.64 R2, [R1+0x1c48] ;  /* 0x001c480001027983 */ /* 0x002f280000300a00 */
[----:B------:R-:W-:Y:S01]  /*47880*/  STL.64 [R1+0x3fd0], R58 ;  /* 0x003fd03a01007387 */ /* 0x000fe20000100a00 */
[----:B------:R-:W-:-:S03]  /*47890*/  IMAD.WIDE R50, R4, 0x4, R50 ;  /* 0x0000000404327825 */ /* 0x000fc600078e0232 */
[----:B------:R-:W-:Y:S01]  /*478a0*/  STL.64 [R1+0x3fc8], R56 ;  /* 0x003fc83801007387 */ /* 0x000fe20000100a00 */
[----:B--2---:R-:W-:-:S03]  /*478b0*/  IMAD.WIDE R48, R4, 0x4, R48 ;  /* 0x0000000404307825 */ /* 0x004fc600078e0230 */
[----:B------:R-:W-:Y:S04]  /*478c0*/  STL.64 [R1+0x3ff0], R54 ;  /* 0x003ff03601007387 */ /* 0x000fe80000100a00 */
[----:B------:R-:W-:Y:S01]  /*478d0*/  STL.64 [R1+0x3fe8], R52 ;  /* 0x003fe83401007387 */ /* 0x000fe20000100a00 */
[----:B---3--:R-:W-:-:S03]  /*478e0*/  IMAD.WIDE R46, R4, 0x4, R46 ;  /* 0x00000004042e7825 */ /* 0x008fc600078e022e */
[----:B------:R-:W-:Y:S01]  /*478f0*/  STL.64 [R1+0x4070], R50 ;  /* 0x0040703201007387 */ /* 0x000fe20000100a00 */
[----:B----4-:R-:W-:-:S03]  /*47900*/  IMAD.WIDE R28, R4, 0x4, R28 ;  /* 0x00000004041c7825 */ /* 0x010fc600078e021c */
        /* <DEDUP_REMOVED lines=22> */
[----:B------:R-:W-:Y:S04]  /*47a70*/  STL.64 [R1+0x4008], R8 ;  /* 0x0040080801007387 */ /* 0x000fe80000100a00 */
[----:B------:R1:W-:Y:S01]  /*47a80*/  STL.64 [R1+0x4d68], R44 ;  /* 0x004d682c01007387 */ /* 0x0003e20000100a00 */
[----:B------:R-:W-:-:S04]  /*47a90*/  IMAD.WIDE R6, R4, 0x4, R6 ;  /* 0x0000000404067825 */ /* 0x000fc800078e0206 */
[C---:B------:R-:W-:Y:S01]  /*47aa0*/  IMAD.WIDE R2, R4.reuse, 0x4, R2 ;  /* 0x0000000404027825 */ /* 0x040fe200078e0202 */
        /* <DEDUP_REMOVED lines=8> */
[----:B-1----:R-:W2:Y:S01]  /*47b30*/  LDL.64 R38, [R1+0x10] ;  /* 0x0000100001267983 */ /* 0x002ea20000100a00 */
[----:B------:R-:W-:-:S05]  /*47b40*/  IMAD.WIDE R120, R4, 0x4, R120 ;  /* 0x0000000404787825 */ /* 0x000fca00078e0278 */
[----:B------:R-:W-:Y:S04]  /*47b50*/  LDGSTS.E [R0+0x22e00], desc[UR58][R120.64], P2 ;  /* 0x22e0000078007fae */ /* 0x000fe8000912187a */
[----:B------:R-:W-:Y:S04]  /*47b60*/  LDGSTS.E [R0+0x22e80], desc[UR58][R122.64], P0 ;  /* 0x22e800007a007fae */ /* 0x000fe8000812187a */
[----:B------:R-:W-:Y:S04]  /*47b70*/  LDGSTS.E [R0+0x23600], desc[UR58][R164.64], P2 ;  /* 0x23600000a4007fae */ /* 0x000fe8000912187a */
[----:B------:R-:W-:Y:S04]  /*47b80*/  LDGSTS.E [R0+0x23680], desc[UR58][R166.64], P0 ;  /* 0x23680000a6007fae */ /* 0x000fe8000812187a */
[----:B------:R-:W-:Y:S04]  /*47b90*/  LDGSTS.E [R0+0x23e00], desc[UR58][R184.64], P2 ;  /* 0x23e00000b8007fae */ /* 0x000fe8000912187a */
[----:B------:R-:W-:Y:S04]  /*47ba0*/  LDGSTS.E [R0+0x23e80], desc[UR58][R186.64], P0 ;  /* 0x23e80000ba007fae */ /* 0x000fe8000812187a */
[----:B------:R-:W-:Y:S04]  /*47bb0*/  LDGSTS.E [R0+0x24600], desc[UR58][R244.64], P2 ;  /* 0x24600000f4007fae */ /* 0x000fe8000912187a */
        /* <DEDUP_REMOVED lines=13> */
[----:B--2---:R-:W-:Y:S04]  /*47c90*/  LDGSTS.E [R0+0x24680], desc[UR58][R38.64], P0 ;  /* 0x2468000026007fae */ /* 0x004fe8000812187a */
[----:B----4-:R-:W-:Y:S04]  /*47ca0*/  LDGSTS.E [R0+0x24e00], desc[UR58][R40.64], P2 ;  /* 0x24e0000028007fae */ /* 0x010fe8000912187a */
        /* <DEDUP_REMOVED lines=110> */
[----:B------:R-:W3:Y:S04]  /*48390*/  LDL.LU.64 R138, [R1+0x2008] ;  /* 0x00200800018a7983 */ /* 0x000ee80000300a00 */
[----:B------:R-:W4:Y:S04]  /*483a0*/  LDL.LU.64 R136, [R1+0x1df8] ;  /* 0x001df80001887983 */ /* 0x000f280000300a00 */
[----:B------:R-:W2:Y:S04]  /*483b0*/  LDL.LU.64 R102, [R1+0x2268] ;  /* 0x0022680001667983 */ /* 0x000ea80000300a00 */
        /* <DEDUP_REMOVED lines=12> */
[----:B------:R-:W1:Y:S04]  /*48480*/  LDL.LU.64 R152, [R1+0x1fc0] ;  /* 0x001fc00001987983 */ /* 0x000e680000300a00 */
[----:B------:R-:W2:Y:S04]  /*48490*/  LDL.LU.64 R150, [R1+0x22e8] ;  /* 0x0022e80001967983 */ /* 0x000ea80000300a00 */
[----:B------:R-:W2:Y:S04]  /*484a0*/  LDL.LU.64 R144, [R1+0x1fd0] ;  /* 0x001fd00001907983 */ /* 0x000ea80000300a00 */
[----:B------:R-:W2:Y:S04]  /*484b0*/  LDL.LU.64 R142, [R1+0x2308] ;  /* 0x00230800018e7983 */ /* 0x000ea80000300a00 */
[----:B------:R-:W-:Y:S04]  /*484c0*/  LDGSTS.E [R0+0x3ee00], desc[UR58][R14.64], P2 ;  /* 0x3ee000000e007fae */ /* 0x000fe8000912187a */
[----:B------:R-:W-:Y:S04]  /*484d0*/  LDGSTS.E [R0+0x3ee80], desc[UR58][R12.64], P0 ;  /* 0x3ee800000c007fae */ /* 0x000fe8000812187a */
[----:B------:R-:W-:Y:S04]  /*484e0*/  LDGSTS.E [R0+0x3f600], desc[UR58][R10.64], P2 ;  /* 0x3f6000000a007fae */ /* 0x000fe8000912187a */
[----:B------:R-:W2:Y:S04]  /*484f0*/  LDL.LU.64 R140, [R1+0x1fe0] ;  /* 0x001fe000018c7983 */ /* 0x000ea80000300a00 */
[----:B------:R-:W-:Y:S04]  /*48500*/  LDGSTS.E [R0+0x3f680], desc[UR58][R8.64], P0 ;  /* 0x3f68000008007fae */ /* 0x000fe8000812187a */
[----:B------:R3:W-:Y:S04]  /*48510*/  LDGSTS.E [R0+0x3fe00], desc[UR58][R6.64], P2 ;  /* 0x3fe0000006007fae */ /* 0x0007e8000912187a */
[----:B------:R4:W-:Y:S01]  /*48520*/  LDGSTS.E [R0+0x3fe80], desc[UR58][R2.64], P0 ;  /* 0x3fe8000002007fae */ /* 0x0009e2000812187a */
[----:B---3--:R-:W-:-:S03]  /*48530*/  IMAD.WIDE R6, R4, 0x4, R138 ;  /* 0x0000000404067825 */ /* 0x008fc600078e028a */
[----:B------:R-:W3:Y:S01]  /*48540*/  LDL.LU.64 R138, [R1+0x2320] ;  /* 0x00232000018a7983 */ /* 0x000ee20000300a00 */
[----:B----4-:R-:W-:-:S03]  /*48550*/  IMAD.WIDE R2, R4, 0x4, R136 ;  /* 0x0000000404027825 */ /* 0x010fc600078e0288 */
[----:B------:R-:W4:Y:S01]  /*48560*/  LDL.LU.64 R136, [R1+0x1ff8] ;  /* 0x001ff80001887983 */ /* 0x000f220000300a00 */
[----:B--2---:R-:W-:-:S03]  /*48570*/  IMAD.WIDE R188, R4, 0x4, R134 ;  /* 0x0000000404bc7825 */ /* 0x004fc600078e0286 */
[----:B------:R-:W2:Y:S01]  /*48580*/  LDL.LU.64 R134, [R1+0x2330] ;  /* 0x0023300001867983 */ /* 0x000ea20000300a00 */
[----:B------:R-:W-:-:S05]  /*48590*/  IMAD.WIDE R12, R4, 0x4, R158 ;  /* 0x00000004040c7825 */ /* 0x000fca00078e029e */
[----:B------:R-:W-:Y:S01]  /*485a0*/  STL.64 [R1+0x18], R12 ;  /* 0x0000180c01007387 */ /* 0x000fe20000100a00 */
[----:B------:R-:W-:-:S03]  /*485b0*/  IMAD.WIDE R8, R4, 0x4, R148 ;  /* 0x0000000404087825 */ /* 0x000fc600078e0294 */
[----:B------:R-:W2:Y:S01]  /*485c0*/  LDL.LU.64 R148, [R1+0x2000] ;  /* 0x0020000001947983 */ /* 0x000ea20000300a00 */
[----:B------:R-:W-:-:S05]  /*485d0*/  IMAD.WIDE R10, R4, 0x4, R156 ;  /* 0x00000004040a7825 */ /* 0x000fca00078e029c */
[----:B------:R1:W-:Y:S04]  /*485e0*/  STL.64 [R1+0x20], R10 ;  /* 0x0000200a01007387 */ /* 0x0003e80000100a00 */
[----:B------:R1:W-:Y:S02]  /*485f0*/  STL.64 [R1+0xb8], R8 ;  /* 0x0000b80801007387 */ /* 0x0003e40000100a00 */
[----:B-1----:R-:W-:-:S04]  /*48600*/  IMAD.WIDE R244, R4, 0x4, R152 ;  /* 0x0000000404f47825 */ /* 0x002fc800078e0298 */
[----:B------:R-:W-:-:S04]  /*48610*/  IMAD.WIDE R10, R4, 0x4, R154 ;  /* 0x00000004040a7825 */ /* 0x000fc800078e029a */
[C---:B------:R-:W-:Y:S02]  /*48620*/  IMAD.WIDE R8, R4.reuse, 0x4, R146 ;  /* 0x0000000404087825 */ /* 0x040fe400078e0292 */
[----:B------:R-:W2:Y:S04]  /*48630*/  LDL.LU.64 R146, [R1+0x2380] ;  /* 0x0023800001927983 */ /* 0x000ea80000300a00 */
[----:B------:R-:W-:Y:S01]  /*48640*/  STL.64 [R1+0xd0], R10 ;  /* 0x0000d00a01007387 */ /* 0x000fe20000100a00 */
[----:B------:R-:W-:-:S03]  /*48650*/  IMAD.WIDE R184, R4, 0x4, R144 ;  /* 0x0000000404b87825 */ /* 0x000fc600078e0290 */
[----:B------:R1:W-:Y:S01]  /*48660*/  STL.64 [R1+0xf8], R8 ;  /* 0x0000f80801007387 */ /* 0x0003e20000100a00 */
[----:B------:R-:W-:-:S03]  /*48670*/  IMAD.WIDE R186, R4, 0x4, R150 ;  /* 0x0000000404ba7825 */ /* 0x000fc600078e0296 */
[----:B------:R-:W2:Y:S01]  /*48680*/  LDL.LU.64 R152, [R1+0x2018] ;  /* 0x0020180001987983 */ /* 0x000ea20000300a00 */
[----:B------:R-:W-:-:S03]  /*48690*/  IMAD.WIDE R166, R4, 0x4, R142 ;  /* 0x0000000404a67825 */ /* 0x000fc600078e028e */
[----:B------:R-:W2:Y:S01]  /*486a0*/  LDL.LU.64 R144, [R1+0x2388] ;  /* 0x0023880001907983 */ /* 0x000ea20000300a00 */
[----:B------:R-:W-:-:S03]  /*486b0*/  IMAD.WIDE R164, R4, 0x4, R140 ;  /* 0x0000000404a47825 */ /* 0x000fc600078e028c */
[----:B------:R-:W2:Y:S04]  /*486c0*/  LDL.LU.64 R142, [R1+0x2028] ;  /* 0x00202800018e7983 */ /* 0x000ea80000300a00 */
[----:B------:R-:W-:Y:S04]  /*486d0*/  STL.64 [R1+0x110], R244 ;  /* 0x000110f401007387 */ /* 0x000fe80000100a00 */
[----:B------:R-:W-:Y:S04]  /*486e0*/  STL.64 [R1+0x4df0], R244 ;  /* 0x004df0f401007387 */ /* 0x000fe80000100a00 */
[----:B------:R-:W2:Y:S04]  /*486f0*/  LDL.LU.64 R140, [R1+0x23b0] ;  /* 0x0023b000018c7983 */ /* 0x000ea80000300a00 */
[----:B------:R-:W-:Y:S04]  /*48700*/  STL.64 [R1+0x160], R186 ;  /* 0x000160ba01007387 */ /* 0x000fe80000100a00 */
[----:B------:R-:W-:Y:S04]  /*48710*/  STL.64 [R1+0x4df8], R186 ;  /* 0x004df8ba01007387 */ /* 0x000fe80000100a00 */
[----:B------:R-:W2:Y:S01]  /*48720*/  LDL.LU.64 R154, [R1+0x2050] ;  /* 0x00205000019a7983 */ /* 0x000ea20000300a00 */
[----:B---3--:R-:W-:-:S03]  /*48730*/  IMAD.WIDE R122, R4, 0x4, R138 ;  /* 0x00000004047a7825 */ /* 0x008fc600078e028a */
[----:B------:R-:W3:Y:S01]  /*48740*/  LDL.LU.64 R138, [R1+0x23b8] ;  /* 0x0023b800018a7983 */ /* 0x000ee20000300a00 */
[----:B----4-:R-:W-:-:S03]  /*48750*/  IMAD.WIDE R120, R4, 0x4, R136 ;  /* 0x0000000404787825 */ /* 0x010fc600078e0288 */
[----:B------:R-:W-:Y:S04]  /*48760*/  STL.64 [R1+0x170], R184 ;  /* 0x000170b801007387 */ /* 0x000fe80000100a00 */
[----:B------:R-:W-:Y:S04]  /*48770*/  STL.64 [R1+0x4e00], R184 ;  /* 0x004e00b801007387 */ /* 0x000fe80000100a00 */
[----:B------:R-:W4:Y:S04]  /*48780*/  LDL.LU.64 R136, [R1+0x2068] ;  /* 0x0020680001887983 */ /* 0x000f280000300a00 */
[----:B------:R-:W-:Y:S04]  /*48790*/  STL.64 [R1+0x198], R166 ;  /* 0x000198a601007387 */ /* 0x000fe80000100a00 */
[----:B------:R-:W-:Y:S01]  /*487a0*/  STL.64 [R1+0x4e08], R166 ;  /* 0x004e08a601007387 */ /* 0x000fe20000100a00 */
[----:B--2---:R-:W-:-:S03]  /*487b0*/  IMAD.WIDE R100, R4, 0x4, R134 ;  /* 0x0000000404647825 */ /* 0x004fc600078e0286 */
[----:B------:R-:W2:Y:S04]  /*487c0*/  LDL.LU.64 R134, [R1+0x23c0] ;  /* 0x0023c00001867983 */ /* 0x000ea80000300a00 */
[----:B------:R-:W2:Y:S04]  /*487d0*/  LDL.LU.64 R150, [R1+0x2070] ;  /* 0x0020700001967983 */ /* 0x000ea80000300a00 */
[----:B------:R-:W-:Y:S04]  /*487e0*/  STL.64 [R1+0x1a0], R164 ;  /* 0x0001a0a401007387 */ /* 0x000fe80000100a00 */
[----:B------:R1:W-:Y:S01]  /*487f0*/  STL.64 [R1+0x4e10], R164 ;  /* 0x004e10a401007387 */ /* 0x0003e20000100a00 */
[----:B------:R-:W-:-:S03]  /*48800*/  IMAD.WIDE R98, R4, 0x4, R148 ;  /* 0x0000000404627825 */ /* 0x000fc600078e0294 */
[----:B------:R-:W2:Y:S04]  /*48810*/  LDL.LU.64 R148, [R1+0x23d8] ;  /* 0x0023d80001947983 */ /* 0x000ea80000300a00 */
[----:B------:R1:W-:Y:S01]  /*48820*/  STL.64 [R1+0x1d8], R122 ;  /* 0x0001d87a01007387 */ /* 0x0003e20000100a00 */
[----:B------:R-:W-:-:S03]  /*48830*/  IMAD.WIDE R30, R4, 0x4, R146 ;  /* 0x00000004041e7825 */ /* 0x000fc600078e0292 */
[----:B------:R-:W2:Y:S04]  /*48840*/  LDL.LU.64 R146, [R1+0x23e0] ;  /* 0x0023e00001927983 */ /* 0x000ea80000300a00 */
[----:B------:R1:W-:Y:S01]  /*48850*/  STL.64 [R1+0x1e0], R120 ;  /* 0x0001e07801007387 */ /* 0x0003e20000100a00 */
[----:B------:R-:W-:-:S03]  /*48860*/  IMAD.WIDE R32, R4, 0x4, R152 ;  /* 0x0000000404207825 */ /* 0x000fc600078e0298 */
[----:B------:R-:W2:Y:S01]  /*48870*/  LDL.LU.64 R152, [R1+0x2078] ;  /* 0x0020780001987983 */ /* 0x000ea20000300a00 */
[----:B------:R-:W-:-:S03]  /*48880*/  IMAD.WIDE R34, R4, 0x4, R144 ;  /* 0x0000000404227825 */ /* 0x000fc600078e0290 */
[----:B------:R1:W-:Y:S01]  /*48890*/  STL.64 [R1+0x238], R100 ;  /* 0x0002386401007387 */ /* 0x0003e20000100a00 */
[----:B------:R-:W-:-:S03]  /*488a0*/  IMAD.WIDE R36, R4, 0x4, R142 ;  /* 0x0000000404247825 */ /* 0x000fc600078e028e */
[----:B------:R-:W2:Y:S04]  /*488b0*/  LDL.LU.64 R144, [R1+0x2090] ;  /* 0x0020900001907983 */ /* 0x000ea80000300a00 */
[----:B------:R1:W-:Y:S04]  /*488c0*/  STL.64 [R1+0x240], R98 ;  /* 0x0002406201007387 */ /* 0x0003e80000100a00 */
[----:B------:R-:W2:Y:S01]  /*488d0*/  LDL.LU.64 R142, [R1+0x23e8] ;  /* 0x0023e800018e7983 */ /* 0x000ea20000300a00 */
[----:B------:R-:W-:-:S03]  /*488e0*/  IMAD.WIDE R38, R4, 0x4, R140 ;  /* 0x0000000404267825 */ /* 0x000fc600078e028c */
[----:B------:R1:W-:Y:S04]  /*488f0*/  STL.64 [R1+0x2a8], R30 ;  /* 0x0002a81e01007387 */ /* 0x0003e80000100a00 */
[----:B------:R-:W2:Y:S04]  /*48900*/  LDL.LU.64 R140, [R1+0x2098] ;  /* 0x00209800018c7983 */ /* 0x000ea80000300a00 */
[----:B------:R1:W-:Y:S01]  /*48910*/  STL.64 [R1+0x2b0], R32 ;  /* 0x0002b02001007387 */ /* 0x0003e20000100a00 */
[----:B------:R-:W-:-:S03]  /*48920*/  IMAD.WIDE R40, R4, 0x4, R154 ;  /* 0x0000000404287825 */ /* 0x000fc600078e029a */
[----:B------:R1:W-:Y:S04]  /*48930*/  STL.64 [R1+0x538], R34 ;  /* 0x0005382201007387 */ /* 0x0003e80000100a00 */
[----:B------:R-:W2:Y:S01]  /*48940*/  LDL.LU.64 R154, [R1+0x23f0] ;  /* 0x0023f000019a7983 */ /* 0x000ea20000300a00 */
[----:B---3--:R-:W-:-:S03]  /*48950*/  IMAD.WIDE R42, R4, 0x4, R138 ;  /* 0x00000004042a7825 */ /* 0x008fc600078e028a */
[----:B------:R-:W3:Y:S04]  /*48960*/  LDL.LU.64 R138, [R1+0x20b0] ;  /* 0x0020b000018a7983 */ /* 0x000ee80000300a00 */
[----:B------:R1:W-:Y:S01]  /*48970*/  STL.64 [R1+0x540], R36 ;  /* 0x0005402401007387 */ /* 0x0003e20000100a00 */
[----:B----4-:R-:W-:-:S03]  /*48980*/  IMAD.WIDE R44, R4, 0x4, R136 ;  /* 0x00000004042c7825 */ /* 0x010fc600078e0288 */
[----:B------:R-:W4:Y:S04]  /*48990*/  LDL.LU.64 R136, [R1+0x2408] ;  /* 0x0024080001887983 */ /* 0x000f280000300a00 */
[----:B------:R1:W-:Y:S01]  /*489a0*/  STL.64 [R1+0x578], R38 ;  /* 0x0005782601007387 */ /* 0x0003e20000100a00 */
[----:B--2---:R-:W-:-:S03]  /*489b0*/  IMAD.WIDE R196, R4, 0x4, R134 ;  /* 0x0000000404c47825 */ /* 0x004fc600078e0286 */
[----:B------:R-:W2:Y:S01]  /*489c0*/  LDL.LU.64 R134, [R1+0x20c8] ;  /* 0x0020c80001867983 */ /* 0x000ea20000300a00 */
[----:B------:R-:W-:-:S03]  /*489d0*/  IMAD.WIDE R182, R4, 0x4, R150 ;  /* 0x0000000404b67825 */ /* 0x000fc600078e0296 */
[----:B------:R1:W-:Y:S04]  /*489e0*/  STL.64 [R1+0x580], R40 ;  /* 0x0005802801007387 */ /* 0x0003e80000100a00 */
[----:B------:R-:W2:Y:S04]  /*489f0*/  LDL.LU.64 R150, [R1+0x2420] ;  /* 0x0024200001967983 */ /* 0x000ea80000300a00 */
        /* <DEDUP_REMOVED lines=15> */
[----:B------:R-:W-:Y:S01]  /*48af0*/  STL.64 [R1+0x640], R132 ;  /* 0x0006408401007387 */ /* 0x000fe20000100a00 */
[----:B------:R-:W-:-:S03]  /*48b00*/  IMAD.WIDE R96, R4, 0x4, R140 ;  /* 0x0000000404607825 */ /* 0x000fc600078e028c */
[----:B------:R-:W2:Y:S04]  /*48b10*/  LDL.LU.64 R140, [R1+0x2448] ;  /* 0x00244800018c7983 */ /* 0x000ea80000300a00 */
[----:B------:R1:W-:Y:S04]  /*48b20*/  STL.64 [R1+0x670], R162 ;  /* 0x000670a201007387 */ /* 0x0003e80000100a00 */
[----:B------:R1:W-:Y:S01]  /*48b30*/  STL.64 [R1+0x668], R118 ;  /* 0x0006687601007387 */ /* 0x0003e20000100a00 */
[----:B------:R-:W-:-:S03]  /*48b40*/  IMAD.WIDE R94, R4, 0x4, R154 ;  /* 0x00000004045e7825 */ /* 0x000fc600078e029a */
        /* <DEDUP_REMOVED lines=89> */
[----:B------:R-:W1:Y:S04]  /*490e0*/  LDL.LU.64 R144, [R1+0x21e8] ;  /* 0x0021e80001907983 */ /* 0x000e680000300a00 */
[----:B------:R1:W-:Y:S01]  /*490f0*/  STL.64 [R1+0x1028], R242 ;  /* 0x001028f201007387 */ /* 0x0003e20000100a00 */
[----:B------:R-:W-:-:S03]  /*49100*/  IMAD.WIDE R106, R4, 0x4, R142 ;  /* 0x00000004046a7825 */ /* 0x000fc600078e028e */
[----:B------:R-:W2:Y:S04]  /*49110*/  LDL.LU.64 R142, [R1+0x2530] ;  /* 0x00253000018e7983 */ /* 0x000ea80000300a00 */
[----:B------:R1:W-:Y:S01]  /*49120*/  STL.64 [R1+0x1098], R174 ;  /* 0x001098ae01007387 */ /* 0x0003e20000100a00 */
[----:B------:R-:W-:-:S03]  /*49130*/  IMAD.WIDE R78, R4, 0x4, R140 ;  /* 0x00000004044e7825 */ /* 0x000fc600078e028c */
[----:B------:R-:W2:Y:S04]  /*49140*/  LDL.LU.64 R140, [R1+0x21e0] ;  /* 0x0021e000018c7983 */ /* 0x000ea80000300a00 */
[----:B------:R1:W-:Y:S04]  /*49150*/  STL.64 [R1+0x1090], R172 ;  /* 0x001090ac01007387 */ /* 0x0003e80000100a00 */
[----:B------:R1:W-:Y:S01]  /*49160*/  STL.64 [R1+0x1bb0], R108 ;  /* 0x001bb06c01007387 */ /* 0x0003e20000100a00 */
[----:B------:R-:W-:-:S04]  /*49170*/  IMAD.WIDE R80, R4, 0x4, R154 ;  /* 0x0000000404507825 */ /* 0x000fc800078e029a */
[C---:B---3--:R-:W-:Y:S02]  /*49180*/  IMAD.WIDE R82, R4.reuse, 0x4, R138 ;  /* 0x0000000404527825 */ /* 0x048fe400078e028a */
[----:B------:R-:W3:Y:S04]  /*49190*/  LDL.LU.64 R138, [R1+0x2528] ;  /* 0x00252800018a7983 */ /* 0x000ee80000300a00 */
[----:B------:R3:W-:Y:S04]  /*491a0*/  STL.64 [R1+0x1ba8], R106 ;  /* 0x001ba86a01007387 */ /* 0x0007e80000100a00 */
[----:B------:R-:W3:Y:S01]  /*491b0*/  LDL.LU.64 R156, [R1+0x21d8] ;  /* 0x0021d800019c7983 */ /* 0x000ee20000300a00 */
        /* <DEDUP_REMOVED lines=14> */
[----:B------:R2:W-:Y:S04]  /*492a0*/  STL.64 [R1+0x1be8], R110 ;  /* 0x001be86e01007387 */ /* 0x0005e80000100a00 */
[----:B------:R-:W2:Y:S01]  /*492b0*/  LDL.LU.64 R154, [R1+0x21c0] ;  /* 0x0021c000019a7983 */ /* 0x000ea20000300a00 */
[----:B------:R-:W-:-:S03]  /*492c0*/  IMAD.WIDE R86, R4, 0x4, R152 ;  /* 0x0000000404567825 */ /* 0x000fc600078e0298 */
[----:B------:R2:W-:Y:S01]  /*492d0*/  STL.64 [R1+0x1be0], R248 ;  /* 0x001be0f801007387 */ /* 0x0005e20000100a00 */
[----:B-1----:R-:W-:-:S03]  /*492e0*/  IMAD.WIDE R8, R4, 0x4, R144 ;  /* 0x0000000404087825 */ /* 0x002fc600078e0290 */
[----:B------:R-:W2:Y:S04]  /*492f0*/  LDL.LU.64 R144, [R1+0x2508] ;  /* 0x0025080001907983 */ /* 0x000ea80000300a00 */
[----:B------:R1:W-:Y:S01]  /*49300*/  STL.64 [R1+0x1bf0], R250 ;  /* 0x001bf0fa01007387 */ /* 0x0003e20000100a00 */
[----:B------:R-:W-:-:S03]  /*49310*/  IMAD.WIDE R10, R4, 0x4, R142 ;  /* 0x00000004040a7825 */ /* 0x000fc600078e028e */
[----:B------:R-:W2:Y:S04]  /*49320*/  LDL.LU.64 R142, [R1+0x21b8] ;  /* 0x0021b800018e7983 */ /* 0x000ea80000300a00 */
[----:B------:R1:W-:Y:S01]  /*49330*/  STL.64 [R1+0x1c48], R88 ;  /* 0x001c485801007387 */ /* 0x0003e20000100a00 */
[----:B------:R-:W-:-:S03]  /*49340*/  IMAD.WIDE R12, R4, 0x4, R140 ;  /* 0x00000004040c7825 */ /* 0x000fc600078e028c */
[----:B------:R-:W2:Y:S04]  /*49350*/  LDL.LU.64 R152, [R1+0x2500] ;  /* 0x0025000001987983 */ /* 0x000ea80000300a00 */
[----:B------:R-:W2:Y:S04]  /*49360*/  LDL.LU.64 R140, [R1+0x21b0] ;  /* 0x0021b000018c7983 */ /* 0x000ea80000300a00 */
[----:B------:R1:W-:Y:S01]  /*49370*/  STL.64 [R1+0x1c68], R86 ;  /* 0x001c685601007387 */ /* 0x0003e20000100a00 */
[----:B---3--:R-:W-:-:S03]  /*49380*/  IMAD.WIDE R14, R4, 0x4, R138 ;  /* 0x00000004040e7825 */ /* 0x008fc600078e028a */
[----:B------:R-:W3:Y:S04]  /*49390*/  LDL.LU.64 R138, [R1+0x24f8] ;  /* 0x0024f800018a7983 */ /* 0x000ee80000300a00 */
[----:B------:R1:W-:Y:S04]  /*493a0*/  STL.64 [R1+0x1c58], R8 ;  /* 0x001c580801007387 */ /* 0x0003e80000100a00 */
[----:B------:R1:W-:Y:S01]  /*493b0*/  STL.64 [R1+0x1c80], R10 ;  /* 0x001c800a01007387 */ /* 0x0003e20000100a00 */
[----:B----4-:R-:W-:-:S03]  /*493c0*/  IMAD.WIDE R240, R4, 0x4, R136 ;  /* 0x0000000404f07825 */ /* 0x010fc600078e0288 */
[----:B------:R-:W4:Y:S04]  /*493d0*/  LDL.LU.64 R136, [R1+0x21a8] ;  /* 0x0021a80001887983 */ /* 0x000f280000300a00 */
[----:B------:R1:W-:Y:S01]  /*493e0*/  STL.64 [R1+0x1c78], R12 ;  /* 0x001c780c01007387 */ /* 0x0003e20000100a00 */
[----:B------:R-:W-:-:S04]  /*493f0*/  IMAD.WIDE R16, R4, 0x4, R156 ;  /* 0x0000000404107825 */ /* 0x000fc800078e029c */
[C---:B--2---:R-:W-:Y:S02]  /*49400*/  IMAD.WIDE R238, R4.reuse, 0x4, R134 ;  /* 0x0000000404ee7825 */ /* 0x044fe400078e0286 */
        /* <DEDUP_REMOVED lines=8> */
[----:B------:R-:W-:-:S04]  /*49490*/  IMAD.WIDE R190, R4, 0x4, R160 ;  /* 0x0000000404be7825 */ /* 0x000fc800078e02a0 */
[C---:B------:R-:W-:Y:S02]  /*494a0*/  IMAD.WIDE R232, R4.reuse, 0x4, R146 ;  /* 0x0000000404e87825 */ /* 0x040fe400078e0292 */
[----:B------:R-:W2:Y:S04]  /*494b0*/  LDL.LU.64 R146, [R1+0x2190] ;  /* 0x0021900001927983 */ /* 0x000ea80000300a00 */
[----:B------:R1:W-:Y:S01]  /*494c0*/  STL.64 [R1+0x1d88], R238 ;  /* 0x001d88ee01007387 */ /* 0x0003e20000100a00 */
[----:B------:R-:W-:-:S03]  /*494d0*/  IMAD.WIDE R230, R4, 0x4, R154 ;  /* 0x0000000404e67825 */ /* 0x000fc600078e029a */
        /* <DEDUP_REMOVED lines=8> */
[----:B------:R1:W-:Y:S01]  /*49560*/  STL.64 [R1+0x1da8], R230 ;  /* 0x001da8e601007387 */ /* 0x0003e20000100a00 */
[----:B------:R-:W-:-:S03]  /*49570*/  IMAD.WIDE R222, R4, 0x4, R140 ;  /* 0x0000000404de7825 */ /* 0x000fc600078e028c */
[----:B------:R-:W2:Y:S04]  /*49580*/  LDL.LU.64 R140, [R1+0x24d8] ;  /* 0x0024d800018c7983 */ /* 0x000ea80000300a00 */
        /* <DEDUP_REMOVED lines=10> */
[----:B------:R1:W-:Y:S04]  /*49630*/  STL.64 [R1+0x2998], R222 ;  /* 0x002998de01007387 */ /* 0x0003e80000100a00 */
[----:B------:R-:W2:Y:S04]  /*49640*/  LDL.LU.64 R158, [R1+0x2168] ;  /* 0x00216800019e7983 */ /* 0x000ea80000300a00 */
[----:B------:R1:W-:Y:S01]  /*49650*/  STL.64 [R1+0x29b0], R220 ;  /* 0x0029b0dc01007387 */ /* 0x0003e20000100a00 */
[----:B------:R-:W-:-:S03]  /*49660*/  IMAD.WIDE R214, R4, 0x4, R150 ;  /* 0x0000000404d67825 */ /* 0x000fc600078e0296 */
[----:B------:R-:W2:Y:S04]  /*49670*/  LDL.LU.64 R156, [R1+0x24b8] ;  /* 0x0024b800019c7983 */ /* 0x000ea80000300a00 */
[----:B------:R-:W2:Y:S01]  /*49680*/  LDL.LU.64 R154, [R1+0x2160] ;  /* 0x00216000019a7983 */ /* 0x000ea20000300a00 */
[----:B------:R-:W-:-:S03]  /*49690*/  IMAD.WIDE R212, R4, 0x4, R148 ;  /* 0x0000000404d47825 */ /* 0x000fc600078e0294 */
[----:B------:R1:W-:Y:S04]  /*496a0*/  STL.64 [R1+0x29a8], R218 ;  /* 0x0029a8da01007387 */ /* 0x0003e80000100a00 */
[----:B------:R-:W2:Y:S04]  /*496b0*/  LDL.LU.64 R152, [R1+0x24a8] ;  /* 0x0024a80001987983 */ /* 0x000ea80000300a00 */
[----:B------:R-:W2:Y:S04]  /*496c0*/  LDL.LU.64 R150, [R1+0x2158] ;  /* 0x0021580001967983 */ /* 0x000ea80000300a00 */
[----:B------:R1:W-:Y:S04]  /*496d0*/  STL.64 [R1+0x29c0], R216 ;  /* 0x0029c0d801007387 */ /* 0x0003e80000100a00 */
[----:B------:R-:W2:Y:S01]  /*496e0*/  LDL.LU.64 R148, [R1+0x24a0] ;  /* 0x0024a00001947983 */ /* 0x000ea20000300a00 */
[----:B------:R-:W-:-:S03]  /*496f0*/  IMAD.WIDE R210, R4, 0x4, R146 ;  /* 0x0000000404d27825 */ /* 0x000fc600078e0292 */
[----:B------:R-:W2:Y:S04]  /*49700*/  LDL.LU.64 R146, [R1+0x2150] ;  /* 0x0021500001927983 */ /* 0x000ea80000300a00 */
[----:B------:R1:W-:Y:S01]  /*49710*/  STL.64 [R1+0x29b8], R214 ;  /* 0x0029b8d601007387 */ /* 0x0003e20000100a00 */
[----:B------:R-:W-:-:S03]  /*49720*/  IMAD.WIDE R208, R4, 0x4, R144 ;  /* 0x0000000404d07825 */ /* 0x000fc600078e0290 */
[----:B------:R-:W2:Y:S01]  /*49730*/  LDL.LU.64 R144, [R1+0x2498] ;  /* 0x0024980001907983 */ /* 0x000ea20000300a00 */
[----:B------:R-:W-:-:S03]  /*49740*/  IMAD.WIDE R206, R4, 0x4, R142 ;  /* 0x0000000404ce7825 */ /* 0x000fc600078e028e */
[----:B------:R-:W2:Y:S04]  /*49750*/  LDL.LU.64 R142, [R1+0x2148] ;  /* 0x00214800018e7983 */ /* 0x000ea80000300a00 */
[----:B------:R1:W-:Y:S01]  /*49760*/  STL.64 [R1+0x29d0], R212 ;  /* 0x0029d0d401007387 */ /* 0x0003e20000100a00 */
[----:B------:R-:W-:-:S03]  /*49770*/  IMAD.WIDE R204, R4, 0x4, R140 ;  /* 0x0000000404cc7825 */ /* 0x000fc600078e028c */
[----:B------:R-:W2:Y:S04]  /*49780*/  LDL.LU.64 R140, [R1+0x2490] ;  /* 0x00249000018c7983 */ /* 0x000ea80000300a00 */
[----:B------:R1:W-:Y:S01]  /*49790*/  STL.64 [R1+0x29c8], R210 ;  /* 0x0029c8d201007387 */ /* 0x0003e20000100a00 */
[----:B------:R-:W-:-:S03]  /*497a0*/  IMAD.WIDE R202, R4, 0x4, R160 ;  /* 0x0000000404ca7825 */ /* 0x000fc600078e02a0 */
[----:B------:R1:W-:Y:S04]  /*497b0*/  STL.64 [R1+0x29e0], R208 ;  /* 0x0029e0d001007387 */ /* 0x0003e80000100a00 */
[----:B------:R1:W-:Y:S01]  /*497c0*/  STL.64 [R1+0x29d8], R206 ;  /* 0x0029d8ce01007387 */ /* 0x0003e20000100a00 */
[----:B---3--:R-:W-:-:S03]  /*497d0*/  IMAD.WIDE R200, R4, 0x4, R138 ;  /* 0x0000000404c87825 */ /* 0x008fc600078e028a */
        /* <DEDUP_REMOVED lines=8> */
[----:B------:R1:W-:Y:S04]  /*49860*/  STL.64 [R1+0x2a70], R200 ;  /* 0x002a70c801007387 */ /* 0x0003e80000100a00 */
[----:B------:R1:W-:Y:S01]  /*49870*/  STL.64 [R1+0x2a68], R198 ;  /* 0x002a68c601007387 */ /* 0x0003e20000100a00 */
[----:B------:R-:W-:-:S03]  /*49880*/  IMAD.WIDE R156, R4, 0x4, R156 ;  /* 0x00000004049c7825 */ /* 0x000fc600078e029c */
[----:B------:R1:W-:Y:S01]  /*49890*/  STL.64 [R1+0x2a60], R160 ;  /* 0x002a60a001007387 */ /* 0x0003e20000100a00 */
[----:B------:R-:W-:-:S03]  /*498a0*/  IMAD.WIDE R154, R4, 0x4, R154 ;  /* 0x00000004049a7825 */ /* 0x000fc600078e029a */
[----:B------:R1:W-:Y:S01]  /*498b0*/  STL.64 [R1+0x2a58], R158 ;  /* 0x002a589e01007387 */ /* 0x0003e20000100a00 */
[----:B------:R-:W-:-:S03]  /*498c0*/  IMAD.WIDE R152, R4, 0x4, R152 ;  /* 0x0000000404987825 */ /* 0x000fc600078e0298 */
[----:B------:R1:W-:Y:S01]  /*498d0*/  STL.64 [R1+0x2a50], R156 ;  /* 0x002a509c01007387 */ /* 0x0003e20000100a00 */
[----:B------:R-:W-:-:S03]  /*498e0*/  IMAD.WIDE R150, R4, 0x4, R150 ;  /* 0x0000000404967825 */ /* 0x000fc600078e0296 */
[----:B------:R1:W-:Y:S04]  /*498f0*/  STL.64 [R1+0x2a48], R154 ;  /* 0x002a489a01007387 */ /* 0x0003e80000100a00 */
[----:B------:R1:W-:Y:S01]  /*49900*/  STL.64 [R1+0x2a40], R152 ;  /* 0x002a409801007387 */ /* 0x0003e20000100a00 */
[----:B------:R-:W-:-:S03]  /*49910*/  IMAD.WIDE R148, R4, 0x4, R148 ;  /* 0x0000000404947825 */ /* 0x000fc600078e0294 */
[----:B------:R1:W-:Y:S04]  /*49920*/  STL.64 [R1+0x2a38], R150 ;  /* 0x002a389601007387 */ /* 0x0003e80000100a00 */
[----:B------:R1:W-:Y:S04]  /*49930*/  STL.64 [R1+0x2a30], R148 ;  /* 0x002a309401007387 */ /* 0x0003e80000100a00 */
[----:B------:R-:W2:Y:S04]  /*49940*/  LDL.64 R164, [R1+0x18] ;  /* 0x0000180001a47983 */ /* 0x000ea80000100a00 */
[----:B------:R-:W2:Y:S04]  /*49950*/  LDL.64 R166, [R1+0x20] ;  /* 0x0000200001a67983 */ /* 0x000ea80000100a00 */
[----:B------:R-:W2:Y:S04]  /*49960*/  LDL.64 R184, [R1+0xb8] ;  /* 0x0000b80001b87983 */ /* 0x000ea80000100a00 */
[----:B------:R-:W2:Y:S04]  /*49970*/  LDL.64 R186, [R1+0xd0] ;  /* 0x0000d00001ba7983 */ /* 0x000ea80000100a00 */
[----:B------:R-:W2:Y:S01]  /*49980*/  LDL.64 R244, [R1+0xf8] ;  /* 0x0000f80001f47983 */ /* 0x000ea20000100a00 */
[----:B------:R-:W-:-:S04]  /*49990*/  IMAD.WIDE R28, R4, 0x4, R28 ;  /* 0x00000004041c7825 */ /* 0x000fc800078e021c */
[C---:B------:R-:W-:Y:S01]  /*499a0*/  IMAD.WIDE R26, R4.reuse, 0x4, R26 ;  /* 0x00000004041a7825 */ /* 0x040fe200078e021a */
[----:B------:R1:W-:Y:S03]  /*499b0*/  LDGSTS.E [R246+0x20700], desc[UR58][R28.64], P2 ;  /* 0x207000001cf67fae */ /* 0x0003e6000912187a */
        /* <DEDUP_REMOVED lines=19> */
[----:B------:R1:W-:Y:S03]  /*49af0*/  STL.64 [R1+0x2a28], R146 ;  /* 0x002a289201007387 */ /* 0x0003e60000100a00 */
[C---:B------:R-:W-:Y:S01]  /*49b00*/  IMAD.WIDE R168, R4.reuse, 0x4, R168 ;  /* 0x0000000404a87825 */ /* 0x040fe200078e02a8 */
[----:B------:R1:W-:Y:S03]  /*49b10*/  LDGSTS.E [R246+0x22f00], desc[UR58][R124.64], P2 ;  /* 0x22f000007cf67fae */ /* 0x0003e6000912187a */
[C---:B------:R-:W-:Y:S01]  /*49b20*/  IMAD.WIDE R142, R4.reuse, 0x4, R142 ;  /* 0x00000004048e7825 */ /* 0x040fe200078e028e */
[----:B------:R1:W-:Y:S03]  /*49b30*/  STL.64 [R1+0x2a20], R144 ;  /* 0x002a209001007387 */ /* 0x0003e60000100a00 */
[C---:B------:R-:W-:Y:S01]  /*49b40*/  IMAD.WIDE R170, R4.reuse, 0x4, R170 ;  /* 0x0000000404aa7825 */ /* 0x040fe200078e02aa */
[----:B------:R1:W-:Y:S03]  /*49b50*/  LDGSTS.E [R246+0x22f80], desc[UR58][R126.64], P0 ;  /* 0x22f800007ef67fae */ /* 0x0003e6000812187a */
[C---:B------:R-:W-:Y:S01]  /*49b60*/  IMAD.WIDE R140, R4.reuse, 0x4, R140 ;  /* 0x00000004048c7825 */ /* 0x040fe200078e028c */
[----:B------:R1:W-:Y:S04]  /*49b70*/  STL.64 [R1+0x2a18], R142 ;  /* 0x002a188e01007387 */ /* 0x0003e80000100a00 */
[----:B------:R1:W-:Y:S04]  /*49b80*/  LDGSTS.E [R246+0x23700], desc[UR58][R168.64], P2 ;  /* 0x23700000a8f67fae */ /* 0x0003e8000912187a */
[----:B------:R1:W-:Y:S04]  /*49b90*/  STL.64 [R1+0x2a10], R140 ;  /* 0x002a108c01007387 */ /* 0x0003e80000100a00 */
[----:B------:R1:W-:Y:S04]  /*49ba0*/  LDGSTS.E [R246+0x23780], desc[UR58][R170.64], P0 ;  /* 0x23780000aaf67fae */ /* 0x0003e8000812187a */
[----:B------:R1:W-:Y:S04]  /*49bb0*/  LDGSTS.E [R246+0x23f00], desc[UR58][R188.64], P2 ;  /* 0x23f00000bcf67fae */ /* 0x0003e8000912187a */
[----:B------:R1:W-:Y:S01]  /*49bc0*/  LDGSTS.E [R246+0x23f80], desc[UR58][R190.64], P0 ;  /* 0x23f80000bef67fae */ /* 0x0003e2000812187a */
[----:B---3--:R-:W-:-:S05]  /*49bd0*/  IMAD.WIDE R138, R4, 0x4, R138 ;  /* 0x00000004048a7825 */ /* 0x008fca00078e028a */
[----:B------:R3:W-:Y:S01]  /*49be0*/  STL.64 [R1+0x2a08], R138 ;  /* 0x002a088a01007387 */ /* 0x0007e20000100a00 */
[----:B----4-:R-:W-:-:S05]  /*49bf0*/  IMAD.WIDE R136, R4, 0x4, R136 ;  /* 0x0000000404887825 */ /* 0x010fca00078e0288 */
[----:B------:R4:W-:Y:S01]  /*49c00*/  STL.64 [R1+0x2a00], R136 ;  /* 0x002a008801007387 */ /* 0x0009e20000100a00 */
[----:B--2---:R-:W-:-:S05]  /*49c10*/  IMAD.WIDE R134, R4, 0x4, R134 ;  /* 0x0000000404867825 */ /* 0x004fca00078e0286 */
[----:B------:R2:W-:Y:S04]  /*49c20*/  STL.64 [R1+0x29f8], R134 ;  /* 0x0029f88601007387 */ /* 0x0005e80000100a00 */
[----:B------:R1:W-:Y:S04]  /*49c30*/  LDGSTS.E [R246+0x24700], desc[UR58][R164.64], P2 ;  /* 0x24700000a4f67fae */ /* 0x0003e8000912187a */
[----:B------:R1:W-:Y:S04]  /*49c40*/  LDGSTS.E [R246+0x24780], desc[UR58][R166.64], P0 ;  /* 0x24780000a6f67fae */ /* 0x0003e8000812187a */
[----:B------:R1:W-:Y:S04]  /*49c50*/  LDGSTS.E [R246+0x24f00], desc[UR58][R184.64], P2 ;  /* 0x24f00000b8f67fae */ /* 0x0003e8000912187a */
[----:B------:R-:W3:Y:S04]  /*49c60*/  LDL.LU.64 R164, [R1+0x4e10] ;  /* 0x004e100001a47983 */ /* 0x000ee80000300a00 */
[----:B------:R-:W4:Y:S04]  /*49c70*/  LDL.LU.64 R166, [R1+0x4e08] ;  /* 0x004e080001a67983 */ /* 0x000f280000300a00 */
[----:B------:R-:W2:Y:S04]  /*49c80*/  LDL.LU.64 R184, [R1+0x4e00] ;  /* 0x004e000001b87983 */ /* 0x000ea80000300a00 */
[----:B------:R1:W-:Y:S04]  /*49c90*/  LDGSTS.E [R246+0x24f80], desc[UR58][R186.64], P0 ;  /* 0x24f80000baf67fae */ /* 0x0003e8000812187a */
[----:B------:R1:W-:Y:S04]  /*49ca0*/  LDGSTS.E [R246+0x25700], desc[UR58][R244.64], P2 ;  /* 0x25700000f4f67fae */ /* 0x0003e8000912187a */
[----:B------:R-:W3:Y:S04]  /*49cb0*/  LDL.LU.64 R186, [R1+0x4df8] ;  /* 0x004df80001ba7983 */ /* 0x000ee80000300a00 */
[----:B------:R-:W4:Y:S04]  /*49cc0*/  LDL.LU.64 R244, [R1+0x4df0] ;  /* 0x004df00001f47983 */ /* 0x000f280000300a00 */
[----:B----4-:R4:W-:Y:S04]  /*49cd0*/  LDGSTS.E [R246+0x25780], desc[UR58][R244.64], P0 ;  /* 0x25780000f4f67fae */ /* 0x0109e8000812187a */
[----:B---3--:R4:W-:Y:S04]  /*49ce0*/  LDGSTS.E [R246+0x25f00], desc[UR58][R186.64], P2 ;  /* 0x25f00000baf67fae */ /* 0x0089e8000912187a */
[----:B--2---:R4:W-:Y:S04]  /*49cf0*/  LDGSTS.E [R246+0x25f80], desc[UR58][R184.64], P0 ;  /* 0x25f80000b8f67fae */ /* 0x0049e8000812187a */
[----:B------:R4:W5:Y:S04]  /*49d00*/  LDL.LU.64 R244, [R1+0x4de8] ;  /* 0x004de80001f47983 */ /* 0x0009680000300a00 */
[----:B------:R4:W5:Y:S04]  /*49d10*/  LDL.LU.64 R186, [R1+0x4de0] ;  /* 0x004de00001ba7983 */ /* 0x0009680000300a00 */
[----:B------:R4:W5:Y:S04]  /*49d20*/  LDL.LU.64 R184, [R1+0x4dd8] ;  /* 0x004dd80001b87983 */ /* 0x0009680000300a00 */
[----:B------:R4:W-:Y:S04]  /*49d30*/  LDGSTS.E [R246+0x26700], desc[UR58][R166.64], P2 ;  /* 0x26700000a6f67fae */ /* 0x0009e8000912187a */
[----:B------:R4:W-:Y:S04]  /*49d40*/  LDGSTS.E [R246+0x26780], desc[UR58][R164.64], P0 ;  /* 0x26780000a4f67fae */ /* 0x0009e8000812187a */
[----:B------:R4:W-:Y:S04]  /*49d50*/  LDGSTS.E [R246+0x26f00], desc[UR58][R122.64], P2 ;  /* 0x26f000007af67fae */ /* 0x0009e8000912187a */
        /* <DEDUP_REMOVED lines=120> */
[----:B-1----:R4:W5:Y:S04]  /*4a4e0*/  LDL.LU.64 R250, [R1+0x4bf0] ;  /* 0x004bf00001fa7983 */ /* 0x0029680000300a00 */
        /* <DEDUP_REMOVED lines=82> */
[----:B------:R4:W5:Y:S04]  /*4aa10*/  LDL.LU.64 R136, [R1+0x4aa0] ;  /* 0x004aa00001887983 */ /* 0x0009680000300a00 */
[----:B------:R4:W5:Y:S04]  /*4aa20*/  LDL.LU.64 R134, [R1+0x4a98] ;  /* 0x004a980001867983 */ /* 0x0009680000300a00 */
[----:B------:R4:W-:Y:S04]  /*4aa30*/  STL [R1+0xe88], RZ ;  /* 0x000e88ff01007387 */ /* 0x0009e80000100800 */
        /* <DEDUP_REMOVED lines=816> */
[----:B------:R4:W-:Y:S01]  /*4dd40*/  STL [R1+0x12ac], RZ ;  /* 0x0012acff01007387 */ /* 0x0009e20000100800 */
[----:B------:R-:W-:-:S06]  /*4dd50*/  UISETP.GE.AND UP0, UPT, UR8, 0x40, UPT ;  /* 0x000000400800788c */ /* 0x000fcc000bf06270 */
[----:B------:R-:W-:Y:S01]  /*4dd60*/  PLOP3.LUT P0, PT, PT, PT, UP0, 0x80, 0x0 ;  /* 0x000000000000781c */ /* 0x000fe20003f0f008 */
        /* <DEDUP_REMOVED lines=204> */
[----:B------:R-:W0:Y:S01]  /*4ea30*/  LDGDEPBAR ;  /* 0x00000000000079af */ /* 0x000e220000000000 */
[----:B------:R-:W-:Y:S05]  /*4ea40*/  @!P0 BRA `(.L_x_0) ;  /* 0x000008a000d08947 */ /* 0x000fea0003800000 */
[----:B------:R1:W-:Y:S04]  /*4ea50*/  STL.64 [R1+0x4ac0], R190 ;  /* 0x004ac0be01007387 */ /* 0x0003e80000100a00 */
[----:B-1----:R-:W2:Y:S04]  /*4ea60*/  LDL.LU.64 R190, [R1+0x2030] ;  /* 0x0020300001be7983 */ /* 0x002ea80000300a00 */
[----:B-----5:R4:W-:Y:S04]  /*4ea70*/  STL.64 [R1+0x4ab8], R192 ;  /* 0x004ab8c001007387 */ /* 0x0209e80000100a00 */
[----:B----4-:R-:W3:Y:S04]  /*4ea80*/  LDL.LU.64 R192, [R1+0x2048] ;  /* 0x0020480001c07983 */ /* 0x010ee80000300a00 */
[----:B------:R1:W-:Y:S04]  /*4ea90*/  STL.64 [R1+0x4ab0], R194 ;  /* 0x004ab0c201007387 */ /* 0x0003e80000100a00 */
[----:B-1----:R-:W4:Y:S04]  /*4eaa0*/  LDL.LU.64 R194, [R1+0xe50] ;  /* 0x000e500001c27983 */ /* 0x002f280000300a00 */
[----:B------:R1:W-:Y:S04]  /*4eab0*/  STL.64 [R1+0x4aa8], R196 ;  /* 0x004aa8c401007387 */ /* 0x0003e80000100a00 */
[----:B-1----:R-:W4:Y:S04]  /*4eac0*/  LDL.LU.64 R196, [R1+0xe58] ;  /* 0x000e580001c47983 */ /* 0x002f280000300a00 */
[----:B------:R1:W-:Y:S04]  /*4ead0*/  STL.64 [R1+0x4aa0], R244 ;  /* 0x004aa0f401007387 */ /* 0x0003e80000100a00 */
[----:B-1----:R-:W4:Y:S04]  /*4eae0*/  LDL.LU.64 R244, [R1+0xfd0] ;  /* 0x000fd00001f47983 */ /* 0x002f280000300a00 */
[----:B------:R1:W-:Y:S04]  /*4eaf0*/  STL [R1+0x4a9c], R4 ;  /* 0x004a9c0401007387 */ /* 0x0003e80000100800 */
[----:B-1----:R-:W4:Y:S04]  /*4eb00*/  LDL.LU.64 R4, [R1+0xfe0] ;  /* 0x000fe00001047983 */ /* 0x002f280000300a00 */
[----:B------:R1:W-:Y:S04]  /*4eb10*/  STL [R1+0x4a98], R247 ;  /* 0x004a98f701007387 */ /* 0x0003e80000100800 */
[----:B-1----:R-:W4:Y:S01]  /*4eb20*/  LDL.LU.64 R246, [R1+0xe90] ;  /* 0x000e900001f67983 */ /* 0x002f220000300a00 */
[----:B--2---:R-:W-:-:S03]  /*4eb30*/  IMAD.MOV.U32 R0, RZ, RZ, R191 ;  /* 0x000000ffff007224 */ /* 0x004fc600078e00bf */
[----:B------:R1:W-:Y:S04]  /*4eb40*/  STL [R1+0x3f74], R190 ;  /* 0x003f74be01007387 */ /* 0x0003e80000100800 */
[----:B-1----:R-:W2:Y:S04]  /*4eb50*/  LDL.LU.64 R190, [R1+0x4ac0] ;  /* 0x004ac00001be7983 */ /* 0x002ea80000300a00 */
[----:B---3--:R-:W-:Y:S04]  /*4eb60*/  STL [R1+0x3f7c], R192 ;  /* 0x003f7cc001007387 */ /* 0x008fe80000100800 */
[----:B------:R1:W-:Y:S02]  /*4eb70*/  STL [R1+0x3f70], R0 ;  /* 0x003f700001007387 */ /* 0x0003e40000100800 */
[----:B-1----:R-:W-:-:S02]  /*4eb80*/  MOV R0, R193 ;  /* 0x000000c100007202 */ /* 0x002fc40000000f00 */
[----:B------:R-:W3:Y:S04]  /*4eb90*/  LDL.LU.64 R192, [R1+0x4ab8] ;  /* 0x004ab80001c07983 */ /* 0x000ee80000300a00 */
[----:B----4-:R-:W-:Y:S04]  /*4eba0*/  STL [R1+0x3f84], R194 ;  /* 0x003f84c201007387 */ /* 0x010fe80000100800 */
[----:B------:R1:W-:Y:S02]  /*4ebb0*/  STL [R1+0x3f78], R0 ;  /* 0x003f780001007387 */ /* 0x0003e40000100800 */
[----:B-1----:R-:W-:-:S02]  /*4ebc0*/  IMAD.MOV.U32 R0, RZ, RZ, R195 ;  /* 0x000000ffff007224 */ /* 0x002fc400078e00c3 */
[----:B------:R-:W4:Y:S04]  /*4ebd0*/  LDL.LU.64 R194, [R1+0x4ab0] ;  /* 0x004ab00001c27983 */ /* 0x000f280000300a00 */
[----:B------:R-:W-:Y:S04]  /*4ebe0*/  STL [R1+0x3f8c], R196 ;  /* 0x003f8cc401007387 */ /* 0x000fe80000100800 */
[----:B------:R1:W-:Y:S02]  /*4ebf0*/  STL [R1+0x3f80], R0 ;  /* 0x003f800001007387 */ /* 0x0003e40000100800 */
[----:B-1----:R-:W-:-:S02]  /*4ec00*/  IMAD.MOV.U32 R0, RZ, RZ, R197 ;  /* 0x000000ffff007224 */ /* 0x002fc400078e00c5 */
[----:B------:R-:W4:Y:S04]  /*4ec10*/  LDL.LU.64 R196, [R1+0x4aa8] ;  /* 0x004aa80001c47983 */ /* 0x000f280000300a00 */
[----:B------:R-:W-:Y:S04]  /*4ec20*/  STL [R1+0x3f90], R134 ;  /* 0x003f908601007387 */ /* 0x000fe80000100800 */
[----:B------:R-:W-:Y:S04]  /*4ec30*/  STL [R1+0x3f88], R0 ;  /* 0x003f880001007387 */ /* 0x000fe80000100800 */
[----:B------:R-:W-:Y:S04]  /*4ec40*/  STL [R1+0x3f68], R135 ;  /* 0x003f688701007387 */ /* 0x000fe80000100800 */
[----:B------:R-:W-:Y:S04]  /*4ec50*/  STL [R1+0x3f6c], R136 ;  /* 0x003f6c8801007387 */ /* 0x000fe80000100800 */
[----:B------:R1:W-:Y:S04]  /*4ec60*/  STL [R1+0x3f60], R137 ;  /* 0x003f608901007387 */ /* 0x0003e80000100800 */
[----:B-1----:R-:W2:Y:S04]  /*4ec70*/  LDL.LU.64 R136, [R1+0xf20] ;  /* 0x000f200001887983 */ /* 0x002ea80000300a00 */
[----:B------:R-:W3:Y:S04]  /*4ec80*/  LDL.LU.64 R134, [R1+0xf28] ;  /* 0x000f280001867983 */ /* 0x000ee80000300a00 */
[----:B------:R-:W-:Y:S04]  /*4ec90*/  STL [R1+0x3f64], R198 ;  /* 0x003f64c601007387 */ /* 0x000fe80000100800 */
[----:B------:R1:W-:Y:S04]  /*4eca0*/  STL [R1+0x3f58], R199 ;  /* 0x003f58c701007387 */ /* 0x0003e80000100800 */
[----:B-1----:R-:W4:Y:S04]  /*4ecb0*/  LDL.LU.64 R198, [R1+0x1068] ;  /* 0x0010680001c67983 */ /* 0x002f280000300a00 */
[----:B------:R-:W-:Y:S04]  /*4ecc0*/  STL [R1+0x3f5c], R200 ;  /* 0x003f5cc801007387 */ /* 0x000fe80000100800 */
[----:B------:R1:W-:Y:S04]  /*4ecd0*/  STL [R1+0x3f30], R201 ;  /* 0x003f30c901007387 */ /* 0x0003e80000100800 */
[----:B-1----:R-:W2:Y:S01]  /*4ece0*/  LDL.LU.64 R200, [R1+0xe98] ;  /* 0x000e980001c87983 */ /* 0x002ea20000300a00 */
[----:B------:R-:W-:-:S03]  /*4ecf0*/  IMAD.MOV.U32 R0, RZ, RZ, R245 ;  /* 0x000000ffff007224 */ /* 0x000fc600078e00f5 */
[----:B------:R1:W-:Y:S04]  /*4ed00*/  STL [R1+0x3f38], R244 ;  /* 0x003f38f401007387 */ /* 0x0003e80000100800 */
[----:B-1----:R-:W3:Y:S04]  /*4ed10*/  LDL.LU.64 R244, [R1+0x4aa0] ;  /* 0x004aa00001f47983 */ /* 0x002ee80000300a00 */
[----:B------:R1:W-:Y:S04]  /*4ed20*/  STL [R1+0x3f40], R4 ;  /* 0x003f400401007387 */ /* 0x0003e80000100800 */
[----:B------:R1:W-:Y:S04]  /*4ed30*/  STL [R1+0x3f34], R0 ;  /* 0x003f340001007387 */ /* 0x0003e80000100800 */
[----:B-1----:R-:W3:Y:S01]  /*4ed40*/  LDL.LU R4, [R1+0x4a9c] ;  /* 0x004a9c0001047983 */ /* 0x002ee20000300800 */
[----:B------:R-:W-:-:S03]  /*4ed50*/  MOV R0, R5 ;  /* 0x0000000500007202 */ /* 0x000fc60000000f00 */
[----:B------:R-:W-:Y:S04]  /*4ed60*/  STL [R1+0x3f48], R246 ;  /* 0x003f48f601007387 */ /* 0x000fe80000100800 */
[----:B------:R1:W-:Y:S02]  /*4ed70*/  STL [R1+0x3f3c], R0 ;  /* 0x003f3c0001007387 */ /* 0x0003e40000100800 */
[----:B-1----:R-:W-:Y:S02]  /*4ed80*/  IMAD.MOV.U32 R0, RZ, RZ, R247 ;  /* 0x000000ffff007224 */ /* 0x002fe400078e00f7 */
[----:B------:R-:W3:Y:S04]  /*4ed90*/  LDL.LU R247, [R1+0x4a98] ;  /* 0x004a980001f77983 */ /* 0x000ee80000300800 */
[----:B--2---:R-:W-:Y:S04]  /*4eda0*/  STL [R1+0x3f50], R200 ;  /* 0x003f50c801007387 */ /* 0x004fe80000100800 */
[----:B------:R1:W-:Y:S04]  /*4edb0*/  STL [R1+0x3f44], R0 ;  /* 0x003f440001007387 */ /* 0x0003e80000100800 */
[----:B------:R-:W-:Y:S01]  /*4edc0*/  STL [R1+0x3f54], R138 ;  /* 0x003f548a01007387 */ /* 0x000fe20000100800 */
[----:B-1----:R-:W-:-:S05]  /*4edd0*/  IMAD.MOV.U32 R0, RZ, RZ, R201 ;  /* 0x000000ffff007224 */ /* 0x002fca00078e00c9 */
[----:B------:R-:W-:Y:S04]  /*4ede0*/  STL [R1+0x3f4c], R0 ;  /* 0x003f4c0001007387 */ /* 0x000fe80000100800 */
[----:B------:R1:W-:Y:S04]  /*4edf0*/  STL [R1+0x3f28], R139 ;  /* 0x003f288b01007387 */ /* 0x0003e80000100800 */
[----:B------:R-:W-:Y:S04]  /*4ee00*/  STL [R1+0x3f2c], R140 ;  /* 0x003f2c8c01007387 */ /* 0x000fe80000100800 */
[----:B-1----:R-:W2:Y:S04]  /*4ee10*/  LDL.LU.64 R138, [R1+0xfc8] ;  /* 0x000fc800018a7983 */ /* 0x002ea80000300a00 */
[----:B------:R1:W-:Y:S04]  /*4ee20*/  STL [R1+0x3f20], R141 ;  /* 0x003f208d01007387 */ /* 0x0003e80000100800 */
[----:B-1----:R-:W4:Y:S04]  /*4ee30*/  LDL.LU.64 R140, [R1+0x1050] ;  /* 0x00105000018c7983 */ /* 0x002f280000300a00 */
[----:B------:R-:W2:Y:S04]  /*4ee40*/  LDL.LU.64 R200, [R1+0xfd8] ;  /* 0x000fd80001c87983 */ /* 0x000ea80000300a00 */
[----:B------:R-:W-:Y:S04]  /*4ee50*/  STL [R1+0x3f24], R202 ;  /* 0x003f24ca01007387 */ /* 0x000fe80000100800 */
[----:B------:R1:W-:Y:S04]  /*4ee60*/  STL [R1+0x3f18], R203 ;  /* 0x003f18cb01007387 */ /* 0x0003e80000100800 */
[----:B-1----:R-:W2:Y:S04]  /*4ee70*/  LDL.LU.64 R202, [R1+0x19b0] ;  /* 0x0019b00001ca7983 */ /* 0x002ea80000300a00 */
[----:B------:R-:W-:Y:S04]  /*4ee80*/  STL [R1+0x3f1c], R204 ;  /* 0x003f1ccc01007387 */ /* 0x000fe80000100800 */
[----:B------:R1:W-:Y:S04]  /*4ee90*/  STL [R1+0x3ee0], R205 ;  /* 0x003ee0cd01007387 */ /* 0x0003e80000100800 */
[----:B-1----:R-:W2:Y:S01]  /*4eea0*/  LDL.LU.64 R204, [R1+0x1998] ;  /* 0x0019980001cc7983 */ /* 0x002ea20000300a00 */
[----:B----4-:R-:W-:-:S03]  /*4eeb0*/  IMAD.MOV.U32 R0, RZ, RZ, R141 ;  /* 0x000000ffff007224 */ /* 0x010fc600078e008d */
[----:B------:R-:W-:Y:S04]  /*4eec0*/  STL [R1+0x3ee8], R140 ;  /* 0x003ee88c01007387 */ /* 0x000fe80000100800 */
[----:B------:R-:W-:Y:S04]  /*4eed0*/  STL [R1+0x3ef0], R198 ;  /* 0x003ef0c601007387 */ /* 0x000fe80000100800 */
[----:B------:R1:W-:Y:S04]  /*4eee0*/  STL [R1+0x3ee4], R0 ;  /* 0x003ee40001007387 */ /* 0x0003e80000100800 */
[----:B------:R-:W-:Y:S01]  /*4eef0*/  STL [R1+0x3ef8], R136 ;  /* 0x003ef88801007387 */ /* 0x000fe20000100800 */
[----:B-1----:R-:W-:-:S05]  /*4ef00*/  MOV R0, R199 ;  /* 0x000000c700007202 */ /* 0x002fca0000000f00 */
[----:B------:R1:W-:Y:S04]  /*4ef10*/  STL [R1+0x3eec], R0 ;  /* 0x003eec0001007387 */ /* 0x0003e80000100800 */
[----:B---3--:R-:W-:Y:S01]  /*4ef20*/  STL [R1+0x3f00], R134 ;  /* 0x003f008601007387 */ /* 0x008fe20000100800 */
[----:B-1----:R-:W-:-:S05]  /*4ef30*/  IMAD.MOV.U32 R0, RZ, RZ, R137 ;  /* 0x000000ffff007224 */ /* 0x002fca00078e0089 */
[----:B------:R1:W-:Y:S04]  /*4ef40*/  STL [R1+0x3ef4], R0 ;  /* 0x003ef40001007387 */ /* 0x0003e80000100800 */
[----:B------:R-:W-:Y:S01]  /*4ef50*/  STL [R1+0x3f08], R142 ;  /* 0x003f088e01007387 */ /* 0x000fe20000100800 */
[----:B-1----:R-:W-:-:S05]  /*4ef60*/  IMAD.MOV.U32 R0, RZ, RZ, R135 ;  /* 0x000000ffff007224 */ /* 0x002fca00078e0087 */
[----:B------:R2:W-:Y:S04]  /*4ef70*/  STL [R1+0x3efc], R0 ;  /* 0x003efc0001007387 */ /* 0x0005e80000100800 */
[----:B------:R-:W3:Y:S04]  /*4ef80*/  LDL.LU.64 R140, [R1+0x19c8] ;  /* 0x0019c800018c7983 */ /* 0x000ee80000300a00 */
[----:B------:R-:W-:Y:S04]  /*4ef90*/  STL [R1+0x3f04], R143 ;  /* 0x003f048f01007387 */ /* 0x000fe80000100800 */
[----:B------:R-:W4:Y:S04]  /*4efa0*/  LDL.LU.64 R198, [R1+0x19e0] ;  /* 0x0019e00001c67983 */ /* 0x000f280000300a00 */
[----:B------:R-:W-:Y:S04]  /*4efb0*/  STL [R1+0x3f10], R144 ;  /* 0x003f109001007387 */ /* 0x000fe80000100800 */
[----:B------:R-:W4:Y:S04]  /*4efc0*/  LDL.LU.64 R136, [R1+0x1048] ;  /* 0x0010480001887983 */ /* 0x000f280000300a00 */
[----:B------:R-:W-:Y:S04]  /*4efd0*/  STL [R1+0x3f0c], R145 ;  /* 0x003f0c9101007387 */ /* 0x000fe80000100800 */
[----:B------:R-:W4:Y:S01]  /*4efe0*/  LDL.LU.64 R134, [R1+0x1058] ;  /* 0x0010580001867983 */ /* 0x000f220000300a00 */
[----:B--2---:R-:W-:-:S03]  /*4eff0*/  IMAD.MOV.U32 R0, RZ, RZ, R205 ;  /* 0x000000ffff007224 */ /* 0x004fc600078e00cd */
[----:B------:R-:W-:Y:S04]  /*4f000*/  STL [R1+0x3f14], R206 ;  /* 0x003f14ce01007387 */ /* 0x000fe80000100800 */
[----:B------:R-:W-:Y:S04]  /*4f010*/  STL [R1+0x3ed8], R207 ;  /* 0x003ed8cf01007387 */ /* 0x000fe80000100800 */
[----:B------:R-:W-:Y:S04]  /*4f020*/  STL [R1+0x3edc], R208 ;  /* 0x003edcd001007387 */ /* 0x000fe80000100800 */
[----:B------:R-:W-:Y:S04]  /*4f030*/  STL [R1+0x3ea0], R209 ;  /* 0x003ea0d101007387 */ /* 0x000fe80000100800 */
[----:B------:R-:W-:Y:S04]  /*4f040*/  STL [R1+0x3ea8], R204 ;  /* 0x003ea8cc01007387 */ /* 0x000fe80000100800 */
[----:B------:R-:W-:Y:S04]  /*4f050*/  STL [R1+0x3eb0], R202 ;  /* 0x003eb0ca01007387 */ /* 0x000fe80000100800 */
[----:B------:R1:W-:Y:S04]  /*4f060*/  STL [R1+0x3ea4], R0 ;  /* 0x003ea40001007387 */ /* 0x0003e80000100800 */
[----:B------:R-:W-:Y:S01]  /*4f070*/  STL [R1+0x3eb8], R138 ;  /* 0x003eb88a01007387 */ /* 0x000fe20000100800 */
[----:B-1----:R-:W-:-:S05]  /*4f080*/  MOV R0, R203 ;  /* 0x000000cb00007202 */ /* 0x002fca0000000f00 */
[----:B------:R1:W-:Y:S04]  /*4f090*/  STL [R1+0x3eac], R0 ;  /* 0x003eac0001007387 */ /* 0x0003e80000100800 */
[----:B------:R-:W-:Y:S01]  /*4f0a0*/  STL [R1+0x3ec0], R200 ;  /* 0x003ec0c801007387 */ /* 0x000fe20000100800 */
[----:B-1----:R-:W-:-:S05]  /*4f0b0*/  IMAD.MOV.U32 R0, RZ, RZ, R139 ;  /* 0x000000ffff007224 */ /* 0x002fca00078e008b */
[----:B------:R1:W-:Y:S04]  /*4f0c0*/  STL [R1+0x3eb4], R0 ;  /* 0x003eb40001007387 */ /* 0x0003e80000100800 */
[----:B------:R-:W-:Y:S01]  /*4f0d0*/  STL [R1+0x3ec8], R146 ;  /* 0x003ec89201007387 */ /* 0x000fe20000100800 */
[----:B-1----:R-:W-:-:S05]  /*4f0e0*/  IMAD.MOV.U32 R0, RZ, RZ, R201 ;  /* 0x000000ffff007224 */ /* 0x002fca00078e00c9 */
[----:B------:R3:W-:Y:S04]  /*4f0f0*/  STL [R1+0x3ebc], R0 ;  /* 0x003ebc0001007387 */ /* 0x0007e80000100800 */
[----:B------:R-:W2:Y:S04]  /*4f100*/  LDL.LU.64 R204, [R1+0x19f8] ;  /* 0x0019f80001cc7983 */ /* 0x000ea80000300a00 */
[----:B------:R-:W-:Y:S04]  /*4f110*/  STL [R1+0x3ec4], R147 ;  /* 0x003ec49301007387 */ /* 0x000fe80000100800 */
[----:B------:R-:W2:Y:S04]  /*4f120*/  LDL.LU.64 R202, [R1+0x1a10] ;  /* 0x001a100001ca7983 */ /* 0x000ea80000300a00 */
[----:B------:R-:W-:Y:S04]  /*4f130*/  STL [R1+0x3ed0], R148 ;  /* 0x003ed09401007387 */ /* 0x000fe80000100800 */
[----:B------:R-:W2:Y:S04]  /*4f140*/  LDL.LU.64 R138, [R1+0x1990] ;  /* 0x00199000018a7983 */ /* 0x000ea80000300a00 */
[----:B------:R-:W-:Y:S04]  /*4f150*/  STL [R1+0x3ecc], R149 ;  /* 0x003ecc9501007387 */ /* 0x000fe80000100800 */
[----:B------:R-:W2:Y:S04]  /*4f160*/  LDL.LU.64 R200, [R1+0x19a8] ;  /* 0x0019a80001c87983 */ /* 0x000ea80000300a00 */
[----:B------:R-:W-:Y:S04]  /*4f170*/  STL [R1+0x3ed4], R210 ;  /* 0x003ed4d201007387 */ /* 0x000fe80000100800 */
[----:B------:R-:W-:Y:S04]  /*4f180*/  STL [R1+0x3e98], R211 ;  /* 0x003e98d301007387 */ /* 0x000fe80000100800 */
[----:B------:R-:W-:Y:S04]  /*4f190*/  STL [R1+0x3e9c], R212 ;  /* 0x003e9cd401007387 */ /* 0x000fe80000100800 */
[----:B------:R-:W-:Y:S01]  /*4f1a0*/  STL [R1+0x3ca0], R213 ;  /* 0x003ca0d501007387 */ /* 0x000fe20000100800 */
[----:B---3--:R-:W-:-:S03]  /*4f1b0*/  IMAD.MOV.U32 R0, RZ, RZ, R141 ;  /* 0x000000ffff007224 */ /* 0x008fc600078e008d */
[----:B------:R-:W-:Y:S04]  /*4f1c0*/  STL [R1+0x3ca8], R140 ;  /* 0x003ca88c01007387 */ /* 0x000fe80000100800 */
[----:B----4-:R-:W-:Y:S04]  /*4f1d0*/  STL [R1+0x3cb0], R198 ;  /* 0x003cb0c601007387 */ /* 0x010fe80000100800 */
        /* <DEDUP_REMOVED lines=10> */
[----:B------:R-:W3:Y:S04]  /*4f280*/  LDL.LU.64 R198, [R1+0x1a28] ;  /* 0x001a280001c67983 */ /* 0x000ee80000300a00 */
[----:B------:R-:W-:Y:S04]  /*4f290*/  STL [R1+0x3cc4], R151 ;  /* 0x003cc49701007387 */ /* 0x000fe80000100800 */
[----:B------:R-:W-:Y:S04]  /*4f2a0*/  STL [R1+0x3cd0], R152 ;  /* 0x003cd09801007387 */ /* 0x000fe80000100800 */
[----:B------:R-:W-:Y:S04]  /*4f2b0*/  STL [R1+0x3ccc], R153 ;  /* 0x003ccc9901007387 */ /* 0x000fe80000100800 */
[----:B------:R-:W4:Y:S04]  /*4f2c0*/  LDL.LU.64 R140, [R1+0x1a40] ;  /* 0x001a4000018c7983 */ /* 0x000f280000300a00 */
[----:B------:R-:W-:Y:S04]  /*4f2d0*/  STL [R1+0x3cd8], R214 ;  /* 0x003cd8d601007387 */ /* 0x000fe80000100800 */
[----:B------:R-:W4:Y:S04]  /*4f2e0*/  LDL.LU.64 R136, [R1+0x19c0] ;  /* 0x0019c00001887983 */ /* 0x000f280000300a00 */
[----:B------:R-:W-:Y:S04]  /*4f2f0*/  STL [R1+0x3cd4], R215 ;  /* 0x003cd4d701007387 */ /* 0x000fe80000100800 */
[----:B------:R-:W4:Y:S04]  /*4f300*/  LDL.LU.64 R134, [R1+0x19d8] ;  /* 0x0019d80001867983 */ /* 0x000f280000300a00 */
[----:B------:R-:W-:Y:S01]  /*4f310*/  STL [R1+0x3ce0], R216 ;  /* 0x003ce0d801007387 */ /* 0x000fe20000100800 */
[----:B--2---:R-:W-:-:S03]  /*4f320*/  IMAD.MOV.U32 R0, RZ, RZ, R205 ;  /* 0x000000ffff007224 */ /* 0x004fc600078e00cd */
        /* <DEDUP_REMOVED lines=13> */
[----:B------:R-:W-:Y:S04]  /*4f400*/  STL [R1+0x3d04], R155 ;  /* 0x003d049b01007387 */ /* 0x000fe80000100800 */
[----:B------:R-:W-:Y:S04]  /*4f410*/  STL [R1+0x3d10], R156 ;  /* 0x003d109c01007387 */ /* 0x000fe80000100800 */
[----:B------:R-:W2:Y:S04]  /*4f420*/  LDL.LU.64 R138, [R1+0x1a58] ;  /* 0x001a5800018a7983 */ /* 0x000ea80000300a00 */
[----:B------:R-:W-:Y:S04]  /*4f430*/  STL [R1+0x3d0c], R157 ;  /* 0x003d0c9d01007387 */ /* 0x000fe80000100800 */
[----:B------:R-:W-:Y:S04]  /*4f440*/  STL [R1+0x3d18], R218 ;  /* 0x003d18da01007387 */ /* 0x000fe80000100800 */
[----:B------:R-:W-:Y:S04]  /*4f450*/  STL [R1+0x3d14], R219 ;  /* 0x003d14db01007387 */ /* 0x000fe80000100800 */
[----:B------:R-:W2:Y:S04]  /*4f460*/  LDL.LU.64 R144, [R1+0x1a70] ;  /* 0x001a700001907983 */ /* 0x000ea80000300a00 */
[----:B------:R-:W-:Y:S04]  /*4f470*/  STL [R1+0x3d20], R220 ;  /* 0x003d20dc01007387 */ /* 0x000fe80000100800 */
[----:B------:R-:W2:Y:S04]  /*4f480*/  LDL.LU.64 R142, [R1+0x19f0] ;  /* 0x0019f000018e7983 */ /* 0x000ea80000300a00 */
[----:B------:R-:W-:Y:S04]  /*4f490*/  STL [R1+0x3d1c], R221 ;  /* 0x003d1cdd01007387 */ /* 0x000fe80000100800 */
[----:B------:R-:W2:Y:S04]  /*4f4a0*/  LDL.LU.64 R204, [R1+0x1a08] ;  /* 0x001a080001cc7983 */ /* 0x000ea80000300a00 */
[----:B---3--:R3:W-:Y:S04]  /*4f4b0*/  STL [R1+0x3d28], R198 ;  /* 0x003d28c601007387 */ /* 0x0087e80000100800 */
[----:B------:R-:W2:Y:S01]  /*4f4c0*/  LDL.LU.64 R200, [R1+0x1988] ;  /* 0x0019880001c87983 */ /* 0x000ea20000300a00 */
[----:B-1----:R-:W-:-:S03]  /*4f4d0*/  IMAD.MOV.U32 R0, RZ, RZ, R199 ;  /* 0x000000ffff007224 */ /* 0x002fc600078e00c7 */
[----:B---3--:R-:W3:Y:S04]  /*4f4e0*/  LDL.LU.64 R198, [R1+0x19a0] ;  /* 0x0019a00001c67983 */ /* 0x008ee80000300a00 */
[----:B------:R1:W-:Y:S04]  /*4f4f0*/  STL [R1+0x3d24], R0 ;  /* 0x003d240001007387 */ /* 0x0003e80000100800 */
[----:B----4-:R-:W-:Y:S01]  /*4f500*/  STL [R1+0x3d30], R140 ;  /* 0x003d308c01007387 */ /* 0x010fe20000100800 */
[----:B-1----:R-:W-:-:S03]  /*4f510*/  MOV R0, R141 ;  /* 0x0000008d00007202 */ /* 0x002fc60000000f00 */
[----:B------:R-:W-:Y:S04]  /*4f520*/  STL [R1+0x3d38], R136 ;  /* 0x003d388801007387 */ /* 0x000fe80000100800 */
        /* <DEDUP_REMOVED lines=9> */
[----:B------:R-:W4:Y:S04]  /*4f5c0*/  LDL.LU.64 R136, [R1+0x1a88] ;  /* 0x001a880001887983 */ /* 0x000f280000300a00 */
        /* <DEDUP_REMOVED lines=8> */
[----:B--2---:R2:W-:Y:S04]  /*4f650*/  STL [R1+0x3d68], R138 ;  /* 0x003d688a01007387 */ /* 0x0045e80000100800 */
[----:B------:R-:W4:Y:S01]  /*4f660*/  LDL.LU.64 R134, [R1+0x19b8] ;  /* 0x0019b80001867983 */ /* 0x000f220000300a00 */
[----:B-1----:R-:W-:-:S03]  /*4f670*/  IMAD.MOV.U32 R0, RZ, RZ, R139 ;  /* 0x000000ffff007224 */ /* 0x002fc600078e008b */
[----:B--2---:R-:W2:Y:S04]  /*4f680*/  LDL.LU.64 R138, [R1+0x19d0] ;  /* 0x0019d000018a7983 */ /* 0x004ea80000300a00 */
[----:B------:R1:W-:Y:S04]  /*4f690*/  STL [R1+0x3d64], R0 ;  /* 0x003d640001007387 */ /* 0x0003e80000100800 */
[----:B------:R-:W-:Y:S01]  /*4f6a0*/  STL [R1+0x3d70], R144 ;  /* 0x003d709001007387 */ /* 0x000fe20000100800 */
[----:B-1----:R-:W-:-:S03]  /*4f6b0*/  MOV R0, R145 ;  /* 0x0000009100007202 */ /* 0x002fc60000000f00 */
[----:B------:R-:W-:Y:S04]  /*4f6c0*/  STL [R1+0x3d78], R142 ;  /* 0x003d788e01007387 */ /* 0x000fe80000100800 */
[----:B------:R1:W-:Y:S04]  /*4f6d0*/  STL [R1+0x3d6c], R0 ;  /* 0x003d6c0001007387 */ /* 0x0003e80000100800 */
[----:B------:R-:W-:Y:S01]  /*4f6e0*/  STL [R1+0x3d80], R204 ;  /* 0x003d80cc01007387 */ /* 0x000fe20000100800 */
[----:B-1----:R-:W-:-:S05]  /*4f6f0*/  IMAD.MOV.U32 R0, RZ, RZ, R143 ;  /* 0x000000ffff007224 */ /* 0x002fca00078e008f */
[----:B------:R1:W-:Y:S02]  /*4f700*/  STL [R1+0x3d74], R0 ;  /* 0x003d740001007387 */ /* 0x0003e40000100800 */
[----:B-1----:R-:W-:Y:S02]  /*4f710*/  IMAD.MOV.U32 R0, RZ, RZ, R205 ;  /* 0x000000ffff007224 */ /* 0x002fe400078e00cd */
[----:B------:R-:W-:Y:S04]  /*4f720*/  STL [R1+0x3d88], R200 ;  /* 0x003d88c801007387 */ /* 0x000fe80000100800 */
[----:B------:R1:W-:Y:S04]  /*4f730*/  STL [R1+0x3d7c], R0 ;  /* 0x003d7c0001007387 */ /* 0x0003e80000100800 */
[----:B---3--:R-:W-:Y:S01]  /*4f740*/  STL [R1+0x3d90], R198 ;  /* 0x003d90c601007387 */ /* 0x008fe20000100800 */
[----:B-1----:R-:W-:-:S05]  /*4f750*/  IMAD.MOV.U32 R0, RZ, RZ, R201 ;  /* 0x000000ffff007224 */ /* 0x002fca00078e00c9 */
[----:B------:R1:W-:Y:S04]  /*4f760*/  STL [R1+0x3d84], R0 ;  /* 0x003d840001007387 */ /* 0x0003e80000100800 */
[----:B------:R-:W3:Y:S01]  /*4f770*/  LDL.LU.64 R200, [R1+0x1ab8] ;  /* 0x001ab80001c87983 */ /* 0x000ee20000300a00 */
[----:B-1----:R-:W-:-:S03]  /*4f780*/  MOV R0, R199 ;  /* 0x000000c700007202 */ /* 0x002fc60000000f00 */
[----:B------:R-:W-:Y:S04]  /*4f790*/  STL [R1+0x3d98], R226 ;  /* 0x003d98e201007387 */ /* 0x000fe80000100800 */
[----:B------:R1:W-:Y:S04]  /*4f7a0*/  STL [R1+0x3d8c], R0 ;  /* 0x003d8c0001007387 */ /* 0x0003e80000100800 */
[----:B------:R-:W-:Y:S04]  /*4f7b0*/  STL [R1+0x3d94], R227 ;  /* 0x003d94e301007387 */ /* 0x000fe80000100800 */
[----:B------:R-:W3:Y:S04]  /*4f7c0*/  LDL.LU.64 R144, [R1+0x1ad0] ;  /* 0x001ad00001907983 */ /* 0x000ee80000300a00 */
[----:B------:R-:W-:Y:S04]  /*4f7d0*/  STL [R1+0x3da0], R228 ;  /* 0x003da0e401007387 */ /* 0x000fe80000100800 */
[----:B------:R-:W3:Y:S04]  /*4f7e0*/  LDL.LU.64 R142, [R1+0x1a50] ;  /* 0x001a5000018e7983 */ /* 0x000ee80000300a00 */
[----:B------:R-:W-:Y:S04]  /*4f7f0*/  STL [R1+0x3d9c], R229 ;  /* 0x003d9ce501007387 */ /* 0x000fe80000100800 */
[----:B------:R-:W3:Y:S04]  /*4f800*/  LDL.LU.64 R204, [R1+0x1a68] ;  /* 0x001a680001cc7983 */ /* 0x000ee80000300a00 */
[----:B----4-:R4:W-:Y:S01]  /*4f810*/  STL [R1+0x3da8], R136 ;  /* 0x003da88801007387 */ /* 0x0109e20000100800 */
[----:B-1----:R-:W-:-:S03]  /*4f820*/  IMAD.MOV.U32 R0, RZ, RZ, R137 ;  /* 0x000000ffff007224 */ /* 0x002fc600078e0089 */
[----:B------:R-:W3:Y:S04]  /*4f830*/  LDL.LU.64 R198, [R1+0x19e8] ;  /* 0x0019e80001c67983 */ /* 0x000ee80000300a00 */
[----:B----4-:R-:W4:Y:S04]  /*4f840*/  LDL.LU.64 R136, [R1+0x1a00] ;  /* 0x001a000001887983 */ /* 0x010f280000300a00 */
[----:B------:R1:W-:Y:S04]  /*4f850*/  STL [R1+0x3da4], R0 ;  /* 0x003da40001007387 */ /* 0x0003e80000100800 */
[----:B------:R-:W-:Y:S01]  /*4f860*/  STL [R1+0x3db0], R206 ;  /* 0x003db0ce01007387 */ /* 0x000fe20000100800 */
[----:B-1----:R-:W-:-:S03]  /*4f870*/  IMAD.MOV.U32 R0, RZ, RZ, R207 ;  /* 0x000000ffff007224 */ /* 0x002fc600078e00cf */
[----:B------:R-:W-:Y:S04]  /*4f880*/  STL [R1+0x3db8], R202 ;  /* 0x003db8ca01007387 */ /* 0x000fe80000100800 */
[----:B------:R1:W-:Y:S04]  /*4f890*/  STL [R1+0x3dac], R0 ;  /* 0x003dac0001007387 */ /* 0x0003e80000100800 */
[----:B------:R-:W-:Y:S01]  /*4f8a0*/  STL [R1+0x3dc0], R140 ;  /* 0x003dc08c01007387 */ /* 0x000fe20000100800 */
[----:B-1----:R-:W-:-:S05]  /*4f8b0*/  IMAD.MOV.U32 R0, RZ, RZ, R203 ;  /* 0x000000ffff007224 */ /* 0x002fca00078e00cb */
[----:B------:R1:W-:Y:S04]  /*4f8c0*/  STL [R1+0x3db4], R0 ;  /* 0x003db40001007387 */ /* 0x0003e80000100800 */
[----:B------:R-:W-:Y:S01]  /*4f8d0*/  STL [R1+0x3dc8], R134 ;  /* 0x003dc88601007387 */ /* 0x000fe20000100800 */
[----:B-1----:R-:W-:-:S05]  /*4f8e0*/  MOV R0, R141 ;  /* 0x0000008d00007202 */ /* 0x002fca0000000f00 */
[----:B------:R1:W-:Y:S04]  /*4f8f0*/  STL [R1+0x3dbc], R0 ;  /* 0x003dbc0001007387 */ /* 0x0003e80000100800 */
[----:B--2---:R-:W-:Y:S01]  /*4f900*/  STL [R1+0x3dd0], R138 ;  /* 0x003dd08a01007387 */ /* 0x004fe20000100800 */
[----:B-1----:R-:W-:-:S05]  /*4f910*/  IMAD.MOV.U32 R0, RZ, RZ, R135 ;  /* 0x000000ffff007224 */ /* 0x002fca00078e0087 */
[----:B------:R1:W-:Y:S04]  /*4f920*/  STL [R1+0x3dc4], R0 ;  /* 0x003dc40001007387 */ /* 0x0003e80000100800 */
[----:B------:R-:W2:Y:S01]  /*4f930*/  LDL.LU.64 R134, [R1+0x1ae8] ;  /* 0x001ae80001867983 */ /* 0x000ea20000300a00 */
[----:B-1----:R-:W-:-:S03]  /*4f940*/  IMAD.MOV.U32 R0, RZ, RZ, R139 ;  /* 0x000000ffff007224 */ /* 0x002fc600078e008b */
[----:B------:R-:W-:Y:S04]  /*4f950*/  STL [R1+0x3dd8], R230 ;  /* 0x003dd8e601007387 */ /* 0x000fe80000100800 */
[----:B------:R1:W-:Y:S04]  /*4f960*/  STL [R1+0x3dcc], R0 ;  /* 0x003dcc0001007387 */ /* 0x0003e80000100800 */
[----:B------:R-:W-:Y:S04]  /*4f970*/  STL [R1+0x3dd4], R231 ;  /* 0x003dd4e701007387 */ /* 0x000fe80000100800 */
[----:B------:R-:W2:Y:S04]  /*4f980*/  LDL.LU.64 R206, [R1+0x1b00] ;  /* 0x001b000001ce7983 */ /* 0x000ea80000300a00 */
[----:B------:R-:W-:Y:S04]  /*4f990*/  STL [R1+0x3de0], R232 ;  /* 0x003de0e801007387 */ /* 0x000fe80000100800 */
[----:B------:R-:W2:Y:S04]  /*4f9a0*/  LDL.LU.64 R202, [R1+0x1a80] ;  /* 0x001a800001ca7983 */ /* 0x000ea80000300a00 */
[----:B------:R-:W-:Y:S04]  /*4f9b0*/  STL [R1+0x3ddc], R233 ;  /* 0x003ddce901007387 */ /* 0x000fe80000100800 */
[----:B------:R-:W2:Y:S04]  /*4f9c0*/  LDL.LU.64 R140, [R1+0x1a98] ;  /* 0x001a9800018c7983 */ /* 0x000ea80000300a00 */
[----:B---3--:R3:W-:Y:S01]  /*4f9d0*/  STL [R1+0x3de8], R200 ;  /* 0x003de8c801007387 */ /* 0x0087e20000100800 */
[----:B-1----:R-:W-:-:S03]  /*4f9e0*/  IMAD.MOV.U32 R0, RZ, RZ, R201 ;  /* 0x000000ffff007224 */ /* 0x002fc600078e00c9 */
[----:B------:R-:W2:Y:S04]  /*4f9f0*/  LDL.LU.64 R138, [R1+0x1a18] ;  /* 0x001a1800018a7983 */ /* 0x000ea80000300a00 */
[----:B---3--:R-:W3:Y:S04]  /*4fa00*/  LDL.LU.64 R200, [R1+0x1a30] ;  /* 0x001a300001c87983 */ /* 0x008ee80000300a00 */
[----:B------:R1:W-:Y:S04]  /*4fa10*/  STL [R1+0x3de4], R0 ;  /* 0x003de40001007387 */ /* 0x0003e80000100800 */
[----:B------:R-:W-:Y:S01]  /*4fa20*/  STL [R1+0x3df0], R144 ;  /* 0x003df09001007387 */ /* 0x000fe20000100800 */
        /* <DEDUP_REMOVED lines=9> */
[----:B----4-:R-:W-:Y:S01]  /*4fac0*/  STL [R1+0x3e10], R136 ;  /* 0x003e108801007387 */ /* 0x010fe20000100800 */
[----:B-1----:R-:W-:-:S05]  /*4fad0*/  IMAD.MOV.U32 R0, RZ, RZ, R199 ;  /* 0x000000ffff007224 */ /* 0x002fca00078e00c7 */
[----:B------:R1:W-:Y:S04]  /*4fae0*/  STL [R1+0x3e04], R0 ;  /* 0x003e040001007387 */ /* 0x0003e80000100800 */
[----:B------:R-:W4:Y:S01]  /*4faf0*/  LDL.LU.64 R198, [R1+0x1b18] ;  /* 0x001b180001c67983 */ /* 0x000f220000300a00 */
[----:B-1----:R-:W-:-:S03]  /*4fb00*/  MOV R0, R137 ;  /* 0x0000008900007202 */ /* 0x002fc60000000f00 */
[----:B------:R-:W-:Y:S04]  /*4fb10*/  STL [R1+0x3e18], R234 ;  /* 0x003e18ea01007387 */ /* 0x000fe80000100800 */
[----:B------:R1:W-:Y:S04]  /*4fb20*/  STL [R1+0x3e0c], R0 ;  /* 0x003e0c0001007387 */ /* 0x0003e80000100800 */
        /* <DEDUP_REMOVED lines=12> */
[----:B-1----:R-:W-:-:S03]  /*4fbf0*/  IMAD.MOV.U32 R0, RZ, RZ, R207 ;  /* 0x000000ffff007224 */ /* 0x002fc600078e00cf */
[----:B------:R-:W-:Y:S04]  /*4fc00*/  STL [R1+0x3e38], R202 ;  /* 0x003e38ca01007387 */ /* 0x000fe80000100800 */
[----:B------:R1:W-:Y:S04]  /*4fc10*/  STL [R1+0x3e2c], R0 ;  /* 0x003e2c0001007387 */ /* 0x0003e80000100800 */
[----:B------:R-:W-:Y:S01]  /*4fc20*/  STL [R1+0x3e40], R140 ;  /* 0x003e408c01007387 */ /* 0x000fe20000100800 */
[----:B-1----:R-:W-:-:S05]  /*4fc30*/  IMAD.MOV.U32 R0, RZ, RZ, R203 ;  /* 0x000000ffff007224 */ /* 0x002fca00078e00cb */
[----:B------:R1:W-:Y:S02]  /*4fc40*/  STL [R1+0x3e34], R0 ;  /* 0x003e340001007387 */ /* 0x0003e40000100800 */
[----:B-1----:R-:W-:Y:S02]  /*4fc50*/  MOV R0, R141 ;  /* 0x0000008d00007202 */ /* 0x002fe40000000f00 */
[----:B------:R-:W-:Y:S04]  /*4fc60*/  STL [R1+0x3e48], R138 ;  /* 0x003e488a01007387 */ /* 0x000fe80000100800 */
[----:B------:R1:W-:Y:S04]  /*4fc70*/  STL [R1+0x3e3c], R0 ;  /* 0x003e3c0001007387 */ /* 0x0003e80000100800 */
[----:B---3--:R-:W-:Y:S01]  /*4fc80*/  STL [R1+0x3e50], R200 ;  /* 0x003e50c801007387 */ /* 0x008fe20000100800 */
[----:B-1----:R-:W-:-:S05]  /*4fc90*/  IMAD.MOV.U32 R0, RZ, RZ, R139 ;  /* 0x000000ffff007224 */ /* 0x002fca00078e008b */
[----:B------:R1:W-:Y:S04]  /*4fca0*/  STL [R1+0x3e44], R0 ;  /* 0x003e440001007387 */ /* 0x0003e80000100800 */
[----:B------:R-:W3:Y:S01]  /*4fcb0*/  LDL.LU.64 R202, [R1+0x1b40] ;  /* 0x001b400001ca7983 */ /* 0x000ee20000300a00 */
[----:B-1----:R-:W-:-:S03]  /*4fcc0*/  IMAD.MOV.U32 R0, RZ, RZ, R201 ;  /* 0x000000ffff007224 */ /* 0x002fc600078e00c9 */
        /* <DEDUP_REMOVED lines=23> */
[----:B--2---:R-:W-:Y:S01]  /*4fe40*/  STL [R1+0x3e90], R134 ;  /* 0x003e908601007387 */ /* 0x004fe20000100800 */
[----:B-1----:R-:W-:-:S05]  /*4fe50*/  IMAD.MOV.U32 R0, RZ, RZ, R137 ;  /* 0x000000ffff007224 */ /* 0x002fca00078e0089 */
[----:B------:R1:W-:Y:S04]  /*4fe60*/  STL [R1+0x3e84], R0 ;  /* 0x003e840001007387 */ /* 0x0003e80000100800 */
[----:B------:R-:W2:Y:S04]  /*4fe70*/  LDL.LU.64 R136, [R1+0x1b60] ;  /* 0x001b600001887983 */ /* 0x000ea80000300a00 */
[----:B------:R-:W2:Y:S01]  /*4fe80*/  LDL.LU.64 R144, [R1+0x1b70] ;  /* 0x001b700001907983 */ /* 0x000ea20000300a00 */
[----:B-1----:R-:W-:-:S05]  /*4fe90*/  MOV R0, R135 ;  /* 0x0000008700007202 */ /* 0x002fca0000000f00 */
[----:B------:R1:W-:Y:S04]  /*4fea0*/  STL [R1+0x3e8c], R0 ;  /* 0x003e8c0001007387 */ /* 0x0003e80000100800 */
[----:B------:R-:W-:Y:S04]  /*4feb0*/  STL [R1+0x3e94], R16 ;  /* 0x003e941001007387 */ /* 0x000fe80000100800 */
[----:B------:R-:W-:Y:S04]  /*4fec0*/  STL [R1+0x3c98], R17 ;  /* 0x003c981101007387 */ /* 0x000fe80000100800 */
[----:B------:R-:W2:Y:S04]  /*4fed0*/  LDL.LU.64 R134, [R1+0x1b10] ;  /* 0x001b100001867983 */ /* 0x000ea80000300a00 */
[----:B------:R-:W-:Y:S04]  /*4fee0*/  STL [R1+0x3c9c], R14 ;  /* 0x003c9c0e01007387 */ /* 0x000fe80000100800 */
        /* <DEDUP_REMOVED lines=17> */
[----:B----4-:R-:W-:Y:S01]  /*50000*/  STL [R1+0x3c90], R198 ;  /* 0x003c90c601007387 */ /* 0x010fe20000100800 */
[----:B-1----:R-:W-:-:S05]  /*50010*/  IMAD.MOV.U32 R0, RZ, RZ, R201 ;  /* 0x000000ffff007224 */ /* 0x002fca00078e00c9 */
[----:B------:R1:W-:Y:S04]  /*50020*/  STL [R1+0x3c84], R0 ;  /* 0x003c840001007387 */ /* 0x0003e80000100800 */
[----:B------:R-:W4:Y:S01]  /*50030*/  LDL.LU.64 R140, [R1+0x1b78] ;  /* 0x001b7800018c7983 */ /* 0x000f220000300a00 */
[----:B-1----:R-:W-:-:S03]  /*50040*/  IMAD.MOV.U32 R0, RZ, RZ, R199 ;  /* 0x000000ffff007224 */ /* 0x002fc600078e00c7 */
[----:B------:R-:W-:Y:S04]  /*50050*/  STL [R1+0x3c94], R12 ;  /* 0x003c940c01007387 */ /* 0x000fe80000100800 */
[----:B------:R2:W-:Y:S04]  /*50060*/  STL [R1+0x3c8c], R0 ;  /* 0x003c8c0001007387 */ /* 0x0005e80000100800 */
[----:B------:R-:W-:Y:S04]  /*50070*/  STL [R1+0x3c58], R13 ;  /* 0x003c580d01007387 */ /* 0x000fe80000100800 */
[----:B------:R-:W4:Y:S04]  /*50080*/  LDL.LU.64 R138, [R1+0x1b80] ;  /* 0x001b8000018a7983 */ /* 0x000f280000300a00 */
[----:B------:R-:W-:Y:S04]  /*50090*/  STL [R1+0x3c5c], R10 ;  /* 0x003c5c0a01007387 */ /* 0x000fe80000100800 */
[----:B------:R-:W4:Y:S04]  /*500a0*/  LDL.LU.64 R200, [R1+0x1b38] ;  /* 0x001b380001c87983 */ /* 0x000f280000300a00 */
[----:B------:R-:W-:Y:S04]  /*500b0*/  STL [R1+0x3c20], R11 ;  /* 0x003c200b01007387 */ /* 0x000fe80000100800 */
[----:B------:R-:W4:Y:S01]  /*500c0*/  LDL.LU.64 R198, [R1+0x1b48] ;  /* 0x001b480001c67983 */ /* 0x000f220000300a00 */
[----:B--2---:R-:W-:-:S03]  /*500d0*/  IMAD.MOV.U32 R0, RZ, RZ, R137 ;  /* 0x000000ffff007224 */ /* 0x004fc600078e0089 */
[----:B------:R1:W-:Y:S04]  /*500e0*/  STL [R1+0x3c28], R136 ;  /* 0x003c288801007387 */ /* 0x0003e80000100800 */
[----:B------:R-:W-:Y:S04]  /*500f0*/  STL [R1+0x3c30], R144 ;  /* 0x003c309001007387 */ /* 0x000fe80000100800 */
[----:B------:R2:W-:Y:S04]  /*50100*/  STL [R1+0x3c24], R0 ;  /* 0x003c240001007387 */ /* 0x0005e80000100800 */
[----:B-1----:R-:W4:Y:S01]  /*50110*/  LDL.LU.64 R136, [R1+0x1ad8] ;  /* 0x001ad80001887983 */ /* 0x002f220000300a00 */
[----:B--2---:R-:W-:-:S03]  /*50120*/  MOV R0, R145 ;  /* 0x0000009100007202 */ /* 0x004fc60000000f00 */
[----:B------:R-:W-:Y:S04]  /*50130*/  STL [R1+0x3c38], R134 ;  /* 0x003c388601007387 */ /* 0x000fe80000100800 */
[----:B------:R1:W-:Y:S02]  /*50140*/  STL [R1+0x3c2c], R0 ;  /* 0x003c2c0001007387 */ /* 0x0003e40000100800 */
[----:B-1----:R-:W-:Y:S02]  /*50150*/  IMAD.MOV.U32 R0, RZ, RZ, R135 ;  /* 0x000000ffff007224 */ /* 0x002fe400078e0087 */
[----:B------:R-:W2:Y:S04]  /*50160*/  LDL.LU.64 R134, [R1+0x1af0] ;  /* 0x001af00001867983 */ /* 0x000ea80000300a00 */
[----:B------:R1:W-:Y:S04]  /*50170*/  STL [R1+0x3c34], R0 ;  /* 0x003c340001007387 */ /* 0x0003e80000100800 */
[----:B------:R-:W-:Y:S01]  /*50180*/  STL [R1+0x3c40], R142 ;  /* 0x003c408e01007387 */ /* 0x000fe20000100800 */
[----:B-1----:R-:W-:-:S03]  /*50190*/  IMAD.MOV.U32 R0, RZ, RZ, R143 ;  /* 0x000000ffff007224 */ /* 0x002fc600078e008f */
[----:B------:R-:W-:Y:S04]  /*501a0*/  STL [R1+0x3c48], R204 ;  /* 0x003c48cc01007387 */ /* 0x000fe80000100800 */
[----:B------:R1:W-:Y:S04]  /*501b0*/  STL [R1+0x3c3c], R0 ;  /* 0x003c3c0001007387 */ /* 0x0003e80000100800 */
[----:B---3--:R-:W-:Y:S01]  /*501c0*/  STL [R1+0x3c50], R202 ;  /* 0x003c50ca01007387 */ /* 0x008fe20000100800 */
[----:B-1----:R-:W-:-:S05]  /*501d0*/  IMAD.MOV.U32 R0, RZ, RZ, R205 ;  /* 0x000000ffff007224 */ /* 0x002fca00078e00cd */
[----:B------:R1:W-:Y:S04]  /*501e0*/  STL [R1+0x3c44], R0 ;  /* 0x003c440001007387 */ /* 0x0003e80000100800 */
[----:B------:R-:W-:Y:S01]  /*501f0*/  STL [R1+0x3c54], R8 ;  /* 0x003c540801007387 */ /* 0x000fe20000100800 */
[----:B-1----:R-:W-:-:S05]  /*50200*/  MOV R0, R203 ;  /* 0x000000cb00007202 */ /* 0x002fca0000000f00 */
[----:B------:R4:W-:Y:S04]  /*50210*/  STL [R1+0x3c4c], R0 ;  /* 0x003c4c0001007387 */ /* 0x0009e80000100800 */
[----:B------:R-:W3:Y:S04]  /*50220*/  LDL.LU.64 R208, [R1+0x1b88] ;  /* 0x001b880001d07983 */ /* 0x000ee80000300a00 */
[----:B------:R-:W-:Y:S04]  /*50230*/  STL [R1+0x3b60], R9 ;  /* 0x003b600901007387 */ /* 0x000fe80000100800 */
[----:B------:R-:W3:Y:S04]  /*50240*/  LDL.LU.64 R206, [R1+0x1b90] ;  /* 0x001b900001ce7983 */ /* 0x000ee80000300a00 */
[----:B------:R-:W-:Y:S04]  /*50250*/  STL [R1+0x3b68], R86 ;  /* 0x003b685601007387 */ /* 0x000fe80000100800 */
[----:B------:R-:W3:Y:S04]  /*50260*/  LDL.LU.64 R144, [R1+0x1b58] ;  /* 0x001b580001907983 */ /* 0x000ee80000300a00 */
[----:B------:R-:W-:Y:S04]  /*50270*/  STL [R1+0x3b64], R87 ;  /* 0x003b645701007387 */ /* 0x000fe80000100800 */
[----:B------:R-:W3:Y:S01]  /*50280*/  LDL.LU.64 R142, [R1+0x1b68] ;  /* 0x001b6800018e7983 */ /* 0x000ee20000300a00 */
[----:B----4-:R-:W-:-:S03]  /*50290*/  IMAD.MOV.U32 R0, RZ, RZ, R141 ;  /* 0x000000ffff007224 */ /* 0x010fc600078e008d */
[----:B------:R-:W-:Y:S04]  /*502a0*/  STL [R1+0x3b70], R140 ;  /* 0x003b708c01007387 */ /* 0x000fe80000100800 */
[----:B------:R-:W4:Y:S04]  /*502b0*/  LDL.LU.64 R204, [R1+0x1b08] ;  /* 0x001b080001cc7983 */ /* 0x000f280000300a00 */
[----:B------:R-:W4:Y:S04]  /*502c0*/  LDL.LU.64 R202, [R1+0x1b20] ;  /* 0x001b200001ca7983 */ /* 0x000f280000300a00 */
        /* <DEDUP_REMOVED lines=8> */
[----:B------:R-:W4:Y:S04]  /*50350*/  LDL.LU.64 R140, [R1+0x1c60] ;  /* 0x001c6000018c7983 */ /* 0x000f280000300a00 */
[----:B------:R-:W4:Y:S01]  /*50360*/  LDL.LU.64 R138, [R1+0x1c70] ;  /* 0x001c7000018a7983 */ /* 0x000f220000300a00 */
[----:B-1----:R-:W-:-:S05]  /*50370*/  MOV R0, R199 ;  /* 0x000000c700007202 */ /* 0x002fca0000000f00 */
[----:B------:R1:W-:Y:S04]  /*50380*/  STL [R1+0x3b84], R0 ;  /* 0x003b840001007387 */ /* 0x0003e80000100800 */
[----:B------:R-:W-:Y:S04]  /*50390*/  STL [R1+0x3b90], R136 ;  /* 0x003b908801007387 */ /* 0x000fe80000100800 */
[----:B------:R-:W4:Y:S01]  /*503a0*/  LDL.LU.64 R200, [R1+0xa50] ;  /* 0x000a500001c87983 */ /* 0x000f220000300a00 */
[----:B-1----:R-:W-:-:S03]  /*503b0*/  IMAD.MOV.U32 R0, RZ, RZ, R137 ;  /* 0x000000ffff007224 */ /* 0x002fc600078e0089 */
[----:B------:R-:W4:Y:S04]  /*503c0*/  LDL.LU.64 R198, [R1+0x6f8] ;  /* 0x0006f80001c67983 */ /* 0x000f280000300a00 */
[----:B------:R2:W-:Y:S02]  /*503d0*/  STL [R1+0x3b8c], R0 ;  /* 0x003b8c0001007387 */ /* 0x0005e40000100800 */
[----:B--2---:R-:W-:Y:S02]  /*503e0*/  IMAD.MOV.U32 R0, RZ, RZ, R135 ;  /* 0x000000ffff007224 */ /* 0x004fe400078e0087 */
[----:B------:R1:W-:Y:S04]  /*503f0*/  STL [R1+0x3b98], R134 ;  /* 0x003b988601007387 */ /* 0x0003e80000100800 */
[----:B------:R-:W-:Y:S04]  /*50400*/  STL [R1+0x3ba0], R88 ;  /* 0x003ba05801007387 */ /* 0x000fe80000100800 */
[----:B------:R3:W-:Y:S04]  /*50410*/  STL [R1+0x3b94], R0 ;  /* 0x003b940001007387 */ /* 0x0007e80000100800 */
[----:B------:R-:W2:Y:S04]  /*50420*/  LDL.LU.64 R136, [R1+0x28] ;  /* 0x0000280001887983 */ /* 0x000ea80000300a00 */
[----:B------:R-:W-:Y:S04]  /*50430*/  STL [R1+0x3b9c], R89 ;  /* 0x003b9c5901007387 */ /* 0x000fe80000100800 */
[----:B------:R-:W-:Y:S04]  /*50440*/  STL [R1+0x3ba8], R250 ;  /* 0x003ba8fa01007387 */ /* 0x000fe80000100800 */
[----:B------:R-:W-:Y:S04]  /*50450*/  STL [R1+0x3ba4], R251 ;  /* 0x003ba4fb01007387 */ /* 0x000fe80000100800 */
[----:B-1----:R-:W2:Y:S01]  /*50460*/  LDL.LU.64 R134, [R1+0x30] ;  /* 0x0000300001867983 */ /* 0x002ea20000300a00 */
[----:B---3--:R-:W-:-:S03]  /*50470*/  IMAD.MOV.U32 R0, RZ, RZ, R209 ;  /* 0x000000ffff007224 */ /* 0x008fc600078e00d1 */
        /* <DEDUP_REMOVED lines=9> */
[----:B----4-:R-:W-:Y:S01]  /*50510*/  STL [R1+0x3bd0], R204 ;  /* 0x003bd0cc01007387 */ /* 0x010fe20000100800 */
[----:B-1----:R-:W-:-:S05]  /*50520*/  IMAD.MOV.U32 R0, RZ, RZ, R143 ;  /* 0x000000ffff007224 */ /* 0x002fca00078e008f */
[----:B------:R1:W-:Y:S04]  /*50530*/  STL [R1+0x3bc4], R0 ;  /* 0x003bc40001007387 */ /* 0x0003e80000100800 */
[----:B------:R-:W-:Y:S01]  /*50540*/  STL [R1+0x3bd8], R202 ;  /* 0x003bd8ca01007387 */ /* 0x000fe20000100800 */
[----:B-1----:R-:W-:-:S05]  /*50550*/  IMAD.MOV.U32 R0, RZ, RZ, R205 ;  /* 0x000000ffff007224 */ /* 0x002fca00078e00cd */
[----:B------:R1:W-:Y:S04]  /*50560*/  STL [R1+0x3bcc], R0 ;  /* 0x003bcc0001007387 */ /* 0x0003e80000100800 */
[----:B------:R-:W-:Y:S01]  /*50570*/  STL [R1+0x3be0], R248 ;  /* 0x003be0f801007387 */ /* 0x000fe20000100800 */
[----:B-1----:R-:W-:-:S05]  /*50580*/  MOV R0, R203 ;  /* 0x000000cb00007202 */ /* 0x002fca0000000f00 */
[----:B------:R1:W-:Y:S04]  /*50590*/  STL [R1+0x3bd4], R0 ;  /* 0x003bd40001007387 */ /* 0x0003e80000100800 */
[----:B------:R-:W-:Y:S04]  /*505a0*/  STL [R1+0x3bdc], R249 ;  /* 0x003bdcf901007387 */ /* 0x000fe80000100800 */
[----:B------:R-:W-:Y:S01]  /*505b0*/  STL [R1+0x3be8], R110 ;  /* 0x003be86e01007387 */ /* 0x000fe20000100800 */
[----:B-1----:R-:W-:-:S03]  /*505c0*/  IMAD.MOV.U32 R0, RZ, RZ, R141 ;  /* 0x000000ffff007224 */ /* 0x002fc600078e008d */
[----:B------:R-:W-:Y:S04]  /*505d0*/  STL [R1+0x3be4], R111 ;  /* 0x003be46f01007387 */ /* 0x000fe80000100800 */
[----:B------:R-:W-:Y:S04]  /*505e0*/  STL [R1+0x3bf0], R140 ;  /* 0x003bf08c01007387 */ /* 0x000fe80000100800 */
        /* <DEDUP_REMOVED lines=9> */
[----:B------:R-:W4:Y:S01]  /*50680*/  LDL.LU.64 R138, [R1+0x1dd0] ;  /* 0x001dd000018a7983 */ /* 0x000f220000300a00 */
[----:B-1----:R-:W-:-:S05]  /*50690*/  MOV R0, R199 ;  /* 0x000000c700007202 */ /* 0x002fca0000000f00 */
[----:B------:R1:W-:Y:S04]  /*506a0*/  STL [R1+0x3c04], R0 ;  /* 0x003c040001007387 */ /* 0x0003e80000100800 */
[----:B--2---:R-:W-:Y:S04]  /*506b0*/  STL [R1+0x3c10], R136 ;  /* 0x003c108801007387 */ /* 0x004fe80000100800 */
[----:B------:R-:W2:Y:S01]  /*506c0*/  LDL.LU.64 R200, [R1+0x1b98] ;  /* 0x001b980001c87983 */ /* 0x000ea20000300a00 */
[----:B-1----:R-:W-:-:S03]  /*506d0*/  IMAD.MOV.U32 R0, RZ, RZ, R137 ;  /* 0x000000ffff007224 */ /* 0x002fc600078e0089 */
[----:B------:R-:W2:Y:S04]  /*506e0*/  LDL.LU.64 R198, [R1+0x700] ;  /* 0x0007000001c67983 */ /* 0x000ea80000300a00 */
[----:B------:R1:W-:Y:S04]  /*506f0*/  STL [R1+0x3c0c], R0 ;  /* 0x003c0c0001007387 */ /* 0x0003e80000100800 */
[----:B------:R1:W-:Y:S02]  /*50700*/  STL [R1+0x3c18], R134 ;  /* 0x003c188601007387 */ /* 0x0003e40000100800 */
[----:B-1----:R-:W-:-:S02]  /*50710*/  IMAD.MOV.U32 R0, RZ, RZ, R135 ;  /* 0x000000ffff007224 */ /* 0x002fc400078e0087 */
[----:B------:R-:W-:Y:S04]  /*50720*/  STL [R1+0x3c1c], R84 ;  /* 0x003c1c5401007387 */ /* 0x000fe80000100800 */
[----:B------:R3:W-:Y:S04]  /*50730*/  STL [R1+0x3c14], R0 ;  /* 0x003c140001007387 */ /* 0x0007e80000100800 */
[----:B------:R-:W2:Y:S04]  /*50740*/  LDL.LU.64 R136, [R1+0x138] ;  /* 0x0001380001887983 */ /* 0x000ea80000300a00 */
[----:B------:R-:W-:Y:S04]  /*50750*/  STL [R1+0x3b58], R85 ;  /* 0x003b585501007387 */ /* 0x000fe80000100800 */
[----:B------:R-:W-:Y:S04]  /*50760*/  STL [R1+0x3b5c], R82 ;  /* 0x003b5c5201007387 */ /* 0x000fe80000100800 */
[----:B------:R-:W-:Y:S04]  /*50770*/  STL [R1+0x3b50], R83 ;  /* 0x003b505301007387 */ /* 0x000fe80000100800 */
[----:B------:R-:W2:Y:S04]  /*50780*/  LDL.LU.64 R134, [R1+0x168] ;  /* 0x0001680001867983 */ /* 0x000ea80000300a00 */
[----:B------:R-:W-:Y:S04]  /*50790*/  STL [R1+0x3b54], R76 ;  /* 0x003b544c01007387 */ /* 0x000fe80000100800 */
        /* <DEDUP_REMOVED lines=14> */
[----:B------:R-:W-:Y:S01]  /*50880*/  STL [R1+0x3ae0], R27 ;  /* 0x003ae01b01007387 */ /* 0x000fe20000100800 */
[----:B---3--:R-:W-:-:S03]  /*50890*/  IMAD.MOV.U32 R0, RZ, RZ, R141 ;  /* 0x000000ffff007224 */ /* 0x008fc600078e008d */
[----:B------:R-:W-:Y:S04]  /*508a0*/  STL [R1+0x3ae8], R140 ;  /* 0x003ae88c01007387 */ /* 0x000fe80000100800 */
[----:B----4-:R-:W-:Y:S04]  /*508b0*/  STL [R1+0x3af0], R138 ;  /* 0x003af08a01007387 */ /* 0x010fe80000100800 */
[----:B------:R1:W-:Y:S02]  /*508c0*/  STL [R1+0x3ae4], R0 ;  /* 0x003ae40001007387 */ /* 0x0003e40000100800 */
[----:B-1----:R-:W-:-:S02]  /*508d0*/  MOV R0, R139 ;  /* 0x0000008b00007202 */ /* 0x002fc40000000f00 */
[----:B--2---:R-:W-:Y:S04]  /*508e0*/  STL [R1+0x3af8], R200 ;  /* 0x003af8c801007387 */ /* 0x004fe80000100800 */
[----:B------:R1:W-:Y:S04]  /*508f0*/  STL [R1+0x3aec], R0 ;  /* 0x003aec0001007387 */ /* 0x0003e80000100800 */
[----:B------:R-:W-:Y:S01]  /*50900*/  STL [R1+0x3b00], R198 ;  /* 0x003b00c601007387 */ /* 0x000fe20000100800 */
[----:B-1----:R-:W-:-:S05]  /*50910*/  IMAD.MOV.U32 R0, RZ, RZ, R201 ;  /* 0x000000ffff007224 */ /* 0x002fca00078e00c9 */
[----:B------:R1:W-:Y:S04]  /*50920*/  STL [R1+0x3af4], R0 ;  /* 0x003af40001007387 */ /* 0x0003e80000100800 */
[----:B------:R-:W2:Y:S04]  /*50930*/  LDL.LU.64 R140, [R1+0x1e40] ;  /* 0x001e4000018c7983 */ /* 0x000ea80000300a00 */
[----:B------:R-:W3:Y:S01]  /*50940*/  LDL.LU.64 R138, [R1+0x1e48] ;  /* 0x001e4800018a7983 */ /* 0x000ee20000300a00 */
[----:B-1----:R-:W-:-:S05]  /*50950*/  IMAD.MOV.U32 R0, RZ, RZ, R199 ;  /* 0x000000ffff007224 */ /* 0x002fca00078e00c7 */
[----:B------:R1:W-:Y:S04]  /*50960*/  STL [R1+0x3afc], R0 ;  /* 0x003afc0001007387 */ /* 0x0003e80000100800 */
[----:B------:R-:W-:Y:S04]  /*50970*/  STL [R1+0x3b08], R136 ;  /* 0x003b088801007387 */ /* 0x000fe80000100800 */
[----:B------:R-:W4:Y:S01]  /*50980*/  LDL.LU.64 R200, [R1+0x1ba0] ;  /* 0x001ba00001c87983 */ /* 0x000f220000300a00 */
[----:B-1----:R-:W-:-:S03]  /*50990*/  IMAD.MOV.U32 R0, RZ, RZ, R137 ;  /* 0x000000ffff007224 */ /* 0x002fc600078e0089 */
[----:B------:R-:W4:Y:S04]  /*509a0*/  LDL.LU.64 R198, [R1+0x708] ;  /* 0x0007080001c67983 */ /* 0x000f280000300a00 */
[----:B------:R1:W-:Y:S04]  /*509b0*/  STL [R1+0x3b04], R0 ;  /* 0x003b040001007387 */ /* 0x0003e80000100800 */
[----:B------:R1:W-:Y:S02]  /*509c0*/  STL [R1+0x3b10], R134 ;  /* 0x003b108601007387 */ /* 0x0003e40000100800 */
[----:B-1----:R-:W-:-:S02]  /*509d0*/  MOV R0, R135 ;  /* 0x0000008700007202 */ /* 0x002fc40000000f00 */
[----:B------:R-:W-:Y:S04]  /*509e0*/  STL [R1+0x3b14], R80 ;  /* 0x003b145001007387 */ /* 0x000fe80000100800 */
[----:B------:R2:W-:Y:S04]  /*509f0*/  STL [R1+0x3b0c], R0 ;  /* 0x003b0c0001007387 */ /* 0x0005e80000100800 */
[----:B------:R-:W4:Y:S04]  /*50a00*/  LDL.LU.64 R136, [R1+0x1f8] ;  /* 0x0001f80001887983 */ /* 0x000f280000300a00 */
[----:B------:R-:W-:Y:S04]  /*50a10*/  STL [R1+0x3ad8], R81 ;  /* 0x003ad85101007387 */ /* 0x000fe80000100800 */
[----:B------:R-:W-:Y:S04]  /*50a20*/  STL [R1+0x3adc], R78 ;  /* 0x003adc4e01007387 */ /* 0x000fe80000100800 */
[----:B------:R-:W-:Y:S04]  /*50a30*/  STL [R1+0x3ad0], R79 ;  /* 0x003ad04f01007387 */ /* 0x000fe80000100800 */
[----:B------:R-:W4:Y:S04]  /*50a40*/  LDL.LU.64 R134, [R1+0x200] ;  /* 0x0002000001867983 */ /* 0x000f280000300a00 */
        /* <DEDUP_REMOVED lines=16> */
[----:B--2---:R-:W-:-:S03]  /*50b50*/  IMAD.MOV.U32 R0, RZ, RZ, R141 ;  /* 0x000000ffff007224 */ /* 0x004fc600078e008d */
[----:B------:R-:W-:Y:S04]  /*50b60*/  STL [R1+0x3a58], R140 ;  /* 0x003a588c01007387 */ /* 0x000fe80000100800 */
[----:B---3--:R-:W-:Y:S04]  /*50b70*/  STL [R1+0x3a60], R138 ;  /* 0x003a608a01007387 */ /* 0x008fe80000100800 */
[----:B------:R1:W-:Y:S02]  /*50b80*/  STL [R1+0x3a54], R0 ;  /* 0x003a540001007387 */ /* 0x0003e40000100800 */
[----:B-1----:R-:W-:-:S02]  /*50b90*/  IMAD.MOV.U32 R0, RZ, RZ, R139 ;  /* 0x000000ffff007224 */ /* 0x002fc400078e008b */
[----:B----4-:R-:W-:Y:S04]  /*50ba0*/  STL [R1+0x3a68], R200 ;  /* 0x003a68c801007387 */ /* 0x010fe80000100800 */
[----:B------:R1:W-:Y:S04]  /*50bb0*/  STL [R1+0x3a5c], R0 ;  /* 0x003a5c0001007387 */ /* 0x0003e80000100800 */
[----:B------:R-:W-:Y:S01]  /*50bc0*/  STL [R1+0x3a70], R198 ;  /* 0x003a70c601007387 */ /* 0x000fe20000100800 */
[----:B-1----:R-:W-:-:S05]  /*50bd0*/  IMAD.MOV.U32 R0, RZ, RZ, R201 ;  /* 0x000000ffff007224 */ /* 0x002fca00078e00c9 */
[----:B------:R1:W-:Y:S04]  /*50be0*/  STL [R1+0x3a64], R0 ;  /* 0x003a640001007387 */ /* 0x0003e80000100800 */
[----:B------:R-:W2:Y:S04]  /*50bf0*/  LDL.LU.64 R140, [R1+0x1fa0] ;  /* 0x001fa000018c7983 */ /* 0x000ea80000300a00 */
[----:B------:R-:W3:Y:S01]  /*50c00*/  LDL.LU.64 R138, [R1+0x1fa8] ;  /* 0x001fa800018a7983 */ /* 0x000ee20000300a00 */
[----:B-1----:R-:W-:-:S05]  /*50c10*/  MOV R0, R199 ;  /* 0x000000c700007202 */ /* 0x002fca0000000f00 */
[----:B------:R1:W-:Y:S04]  /*50c20*/  STL [R1+0x3a6c], R0 ;  /* 0x003a6c0001007387 */ /* 0x0003e80000100800 */
[----:B------:R4:W-:Y:S04]  /*50c30*/  STL [R1+0x3a78], R136 ;  /* 0x003a788801007387 */ /* 0x0009e80000100800 */
[----:B------:R-:W3:Y:S01]  /*50c40*/  LDL.LU.64 R200, [R1+0xa20] ;  /* 0x000a200001c87983 */ /* 0x000ee20000300a00 */
[----:B-1----:R-:W-:-:S03]  /*50c50*/  IMAD.MOV.U32 R0, RZ, RZ, R137 ;  /* 0x000000ffff007224 */ /* 0x002fc600078e0089 */
[----:B------:R-:W3:Y:S04]  /*50c60*/  LDL.LU.64 R198, [R1+0x1bd0] ;  /* 0x001bd00001c67983 */ /* 0x000ee80000300a00 */
[----:B------:R1:W-:Y:S04]  /*50c70*/  STL [R1+0x3a74], R0 ;  /* 0x003a740001007387 */ /* 0x0003e80000100800 */
[----:B------:R1:W-:Y:S04]  /*50c80*/  STL [R1+0x3a80], R134 ;  /* 0x003a808601007387 */ /* 0x0003e80000100800 */
[----:B----4-:R-:W4:Y:S01]  /*50c90*/  LDL.LU.64 R136, [R1+0x290] ;  /* 0x0002900001887983 */ /* 0x010f220000300a00 */
[----:B-1----:R-:W-:-:S05]  /*50ca0*/  IMAD.MOV.U32 R0, RZ, RZ, R135 ;  /* 0x000000ffff007224 */ /* 0x002fca00078e0087 */
[----:B------:R2:W-:Y:S04]  /*50cb0*/  STL [R1+0x3a7c], R0 ;  /* 0x003a7c0001007387 */ /* 0x0005e80000100800 */
        /* <DEDUP_REMOVED lines=25> */
[----:B-1----:R-:W-:-:S02]  /*50e50*/  MOV R0, R139 ;  /* 0x0000008b00007202 */ /* 0x002fc40000000f00 */
[----:B------:R-:W-:Y:S04]  /*50e60*/  STL [R1+0x39e8], R200 ;  /* 0x0039e8c801007387 */ /* 0x000fe80000100800 */
[----:B------:R1:W-:Y:S04]  /*50e70*/  STL [R1+0x39dc], R0 ;  /* 0x0039dc0001007387 */ /* 0x0003e80000100800 */
[----:B------:R-:W-:Y:S01]  /*50e80*/  STL [R1+0x39f0], R198 ;  /* 0x0039f0c601007387 */ /* 0x000fe20000100800 */
[----:B-1----:R-:W-:-:S05]  /*50e90*/  IMAD.MOV.U32 R0, RZ, RZ, R201 ;  /* 0x000000ffff007224 */ /* 0x002fca00078e00c9 */
[----:B------:R1:W-:Y:S04]  /*50ea0*/  STL [R1+0x39e4], R0 ;  /* 0x0039e40001007387 */ /* 0x0003e80000100800 */
[----:B------:R-:W2:Y:S01]  /*50eb0*/  LDL.LU.64 R202, [R1+0x2010] ;  /* 0x0020100001ca7983 */ /* 0x000ea20000300a00 */
[----:B-1----:R-:W-:-:S05]  /*50ec0*/  IMAD.MOV.U32 R0, RZ, RZ, R199 ;  /* 0x000000ffff007224 */ /* 0x002fca00078e00c7 */
[----:B------:R1:W-:Y:S04]  /*50ed0*/  STL [R1+0x39ec], R0 ;  /* 0x0039ec0001007387 */ /* 0x0003e80000100800 */
[----:B----4-:R-:W-:Y:S04]  /*50ee0*/  STL [R1+0x39f8], R136 ;  /* 0x0039f88801007387 */ /* 0x010fe80000100800 */
[----:B------:R-:W3:Y:S01]  /*50ef0*/  LDL.LU.64 R140, [R1+0x2020] ;  /* 0x00202000018c7983 */ /* 0x000ee20000300a00 */
[----:B-1----:R-:W-:-:S03]  /*50f00*/  IMAD.MOV.U32 R0, RZ, RZ, R137 ;  /* 0x000000ffff007224 */ /* 0x002fc600078e0089 */
[----:B------:R-:W4:Y:S04]  /*50f10*/  LDL.LU.64 R138, [R1+0x1c28] ;  /* 0x001c2800018a7983 */ /* 0x000f280000300a00 */
[----:B------:R1:W-:Y:S04]  /*50f20*/  STL [R1+0x39f4], R0 ;  /* 0x0039f40001007387 */ /* 0x0003e80000100800 */
[----:B------:R1:W-:Y:S04]  /*50f30*/  STL [R1+0x3a00], R134 ;  /* 0x003a008601007387 */ /* 0x0003e80000100800 */
[----:B------:R-:W4:Y:S01]  /*50f40*/  LDL.LU.64 R200, [R1+0x1c30] ;  /* 0x001c300001c87983 */ /* 0x000f220000300a00 */
[----:B-1----:R-:W-:-:S03]  /*50f50*/  MOV R0, R135 ;  /* 0x0000008700007202 */ /* 0x002fc60000000f00 */
[----:B------:R-:W4:Y:S04]  /*50f60*/  LDL.LU.64 R198, [R1+0x558] ;  /* 0x0005580001c67983 */ /* 0x000f280000300a00 */
        /* <DEDUP_REMOVED lines=45> */
[----:B------:R-:W-:Y:S04]  /*51240*/  STL [R1+0x2bb4], R242 ;  /* 0x002bb4f201007387 */ /* 0x000fe80000100800 */
[----:B------:R-:W4:Y:S04]  /*51250*/  LDL.LU.64 R200, [R1+0x600] ;  /* 0x0006000001c87983 */ /* 0x000f280000300a00 */
[----:B------:R-:W-:Y:S04]  /*51260*/  STL [R1+0x2bb0], R243 ;  /* 0x002bb0f301007387 */ /* 0x000fe80000100800 */
[----:B------:R1:W-:Y:S02]  /*51270*/  STL [R1+0x2bbc], R134 ;  /* 0x002bbc8601007387 */ /* 0x0003e40000100800 */
[----:B-1----:R-:W-:-:S02]  /*51280*/  IMAD.MOV.U32 R0, RZ, RZ, R135 ;  /* 0x000000ffff007224 */ /* 0x002fc400078e0087 */
        /* <DEDUP_REMOVED lines=20> */
[----:B--2---:R-:W-:-:S03]  /*513d0*/  MOV R0, R205 ;  /* 0x000000cd00007202 */ /* 0x004fc60000000f00 */
        /* <DEDUP_REMOVED lines=16> */
[----:B------:R-:W-:Y:S04]  /*514e0*/  STL [R1+0x2c2c], R198 ;  /* 0x002c2cc601007387 */ /* 0x000fe80000100800 */
[----:B------:R-:W4:Y:S01]  /*514f0*/  LDL.LU.64 R140, [R1+0xa58] ;  /* 0x000a5800018c7983 */ /* 0x000f220000300a00 */
[----:B-1----:R-:W-:-:S03]  /*51500*/  IMAD.MOV.U32 R0, RZ, RZ, R199 ;  /* 0x000000ffff007224 */ /* 0x002fc600078e00c7 */
[----:B------:R-:W4:Y:S04]  /*51510*/  LDL.LU.64 R138, [R1+0x1e10] ;  /* 0x001e1000018a7983 */ /* 0x000f280000300a00 */
[----:B------:R1:W-:Y:S04]  /*51520*/  STL [R1+0x2c28], R0 ;  /* 0x002c280001007387 */ /* 0x0003e80000100800 */
[----:B------:R-:W-:Y:S04]  /*51530*/  STL [R1+0x2c34], R136 ;  /* 0x002c348801007387 */ /* 0x000fe80000100800 */
[----:B------:R-:W4:Y:S01]  /*51540*/  LDL.LU.64 R200, [R1+0x6a0] ;  /* 0x0006a00001c87983 */ /* 0x000f220000300a00 */
[----:B-1----:R-:W-:-:S03]  /*51550*/  IMAD.MOV.U32 R0, RZ, RZ, R137 ;  /* 0x000000ffff007224 */ /* 0x002fc600078e0089 */
[----:B------:R-:W-:Y:S04]  /*51560*/  STL [R1+0x2c3c], R134 ;  /* 0x002c3c8601007387 */ /* 0x000fe80000100800 */
[----:B------:R1:W-:Y:S04]  /*51570*/  STL [R1+0x2c30], R0 ;  /* 0x002c300001007387 */ /* 0x0003e80000100800 */
[----:B------:R-:W4:Y:S01]  /*51580*/  LDL.LU.64 R198, [R1+0x6a8] ;  /* 0x0006a80001c67983 */ /* 0x000f220000300a00 */
        /* <DEDUP_REMOVED lines=81> */
[----:B------:R-:W2:Y:S01]  /*51aa0*/  LDL.LU.64 R142, [R1+0x2278] ;  /* 0x00227800018e7983 */ /* 0x000ea20000300a00 */
[----:B-1----:R-:W-:-:S03]  /*51ab0*/  MOV R0, R201 ;  /* 0x000000c900007202 */ /* 0x002fc60000000f00 */
[----:B------:R-:W-:Y:S04]  /*51ac0*/  STL [R1+0x2d2c], R198 ;  /* 0x002d2cc601007387 */ /* 0x000fe80000100800 */
[----:B------:R1:W-:Y:S04]  /*51ad0*/  STL [R1+0x2d20], R0 ;  /* 0x002d200001007387 */ /* 0x0003e80000100800 */
[----:B------:R-:W3:Y:S04]  /*51ae0*/  LDL.LU.64 R204, [R1+0x2280] ;  /* 0x0022800001cc7983 */ /* 0x000ee80000300a00 */
[----:B------:R-:W4:Y:S01]  /*51af0*/  LDL.LU.64 R140, [R1+0x1fd8] ;  /* 0x001fd800018c7983 */ /* 0x000f220000300a00 */
[----:B-1----:R-:W-:-:S05]  /*51b00*/  IMAD.MOV.U32 R0, RZ, RZ, R199 ;  /* 0x000000ffff007224 */ /* 0x002fca00078e00c7 */
[----:B------:R1:W-:Y:S04]  /*51b10*/  STL [R1+0x2d28], R0 ;  /* 0x002d280001007387 */ /* 0x0003e80000100800 */
[----:B------:R-:W-:Y:S04]  /*51b20*/  STL [R1+0x2d34], R136 ;  /* 0x002d348801007387 */ /* 0x000fe80000100800 */
[----:B------:R-:W4:Y:S01]  /*51b30*/  LDL.LU.64 R138, [R1+0x1ff0] ;  /* 0x001ff000018a7983 */ /* 0x000f220000300a00 */
[----:B-1----:R-:W-:-:S05]  /*51b40*/  IMAD.MOV.U32 R0, RZ, RZ, R137 ;  /* 0x000000ffff007224 */ /* 0x002fca00078e0089 */
[----:B------:R1:W-:Y:S04]  /*51b50*/  STL [R1+0x2d30], R0 ;  /* 0x002d300001007387 */ /* 0x0003e80000100800 */
[----:B------:R1:W-:Y:S04]  /*51b60*/  STL [R1+0x2d3c], R134 ;  /* 0x002d3c8601007387 */ /* 0x0003e80000100800 */
[----:B------:R-:W4:Y:S01]  /*51b70*/  LDL.LU.64 R200, [R1+0x8b0] ;  /* 0x0008b00001c87983 */ /* 0x000f220000300a00 */
[----:B-1----:R-:W-:-:S05]  /*51b80*/  IMAD.MOV.U32 R0, RZ, RZ, R135 ;  /* 0x000000ffff007224 */ /* 0x002fca00078e0087 */
[----:B------:R1:W-:Y:S04]  /*51b90*/  STL [R1+0x2d38], R0 ;  /* 0x002d380001007387 */ /* 0x0003e80000100800 */
        /* <DEDUP_REMOVED lines=19> */
[----:B--2---:R-:W-:Y:S04]  /*51cd0*/  STL [R1+0x2d84], R142 ;  /* 0x002d848e01007387 */ /* 0x004fe80000100800 */
[----:B------:R-:W2:Y:S01]  /*51ce0*/  LDL.LU.64 R202, [R1] ;  /* 0x0000000001ca7983 */ /* 0x000ea20000300a00 */
[----:B-1----:R-:W-:-:S03]  /*51cf0*/  MOV R0, R143 ;  /* 0x0000008f00007202 */ /* 0x002fc60000000f00 */
[----:B---3--:R-:W-:Y:S04]  /*51d00*/  STL [R1+0x2d8c], R204 ;  /* 0x002d8ccc01007387 */ /* 0x008fe80000100800 */
[----:B------:R1:W-:Y:S04]  /*51d10*/  STL [R1+0x2d80], R0 ;  /* 0x002d800001007387 */ /* 0x0003e80000100800 */
[----:B----4-:R-:W-:Y:S01]  /*51d20*/  STL [R1+0x2d94], R140 ;  /* 0x002d948c01007387 */ /* 0x010fe20000100800 */
[----:B-1----:R-:W-:-:S05]  /*51d30*/  IMAD.MOV.U32 R0, RZ, RZ, R205 ;  /* 0x000000ffff007224 */ /* 0x002fca00078e00cd */
[----:B------:R1:W-:Y:S04]  /*51d40*/  STL [R1+0x2d88], R0 ;  /* 0x002d880001007387 */ /* 0x0003e80000100800 */
[----:B------:R-:W3:Y:S01]  /*51d50*/  LDL.LU.64 R144, [R1+0x10] ;  /* 0x0000100001907983 */ /* 0x000ee20000300a00 */
[----:B-1----:R-:W-:-:S05]  /*51d60*/  IMAD.MOV.U32 R0, RZ, RZ, R141 ;  /* 0x000000ffff007224 */ /* 0x002fca00078e008d */
[----:B------:R1:W-:Y:S04]  /*51d70*/  STL [R1+0x2d90], R0 ;  /* 0x002d900001007387 */ /* 0x0003e80000100800 */
[----:B------:R4:W-:Y:S04]  /*51d80*/  STL [R1+0x2d9c], R138 ;  /* 0x002d9c8a01007387 */ /* 0x0009e80000100800 */
[----:B------:R-:W3:Y:S01]  /*51d90*/  LDL.LU.64 R140, [R1+0x18] ;  /* 0x00001800018c7983 */ /* 0x000ee20000300a00 */
[----:B-1----:R-:W-:-:S05]  /*51da0*/  IMAD.MOV.U32 R0, RZ, RZ, R139 ;  /* 0x000000ffff007224 */ /* 0x002fca00078e008b */
[----:B------:R1:W-:Y:S04]  /*51db0*/  STL [R1+0x2d98], R0 ;  /* 0x002d980001007387 */ /* 0x0003e80000100800 */
[----:B------:R1:W-:Y:S04]  /*51dc0*/  STL [R1+0x2da4], R200 ;  /* 0x002da4c801007387 */ /* 0x0003e80000100800 */
[----:B----4-:R-:W4:Y:S01]  /*51dd0*/  LDL.LU.64 R138, [R1+0x20] ;  /* 0x00002000018a7983 */ /* 0x010f220000300a00 */
[----:B-1----:R-:W-:-:S05]  /*51de0*/  MOV R0, R201 ;  /* 0x000000c900007202 */ /* 0x002fca0000000f00 */
[----:B------:R1:W-:Y:S04]  /*51df0*/  STL [R1+0x2da0], R0 ;  /* 0x002da00001007387 */ /* 0x0003e80000100800 */
[----:B------:R1:W-:Y:S04]  /*51e00*/  STL [R1+0x2dac], R198 ;  /* 0x002dacc601007387 */ /* 0x0003e80000100800 */
[----:B------:R-:W4:Y:S01]  /*51e10*/  LDL.LU.64 R200, [R1+0x22d0] ;  /* 0x0022d00001c87983 */ /* 0x000f220000300a00 */
[----:B-1----:R-:W-:-:S05]  /*51e20*/  IMAD.MOV.U32 R0, RZ, RZ, R199 ;  /* 0x000000ffff007224 */ /* 0x002fca00078e00c7 */
        /* <DEDUP_REMOVED lines=18> */
[----:B--2---:R2:W-:Y:S01]  /*51f50*/  STL [R1+0x2ddc], R202 ;  /* 0x002ddcca01007387 */ /* 0x0045e20000100800 */
[----:B-1----:R-:W-:-:S03]  /*51f60*/  MOV R0, R203 ;  /* 0x000000cb00007202 */ /* 0x002fc60000000f00 */
[----:B--2---:R-:W2:Y:S04]  /*51f70*/  LDL.LU.64 R202, [R1+0x5e8] ;  /* 0x0005e80001ca7983 */ /* 0x004ea80000300a00 */
[----:B------:R1:W-:Y:S04]  /*51f80*/  STL [R1+0x2dd8], R0 ;  /* 0x002dd80001007387 */ /* 0x0003e80000100800 */
[----:B------:R-:W-:Y:S04]  /*51f90*/  STL [R1+0x2de4], R244 ;  /* 0x002de4f401007387 */ /* 0x000fe80000100800 */
[----:B------:R-:W-:Y:S04]  /*51fa0*/  STL [R1+0x2de0], R245 ;  /* 0x002de0f501007387 */ /* 0x000fe80000100800 */
[----:B------:R-:W2:Y:S04]  /*51fb0*/  LDL.LU.64 R206, [R1+0x5f0] ;  /* 0x0005f00001ce7983 */ /* 0x000ea80000300a00 */
[----:B---3--:R3:W-:Y:S01]  /*51fc0*/  STL [R1+0x2dec], R144 ;  /* 0x002dec9001007387 */ /* 0x0087e20000100800 */
[----:B-1----:R-:W-:-:S03]  /*51fd0*/  IMAD.MOV.U32 R0, RZ, RZ, R145 ;  /* 0x000000ffff007224 */ /* 0x002fc600078e0091 */
[----:B---3--:R-:W3:Y:S04]  /*51fe0*/  LDL.LU.64 R144, [R1+0x118] ;  /* 0x0001180001907983 */ /* 0x008ee80000300a00 */
[----:B------:R1:W-:Y:S04]  /*51ff0*/  STL [R1+0x2de8], R0 ;  /* 0x002de80001007387 */ /* 0x0003e80000100800 */
[----:B------:R1:W-:Y:S02]  /*52000*/  STL [R1+0x2df4], R140 ;  /* 0x002df48c01007387 */ /* 0x0003e40000100800 */
[----:B-1----:R-:W-:-:S02]  /*52010*/  IMAD.MOV.U32 R0, RZ, RZ, R141 ;  /* 0x000000ffff007224 */ /* 0x002fc400078e008d */
[----:B------:R-:W3:Y:S04]  /*52020*/  LDL.LU.64 R140, [R1+0x120] ;  /* 0x00012000018c7983 */ /* 0x000ee80000300a00 */
[----:B------:R1:W-:Y:S04]  /*52030*/  STL [R1+0x2df0], R0 ;  /* 0x002df00001007387 */ /* 0x0003e80000100800 */
[----:B----4-:R4:W-:Y:S01]  /*52040*/  STL [R1+0x2dfc], R138 ;  /* 0x002dfc8a01007387 */ /* 0x0109e20000100800 */
[----:B-1----:R-:W-:-:S03]  /*52050*/  IMAD.MOV.U32 R0, RZ, RZ, R139 ;  /* 0x000000ffff007224 */ /* 0x002fc600078e008b */
[----:B----4-:R-:W4:Y:S04]  /*52060*/  LDL.LU.64 R138, [R1+0x38] ;  /* 0x00003800018a7983 */ /* 0x010f280000300a00 */
[----:B------:R1:W-:Y:S04]  /*52070*/  STL [R1+0x2df8], R0 ;  /* 0x002df80001007387 */ /* 0x0003e80000100800 */
[----:B------:R1:W-:Y:S02]  /*52080*/  STL [R1+0x2e04], R200 ;  /* 0x002e04c801007387 */ /* 0x0003e40000100800 */
[----:B-1----:R-:W-:-:S02]  /*52090*/  MOV R0, R201 ;  /* 0x000000c900007202 */ /* 0x002fc40000000f00 */
[----:B------:R-:W4:Y:S04]  /*520a0*/  LDL.LU.64 R200, [R1+0xa0] ;  /* 0x0000a00001c87983 */ /* 0x000f280000300a00 */
[----:B------:R1:W-:Y:S04]  /*520b0*/  STL [R1+0x2e00], R0 ;  /* 0x002e000001007387 */ /* 0x0003e80000100800 */
[----:B------:R1:W-:Y:S02]  /*520c0*/  STL [R1+0x2e0c], R198 ;  /* 0x002e0cc601007387 */ /* 0x0003e40000100800 */
[----:B-1----:R-:W-:-:S02]  /*520d0*/  IMAD.MOV.U32 R0, RZ, RZ, R199 ;  /* 0x000000ffff007224 */ /* 0x002fc400078e00c7 */
        /* <DEDUP_REMOVED lines=18> */
[----:B--2---:R2:W-:Y:S01]  /*52200*/  STL [R1+0x2e34], R202 ;  /* 0x002e34ca01007387 */ /* 0x0045e20000100800 */
[----:B-1----:R-:W-:-:S03]  /*52210*/  IMAD.MOV.U32 R0, RZ, RZ, R203 ;  /* 0x000000ffff007224 */ /* 0x002fc600078e00cb */
[----:B--2---:R-:W2:Y:S04]  /*52220*/  LDL.LU.64 R202, [R1+0x2318] ;  /* 0x0023180001ca7983 */ /* 0x004ea80000300a00 */
[----:B------:R1:W-:Y:S04]  /*52230*/  STL [R1+0x2e30], R0 ;  /* 0x002e300001007387 */ /* 0x0003e80000100800 */
[----:B------:R1:W-:Y:S02]  /*52240*/  STL [R1+0x2e3c], R206 ;  /* 0x002e3cce01007387 */ /* 0x0003e40000100800 */
[----:B-1----:R-:W-:-:S02]  /*52250*/  IMAD.MOV.U32 R0, RZ, RZ, R207 ;  /* 0x000000ffff007224 */ /* 0x002fc400078e00cf */
[----:B------:R-:W2:Y:S04]  /*52260*/  LDL.LU.64 R206, [R1+0x20b8] ;  /* 0x0020b80001ce7983 */ /* 0x000ea80000300a00 */
[----:B------:R1:W-:Y:S04]  /*52270*/  STL [R1+0x2e38], R0 ;  /* 0x002e380001007387 */ /* 0x0003e80000100800 */
[----:B---3--:R3:W-:Y:S01]  /*52280*/  STL [R1+0x2e44], R144 ;  /* 0x002e449001007387 */ /* 0x0087e20000100800 */
[----:B-1----:R-:W-:-:S03]  /*52290*/  MOV R0, R145 ;  /* 0x0000009100007202 */ /* 0x002fc60000000f00 */
        /* <DEDUP_REMOVED lines=43> */
[----:B-1----:R-:W-:-:S03]  /*52550*/  IMAD.MOV.U32 R0, RZ, RZ, R145 ;  /* 0x000000ffff007224 */ /* 0x002fc600078e0091 */
[----:B---3--:R-:W3:Y:S04]  /*52560*/  LDL.LU.64 R144, [R1+0xf8] ;  /* 0x0000f80001907983 */ /* 0x008ee80000300a00 */
[----:B------:R1:W-:Y:S04]  /*52570*/  STL [R1+0x2e98], R0 ;  /* 0x002e980001007387 */ /* 0x0003e80000100800 */
[----:B------:R1:W-:Y:S02]  /*52580*/  STL [R1+0x2ea4], R140 ;  /* 0x002ea48c01007387 */ /* 0x0003e40000100800 */
[----:B-1----:R-:W-:-:S02]  /*52590*/  MOV R0, R141 ;  /* 0x0000008d00007202 */ /* 0x002fc40000000f00 */
        /* <DEDUP_REMOVED lines=30> */
[----:B--2---:R2:W-:Y:S01]  /*52780*/  STL [R1+0x2ee4], R202 ;  /* 0x002ee4ca01007387 */ /* 0x0045e20000100800 */
[----:B-1----:R-:W-:-:S03]  /*52790*/  MOV R0, R203 ;  /* 0x000000cb00007202 */ /* 0x002fc60000000f00 */
        /* <DEDUP_REMOVED lines=15> */
[----:B-1----:R-:W-:-:S03]  /*52890*/  MOV R0, R139 ;  /* 0x0000008b00007202 */ /* 0x002fc60000000f00 */
        /* <DEDUP_REMOVED lines=31> */
[----:B-1----:R-:W-:-:S02]  /*52a90*/  MOV R0, R207 ;  /* 0x000000cf00007202 */ /* 0x002fc40000000f00 */
        /* <DEDUP_REMOVED lines=1054> */
[----:B------:R-:W-:Y:S04]  /*56c80*/  STL [R1+0x3784], R206 ;  /* 0x003784ce01007387 */ /* 0x000fe80000100800 */
[----:B------:R-:W2:Y:S01]  /*56c90*/  LDL.LU.64 R208, [R1+0x2738] ;  /* 0x0027380001d07983 */ /* 0x000ea20000300a00 */
[----:B-1----:R-:W-:-:S05]  /*56ca0*/  MOV R0, R207 ;  /* 0x000000cf00007202 */ /* 0x002fca0000000f00 */
[----:B------:R1:W-:Y:S04]  /*56cb0*/  STL [R1+0x3780], R0 ;  /* 0x0037800001007387 */ /* 0x0003e80000100800 */
[----:B---3--:R-:W-:Y:S01]  /*56cc0*/  STL [R1+0x378c], R144 ;  /* 0x00378c9001007387 */ /* 0x008fe20000100800 */
[----:B-1----:R-:W-:-:S03]  /*56cd0*/  IMAD.MOV.U32 R0, RZ, RZ, R145 ;  /* 0x000000ffff007224 */ /* 0x002fc600078e0091 */
[----:B------:R-:W3:Y:S04]  /*56ce0*/  LDL.LU.64 R206, [R1+0x2678] ;  /* 0x0026780001ce7983 */ /* 0x000ee80000300a00 */
[----:B------:R1:W-:Y:S04]  /*56cf0*/  STL [R1+0x3788], R0 ;  /* 0x0037880001007387 */ /* 0x0003e80000100800 */
[----:B------:R4:W-:Y:S01]  /*56d00*/  STL [R1+0x3794], R140 ;  /* 0x0037948c01007387 */ /* 0x0009e20000100800 */
        /* <DEDUP_REMOVED lines=19> */
[----:B------:R-:W-:Y:S04]  /*56e40*/  STL [R1+0x37bc], R134 ;  /* 0x0037bc8601007387 */ /* 0x000fe80000100800 */
[----:B------:R-:W4:Y:S01]  /*56e50*/  LDL.LU.64 R144, [R1+0xc28] ;  /* 0x000c280001907983 */ /* 0x000f220000300a00 */
[----:B-1----:R-:W-:-:S05]  /*56e60*/  IMAD.MOV.U32 R0, RZ, RZ, R135 ;  /* 0x000000ffff007224 */ /* 0x002fca00078e0087 */
[----:B------:R1:W-:Y:S04]  /*56e70*/  STL [R1+0x37b8], R0 ;  /* 0x0037b80001007387 */ /* 0x0003e80000100800 */
[----:B------:R1:W-:Y:S02]  /*56e80*/  STL [R1+0x37c4], R142 ;  /* 0x0037c48e01007387 */ /* 0x0003e40000100800 */
[----:B-1----:R-:W-:Y:S02]  /*56e90*/  MOV R0, R143 ;  /* 0x0000008f00007202 */ /* 0x002fe40000000f00 */
[----:B------:R-:W4:Y:S04]  /*56ea0*/  LDL.LU.64 R134, [R1+0x2740] ;  /* 0x0027400001867983 */ /* 0x000f280000300a00 */
[----:B------:R-:W-:Y:S04]  /*56eb0*/  STL [R1+0x37cc], R204 ;  /* 0x0037cccc01007387 */ /* 0x000fe80000100800 */
[----:B------:R1:W-:Y:S04]  /*56ec0*/  STL [R1+0x37c0], R0 ;  /* 0x0037c00001007387 */ /* 0x0003e80000100800 */
[----:B------:R-:W4:Y:S01]  /*56ed0*/  LDL.LU.64 R142, [R1+0x2748] ;  /* 0x00274800018e7983 */ /* 0x000f220000300a00 */
[----:B-1----:R-:W-:-:S03]  /*56ee0*/  IMAD.MOV.U32 R0, RZ, RZ, R205 ;  /* 0x000000ffff007224 */ /* 0x002fc600078e00cd */
[----:B--2---:R-:W-:Y:S04]  /*56ef0*/  STL [R1+0x37d4], R202 ;  /* 0x0037d4ca01007387 */ /* 0x004fe80000100800 */
[----:B------:R1:W-:Y:S04]  /*56f00*/  STL [R1+0x37c8], R0 ;  /* 0x0037c80001007387 */ /* 0x0003e80000100800 */
[----:B------:R-:W2:Y:S01]  /*56f10*/  LDL.LU.64 R204, [R1+0x2750] ;  /* 0x0027500001cc7983 */ /* 0x000ea20000300a00 */
[----:B-1----:R-:W-:-:S03]  /*56f20*/  IMAD.MOV.U32 R0, RZ, RZ, R203 ;  /* 0x000000ffff007224 */ /* 0x002fc600078e00cb */
[----:B------:R-:W-:Y:S04]  /*56f30*/  STL [R1+0x37dc], R208 ;  /* 0x0037dcd001007387 */ /* 0x000fe80000100800 */
[----:B------:R1:W-:Y:S04]  /*56f40*/  STL [R1+0x37d0], R0 ;  /* 0x0037d00001007387 */ /* 0x0003e80000100800 */
[----:B------:R-:W2:Y:S01]  /*56f50*/  LDL.LU.64 R202, [R1+0x2758] ;  /* 0x0027580001ca7983 */ /* 0x000ea20000300a00 */
[----:B-1----:R-:W-:-:S03]  /*56f60*/  IMAD.MOV.U32 R0, RZ, RZ, R209 ;  /* 0x000000ffff007224 */ /* 0x002fc600078e00d1 */
[----:B---3--:R-:W-:Y:S04]  /*56f70*/  STL [R1+0x37e4], R206 ;  /* 0x0037e4ce01007387 */ /* 0x008fe80000100800 */
[----:B------:R1:W-:Y:S02]  /*56f80*/  STL [R1+0x37d8], R0 ;  /* 0x0037d80001007387 */ /* 0x0003e40000100800 */
[----:B-1----:R-:W-:Y:S02]  /*56f90*/  MOV R0, R207 ;  /* 0x000000cf00007202 */ /* 0x002fe40000000f00 */
        /* <DEDUP_REMOVED lines=24> */
[----:B------:R-:W-:Y:S04]  /*57120*/  STL [R1+0x381c], R134 ;  /* 0x00381c8601007387 */ /* 0x000fe80000100800 */
[----:B------:R1:W-:Y:S04]  /*57130*/  STL [R1+0x3810], R0 ;  /* 0x0038100001007387 */ /* 0x0003e80000100800 */
[----:B------:R-:W4:Y:S01]  /*57140*/  LDL.LU.64 R144, [R1+0x980] ;  /* 0x0009800001907983 */ /* 0x000f220000300a00 */
[----:B-1----:R-:W-:-:S03]  /*57150*/  IMAD.MOV.U32 R0, RZ, RZ, R135 ;  /* 0x000000ffff007224 */ /* 0x002fc600078e0087 */
[----:B------:R-:W-:Y:S04]  /*57160*/  STL [R1+0x3824], R142 ;  /* 0x0038248e01007387 */ /* 0x000fe80000100800 */
[----:B------:R1:W-:Y:S04]  /*57170*/  STL [R1+0x3818], R0 ;  /* 0x0038180001007387 */ /* 0x0003e80000100800 */
[----:B------:R-:W4:Y:S01]  /*57180*/  LDL.LU.64 R134, [R1+0x988] ;  /* 0x0009880001867983 */ /* 0x000f220000300a00 */
[----:B-1----:R-:W-:-:S03]  /*57190*/  MOV R0, R143 ;  /* 0x0000008f00007202 */ /* 0x002fc60000000f00 */
        /* <DEDUP_REMOVED lines=8> */
[----:B------:R-:W2:Y:S04]  /*57220*/  LDL.LU.64 R202, [R1+0x1030] ;  /* 0x0010300001ca7983 */ /* 0x000ea80000300a00 */
[----:B------:R1:W-:Y:S04]  /*57230*/  STL [R1+0x3830], R0 ;  /* 0x0038300001007387 */ /* 0x0003e80000100800 */
[----:B---3--:R-:W-:Y:S04]  /*57240*/  STL [R1+0x383c], R206 ;  /* 0x00383cce01007387 */ /* 0x008fe80000100800 */
[----:B------:R-:W3:Y:S01]  /*57250*/  LDL.LU.64 R208, [R1+0x1038] ;  /* 0x0010380001d07983 */ /* 0x000ee20000300a00 */
[----:B-1----:R-:W-:-:S05]  /*57260*/  IMAD.MOV.U32 R0, RZ, RZ, R207 ;  /* 0x000000ffff007224 */ /* 0x002fca00078e00cf */
        /* <DEDUP_REMOVED lines=9> */
[----:B------:R1:W-:Y:S04]  /*57300*/  STL [R1+0x3854], R200 ;  /* 0x003854c801007387 */ /* 0x0003e80000100800 */
        /* <DEDUP_REMOVED lines=24> */
[----:B------:R3:W-:Y:S01]  /*57490*/  STL [R1+0x3884], R204 ;  /* 0x003884cc01007387 */ /* 0x0007e20000100800 */
[----:B-1----:R-:W-:-:S03]  /*574a0*/  MOV R0, R205 ;  /* 0x000000cd00007202 */ /* 0x002fc60000000f00 */
[----:B------:R-:W-:Y:S04]  /*574b0*/  STL [R1+0x388c], R202 ;  /* 0x00388cca01007387 */ /* 0x000fe80000100800 */
[----:B------:R1:W-:Y:S04]  /*574c0*/  STL [R1+0x3880], R0 ;  /* 0x0038800001007387 */ /* 0x0003e80000100800 */
[----:B---3--:R-:W3:Y:S01]  /*574d0*/  LDL.LU.64 R204, [R1+0x26c0] ;  /* 0x0026c00001cc7983 */ /* 0x008ee20000300a00 */
[----:B-1----:R-:W-:-:S03]  /*574e0*/  IMAD.MOV.U32 R0, RZ, RZ, R203 ;  /* 0x000000ffff007224 */ /* 0x002fc600078e00cb */
[----:B------:R-:W-:Y:S04]  /*574f0*/  STL [R1+0x3894], R208 ;  /* 0x003894d001007387 */ /* 0x000fe80000100800 */
[----:B------:R1:W-:Y:S04]  /*57500*/  STL [R1+0x3888], R0 ;  /* 0x0038880001007387 */ /* 0x0003e80000100800 */
[----:B------:R-:W3:Y:S01]  /*57510*/  LDL.LU.64 R202, [R1+0x1040] ;  /* 0x0010400001ca7983 */ /* 0x000ee20000300a00 */
[----:B-1----:R-:W-:-:S03]  /*57520*/  IMAD.MOV.U32 R0, RZ, RZ, R209 ;  /* 0x000000ffff007224 */ /* 0x002fc600078e00d1 */
[----:B----4-:R-:W-:Y:S04]  /*57530*/  STL [R1+0x389c], R140 ;  /* 0x00389c8c01007387 */ /* 0x010fe80000100800 */
[----:B------:R1:W-:Y:S02]  /*57540*/  STL [R1+0x3890], R0 ;  /* 0x0038900001007387 */ /* 0x0003e40000100800 */
[----:B-1----:R-:W-:Y:S02]  /*57550*/  IMAD.MOV.U32 R0, RZ, RZ, R141 ;  /* 0x000000ffff007224 */ /* 0x002fe400078e008d */
[----:B------:R-:W4:Y:S04]  /*57560*/  LDL.LU.64 R140, [R1+0x1060] ;  /* 0x00106000018c7983 */ /* 0x000f280000300a00 */
[----:B------:R1:W-:Y:S04]  /*57570*/  STL [R1+0x3898], R0 ;  /* 0x0038980001007387 */ /* 0x0003e80000100800 */
[----:B------:R1:W-:Y:S02]  /*57580*/  STL [R1+0x38a4], R138 ;  /* 0x0038a48a01007387 */ /* 0x0003e40000100800 */
[----:B-1----:R-:W-:-:S02]  /*57590*/  MOV R0, R139 ;  /* 0x0000008b00007202 */ /* 0x002fc40000000f00 */
[----:B------:R-:W-:Y:S04]  /*575a0*/  STL [R1+0x38ac], R206 ;  /* 0x0038acce01007387 */ /* 0x000fe80000100800 */
[----:B------:R1:W-:Y:S04]  /*575b0*/  STL [R1+0x38a0], R0 ;  /* 0x0038a00001007387 */ /* 0x0003e80000100800 */
[----:B------:R-:W4:Y:S01]  /*575c0*/  LDL.LU.64 R138, [R1+0xf10] ;  /* 0x000f1000018a7983 */ /* 0x000f220000300a00 */
[----:B-1----:R-:W-:-:S03]  /*575d0*/  IMAD.MOV.U32 R0, RZ, RZ, R207 ;  /* 0x000000ffff007224 */ /* 0x002fc600078e00cf */
[----:B------:R-:W-:Y:S04]  /*575e0*/  STL [R1+0x38b4], R200 ;  /* 0x0038b4c801007387 */ /* 0x000fe80000100800 */
[----:B------:R1:W-:Y:S02]  /*575f0*/  STL [R1+0x38a8], R0 ;  /* 0x0038a80001007387 */ /* 0x0003e40000100800 */
[----:B-1----:R-:W-:Y:S02]  /*57600*/  IMAD.MOV.U32 R0, RZ, RZ, R201 ;  /* 0x000000ffff007224 */ /* 0x002fe400078e00c9 */
[----:B------:R-:W4:Y:S04]  /*57610*/  LDL.LU.64 R200, [R1+0xf18] ;  /* 0x000f180001c87983 */ /* 0x000f280000300a00 */
[----:B------:R1:W-:Y:S04]  /*57620*/  STL [R1+0x38b0], R0 ;  /* 0x0038b00001007387 */ /* 0x0003e80000100800 */
[----:B------:R1:W-:Y:S02]  /*57630*/  STL [R1+0x38bc], R198 ;  /* 0x0038bcc601007387 */ /* 0x0003e40000100800 */
[----:B-1----:R-:W-:-:S02]  /*57640*/  IMAD.MOV.U32 R0, RZ, RZ, R199 ;  /* 0x000000ffff007224 */ /* 0x002fc400078e00c7 */
[----:B------:R-:W-:Y:S04]  /*57650*/  STL [R1+0x38c4], R136 ;  /* 0x0038c48801007387 */ /* 0x000fe80000100800 */
[----:B------:R1:W-:Y:S04]  /*57660*/  STL [R1+0x38b8], R0 ;  /* 0x0038b80001007387 */ /* 0x0003e80000100800 */
[----:B------:R-:W4:Y:S01]  /*57670*/  LDL.LU.64 R198, [R1+0xea8] ;  /* 0x000ea80001c67983 */ /* 0x000f220000300a00 */
[----:B-1----:R-:W-:-:S03]  /*57680*/  MOV R0, R137 ;  /* 0x0000008900007202 */ /* 0x002fc60000000f00 */
[----:B------:R-:W-:Y:S04]  /*57690*/  STL [R1+0x38cc], R144 ;  /* 0x0038cc9001007387 */ /* 0x000fe80000100800 */
[----:B------:R1:W-:Y:S04]  /*576a0*/  STL [R1+0x38c0], R0 ;  /* 0x0038c00001007387 */ /* 0x0003e80000100800 */
[----:B------:R-:W4:Y:S01]  /*576b0*/  LDL.LU.64 R136, [R1+0xeb0] ;  /* 0x000eb00001887983 */ /* 0x000f220000300a00 */
[----:B-1----:R-:W-:-:S03]  /*576c0*/  IMAD.MOV.U32 R0, RZ, RZ, R145 ;  /* 0x000000ffff007224 */ /* 0x002fc600078e0091 */
[----:B------:R-:W-:Y:S04]  /*576d0*/  STL [R1+0x38d4], R134 ;  /* 0x0038d48601007387 */ /* 0x000fe80000100800 */
[----:B------:R1:W-:Y:S04]  /*576e0*/  STL [R1+0x38c8], R0 ;  /* 0x0038c80001007387 */ /* 0x0003e80000100800 */
[----:B------:R-:W4:Y:S01]  /*576f0*/  LDL.LU.64 R210, [R1+0xb98] ;  /* 0x000b980001d27983 */ /* 0x000f220000300a00 */
[----:B-1----:R-:W-:-:S03]  /*57700*/  IMAD.MOV.U32 R0, RZ, RZ, R135 ;  /* 0x000000ffff007224 */ /* 0x002fc600078e0087 */
[----:B--2---:R-:W-:Y:S04]  /*57710*/  STL [R1+0x38dc], R142 ;  /* 0x0038dc8e01007387 */ /* 0x004fe80000100800 */
[----:B------:R1:W-:Y:S04]  /*57720*/  STL [R1+0x38d0], R0 ;  /* 0x0038d00001007387 */ /* 0x0003e80000100800 */
[----:B------:R-:W2:Y:S04]  /*57730*/  LDL.LU.64 R134, [R1+0xba0] ;  /* 0x000ba00001867983 */ /* 0x000ea80000300a00 */
[----:B------:R-:W2:Y:S01]  /*57740*/  LDL.LU.64 R148, [R1+0x9f0] ;  /* 0x0009f00001947983 */ /* 0x000ea20000300a00 */
[----:B-1----:R-:W-:-:S05]  /*57750*/  IMAD.MOV.U32 R0, RZ, RZ, R143 ;  /* 0x000000ffff007224 */ /* 0x002fca00078e008f */
[----:B------:R1:W-:Y:S04]  /*57760*/  STL [R1+0x38d8], R0 ;  /* 0x0038d80001007387 */ /* 0x0003e80000100800 */
[----:B---3--:R-:W-:Y:S04]  /*57770*/  STL [R1+0x38e4], R204 ;  /* 0x0038e4cc01007387 */ /* 0x008fe80000100800 */
[----:B------:R-:W3:Y:S01]  /*57780*/  LDL.LU.64 R146, [R1+0x9f8] ;  /* 0x0009f80001927983 */ /* 0x000ee20000300a00 */
[----:B-1----:R-:W-:-:S05]  /*57790*/  MOV R0, R205 ;  /* 0x000000cd00007202 */ /* 0x002fca0000000f00 */
[----:B------:R1:W-:Y:S04]  /*577a0*/  STL [R1+0x38e0], R0 ;  /* 0x0038e00001007387 */ /* 0x0003e80000100800 */
[----:B------:R-:W-:Y:S04]  /*577b0*/  STL [R1+0x38ec], R202 ;  /* 0x0038ecca01007387 */ /* 0x000fe80000100800 */
[----:B------:R-:W3:Y:S01]  /*577c0*/  LDL.LU.64 R208, [R1+0x26f0] ;  /* 0x0026f00001d07983 */ /* 0x000ee20000300a00 */
[----:B-1----:R-:W-:-:S03]  /*577d0*/  IMAD.MOV.U32 R0, RZ, RZ, R203 ;  /* 0x000000ffff007224 */ /* 0x002fc600078e00cb */
[----:B------:R-:W3:Y:S04]  /*577e0*/  LDL.LU.64 R206, [R1+0x26f8] ;  /* 0x0026f80001ce7983 */ /* 0x000ee80000300a00 */
[----:B------:R1:W-:Y:S04]  /*577f0*/  STL [R1+0x38e8], R0 ;  /* 0x0038e80001007387 */ /* 0x0003e80000100800 */
[----:B----4-:R-:W-:Y:S04]  /*57800*/  STL [R1+0x38f4], R140 ;  /* 0x0038f48c01007387 */ /* 0x010fe80000100800 */
[----:B------:R-:W4:Y:S01]  /*57810*/  LDL.LU.64 R144, [R1+0x1070] ;  /* 0x0010700001907983 */ /* 0x000f220000300a00 */
[----:B-1----:R-:W-:-:S03]  /*57820*/  IMAD.MOV.U32 R0, RZ, RZ, R141 ;  /* 0x000000ffff007224 */ /* 0x002fc600078e008d */
[----:B------:R-:W4:Y:S04]  /*57830*/  LDL.LU.64 R142, [R1+0x1078] ;  /* 0x00107800018e7983 */ /* 0x000f280000300a00 */
[----:B------:R1:W-:Y:S04]  /*57840*/  STL [R1+0x38f0], R0 ;  /* 0x0038f00001007387 */ /* 0x0003e80000100800 */
[----:B------:R-:W-:Y:S01]  /*57850*/  STL [R1+0x38fc], R138 ;  /* 0x0038fc8a01007387 */ /* 0x000fe20000100800 */
[----:B-1----:R-:W-:-:S03]  /*57860*/  IMAD.MOV.U32 R0, RZ, RZ, R139 ;  /* 0x000000ffff007224 */ /* 0x002fc600078e008b */
[----:B------:R-:W4:Y:S04]  /*57870*/  LDL.LU.64 R204, [R1+0xf30] ;  /* 0x000f300001cc7983 */ /* 0x000f280000300a00 */
[----:B------:R-:W4:Y:S04]  /*57880*/  LDL.LU.64 R202, [R1+0xf38] ;  /* 0x000f380001ca7983 */ /* 0x000f280000300a00 */
[----:B------:R1:W-:Y:S02]  /*57890*/  STL [R1+0x38f8], R0 ;  /* 0x0038f80001007387 */ /* 0x0003e40000100800 */
[----:B-1----:R-:W-:-:S02]  /*578a0*/  MOV R0, R201 ;  /* 0x000000c900007202 */ /* 0x002fc40000000f00 */
[----:B------:R-:W-:Y:S04]  /*578b0*/  STL [R1+0x3904], R200 ;  /* 0x003904c801007387 */ /* 0x000fe80000100800 */
[----:B------:R-:W4:Y:S04]  /*578c0*/  LDL.LU.64 R140, [R1+0xec8] ;  /* 0x000ec800018c7983 */ /* 0x000f280000300a00 */
[----:B------:R-:W4:Y:S04]  /*578d0*/  LDL.LU.64 R138, [R1+0xed0] ;  /* 0x000ed000018a7983 */ /* 0x000f280000300a00 */
[----:B------:R1:W-:Y:S02]  /*578e0*/  STL [R1+0x3900], R0 ;  /* 0x0039000001007387 */ /* 0x0003e40000100800 */
[----:B-1----:R-:W-:-:S02]  /*578f0*/  IMAD.MOV.U32 R0, RZ, RZ, R199 ;  /* 0x000000ffff007224 */ /* 0x002fc400078e00c7 */
[----:B------:R1:W-:Y:S04]  /*57900*/  STL [R1+0x390c], R198 ;  /* 0x00390cc601007387 */ /* 0x0003e80000100800 */
[----:B------:R-:W4:Y:S04]  /*57910*/  LDL.LU.64 R200, [R1+0xbc8] ;  /* 0x000bc80001c87983 */ /* 0x000f280000300a00 */
[----:B------:R-:W-:Y:S04]  /*57920*/  STL [R1+0x3914], R136 ;  /* 0x0039148801007387 */ /* 0x000fe80000100800 */
[----:B------:R1:W-:Y:S04]  /*57930*/  STL [R1+0x3908], R0 ;  /* 0x0039080001007387 */ /* 0x0003e80000100800 */
[----:B-1----:R-:W4:Y:S01]  /*57940*/  LDL.LU.64 R198, [R1+0xbd0] ;  /* 0x000bd00001c67983 */ /* 0x002f220000300a00 */
[----:B------:R-:W-:-:S03]  /*57950*/  IMAD.MOV.U32 R0, RZ, RZ, R137 ;  /* 0x000000ffff007224 */ /* 0x000fc600078e0089 */
[----:B------:R-:W-:Y:S04]  /*57960*/  STL [R1+0x391c], R210 ;  /* 0x00391cd201007387 */ /* 0x000fe80000100800 */
[----:B------:R1:W-:Y:S04]  /*57970*/  STL [R1+0x3910], R0 ;  /* 0x0039100001007387 */ /* 0x0003e80000100800 */
[----:B------:R-:W4:Y:S01]  /*57980*/  LDL.LU.64 R136, [R1+0xad0] ;  /* 0x000ad00001887983 */ /* 0x000f220000300a00 */
[----:B-1----:R-:W-:-:S03]  /*57990*/  IMAD.MOV.U32 R0, RZ, RZ, R211 ;  /* 0x000000ffff007224 */ /* 0x002fc600078e00d3 */
[----:B--2---:R-:W-:Y:S04]  /*579a0*/  STL [R1+0x3924], R134 ;  /* 0x0039248601007387 */ /* 0x004fe80000100800 */
[----:B------:R1:W-:Y:S04]  /*579b0*/  STL [R1+0x3918], R0 ;  /* 0x0039180001007387 */ /* 0x0003e80000100800 */
[----:B------:R-:W-:Y:S01]  /*579c0*/  STL [R1+0x392c], R148 ;  /* 0x00392c9401007387 */ /* 0x000fe20000100800 */
[----:B-1----:R-:W-:-:S05]  /*579d0*/  MOV R0, R135 ;  /* 0x0000008700007202 */ /* 0x002fca0000000f00 */
[----:B------:R1:W-:Y:S04]  /*579e0*/  STL [R1+0x3920], R0 ;  /* 0x0039200001007387 */ /* 0x0003e80000100800 */
[----:B------:R-:W2:Y:S01]  /*579f0*/  LDL.LU.64 R134, [R1+0xb10] ;  /* 0x000b100001867983 */ /* 0x000ea20000300a00 */
[----:B-1----:R-:W-:-:S03]  /*57a00*/  IMAD.MOV.U32 R0, RZ, RZ, R149 ;  /* 0x000000ffff007224 */ /* 0x002fc600078e0095 */
[----:B---3--:R-:W-:Y:S04]  /*57a10*/  STL [R1+0x3934], R146 ;  /* 0x0039349201007387 */ /* 0x008fe80000100800 */
        /* <DEDUP_REMOVED lines=27> */
[----:B------:R1:W-:Y:S01]  /*57bd0*/  STL [R1+0x3970], R0 ;  /* 0x0039700001007387 */ /* 0x0003e20000100800 */
[----:B------:R-:W-:-:S03]  /*57be0*/  MOV R2, R199 ;  /* 0x000000c700027202 */ /* 0x000fc60000000f00 */
[----:B------:R-:W-:Y:S01]  /*57bf0*/  STL [R1+0x3984], R198 ;  /* 0x003984c601007387 */ /* 0x000fe20000100800 */
[----:B-1----:R-:W-:-:S05]  /*57c00*/  IMAD.MOV.U32 R0, RZ, RZ, R201 ;  /* 0x000000ffff007224 */ /* 0x002fca00078e00c9 */
[----:B------:R-:W-:Y:S04]  /*57c10*/  STL [R1+0x3978], R0 ;  /* 0x0039780001007387 */ /* 0x000fe80000100800 */
[----:B------:R1:W-:Y:S02]  /*57c20*/  STL [R1+0x3980], R2 ;  /* 0x0039800201007387 */ /* 0x0003e40000100800 */
[----:B-1----:R-:W-:Y:S02]  /*57c30*/  IMAD.MOV.U32 R2, RZ, RZ, R137 ;  /* 0x000000ffff027224 */ /* 0x002fe400078e0089 */
[----:B------:R-:W-:Y:S04]  /*57c40*/  STL [R1+0x398c], R136 ;  /* 0x00398c8801007387 */ /* 0x000fe80000100800 */
[----:B------:R-:W-:Y:S01]  /*57c50*/  STL [R1+0x3988], R2 ;  /* 0x0039880201007387 */ /* 0x000fe20000100800 */
[----:B--2---:R-:W-:-:S03]  /*57c60*/  IMAD.MOV.U32 R6, RZ, RZ, R135 ;  /* 0x000000ffff067224 */ /* 0x004fc600078e0087 */
[----:B------:R-:W-:Y:S04]  /*57c70*/  STL [R1+0x3994], R134 ;  /* 0x0039948601007387 */ /* 0x000fe80000100800 */
[----:B------:R1:W-:Y:S04]  /*57c80*/  STL [R1+0x3990], R6 ;  /* 0x0039900601007387 */ /* 0x0003e80000100800 */
[----:B-1----:R-:W2:Y:S01]  /*57c90*/  LDL.LU.64 R6, [R1+0x2968] ;  /* 0x0029680001067983 */ /* 0x002ea20000300a00 */
[----:B------:R-:W1:Y:S02]  /*57ca0*/  S2R R252, SR_TID.X ;  /* 0x0000000000fc7919 */ /* 0x000e640000002100 */
[----:B-1----:R-:W-:-:S02]  /*57cb0*/  LOP3.LUT R0, R252, 0x7, RZ, 0xc0, !PT ;  /* 0x00000007fc007812 */ /* 0x002fc400078ec0ff */
[C---:B------:R-:W-:Y:S02]  /*57cc0*/  LOP3.LUT R5, R252.reuse, 0x3, RZ, 0xc0, !PT ;  /* 0x00000003fc057812 */ /* 0x040fe400078ec0ff */
[----:B------:R-:W-:Y:S01]  /*57cd0*/  LOP3.LUT R3, R252, 0x1c, RZ, 0xc0, !PT ;  /* 0x0000001cfc037812 */ /* 0x000fe200078ec0ff */
[----:B------:R-:W-:Y:S02]  /*57ce0*/  IMAD R0, R0, 0x110, RZ ;  /* 0x0000011000007824 */ /* 0x000fe400078e02ff */
[----:B------:R-:W-:Y:S02]  /*57cf0*/  IMAD.SHL.U32 R2, R252, 0x2, RZ ;  /* 0x00000002fc027824 */ /* 0x000fe400078e00ff */
[----:B------:R-:W-:-:S03]  /*57d00*/  IMAD R5, R5, 0x120, R3 ;  /* 0x0000012005057824 */ /* 0x000fc600078e0203 */
[----:B------:R-:W-:Y:S02]  /*57d10*/  LOP3.LUT R0, R0, 0x30, R2, 0x78, !PT ;  /* 0x0000003000007812 */ /* 0x000fe400078e7802 */
[----:B------:R-:W3:Y:S04]  /*57d20*/  LDL.LU.64 R2, [R1+0x2960] ;  /* 0x0029600001027983 */ /* 0x000ee80000300a00 */
[----:B--2---:R1:W-:Y:S04]  /*57d30*/  STL.64 [R1+0x2968], R6 ;  /* 0x0029680601007387 */ /* 0x0043e80000100a00 */
[----:B------:R-:W-:Y:S04]  /*57d40*/  STL [R1+0x44], R5 ;  /* 0x0000440501007387 */ /* 0x000fe80000100800 */
[----:B-1----:R-:W2:Y:S04]  /*57d50*/  LDL.LU.64 R6, [R1+0x2958] ;  /* 0x0029580001067983 */ /* 0x002ea80000300a00 */
[----:B---3--:R1:W-:Y:S04]  /*57d60*/  STL.64 [R1+0x2960], R2 ;  /* 0x0029600201007387 */ /* 0x0083e80000100a00 */
[----:B-1----:R-:W3:Y:S04]  /*57d70*/  LDL.LU.64 R2, [R1+0x2950] ;  /* 0x0029500001027983 */ /* 0x002ee80000300a00 */
[----:B--2---:R1:W-:Y:S04]  /*57d80*/  STL.64 [R1+0x2958], R6 ;  /* 0x0029580601007387 */ /* 0x0043e80000100a00 */
        /* <DEDUP_REMOVED lines=1010> */
[----:B--2---:R2:W-:Y:S04]  /*5bcb0*/  STL.64 [R1+0x1b80], R6 ;  /* 0x001b800601007387 */ /* 0x0045e80000100a00 */
        /* <DEDUP_REMOVED lines=1015> */
[----:B-1----:R-:W-:-:S03]  /*5fc30*/  SHF.R.S32.HI R2, RZ, 0x1f, R4 ;  /* 0x0000001fff027819 */ /* 0x002fc60000011404 */
[----:B------:R2:W-:Y:S04]  /*5fc40*/  STL [R1+0x7c], RZ ;  /* 0x00007cff01007387 */ /* 0x0005e80000100800 */
[----:B------:R2:W-:Y:S04]  /*5fc50*/  STL [R1+0x60], RZ ;  /* 0x000060ff01007387 */ /* 0x0005e80000100800 */
[----:B------:R2:W-:Y:S04]  /*5fc60*/  STL [R1+0x64], RZ ;  /* 0x000064ff01007387 */ /* 0x0005e80000100800 */
[----:B------:R2:W-:Y:S01]  /*5fc70*/  STL [R1+0x68], RZ ;  /* 0x000068ff01007387 */ /* 0x0005e20000100800 */
[----:B------:R-:W-:-:S02]  /*5fc80*/  SHF.L.U64.HI R2, R4, 0x2, R2 ;  /* 0x0000000204027819 */ /* 0x000fc40000010202 */
[----:B------:R-:W-:Y:S01]  /*5fc90*/  SHF.L.U32 R252, R4, 0x2, RZ ;  /* 0x0000000204fc7819 */ /* 0x000fe200000006ff */
[----:B------:R2:W-:Y:S01]  /*5fca0*/  STL [R1+0x6c], RZ ;  /* 0x00006cff01007387 */ /* 0x0005e20000100800 */
[----:B------:R-:W-:-:S03]  /*5fcb0*/  LOP3.LUT R5, R5, 0x60, RZ, 0x3c, !PT ;  /* 0x0000006005057812 */ /* 0x000fc600078e3cff */
[----:B------:R2:W-:Y:S01]  /*5fcc0*/  STL [R1+0x50], RZ ;  /* 0x000050ff01007387 */ /* 0x0005e20000100800 */
[----:B------:R-:W-:-:S03]  /*5fcd0*/  LOP3.LUT R4, R0, 0x40, RZ, 0x3c, !PT ;  /* 0x0000004000047812 */ /* 0x000fc600078e3cff */
[----:B------:R2:W-:Y:S04]  /*5fce0*/  STL [R1+0x54], RZ ;  /* 0x000054ff01007387 */ /* 0x0005e80000100800 */
[----:B------:R2:W-:Y:S04]  /*5fcf0*/  STL [R1+0x58], RZ ;  /* 0x000058ff01007387 */ /* 0x0005e80000100800 */
[----:B------:R2:W-:Y:S04]  /*5fd00*/  STL [R1+0x5c], RZ ;  /* 0x00005cff01007387 */ /* 0x0005e80000100800 */
[----:B------:R2:W-:Y:S04]  /*5fd10*/  STL [R1+0x3f94], R5 ;  /* 0x003f940501007387 */ /* 0x0005e80000100800 */
[----:B------:R2:W-:Y:S01]  /*5fd20*/  STL [R1+0x2b78], R4 ;  /* 0x002b780401007387 */ /* 0x0005e20000100800 */
[----:B------:R-:W-:Y:S01]  /*5fd30*/  USHF.R.S32.HI UR9, URZ, 0x1f, UR8 ;  /* 0x0000001f3f097899 */ /* 0x000fe20008011408 */
[----:B------:R-:W-:-:S03]  /*5fd40*/  SHF.R.S32.HI R3, RZ, 0x1f, R247 ;  /* 0x0000001fff037819 */ /* 0x000fc600000114f7 */
[----:B------:R-:W-:Y:S01]  /*5fd50*/  ULEA.HI UR8, UR9, UR8, URZ, 0x6 ;  /* 0x0000000809087291 */ /* 0x000fe2000f8f303f */
[----:B------:R-:W-:Y:S01]  /*5fd60*/  SHF.L.U64.HI R3, R247, 0x2, R3 ;  /* 0x00000002f7037819 */ /* 0x000fe20000010203 */
[----:B------:R-:W-:Y:S01]  /*5fd70*/  UMOV UR5, URZ ;  /* 0x0000003f00057c82 */ /* 0x000fe20008000000 */
[----:B------:R-:W-:Y:S01]  /*5fd80*/  UMOV UR7, 0x1 ;  /* 0x0000000100077882 */ /* 0x000fe20000000000 */
[----:B------:R-:W-:Y:S01]  /*5fd90*/  USHF.R.S32.HI UR8, URZ, 0x6, UR8 ;  /* 0x000000063f087899 */ /* 0x000fe20008011408 */
[----:B--2---:R-:W-:-:S11]  /*5fda0*/  UMOV UR9, 0xffffffff ;  /* 0xffffffff00097882 */ /* 0x004fd60000000000 */
.L_x_1:
[----:B------:R-:W-:Y:S01]  /*5fdb0*/  STL [R1+0x4b40], R2 ;  /* 0x004b400201007387 */ /* 0x000fe20000100800 */
[----:B------:R-:W-:-:S04]  /*5fdc0*/  DEPBAR.LE SB0, 0x2 ;  /* 0x000080800000791a */ /* 0x000fc80000000000 */
[----:B------:R-:W-:Y:S01]  /*5fdd0*/  STL [R1+0x4b00], R3 ;  /* 0x004b000301007387 */ /* 0x000fe20000100800 */
[----:B------:R-:W-:-:S03]  /*5fde0*/  UIADD3 UR9, UR9, 0x1, URZ ;  /* 0x0000000109097890 */ /* 0x000fc6000fffe03f */
[----:B--2---:R-:W2:Y:S04]  /*5fdf0*/  LDL.LU.64 R52, [R1+0xe80] ;  /* 0x000e800001347983 */ /* 0x004ea80000300a00 */
[----:B------:R-:W2:Y:S04]  /*5fe00*/  LDL.LU.64 R54, [R1+0xe88] ;  /* 0x000e880001367983 */ /* 0x000ea80000300a00 */
[----:B------:R-:W3:Y:S04]  /*5fe10*/  LDL.LU.64 R44, [R1+0xe60] ;  /* 0x000e6000012c7983 */ /* 0x000ee80000300a00 */
        /* <DEDUP_REMOVED lines=10> */
[----:B------:R-:W4:Y:S01]  /*5fec0*/  LDL.LU.64 R10, [R1+0x7d8] ;  /* 0x0007d800010a7983 */ /* 0x000f220000300a00 */
[----:B------:R-:W1:Y:S01]  /*5fed0*/  S2R R4, SR_TID.X ;  /* 0x0000000000047919 */ /* 0x000e620000002100 */
[----:B------:R-:W-:-:S02]  /*5fee0*/  UISETP.GT.AND UP0, UPT, UR9, 0x1, UPT ;  /* 0x000000010900788c */ /* 0x000fc4000bf04270 */
[----:B------:R-:W4:Y:S02]  /*5fef0*/  LDL.LU.64 R24, [R1+0x7c0] ;  /* 0x0007c00001187983 */ /* 0x000f240000300a00 */
[----:B------:R-:W-:Y:S02]  /*5ff00*/  USEL UR9, UR9, URZ, !UP0 ;  /* 0x0000003f09097287 */ /* 0x000fe4000c000000 */
[----:B------:R-:W4:Y:S02]  /*5ff10*/  LDL.LU.64 R26, [R1+0x7c8] ;  /* 0x0007c800011a7983 */ /* 0x000f240000300a00 */
[----:B------:R-:W-:Y:S01]  /*5ff20*/  ULEA UR11, UR9, UR4, 0x11 ;  /* 0x00000004090b7291 */ /* 0x000fe2000f8e883f */
[----:B------:R-:W-:Y:S01]  /*5ff30*/  BAR.SYNC.DEFER_BLOCKING 0x0 ;  /* 0x0000000000007b1d */ /* 0x000fe20000010000 */
[----:B------:R-:W-:Y:S01]  /*5ff40*/  ULEA UR10, UR9, UR4, 0xe ;  /* 0x00000004090a7291 */ /* 0x000fe2000f8e703f */
[C---:B-1----:R-:W-:Y:S02]  /*5ff50*/  LOP3.LUT R5, R4.reuse, 0x1c, RZ, 0xc0, !PT ;  /* 0x0000001c04057812 */ /* 0x042fe400078ec0ff */
[----:B------:R-:W-:-:S04]  /*5ff60*/  LOP3.LUT R4, R4, 0x3, RZ, 0xc0, !PT ;  /* 0x0000000304047812 */ /* 0x000fc800078ec0ff */
[----:B-----5:R-:W1:Y:S01]  /*5ff70*/  LDSM.16.M88.4 R48, [R0+UR11] ;  /* 0x0000000b0030783b */ /* 0x020e620008000200 */
[----:B------:R-:W-:-:S03]  /*5ff80*/  IMAD R4, R4, 0x120, R5 ;  /* 0x0000012004047824 */ /* 0x000fc600078e0205 */
[----:B------:R-:W1:Y:S02]  /*5ff90*/  LDSM.16.M88.4 R20, [R0+UR11+0x800] ;  /* 0x0008000b0014783b */ /* 0x000e640008000200 */
[----:B------:R-:W-:Y:S02]  /*5ffa0*/  LOP3.LUT R252, R4, 0x20, RZ, 0x3c, !PT ;  /* 0x0000002004fc7812 */ /* 0x000fe400078e3cff */
[----:B------:R-:W-:Y:S04]  /*5ffb0*/  LDS R236, [R4+UR10+0x40000] ;  /* 0x0400000a04ec7984 */ /* 0x000fe80008000800 */
[----:B------:R-:W-:Y:S04]  /*5ffc0*/  LDS R238, [R4+UR10+0x40400] ;  /* 0x0404000a04ee7984 */ /* 0x000fe80008000800 */
[----:B------:R-:W-:Y:S04]  /*5ffd0*/  LDS R237, [R252+UR10+0x40000] ;  /* 0x0400000afced7984 */ /* 0x000fe80008000800 */
[----:B------:R-:W-:Y:S04]  /*5ffe0*/  LDS R239, [R252+UR10+0x40400] ;  /* 0x0404000afcef7984 */ /* 0x000fe80008000800 */
[----:B------:R-:W1:Y:S04]  /*5fff0*/  LDSM.16.M88.4 R248, [R0+UR11+0x2000] ;  /* 0x0020000b00f8783b */ /* 0x000e680008000200 */
        /* <DEDUP_REMOVED lines=9> */
[----:B------:R-:W-:Y:S04]  /*60090*/  STL [R1+0x2974], R252 ;  /* 0x002974fc01007387 */ /* 0x000fe80000100800 */
[----:B------:R1:W-:Y:S04]  /*600a0*/  STL [R1+0x76f0], R252 ;  /* 0x0076f0fc01007387 */ /* 0x0003e80000100800 */
[----:B-1----:R-:W-:Y:S04]  /*600b0*/  STL.64 [R1+0x30], R48 ;  /* 0x0000303001007387 */ /* 0x002fe80000100a00 */
[----:B------:R-:W-:Y:S04]  /*600c0*/  STL.64 [R1+0x38], R50 ;  /* 0x0000383201007387 */ /* 0x000fe80000100a00 */
[----:B------:R-:W-:Y:S04]  /*600d0*/  STL.64 [R1+0x20], R20 ;  /* 0x0000201401007387 */ /* 0x000fe80000100a00 */
[----:B------:R-:W-:Y:S04]  /*600e0*/  STL.64 [R1+0x28], R22 ;  /* 0x0000281601007387 */ /* 0x000fe80000100a00 */
[----:B------:R-:W-:Y:S04]  /*600f0*/  STL [R1+0x74ec], R250 ;  /* 0x0074ecfa01007387 */ /* 0x000fe80000100800 */
[----:B------:R-:W-:Y:S04]  /*60100*/  STL.64 [R1+0x10], R16 ;  /* 0x0000101001007387 */ /* 0x000fe80000100a00 */
[----:B------:R-:W-:Y:S04]  /*60110*/  STL.64 [R1+0x18], R18 ;  /* 0x0000181201007387 */ /* 0x000fe80000100a00 */
[----:B------:R-:W-:Y:S04]  /*60120*/  STL [R1+0x74e8], R251 ;  /* 0x0074e8fb01007387 */ /* 0x000fe80000100800 */
[----:B------:R-:W-:Y:S04]  /*60130*/  STL.64 [R1], R32 ;  /* 0x0000002001007387 */ /* 0x000fe80000100a00 */
[----:B------:R1:W-:Y:S04]  /*60140*/  STL.64 [R1+0x8], R34 ;  /* 0x0000082201007387 */ /* 0x0003e80000100a00 */
        /* <DEDUP_REMOVED lines=8> */
[----:B------:R-:W-:-:S03]  /*601d0*/  IMAD.MOV.U32 R2, RZ, RZ, R49 ;  /* 0x000000ffff027224 */ /* 0x000fc600078e0031 */
[----:B------:R-:W-:Y:S01]  /*601e0*/  STL [R1+0x74d4], R222 ;  /* 0x0074d4de01007387 */ /* 0x000fe20000100800 */
[----:B------:R-:W-:-:S03]  /*601f0*/  IMAD.MOV.U32 R252, RZ, RZ, R48 ;  /* 0x000000fffffc7224 */ /* 0x000fc600078e0030 */
[----:B------:R-:W-:Y:S04]  /*60200*/  STL [R1+0x74d0], R223 ;  /* 0x0074d0df01007387 */ /* 0x000fe80000100800 */
[----:B------:R-:W-:Y:S04]  /*60210*/  STL [R1+0x7464], R218 ;  /* 0x007464da01007387 */ /* 0x000fe80000100800 */
[----:B------:R-:W-:Y:S04]  /*60220*/  STL [R1+0x7460], R219 ;  /* 0x007460db01007387 */ /* 0x000fe80000100800 */
[----:B------:R-:W-:Y:S04]  /*60230*/  STL [R1+0x745c], R214 ;  /* 0x00745cd601007387 */ /* 0x000fe80000100800 */
[----:B------:R-:W-:Y:S04]  /*60240*/  STL [R1+0x7458], R215 ;  /* 0x007458d701007387 */ /* 0x000fe80000100800 */
        /* <DEDUP_REMOVED lines=10> */
[----:B------:R-:W1:Y:S01]  /*602f0*/  LDSM.16.M88.4 R168, [R0+UR11+0xb000] ;  /* 0x00b0000b00a8783b */ /* 0x000e620008000200 */
[C---:B--2---:R-:W-:Y:S03]  /*60300*/  HMMA.1688.F32.TF32 R52, R236.reuse, R48, R52 ;  /* 0x00000030ec34723c */ /* 0x044fe60000081034 */
[----:B------:R-:W2:Y:S04]  /*60310*/  LDSM.16.M88.4 R164, [R0+UR11+0xb800] ;  /* 0x00b8000b00a4783b */ /* 0x000ea80008000200 */
[----:B------:R-:W2:Y:S01]  /*60320*/  LDSM.16.M88.4 R160, [R0+UR11+0xc000] ;  /* 0x00c0000b00a0783b */ /* 0x000ea20008000200 */
[C---:B---3--:R-:W-:Y:S03]  /*60330*/  HMMA.1688.F32.TF32 R44, R236.reuse, R20, R44 ;  /* 0x00000014ec2c723c */ /* 0x048fe6000008102c */
[----:B------:R-:W3:Y:S04]  /*60340*/  LDSM.16.M88.4 R156, [R0+UR11+0xc800] ;  /* 0x00c8000b009c783b */ /* 0x000ee80008000200 */
[----:B------:R-:W3:Y:S01]  /*60350*/  LDSM.16.M88.4 R152, [R0+UR11+0xd000] ;  /* 0x00d0000b0098783b */ /* 0x000ee20008000200 */
[C---:B----4-:R-:W-:Y:S03]  /*60360*/  HMMA.1688.F32.TF32 R40, R236.reuse, R16, R40 ;  /* 0x00000010ec28723c */ /* 0x050fe60000081028 */
[----:B------:R-:W4:Y:S04]  /*60370*/  LDSM.16.M88.4 R148, [R0+UR11+0xd800] ;  /* 0x00d8000b0094783b */ /* 0x000f280008000200 */
[----:B------:R-:W4:Y:S01]  /*60380*/  LDSM.16.M88.4 R144, [R0+UR11+0xe000] ;  /* 0x00e0000b0090783b */ /* 0x000f220008000200 */
[C---:B-1----:R-:W-:Y:S03]  /*60390*/  HMMA.1688.F32.TF32 R32, R236.reuse, R32, R36 ;  /* 0x00000020ec20723c */ /* 0x042fe60000081024 */
[----:B------:R-:W-:Y:S04]  /*603a0*/  STL.64 [R1+0x740], R52 ;  /* 0x0007403401007387 */ /* 0x000fe80000100a00 */
[----:B------:R-:W1:Y:S01]  /*603b0*/  LDSM.16.M88.4 R140, [R0+UR11+0xe800] ;  /* 0x00e8000b008c783b */ /* 0x000e620008000200 */
[C---:B------:R-:W-:Y:S03]  /*603c0*/  HMMA.1688.F32.TF32 R28, R236.reuse, R248, R28 ;  /* 0x000000f8ec1c723c */ /* 0x040fe6000008101c */
[----:B------:R-:W-:Y:S04]  /*603d0*/  STL.64 [R1+0x748], R54 ;  /* 0x0007483601007387 */ /* 0x000fe80000100a00 */
[----:B------:R-:W1:Y:S01]  /*603e0*/  LDSM.16.M88.4 R136, [R0+UR11+0xf000] ;  /* 0x00f0000b0088783b */ /* 0x000e620008000200 */
[C---:B------:R-:W-:Y:S03]  /*603f0*/  HMMA.1688.F32.TF32 R12, R236.reuse, R244, R12 ;  /* 0x000000f4ec0c723c */ /* 0x040fe6000008100c */
[----:B------:R2:W-:Y:S04]  /*60400*/  STL [R1+0x76f8], R2 ;  /* 0x0076f80201007387 */ /* 0x0005e80000100800 */
[----:B------:R3:W-:Y:S01]  /*60410*/  STL [R1+0x76f4], R252 ;  /* 0x0076f4fc01007387 */ /* 0x0007e20000100800 */
[----:B------:R-:W-:Y:S03]  /*60420*/  HMMA.1688.F32.TF32 R8, R236, R232, R8 ;  /* 0x000000e8ec08723c */ /* 0x000fe60000081008 */
[----:B------:R-:W4:Y:S04]  /*60430*/  LDL.LU.64 R20, [R1+0x7b0] ;  /* 0x0007b00001147983 */ /* 0x000f280000300a00 */
[----:B------:R-:W4:Y:S01]  /*60440*/  LDL.LU.64 R22, [R1+0x7b8] ;  /* 0x0007b80001167983 */ /* 0x000f220000300a00 */
[----:B--2---:R-:W-:-:S03]  /*60450*/  IMAD.MOV.U32 R2, RZ, RZ, R16 ;  /* 0x000000ffff027224 */ /* 0x004fc600078e0010 */
[----:B------:R-:W-:Y:S01]  /*60460*/  STL.64 [R1+0x730], R44 ;  /* 0x0007302c01007387 */ /* 0x000fe20000100a00 */
[----:B---3--:R-:W-:-:S03]  /*60470*/  MOV R252, R17 ;  /* 0x0000001100fc7202 */ /* 0x008fc60000000f00 */
[----:B------:R-:W-:Y:S04]  /*60480*/  STL.64 [R1+0x738], R46 ;  /* 0x0007382e01007387 */ /* 0x000fe80000100a00 */
[----:B------:R-:W-:Y:S04]  /*60490*/  STL.64 [R1+0x720], R40 ;  /* 0x0007202801007387 */ /* 0x000fe80000100a00 */
[----:B------:R-:W-:Y:S04]  /*604a0*/  STL.64 [R1+0x728], R42 ;  /* 0x0007282a01007387 */ /* 0x000fe80000100a00 */
[----:B------:R-:W2:Y:S04]  /*604b0*/  LDL.LU.64 R16, [R1+0x7a0] ;  /* 0x0007a00001107983 */ /* 0x000ea80000300a00 */
[----:B------:R-:W2:Y:S04]  /*604c0*/  LDL.LU.64 R18, [R1+0x7a8] ;  /* 0x0007a80001127983 */ /* 0x000ea80000300a00 */
[----:B------:R-:W-:Y:S04]  /*604d0*/  STL.64 [R1+0x710], R32 ;  /* 0x0007102001007387 */ /* 0x000fe80000100a00 */
[----:B------:R-:W-:Y:S04]  /*604e0*/  STL.64 [R1+0x718], R34 ;  /* 0x0007182201007387 */ /* 0x000fe80000100a00 */
[----:B------:R-:W-:Y:S04]  /*604f0*/  STL.64 [R1+0x700], R28 ;  /* 0x0007001c01007387 */ /* 0x000fe80000100a00 */
[----:B------:R-:W-:Y:S04]  /*60500*/  STL.64 [R1+0x708], R30 ;  /* 0x0007081e01007387 */ /* 0x000fe80000100a00 */
[----:B------:R3:W-:Y:S04]  /*60510*/  STL.64 [R1+0x6f0], R12 ;  /* 0x0006f00c01007387 */ /* 0x0007e80000100a00 */
[----:B------:R1:W-:Y:S01]  /*60520*/  STL.64 [R1+0x6f8], R14 ;  /* 0x0006f80e01007387 */ /* 0x0003e20000100a00 */
[----:B------:R-:W-:Y:S01]  /*60530*/  IMAD.MOV.U32 R234, RZ, RZ, R8 ;  /* 0x000000ffffea7224 */ /* 0x000fe200078e0008 */
[----:B------:R-:W-:Y:S01]  /*60540*/  MOV R3, R11 ;  /* 0x0000000b00037202 */ /* 0x000fe20000000f00 */
[----:B------:R-:W-:Y:S01]  /*60550*/  IMAD.MOV.U32 R235, RZ, RZ, R9 ;  /* 0x000000ffffeb7224 */ /* 0x000fe200078e0009 */
[----:B------:R-:W-:Y:S01]  /*60560*/  HMMA.1688.F32.TF32 R24, R236, R228, R24 ;  /* 0x000000e4ec18723c */ /* 0x000fe20000081018 */
[----:B------:R-:W-:Y:S01]  /*60570*/  IMAD.MOV.U32 R231, RZ, RZ, R10 ;  /* 0x000000ffffe77224 */ /* 0x000fe200078e000a */
[----:B------:R-:W2:Y:S04]  /*60580*/  LDSM.16.M88.4 R132, [R0+UR11+0xf800] ;  /* 0x00f8000b0084783b */ /* 0x000ea80008000200 */
[----:B---3--:R-:W3:Y:S04]  /*60590*/  LDL.LU.64 R12, [R1+0x780] ;  /* 0x00078000010c7983 */ /* 0x008ee80000300a00 */
[----:B-1----:R-:W3:Y:S04]  /*605a0*/  LDL.LU.64 R14, [R1+0x788] ;  /* 0x00078800010e7983 */ /* 0x002ee80000300a00 */
[----:B------:R-:W3:Y:S04]  /*605b0*/  LDL.LU.64 R8, [R1+0x770] ;  /* 0x0007700001087983 */ /* 0x000ee80000300a00 */
[----:B------:R-:W3:Y:S04]  /*605c0*/  LDL.LU.64 R10, [R1+0x778] ;  /* 0x00077800010a7983 */ /* 0x000ee80000300a00 */
[----:B------:R-:W-:Y:S02]  /*605d0*/  STL [R1+0x7610], R3 ;  /* 0x0076100301007387 */ /* 0x000fe40000100800 */
[----:B------:R-:W-:-:S02]  /*605e0*/  IMAD.MOV.U32 R250, RZ, RZ, R26 ;  /* 0x000000fffffa7224 */ /* 0x000fc400078e001a */
[----:B------:R-:W-:Y:S01]  /*605f0*/  IMAD.MOV.U32 R251, RZ, RZ, R27 ;  /* 0x000000fffffb7224 */ /* 0x000fe200078e001b */
[----:B------:R1:W-:Y:S04]  /*60600*/  STL [R1+0x74d8], R234 ;  /* 0x0074d8ea01007387 */ /* 0x0003e80000100800 */
[----:B------:R3:W-:Y:S04]  /*60610*/  STL.64 [R1+0x6d0], R24 ;  /* 0x0006d01801007387 */ /* 0x0007e80000100a00 */
[----:B------:R-:W-:Y:S04]  /*60620*/  STL.64 [R1+0x7708], R250 ;  /* 0x007708fa01007387 */ /* 0x000fe80000100a00 */
[----:B------:R-:W-:Y:S04]  /*60630*/  STL.64 [R1+0x7700], R248 ;  /* 0x007700f801007387 */ /* 0x000fe80000100a00 */
[----:B------:R-:W3:Y:S04]  /*60640*/  LDSM.16.M88.4 R128, [R0+UR11+0x10000] ;  /* 0x0100000b0080783b */ /* 0x000ee80008000200 */
[----:B------:R-:W3:Y:S04]  /*60650*/  LDSM.16.M88.4 R124, [R0+UR11+0x10800] ;  /* 0x0108000b007c783b */ /* 0x000ee80008000200 */
[----:B------:R-:W3:Y:S04]  /*60660*/  LDSM.16.M88.4 R120, [R0+UR11+0x11000] ;  /* 0x0110000b0078783b */ /* 0x000ee80008000200 */
[----:B------:R-:W3:Y:S01]  /*60670*/  LDSM.16.M88.4 R116, [R0+UR11+0x11800] ;  /* 0x0118000b0074783b */ /* 0x000ee20008000200 */
[----:B------:R-:W-:-:S03]  /*60680*/  LOP3.LUT R5, R4, 0x40, RZ, 0x3c, !PT ;  /* 0x0000004004057812 */ /* 0x000fc600078e3cff */
[----:B------:R-:W3:Y:S04]  /*60690*/  LDSM.16.M88.4 R112, [R0+UR11+0x12000] ;  /* 0x0120000b0070783b */ /* 0x000ee80008000200 */
[----:B------:R-:W3:Y:S01]  /*606a0*/  LDSM.16.M88.4 R108, [R0+UR11+0x12800] ;  /* 0x0128000b006c783b */ /* 0x000ee20008000200 */
[----:B------:R-:W3:Y:S03]  /*606b0*/  S2R R6, SR_TID.X ;  /* 0x0000000000067919 */ /* 0x000ee60000002100 */
[----:B------:R-:W3:Y:S04]  /*606c0*/  LDSM.16.M88.4 R104, [R0+UR11+0x13000] ;  /* 0x0130000b0068783b */ /* 0x000ee80008000200 */
        /* <DEDUP_REMOVED lines=10> */
[----:B------:R-:W-:Y:S04]  /*60770*/  LDSM.16.M88.4 R44, [R0+UR11+0x1a800] ;  /* 0x01a8000b002c783b */ /* 0x000fe80008000200 */
[----:B------:R-:W-:Y:S04]  /*60780*/  LDSM.16.M88.4 R48, [R0+UR11+0x1b800] ;  /* 0x01b8000b0030783b */ /* 0x000fe80008000200 */
[----:B------:R-:W-:Y:S04]  /*60790*/  LDSM.16.M88.4 R40, [R0+UR11+0x1d800] ;  /* 0x01d8000b0028783b */ /* 0x000fe80008000200 */
[----:B------:R-:W-:Y:S04]  /*607a0*/  LDSM.16.M88.4 R52, [R0+UR11+0x1e800] ;  /* 0x01e8000b0034783b */ /* 0x000fe80008000200 */
[----:B------:R-:W-:Y:S04]  /*607b0*/  LDSM.16.M88.4 R64, [R0+UR11+0x18000] ;  /* 0x0180000b0040783b */ /* 0x000fe80008000200 */
[----:B------:R-:W-:Y:S01]  /*607c0*/  LDSM.16.M88.4 R56, [R0+UR11+0x19000] ;  /* 0x0190000b0038783b */ /* 0x000fe20008000200 */
[C---:B----4-:R-:W-:Y:S03]  /*607d0*/  HMMA.1688.F32.TF32 R20, R236.reuse, R224, R20 ;  /* 0x000000e0ec14723c */ /* 0x050fe60000081014 */
[----:B------:R-:W-:Y:S04]  /*607e0*/  LDS R240, [R5+UR10+0x40000] ;  /* 0x0400000a05f07984 */ /* 0x000fe80008000800 */
[----:B------:R-:W-:Y:S01]  /*607f0*/  LDS R242, [R5+UR10+0x40400] ;  /* 0x0404000a05f27984 */ /* 0x000fe20008000800 */
[----:B--2---:R-:W-:-:S15]  /*60800*/  HMMA.1688.F32.TF32 R16, R236, R220, R16 ;  /* 0x000000dcec10723c */ /* 0x004fde0000081010 */
[----:B------:R-:W-:-:S01]  /*60810*/  NOP ;  /* 0x0000000000007918 */ /* 0x000fc20000000000 */
[----:B-1----:R-:W-:Y:S01]  /*60820*/  IMAD.MOV.U32 R234, RZ, RZ, R20 ;  /* 0x000000ffffea7224 */ /* 0x002fe200078e0014 */
[----:B------:R-:W-:Y:S01]  /*60830*/  MOV R222, R21 ;  /* 0x0000001500de7202 */ /* 0x000fe20000000f00 */
[----:B------:R-:W-:Y:S02]  /*60840*/  IMAD.MOV.U32 R223, RZ, RZ, R22 ;  /* 0x000000ffffdf7224 */ /* 0x000fe400078e0016 */
[----:B------:R-:W-:Y:S01]  /*60850*/  IMAD.MOV.U32 R226, RZ, RZ, R23 ;  /* 0x000000ffffe27224 */ /* 0x000fe200078e0017 */
[----:B------:R-:W-:Y:S04]  /*60860*/  STL.64 [R1+0x7718], R234 ;  /* 0x007718ea01007387 */ /* 0x000fe80000100a00 */
[----:B------:R-:W-:Y:S04]  /*60870*/  STL.64 [R1+0x7710], R232 ;  /* 0x007710e801007387 */ /* 0x000fe80000100a00 */
[----:B------:R-:W-:Y:S04]  /*60880*/  STL [R1+0x7618], R223 ;  /* 0x007618df01007387 */ /* 0x000fe80000100800 */
[----:B------:R-:W-:Y:S01]  /*60890*/  STL [R1+0x7614], R222 ;  /* 0x007614de01007387 */ /* 0x000fe20000100800 */
[----:B------:R-:W-:Y:S01]  /*608a0*/  MOV R246, R17 ;  /* 0x0000001100f67202 */ /* 0x000fe20000000f00 */
[----:B------:R-:W-:Y:S01]  /*608b0*/  IMAD.MOV.U32 R247, RZ, RZ, R18 ;  /* 0x000000fffff77224 */ /* 0x000fe200078e0012 */
[C---:B---3--:R-:W-:Y:S06]  /*608c0*/  HMMA.1688.F32.TF32 R12, R236.reuse, R216, R12 ;  /* 0x000000d8ec0c723c */ /* 0x048fec000008100c */
[----:B------:R-:W-:Y:S01]  /*608d0*/  HMMA.1688.F32.TF32 R8, R236, R212, R8 ;  /* 0x000000d4ec08723c */ /* 0x000fe20000081008 */
[----:B------:R-:W-:Y:S01]  /*608e0*/  IMAD.MOV.U32 R227, RZ, RZ, R16 ;  /* 0x000000ffffe37224 */ /* 0x000fe200078e0010 */
[----:B------:R-:W-:Y:S04]  /*608f0*/  STL.64 [R1+0x7740], R246 ;  /* 0x007740f601007387 */ /* 0x000fe80000100a00 */
[----:B------:R-:W-:Y:S04]  /*60900*/  STL.64 [R1+0x7738], R244 ;  /* 0x007738f401007387 */ /* 0x000fe80000100a00 */
[----:B------:R-:W-:Y:S04]  /*60910*/  STL.64 [R1+0x7730], R226 ;  /* 0x007730e201007387 */ /* 0x000fe80000100a00 */
[----:B------:R-:W-:Y:S04]  /*60920*/  STL.64 [R1+0x7728], R224 ;  /* 0x007728e001007387 */ /* 0x000fe80000100a00 */
[----:B------:R-:W-:Y:S04]  /*60930*/  STL.64 [R1+0x7720], R220 ;  /* 0x007720dc01007387 */ /* 0x000fe80000100a00 */
[----:B------:R-:W2:Y:S04]  /*60940*/  LDL.LU.64 R24, [R1+0x11b0] ;  /* 0x0011b00001187983 */ /* 0x000ea80000300a00 */
[----:B------:R1:W-:Y:S04]  /*60950*/  STL.64 [R1+0x6a0], R12 ;  /* 0x0006a00c01007387 */ /* 0x0003e80000100a00 */
[----:B------:R3:W-:Y:S04]  /*60960*/  STL.64 [R1+0x6a8], R14 ;  /* 0x0006a80e01007387 */ /* 0x0007e80000100a00 */
[----:B------:R-:W2:Y:S04]  /*60970*/  LDL.LU.64 R26, [R1+0x11b8] ;  /* 0x0011b800011a7983 */ /* 0x000ea80000300a00 */
[----:B------:R4:W-:Y:S01]  /*60980*/  STL.64 [R1+0x690], R8 ;  /* 0x0006900801007387 */ /* 0x0009e20000100a00 */
[----:B------:R-:W-:-:S03]  /*60990*/  IMAD.MOV.U32 R230, RZ, RZ, R19 ;  /* 0x000000ffffe67224 */ /* 0x000fc600078e0013 */
[----:B------:R4:W-:Y:S04]  /*609a0*/  STL.64 [R1+0x698], R10 ;  /* 0x0006980a01007387 */ /* 0x0009e80000100a00 */
[----:B------:R-:W2:Y:S04]  /*609b0*/  LDL.LU.64 R20, [R1+0x11a0] ;  /* 0x0011a00001147983 */ /* 0x000ea80000300a00 */
[----:B------:R-:W2:Y:S04]  /*609c0*/  LDL.LU.64 R22, [R1+0x11a8] ;  /* 0x0011a80001167983 */ /* 0x000ea80000300a00 */
[----:B------:R-:W2:Y:S04]  /*609d0*/  LDL.LU.64 R16, [R1+0x1190] ;  /* 0x0011900001107983 */ /* 0x000ea80000300a00 */
[----:B------:R-:W2:Y:S04]  /*609e0*/  LDL.LU.64 R18, [R1+0x1198] ;  /* 0x0011980001127983 */ /* 0x000ea80000300a00 */
[----:B-1----:R-:W2:Y:S04]  /*609f0*/  LDL.LU.64 R12, [R1+0x1180] ;  /* 0x00118000010c7983 */ /* 0x002ea80000300a00 */
[----:B---3--:R-:W3:Y:S04]  /*60a00*/  LDL.LU.64 R14, [R1+0x1188] ;  /* 0x00118800010e7983 */ /* 0x008ee80000300a00 */
[----:B----4-:R-:W4:Y:S04]  /*60a10*/  LDL.LU.64 R8, [R1+0x1170] ;  /* 0x0011700001087983 */ /* 0x010f280000300a00 */
        /* <DEDUP_REMOVED lines=13> */
[----:B------:R1:W-:Y:S04]  /*60af0*/  STL [R1+0x748c], R186 ;  /* 0x00748cba01007387 */ /* 0x0003e80000100800 */
[----:B------:R1:W-:Y:S04]  /*60b00*/  STL [R1+0x7488], R187 ;  /* 0x007488bb01007387 */ /* 0x0003e80000100800 */
        /* <DEDUP_REMOVED lines=34> */
[C---:B--2---:R-:W-:Y:S06]  /*60d30*/  HMMA.1688.F32.TF32 R24, R236.reuse, R208, R24 ;  /* 0x000000d0ec18723c */ /* 0x044fec0000081018 */
[C---:B------:R-:W-:Y:S06]  /*60d40*/  HMMA.1688.F32.TF32 R20, R236.reuse, R204, R20 ;  /* 0x000000ccec14723c */ /* 0x040fec0000081014 */
[----:B------:R-:W-:-:S12]  /*60d50*/  HMMA.1688.F32.TF32 R16, R236, R200, R16 ;  /* 0x000000c8ec10723c */ /* 0x000fd80000081010 */
[----:B------:R-:W-:Y:S01]  /*60d60*/  MOV R215, R26 ;  /* 0x0000001a00d77202 */ /* 0x000fe20000000f00 */
[----:B------:R-:W-:Y:S01]  /*60d70*/  IMAD.MOV.U32 R214, RZ, RZ, R25 ;  /* 0x000000ffffd67224 */ /* 0x000fe200078e0019 */
[----:B------:R-:W-:Y:S04]  /*60d80*/  STL [R1+0x680], R24 ;  /* 0x0006801801007387 */ /* 0x000fe80000100800 */
[----:B------:R-:W-:Y:S04]  /*60d90*/  STL [R1+0x68c], R27 ;  /* 0x00068c1b01007387 */ /* 0x000fe80000100800 */
[----:B------:R-:W-:Y:S04]  /*60da0*/  STL [R1+0x7494], R215 ;  /* 0x007494d701007387 */ /* 0x000fe80000100800 */
[----:B------:R2:W-:Y:S04]  /*60db0*/  STL [R1+0x7490], R214 ;  /* 0x007490d601007387 */ /* 0x0005e80000100800 */
[----:B------:R-:W-:Y:S04]  /*60dc0*/  STL.64 [R1+0x670], R20 ;  /* 0x0006701401007387 */ /* 0x000fe80000100a00 */
[----:B------:R-:W-:Y:S01]  /*60dd0*/  STL.64 [R1+0x678], R22 ;  /* 0x0006781601007387 */ /* 0x000fe20000100a00 */
[----:B-1----:R-:W-:Y:S01]  /*60de0*/  IMAD.MOV.U32 R186, RZ, RZ, R16 ;  /* 0x000000ffffba7224 */ /* 0x002fe200078e0010 */
[----:B------:R-:W-:Y:S01]  /*60df0*/  MOV R191, R19 ;  /* 0x0000001300bf7202 */ /* 0x000fe20000000f00 */
[----:B------:R-:W-:-:S02]  /*60e00*/  IMAD.MOV.U32 R187, RZ, RZ, R17 ;  /* 0x000000ffffbb7224 */ /* 0x000fc400078e0011 */
[----:B------:R-:W-:Y:S01]  /*60e10*/  IMAD.MOV.U32 R190, RZ, RZ, R18 ;  /* 0x000000ffffbe7224 */ /* 0x000fe200078e0012 */
[----:B------:R-:W4:Y:S04]  /*60e20*/  LDL.LU.64 R16, [R1+0x1160] ;  /* 0x0011600001107983 */ /* 0x000f280000300a00 */
[----:B------:R-:W4:Y:S01]  /*60e30*/  LDL.LU.64 R18, [R1+0x1168] ;  /* 0x0011680001127983 */ /* 0x000f220000300a00 */
[----:B---3--:R-:W-:Y:S03]  /*60e40*/  HMMA.1688.F32.TF32 R12, R236, R196, R12 ;  /* 0x000000c4ec0c723c */ /* 0x008fe6000008100c */
[----:B------:R-:W-:Y:S04]  /*60e50*/  STL [R1+0x74a4], R191 ;  /* 0x0074a4bf01007387 */ /* 0x000fe80000100800 */
[----:B------:R-:W-:Y:S04]  /*60e60*/  STL [R1+0x74a0], R190 ;  /* 0x0074a0be01007387 */ /* 0x000fe80000100800 */
[----:B------:R-:W-:Y:S04]  /*60e70*/  STL [R1+0x749c], R187 ;  /* 0x00749cbb01007387 */ /* 0x000fe80000100800 */
[----:B------:R-:W-:Y:S08]  /*60e80*/  STL [R1+0x7498], R186 ;  /* 0x007498ba01007387 */ /* 0x000ff00000100800 */
[----:B------:R1:W-:Y:S01]  /*60e90*/  STL.64 [R1+0x640], R12 ;  /* 0x0006400c01007387 */ /* 0x0003e20000100a00 */
[----:B--2---:R-:W-:-:S02]  /*60ea0*/  IMAD.MOV.U32 R214, RZ, RZ, R15 ;  /* 0x000000ffffd67224 */ /* 0x004fc400078e000f */
[----:B------:R-:W-:Y:S01]  /*60eb0*/  IMAD.MOV.U32 R215, RZ, RZ, R14 ;  /* 0x000000ffffd77224 */ /* 0x000fe200078e000e */
[----:B----4-:R-:W-:Y:S01]  /*60ec0*/  HMMA.1688.F32.TF32 R8, R236, R192, R8 ;  /* 0x000000c0ec08723c */ /* 0x010fe20000081008 */
[----:B-1----:R-:W2:Y:S04]  /*60ed0*/  LDL.LU.64 R12, [R1+0x1150] ;  /* 0x00115000010c7983 */ /* 0x002ea80000300a00 */
[----:B------:R-:W2:Y:S04]  /*60ee0*/  LDL.LU.64 R14, [R1+0x1158] ;  /* 0x00115800010e7983 */ /* 0x000ea80000300a00 */
[----:B------:R-:W3:Y:S04]  /*60ef0*/  LDL.LU.64 R36, [R1+0x1140] ;  /* 0x0011400001247983 */ /* 0x000ee80000300a00 */
[----:B------:R-:W3:Y:S04]  /*60f00*/  LDL.LU.64 R38, [R1+0x1148] ;  /* 0x0011480001267983 */ /* 0x000ee80000300a00 */
[----:B------:R-:W-:Y:S04]  /*60f10*/  STL [R1+0x7620], R214 ;  /* 0x007620d601007387 */ /* 0x000fe80000100800 */
[----:B------:R-:W-:Y:S04]  /*60f20*/  STL [R1+0x761c], R215 ;  /* 0x00761cd701007387 */ /* 0x000fe80000100800 */
[----:B------:R-:W-:Y:S04]  /*60f30*/  STL.64 [R1+0x76e8], R212 ;  /* 0x0076e8d401007387 */ /* 0x000fe80000100a00 */
[----:B------:R-:W4:Y:S04]  /*60f40*/  LDL.LU.64 R32, [R1+0x1130] ;  /* 0x0011300001207983 */ /* 0x000f280000300a00 */
[----:B------:R-:W4:Y:S01]  /*60f50*/  LDL.LU.64 R34, [R1+0x1138] ;  /* 0x0011380001227983 */ /* 0x000f220000300a00 */
[----:B------:R-:W-:Y:S01]  /*60f60*/  IMAD.MOV.U32 R194, RZ, RZ, R8 ;  /* 0x000000ffffc27224 */ /* 0x000fe200078e0008 */
[----:B------:R-:W-:Y:S01]  /*60f70*/  MOV R195, R9 ;  /* 0x0000000900c37202 */ /* 0x000fe20000000f00 */
[----:B------:R-:W-:Y:S01]  /*60f80*/  IMAD.MOV.U32 R198, RZ, RZ, R10 ;  /* 0x000000ffffc67224 */ /* 0x000fe200078e000a */
[----:B------:R-:W4:Y:S01]  /*60f90*/  LDL.LU.64 R8, [R1+0x1120] ;  /* 0x0011200001087983 */ /* 0x000f220000300a00 */
[----:B------:R-:W-:-:S03]  /*60fa0*/  IMAD.MOV.U32 R199, RZ, RZ, R11 ;  /* 0x000000ffffc77224 */ /* 0x000fc600078e000b */
[----:B------:R-:W4:Y:S04]  /*60fb0*/  LDL.LU.64 R10, [R1+0x1128] ;  /* 0x00112800010a7983 */ /* 0x000f280000300a00 */
[----:B------:R-:W4:Y:S04]  /*60fc0*/  LDL.LU.64 R28, [R1+0x1110] ;  /* 0x00111000011c7983 */ /* 0x000f280000300a00 */
[----:B------:R-:W4:Y:S04]  /*60fd0*/  LDL.LU.64 R30, [R1+0x1118] ;  /* 0x00111800011e7983 */ /* 0x000f280000300a00 */
[----:B------:R-:W4:Y:S04]  /*60fe0*/  LDL.LU.64 R24, [R1+0x1100] ;  /* 0x0011000001187983 */ /* 0x000f280000300a00 */
[----:B------:R-:W4:Y:S04]  /*60ff0*/  LDL.LU.64 R26, [R1+0x1108] ;  /* 0x00110800011a7983 */ /* 0x000f280000300a00 */
[----:B------:R-:W4:Y:S04]  /*61000*/  LDL.LU.64 R20, [R1+0x10f0] ;  /* 0x0010f00001147983 */ /* 0x000f280000300a00 */
[----:B------:R-:W4:Y:S01]  /*61010*/  LDL.LU.64 R22, [R1+0x10f8] ;  /* 0x0010f80001167983 */ /* 0x000f220000300a00 */
[----:B------:R-:W-:-:S15]  /*61020*/  HMMA.1688.F32.TF32 R16, R236, R188, R16 ;  /* 0x000000bcec10723c */ /* 0x000fde0000081010 */
[----:B------:R-:W-:-:S09]  /*61030*/  NOP ;  /* 0x0000000000007918 */ /* 0x000fd20000000000 */
[----:B------:R-:W-:Y:S01]  /*61040*/  IMAD.MOV.U32 R210, RZ, RZ, R16 ;  /* 0x000000ffffd27224 */ /* 0x000fe200078e0010 */
[----:B------:R-:W-:Y:S01]  /*61050*/  MOV R211, R17 ;  /* 0x0000001100d37202 */ /* 0x000fe20000000f00 */
[----:B------:R-:W-:Y:S01]  /*61060*/  IMAD.MOV.U32 R218, RZ, RZ, R18 ;  /* 0x000000ffffda7224 */ /* 0x000fe200078e0012 */
[----:B------:R-:W4:Y:S01]  /*61070*/  LDL.LU.64 R16, [R1+0x10e0] ;  /* 0x0010e00001107983 */ /* 0x000f220000300a00 */
[----:B------:R-:W-:-:S03]  /*61080*/  IMAD.MOV.U32 R219, RZ, RZ, R19 ;  /* 0x000000ffffdb7224 */ /* 0x000fc600078e0013 */
[----:B------:R-:W4:Y:S01]  /*61090*/  LDL.LU.64 R18, [R1+0x10e8] ;  /* 0x0010e80001127983 */ /* 0x000f220000300a00 */
[C---:B--2---:R-:W-:Y:S06]  /*610a0*/  HMMA.1688.F32.TF32 R12, R236.reuse, R184, R12 ;  /* 0x000000b8ec0c723c */ /* 0x044fec000008100c */
[C---:B---3--:R-:W-:Y:S01]  /*610b0*/  HMMA.1688.F32.TF32 R36, R236.reuse, R180, R36 ;  /* 0x000000b4ec24723c */ /* 0x048fe20000081024 */
[----:B------:R-:W-:Y:S05]  /*610c0*/  STL [R1+0x7624], R210 ;  /* 0x007624d201007387 */ /* 0x000fea0000100800 */
[----:B----4-:R-:W-:-:S12]  /*610d0*/  HMMA.1688.F32.TF32 R32, R236, R176, R32 ;  /* 0x000000b0ec20723c */ /* 0x010fd80000081020 */
[----:B------:R-:W-:Y:S01]  /*610e0*/  IMAD.MOV.U32 R191, RZ, RZ, R12 ;  /* 0x000000ffffbf7224 */ /* 0x000fe200078e000c */
[----:B------:R-:W-:Y:S01]  /*610f0*/  MOV R190, R13 ;  /* 0x0000000d00be7202 */ /* 0x000fe20000000f00 */
[----:B------:R-:W-:Y:S01]  /*61100*/  IMAD.MOV.U32 R187, RZ, RZ, R14 ;  /* 0x000000ffffbb7224 */ /* 0x000fe200078e000e */
[----:B------:R-:W2:Y:S01]  /*61110*/  LDL.LU.64 R12, [R1+0x10d0] ;  /* 0x0010d000010c7983 */ /* 0x000ea20000300a00 */
[----:B------:R-:W-:Y:S02]  /*61120*/  IMAD.MOV.U32 R186, RZ, RZ, R15 ;  /* 0x000000ffffba7224 */ /* 0x000fe400078e000f */
[----:B------:R-:W-:Y:S01]  /*61130*/  MOV R207, R37 ;  /* 0x0000002500cf7202 */ /* 0x000fe20000000f00 */
[----:B------:R-:W-:Y:S01]  /*61140*/  IMAD.MOV.U32 R206, RZ, RZ, R36 ;  /* 0x000000ffffce7224 */ /* 0x000fe200078e0024 */
[----:B------:R-:W2:Y:S01]  /*61150*/  LDL.LU.64 R14, [R1+0x10d8] ;  /* 0x0010d800010e7983 */ /* 0x000ea20000300a00 */
[----:B------:R-:W-:Y:S02]  /*61160*/  IMAD.MOV.U32 R202, RZ, RZ, R38 ;  /* 0x000000ffffca7224 */ /* 0x000fe400078e0026 */
[----:B------:R-:W-:Y:S01]  /*61170*/  IMAD.MOV.U32 R203, RZ, RZ, R39 ;  /* 0x000000ffffcb7224 */ /* 0x000fe200078e0027 */
[----:B------:R-:W3:Y:S04]  /*61180*/  LDL.LU.64 R36, [R1+0x10c0] ;  /* 0x0010c00001247983 */ /* 0x000ee80000300a00 */
[----:B------:R-:W3:Y:S04]  /*61190*/  LDL.LU.64 R38, [R1+0x10c8] ;  /* 0x0010c80001267983 */ /* 0x000ee80000300a00 */
[----:B------:R1:W-:Y:S01]  /*611a0*/  STL.64 [R1+0x5e0], R32 ;  /* 0x0005e02001007387 */ /* 0x0003e20000100a00 */
[----:B------:R-:W-:Y:S01]  /*611b0*/  IMAD.MOV.U32 R182, RZ, RZ, R34 ;  /* 0x000000ffffb67224 */ /* 0x000fe200078e0022 */
[----:B------:R-:W-:-:S02]  /*611c0*/  MOV R183, R35 ;  /* 0x0000002300b77202 */ /* 0x000fc40000000f00 */
[C---:B-1----:R-:W-:Y:S01]  /*611d0*/  HMMA.1688.F32.TF32 R32, R236.reuse, R172, R8 ;  /* 0x000000acec20723c */ /* 0x042fe20000081008 */
[----:B------:R-:W4:Y:S04]  /*611e0*/  LDL.LU.64 R8, [R1+0x10b0] ;  /* 0x0010b00001087983 */ /* 0x000f280000300a00 */
[----:B------:R-:W4:Y:S01]  /*611f0*/  LDL.LU.64 R10, [R1+0x10b8] ;  /* 0x0010b800010a7983 */ /* 0x000f220000300a00 */
[C---:B------:R-:W-:Y:S06]  /*61200*/  HMMA.1688.F32.TF32 R28, R236.reuse, R168, R28 ;  /* 0x000000a8ec1c723c */ /* 0x040fec000008101c */
[C---:B------:R-:W-:Y:S06]  /*61210*/  HMMA.1688.F32.TF32 R24, R236.reuse, R164, R24 ;  /* 0x000000a4ec18723c */ /* 0x040fec0000081018 */
[C---:B------:R-:W-:Y:S05]  /*61220*/  HMMA.1688.F32.TF32 R20, R236.reuse, R160, R20 ;  /* 0x000000a0ec14723c */ /* 0x040fea0000081014 */
[----:B------:R1:W-:Y:S04]  /*61230*/  STL.64 [R1+0x5d0], R32 ;  /* 0x0005d02001007387 */ /* 0x0003e80000100a00 */
[----:B------:R1:W-:Y:S04]  /*61240*/  STL.64 [R1+0x5d8], R34 ;  /* 0x0005d82201007387 */ /* 0x0003e80000100a00 */
[----:B------:R1:W-:Y:S04]  /*61250*/  STL.64 [R1+0x5c0], R28 ;  /* 0x0005c01c01007387 */ /* 0x0003e80000100a00 */
[----:B------:R1:W-:Y:S04]  /*61260*/  STL.64 [R1+0x5c8], R30 ;  /* 0x0005c81e01007387 */ /* 0x0003e80000100a00 */
[----:B-1----:R-:W3:Y:S04]  /*61270*/  LDL.LU.64 R32, [R1+0x10a0] ;  /* 0x0010a00001207983 */ /* 0x002ee80000300a00 */
[----:B------:R1:W-:Y:S04]  /*61280*/  STL.64 [R1+0x5b0], R24 ;  /* 0x0005b01801007387 */ /* 0x0003e80000100a00 */
[----:B------:R1:W-:Y:S04]  /*61290*/  STL.64 [R1+0x5b8], R26 ;  /* 0x0005b81a01007387 */ /* 0x0003e80000100a00 */
[----:B------:R-:W3:Y:S04]  /*612a0*/  LDL.LU.64 R34, [R1+0x10a8] ;  /* 0x0010a80001227983 */ /* 0x000ee80000300a00 */
[----:B------:R1:W-:Y:S04]  /*612b0*/  STL.64 [R1+0x5a0], R20 ;  /* 0x0005a01401007387 */ /* 0x0003e80000100a00 */
[----:B------:R1:W-:Y:S01]  /*612c0*/  STL.64 [R1+0x5a8], R22 ;  /* 0x0005a81601007387 */ /* 0x0003e20000100a00 */
[----:B------:R-:W-:-:S15]  /*612d0*/  HMMA.1688.F32.TF32 R16, R236, R156, R16 ;  /* 0x0000009cec10723c */ /* 0x000fde0000081010 */
[----:B------:R-:W-:-:S08]  /*612e0*/  NOP ;  /* 0x0000000000007918 */ /* 0x000fd00000000000 */
[----:B------:R2:W-:Y:S04]  /*612f0*/  STL.64 [R1+0x590], R16 ;  /* 0x0005901001007387 */ /* 0x0005e80000100a00 */
[----:B------:R-:W3:Y:S04]  /*61300*/  LDL.LU.64 R28, [R1+0xf80] ;  /* 0x000f8000011c7983 */ /* 0x000ee80000300a00 */
[----:B------:R-:W3:Y:S04]  /*61310*/  LDL.LU.64 R30, [R1+0xf88] ;  /* 0x000f8800011e7983 */ /* 0x000ee80000300a00 */
[----:B-1----:R-:W3:Y:S04]  /*61320*/  LDL.LU.64 R24, [R1+0xe20] ;  /* 0x000e200001187983 */ /* 0x002ee80000300a00 */
[----:B------:R-:W3:Y:S04]  /*61330*/  LDL.LU.64 R26, [R1+0xe28] ;  /* 0x000e2800011a7983 */ /* 0x000ee80000300a00 */
[----:B------:R-:W3:Y:S04]  /*61340*/  LDL.LU.64 R20, [R1+0xe10] ;  /* 0x000e100001147983 */ /* 0x000ee80000300a00 */
[----:B------:R-:W3:Y:S01]  /*61350*/  LDL.LU.64 R22, [R1+0xe18] ;  /* 0x000e180001167983 */ /* 0x000ee20000300a00 */
[----:B--2---:R-:W-:Y:S01]  /*61360*/  HMMA.1688.F32.TF32 R12, R236, R152, R12 ;  /* 0x00000098ec0c723c */ /* 0x004fe2000008100c */
[----:B------:R-:W-:-:S02]  /*61370*/  IMAD.MOV.U32 R146, RZ, RZ, R18 ;  /* 0x000000ffff927224 */ /* 0x000fc400078e0012 */
[----:B------:R-:W-:Y:S01]  /*61380*/  IMAD.MOV.U32 R147, RZ, RZ, R19 ;  /* 0x000000ffff937224 */ /* 0x000fe200078e0013 */
[----:B------:R-:W2:Y:S04]  /*61390*/  LDL.LU.64 R16, [R1+0xe00] ;  /* 0x000e000001107983 */ /* 0x000ea80000300a00 */
[----:B------:R-:W2:Y:S01]  /*613a0*/  LDL.LU.64 R18, [R1+0xe08] ;  /* 0x000e080001127983 */ /* 0x000ea20000300a00 */
[----:B----4-:R-:W-:-:S15]  /*613b0*/  HMMA.1688.F32.TF32 R8, R236, R144, R8 ;  /* 0x00000090ec08723c */ /* 0x010fde0000081008 */
[----:B------:R-:W-:Y:S01]  /*613c0*/  IMAD.MOV.U32 R158, RZ, RZ, R12 ;  /* 0x000000ffff9e7224 */ /* 0x000fe200078e000c */
[----:B------:R-:W-:Y:S01]  /*613d0*/  MOV R159, R13 ;  /* 0x0000000d009f7202 */ /* 0x000fe20000000f00 */
[----:B------:R-:W-:Y:S01]  /*613e0*/  IMAD.MOV.U32 R178, RZ, RZ, R14 ;  /* 0x000000ffffb27224 */ /* 0x000fe200078e000e */
[----:B------:R-:W4:Y:S01]  /*613f0*/  LDL.LU.64 R12, [R1+0xdf0] ;  /* 0x000df000010c7983 */ /* 0x000f220000300a00 */
[----:B------:R-:W-:-:S03]  /*61400*/  IMAD.MOV.U32 R179, RZ, RZ, R15 ;  /* 0x000000ffffb37224 */ /* 0x000fc600078e000f */
[----:B------:R-:W4:Y:S02]  /*61410*/  LDL.LU.64 R14, [R1+0xdf8] ;  /* 0x000df800010e7983 */ /* 0x000f240000300a00 */
[----:B------:R-:W-:Y:S01]  /*61420*/  IMAD.MOV.U32 R166, RZ, RZ, R8 ;  /* 0x000000ffffa67224 */ /* 0x000fe200078e0008 */
[----:B------:R-:W-:Y:S01]  /*61430*/  MOV R167, R9 ;  /* 0x0000000900a77202 */ /* 0x000fe20000000f00 */
[----:B------:R-:W-:Y:S01]  /*61440*/  IMAD.MOV.U32 R162, RZ, RZ, R10 ;  /* 0x000000ffffa27224 */ /* 0x000fe200078e000a */
[----:B------:R-:W4:Y:S01]  /*61450*/  LDL.LU.64 R8, [R1+0xde0] ;  /* 0x000de00001087983 */ /* 0x000f220000300a00 */
[----:B------:R-:W-:-:S03]  /*61460*/  IMAD.MOV.U32 R163, RZ, RZ, R11 ;  /* 0x000000ffffa37224 */ /* 0x000fc600078e000b */
[----:B------:R-:W4:Y:S01]  /*61470*/  LDL.LU.64 R10, [R1+0xde8] ;  /* 0x000de800010a7983 */ /* 0x000f220000300a00 */
[C---:B---3--:R-:W-:Y:S06]  /*61480*/  HMMA.1688.F32.TF32 R28, R236.reuse, R136, R28 ;  /* 0x00000088ec1c723c */ /* 0x048fec000008101c */
[C---:B------:R-:W-:Y:S06]  /*61490*/  HMMA.1688.F32.TF32 R24, R236.reuse, R132, R24 ;  /* 0x00000084ec18723c */ /* 0x040fec0000081018 */
[C---:B------:R-:W-:Y:S11]  /*614a0*/  HMMA.1688.F32.TF32 R20, R236.reuse, R128, R20 ;  /* 0x00000080ec14723c */ /* 0x040ff60000081014 */
[----:B------:R-:W-:Y:S06]  /*614b0*/  STL.64 [R1+0x540], R28 ;  /* 0x0005401c01007387 */ /* 0x000fec0000100a00 */
[----:B------:R-:W-:Y:S04]  /*614c0*/  STL.64 [R1+0x9b0], R24 ;  /* 0x0009b01801007387 */ /* 0x000fe80000100a00 */
[----:B------:R-:W-:Y:S04]  /*614d0*/  STL.64 [R1+0x9b8], R26 ;  /* 0x0009b81a01007387 */ /* 0x000fe80000100a00 */
[----:B------:R-:W-:Y:S04]  /*614e0*/  STL.64 [R1+0x990], R20 ;  /* 0x0009901401007387 */ /* 0x000fe80000100a00 */
[----:B------:R-:W-:Y:S04]  /*614f0*/  STL.64 [R1+0x998], R22 ;  /* 0x0009981601007387 */ /* 0x000fe80000100a00 */
[----:B------:R-:W-:Y:S04]  /*61500*/  STL [R1+0x2978], R5 ;  /* 0x0029780501007387 */ /* 0x000fe80000100800 */
[----:B------:R-:W3:Y:S04]  /*61510*/  LDL.LU.64 R232, [R1+0x1880] ;  /* 0x0018800001e87983 */ /* 0x000ee80000300a00 */
[----:B------:R-:W3:Y:S04]  /*61520*/  LDL.LU.64 R234, [R1+0x1888] ;  /* 0x0018880001ea7983 */ /* 0x000ee80000300a00 */
[----:B------:R-:W3:Y:S04]  /*61530*/  LDL.LU.64 R212, [R1+0x1870] ;  /* 0x0018700001d47983 */ /* 0x000ee80000300a00 */
[----:B------:R-:W3:Y:S01]  /*61540*/  LDL.LU.64 R214, [R1+0x1878] ;  /* 0x0018780001d67983 */ /* 0x000ee20000300a00 */
[C---:B--2---:R-:W-:Y:S06]  /*61550*/  HMMA.1688.F32.TF32 R16, R236.reuse, R124, R16 ;  /* 0x0000007cec10723c */ /* 0x044fec0000081010 */
[C---:B----4-:R-:W-:Y:S06]  /*61560*/  HMMA.1688.F32.TF32 R8, R236.reuse, R116, R8 ;  /* 0x00000074ec08723c */ /* 0x050fec0000081008 */
[C---:B------:R-:W-:Y:S01]  /*61570*/  HMMA.1688.F32.TF32 R32, R236.reuse, R140, R32 ;  /* 0x0000008cec20723c */ /* 0x040fe20000081020 */
[----:B------:R-:W-:Y:S01]  /*61580*/  IMAD.MOV.U32 R142, RZ, RZ, R30 ;  /* 0x000000ffff8e7224 */ /* 0x000fe200078e001e */
[----:B------:R-:W-:Y:S01]  /*61590*/  MOV R143, R31 ;  /* 0x0000001f008f7202 */ /* 0x000fe20000000f00 */
[----:B------:R-:W-:Y:S03]  /*615a0*/  LDSM.16.M88.4 R20, [R0+UR11+0x1b000] ;  /* 0x01b0000b0014783b */ /* 0x000fe60008000200 */
[----:B------:R-:W-:Y:S01]  /*615b0*/  HMMA.1688.F32.TF32 R36, R236, R148, R36 ;  /* 0x00000094ec24723c */ /* 0x000fe20000081024 */
[----:B------:R-:W-:Y:S05]  /*615c0*/  LDSM.16.M88.4 R28, [R0+UR11+0x1a000] ;  /* 0x01a0000b001c783b */ /* 0x000fea0008000200 */
[----:B------:R-:W-:Y:S01]  /*615d0*/  IMAD.MOV.U32 R118, RZ, RZ, R16 ;  /* 0x000000ffff767224 */ /* 0x000fe200078e0010 */
[----:B------:R-:W-:-:S02]  /*615e0*/  LOP3.LUT R4, R6, 0x1c, RZ, 0xc0, !PT ;  /* 0x0000001c06047812 */ /* 0x000fc400078ec0ff */
[----:B------:R-:W-:Y:S01]  /*615f0*/  LOP3.LUT R3, R6, 0x3, RZ, 0xc0, !PT ;  /* 0x0000000306037812 */ /* 0x000fe200078ec0ff */
[----:B------:R-:W2:Y:S01]  /*61600*/  LDL.LU.64 R220, [R1+0x1860] ;  /* 0x0018600001dc7983 */ /* 0x000ea20000300a00 */
[----:B------:R-:W-:Y:S01]  /*61610*/  IMAD.MOV.U32 R119, RZ, RZ, R17 ;  /* 0x000000ffff777224 */ /* 0x000fe200078e0011 */
[----:B------:R-:W-:Y:S01]  /*61620*/  MOV R123, R19 ;  /* 0x00000013007b7202 */ /* 0x000fe20000000f00 */
[----:B------:R-:W-:Y:S01]  /*61630*/  IMAD.MOV.U32 R122, RZ, RZ, R18 ;  /* 0x000000ffff7a7224 */ /* 0x000fe200078e0012 */
[----:B------:R-:W2:Y:S01]  /*61640*/  LDL.LU.64 R222, [R1+0x1868] ;  /* 0x0018680001de7983 */ /* 0x000ea20000300a00 */
[----:B------:R-:W-:Y:S01]  /*61650*/  IMAD.MOV.U32 R130, RZ, RZ, R8 ;  /* 0x000000ffff827224 */ /* 0x000fe200078e0008 */
[----:B------:R-:W-:Y:S01]  /*61660*/  MOV R135, R11 ;  /* 0x0000000b00877202 */ /* 0x000fe20000000f00 */
[----:B------:R-:W-:Y:S01]  /*61670*/  IMAD.MOV.U32 R131, RZ, RZ, R9 ;  /* 0x000000ffff837224 */ /* 0x000fe200078e0009 */
[----:B------:R-:W-:Y:S01]  /*61680*/  LDSM.16.M88.4 R16, [R0+UR11+0x1c000] ;  /* 0x01c0000b0010783b */ /* 0x000fe20008000200 */
[----:B------:R-:W-:-:S03]  /*61690*/  IMAD.MOV.U32 R134, RZ, RZ, R10 ;  /* 0x000000ffff867224 */ /* 0x000fc600078e000a */
[----:B------:R-:W1:Y:S01]  /*616a0*/  LDSM.16.M88.4 R8, [R0+UR11+0x19800] ;  /* 0x0198000b0008783b */ /* 0x000e620008000200 */
[----:B------:R-:W-:Y:S01]  /*616b0*/  IMAD.MOV.U32 R154, RZ, RZ, R32 ;  /* 0x000000ffff9a7224 */ /* 0x000fe200078e0020 */
[----:B------:R-:W-:Y:S01]  /*616c0*/  MOV R155, R33 ;  /* 0x00000021009b7202 */ /* 0x000fe20000000f00 */
[----:B------:R-:W-:Y:S01]  /*616d0*/  IMAD.MOV.U32 R150, RZ, RZ, R34 ;  /* 0x000000ffff967224 */ /* 0x000fe200078e0022 */
[----:B------:R-:W4:Y:S01]  /*616e0*/  LDL.LU.64 R224, [R1+0x1850] ;  /* 0x0018500001e07983 */ /* 0x000f220000300a00 */
[----:B------:R-:W-:-:S03]  /*616f0*/  IMAD.MOV.U32 R151, RZ, RZ, R35 ;  /* 0x000000ffff977224 */ /* 0x000fc600078e0023 */
[----:B------:R-:W1:Y:S01]  /*61700*/  LDSM.16.M88.4 R32, [R0+UR11+0x1d000] ;  /* 0x01d0000b0020783b */ /* 0x000e620008000200 */
[----:B------:R-:W-:-:S03]  /*61710*/  IMAD R3, R3, 0x120, R4 ;  /* 0x0000012003037824 */ /* 0x000fc600078e0204 */
[----:B------:R-:W4:Y:S04]  /*61720*/  LDL.LU.64 R226, [R1+0x1858] ;  /* 0x0018580001e27983 */ /* 0x000f280000300a00 */
[----:B------:R-:W-:Y:S04]  /*61730*/  STL [R1+0x7348], R114 ;  /* 0x0073487201007387 */ /* 0x000fe80000100800 */
[----:B------:R-:W-:Y:S04]  /*61740*/  STL [R1+0x7344], R115 ;  /* 0x0073447301007387 */ /* 0x000fe80000100800 */
[----:B------:R-:W-:Y:S04]  /*61750*/  STL [R1+0x7340], R110 ;  /* 0x0073406e01007387 */ /* 0x000fe80000100800 */
[----:B------:R-:W1:Y:S04]  /*61760*/  LDSM.16.M88.4 R4, [R0+UR11+0x1e000] ;  /* 0x01e0000b0004783b */ /* 0x000e680008000200 */
[----:B------:R-:W-:Y:S01]  /*61770*/  STL [R1+0x733c], R111 ;  /* 0x00733c6f01007387 */ /* 0x000fe20000100800 */
[----:B------:R-:W-:-:S03]  /*61780*/  IMAD.MOV.U32 R174, RZ, RZ, R36 ;  /* 0x000000ffffae7224 */ /* 0x000fc600078e0024 */
[----:B------:R-:W-:Y:S01]  /*61790*/  STL [R1+0x7334], R106 ;  /* 0x0073346a01007387 */ /* 0x000fe20000100800 */
[----:B------:R-:W-:Y:S01]  /*617a0*/  MOV R175, R37 ;  /* 0x0000002500af7202 */ /* 0x000fe20000000f00 */
[----:B------:R-:W-:Y:S02]  /*617b0*/  IMAD.MOV.U32 R170, RZ, RZ, R38 ;  /* 0x000000ffffaa7224 */ /* 0x000fe400078e0026 */
[----:B------:R-:W-:Y:S01]  /*617c0*/  STL [R1+0x7330], R107 ;  /* 0x0073306b01007387 */ /* 0x000fe20000100800 */
[----:B------:R-:W-:-:S03]  /*617d0*/  IMAD.MOV.U32 R171, RZ, RZ, R39 ;  /* 0x000000ffffab7224 */ /* 0x000fc600078e0027 */
[----:B------:R-:W-:Y:S04]  /*617e0*/  STL [R1+0x734c], R102 ;  /* 0x00734c6601007387 */ /* 0x000fe80000100800 */
[----:B------:R-:W1:Y:S04]  /*617f0*/  LDSM.16.M88.4 R24, [R0+UR11+0x1f000] ;  /* 0x01f0000b0018783b */ /* 0x000e680008000200 */
[----:B------:R-:W-:Y:S04]  /*61800*/  STL [R1+0x7338], R103 ;  /* 0x0073386701007387 */ /* 0x000fe80000100800 */
[----:B------:R-:W-:Y:S04]  /*61810*/  STL [R1+0x7354], R98 ;  /* 0x0073546201007387 */ /* 0x000fe80000100800 */
[----:B------:R-:W1:Y:S04]  /*61820*/  LDSM.16.M88.4 R36, [R0+UR11+0x1f800] ;  /* 0x01f8000b0024783b */ /* 0x000e680008000200 */
        /* <DEDUP_REMOVED lines=17> */
[----:B-1----:R-:W-:Y:S04]  /*61940*/  STL [R1+0x71fc], R10 ;  /* 0x0071fc0a01007387 */ /* 0x002fe80000100800 */
        /* <DEDUP_REMOVED lines=23> */
[C---:B---3--:R-:W-:Y:S03]  /*61ac0*/  HMMA.1688.F32.TF32 R244, R236.reuse, R112, R232 ;  /* 0x00000070ecf4723c */ /* 0x048fe600000810e8 */
[----:B------:R-:W-:Y:S03]  /*61ad0*/  STL [R1+0x61c0], R0 ;  /* 0x0061c00001007387 */ /* 0x000fe60000100800 */
[----:B------:R-:W-:Y:S01]  /*61ae0*/  HMMA.1688.F32.TF32 R232, R236, R108, R212 ;  /* 0x0000006cece8723c */ /* 0x000fe200000810d4 */
[----:B------:R-:W3:-:S15]  /*61af0*/  LDL.LU.64 R212, [R1+0x1840] ;  /* 0x0018400001d47983 */ /* 0x000ede0000300a00 */
[----:B------:R-:W-:-:S01]  /*61b00*/  NOP ;  /* 0x0000000000007918 */ /* 0x000fc20000000000 */
[----:B------:R-:W-:Y:S04]  /*61b10*/  STL.64 [R1+0x950], R244 ;  /* 0x000950f401007387 */ /* 0x000fe80000100a00 */
[----:B------:R-:W-:Y:S04]  /*61b20*/  STL.64 [R1+0x958], R246 ;  /* 0x000958f601007387 */ /* 0x000fe80000100a00 */
[----:B------:R-:W3:Y:S01]  /*61b30*/  LDL.LU.64 R214, [R1+0x1848] ;  /* 0x0018480001d67983 */ /* 0x000ee20000300a00 */
[C---:B--2---:R-:W-:Y:S03]  /*61b40*/  HMMA.1688.F32.TF32 R220, R236.reuse, R104, R220 ;  /* 0x00000068ecdc723c */ /* 0x044fe600000810dc */
[----:B------:R-:W-:Y:S04]  /*61b50*/  STL.64 [R1+0x940], R232 ;  /* 0x000940e801007387 */ /* 0x000fe80000100a00 */
[----:B------:R-:W-:Y:S01]  /*61b60*/  STL.64 [R1+0x948], R234 ;  /* 0x000948ea01007387 */ /* 0x000fe20000100a00 */
[----:B----4-:R-:W-:-:S15]  /*61b70*/  HMMA.1688.F32.TF32 R224, R236, R100, R224 ;  /* 0x00000064ece0723c */ /* 0x010fde00000810e0 */
[----:B------:R1:W-:Y:S01]  /*61b80*/  STL.64 [R1+0x930], R220 ;  /* 0x000930dc01007387 */ /* 0x0003e20000100a00 */
[----:B------:R-:W-:Y:S02]  /*61b90*/  IMAD.MOV.U32 R74, RZ, RZ, R222 ;  /* 0x000000ffff4a7224 */ /* 0x000fe400078e00de */
[----:B------:R-:W-:Y:S01]  /*61ba0*/  IMAD.MOV.U32 R75, RZ, RZ, R223 ;  /* 0x000000ffff4b7224 */ /* 0x000fe200078e00df */
[----:B-1----:R-:W2:Y:S04]  /*61bb0*/  LDL.LU.64 R220, [R1+0x1830] ;  /* 0x0018300001dc7983 */ /* 0x002ea80000300a00 */
[----:B------:R-:W2:Y:S01]  /*61bc0*/  LDL.LU.64 R222, [R1+0x1838] ;  /* 0x0018380001de7983 */ /* 0x000ea20000300a00 */
[----:B------:R-:W-:Y:S02]  /*61bd0*/  IMAD.MOV.U32 R83, RZ, RZ, R227 ;  /* 0x000000ffff537224 */ /* 0x000fe400078e00e3 */
[----:B------:R-:W-:Y:S01]  /*61be0*/  IMAD.MOV.U32 R82, RZ, RZ, R226 ;  /* 0x000000ffff527224 */ /* 0x000fe200078e00e2 */
[----:B------:R1:W-:Y:S01]  /*61bf0*/  STL [R1+0x7394], R74 ;  /* 0x0073944a01007387 */ /* 0x0003e20000100800 */
[----:B------:R-:W-:Y:S01]  /*61c00*/  IMAD.MOV.U32 R78, RZ, RZ, R224 ;  /* 0x000000ffff4e7224 */ /* 0x000fe200078e00e0 */
[----:B------:R-:W-:-:S02]  /*61c10*/  MOV R79, R225 ;  /* 0x000000e1004f7202 */ /* 0x000fc40000000f00 */
[----:B------:R4:W-:Y:S04]  /*61c20*/  STL [R1+0x7390], R75 ;  /* 0x0073904b01007387 */ /* 0x0009e80000100800 */
[----:B------:R-:W-:Y:S04]  /*61c30*/  STL [R1+0x739c], R83 ;  /* 0x00739c5301007387 */ /* 0x000fe80000100800 */
[----:B------:R-:W-:Y:S04]  /*61c40*/  STL [R1+0x7398], R82 ;  /* 0x0073985201007387 */ /* 0x000fe80000100800 */
[----:B------:R4:W-:Y:S04]  /*61c50*/  STL [R1+0x738c], R78 ;  /* 0x00738c4e01007387 */ /* 0x0009e80000100800 */
[----:B------:R4:W-:Y:S01]  /*61c60*/  STL [R1+0x7388], R79 ;  /* 0x0073884f01007387 */ /* 0x0009e20000100800 */
[----:B---3--:R-:W-:-:S15]  /*61c70*/  HMMA.1688.F32.TF32 R212, R236, R96, R212 ;  /* 0x00000060ecd4723c */ /* 0x008fde00000810d4 */
[----:B------:R-:W-:-:S09]  /*61c80*/  NOP ;  /* 0x0000000000007918 */ /* 0x000fd20000000000 */
[----:B------:R-:W-:Y:S01]  /*61c90*/  IMAD.MOV.U32 R86, RZ, RZ, R212 ;  /* 0x000000ffff567224 */ /* 0x000fe200078e00d4 */
[----:B------:R-:W-:Y:S01]  /*61ca0*/  MOV R87, R213 ;  /* 0x000000d500577202 */ /* 0x000fe20000000f00 */
[----:B------:R-:W-:Y:S01]  /*61cb0*/  IMAD.MOV.U32 R90, RZ, RZ, R214 ;  /* 0x000000ffff5a7224 */ /* 0x000fe200078e00d6 */
[----:B------:R-:W3:Y:S01]  /*61cc0*/  LDL.LU.64 R212, [R1+0x1820] ;  /* 0x0018200001d47983 */ /* 0x000ee20000300a00 */
[----:B------:R-:W-:-:S03]  /*61cd0*/  IMAD.MOV.U32 R91, RZ, RZ, R215 ;  /* 0x000000ffff5b7224 */ /* 0x000fc600078e00d7 */
[----:B------:R-:W3:Y:S01]  /*61ce0*/  LDL.LU.64 R214, [R1+0x1828] ;  /* 0x0018280001d67983 */ /* 0x000ee20000300a00 */
[----:B--2---:R-:W-:Y:S03]  /*61cf0*/  HMMA.1688.F32.TF32 R220, R236, R92, R220 ;  /* 0x0000005cecdc723c */ /* 0x004fe600000810dc */
[----:B------:R-:W-:Y:S04]  /*61d00*/  STL [R1+0x73ac], R91 ;  /* 0x0073ac5b01007387 */ /* 0x000fe80000100800 */
[----:B------:R-:W-:Y:S04]  /*61d10*/  STL [R1+0x73a8], R90 ;  /* 0x0073a85a01007387 */ /* 0x000fe80000100800 */
[----:B------:R-:W-:Y:S04]  /*61d20*/  STL [R1+0x73a4], R87 ;  /* 0x0073a45701007387 */ /* 0x000fe80000100800 */
[----:B------:R-:W-:Y:S04]  /*61d30*/  STL [R1+0x73a0], R86 ;  /* 0x0073a05601007387 */ /* 0x000fe80000100800 */
[----:B------:R-:W2:Y:S04]  /*61d40*/  LDL.LU.64 R224, [R1+0x1810] ;  /* 0x0018100001e07983 */ /* 0x000ea80000300a00 */
[----:B------:R-:W2:Y:S01]  /*61d50*/  LDL.LU.64 R226, [R1+0x1818] ;  /* 0x0018180001e27983 */ /* 0x000ea20000300a00 */
[----:B-1----:R-:W-:Y:S01]  /*61d60*/  IMAD.MOV.U32 R74, RZ, RZ, R220 ;  /* 0x000000ffff4a7224 */ /* 0x002fe200078e00dc */
[----:B----4-:R-:W-:Y:S01]  /*61d70*/  MOV R75, R221 ;  /* 0x000000dd004b7202 */ /* 0x010fe20000000f00 */
[----:B------:R-:W-:Y:S01]  /*61d80*/  IMAD.MOV.U32 R78, RZ, RZ, R222 ;  /* 0x000000ffff4e7224 */ /* 0x000fe200078e00de */
[----:B------:R-:W4:Y:S01]  /*61d90*/  LDL.LU.64 R220, [R1+0x1800] ;  /* 0x0018000001dc7983 */ /* 0x000f220000300a00 */
[----:B------:R-:W-:-:S03]  /*61da0*/  IMAD.MOV.U32 R79, RZ, RZ, R223 ;  /* 0x000000ffff4f7224 */ /* 0x000fc600078e00df */
[----:B------:R-:W4:Y:S04]  /*61db0*/  LDL.LU.64 R222, [R1+0x1808] ;  /* 0x0018080001de7983 */ /* 0x000f280000300a00 */
[----:B------:R-:W-:Y:S04]  /*61dc0*/  STL [R1+0x73b4], R75 ;  /* 0x0073b44b01007387 */ /* 0x000fe80000100800 */
[----:B------:R-:W-:Y:S01]  /*61dd0*/  STL [R1+0x73b0], R74 ;  /* 0x0073b04a01007387 */ /* 0x000fe20000100800 */
[----:B---3--:R-:W-:-:S15]  /*61de0*/  HMMA.1688.F32.TF32 R212, R236, R88, R212 ;  /* 0x00000058ecd4723c */ /* 0x008fde00000810d4 */
[----:B------:R-:W-:-:S09]  /*61df0*/  NOP ;  /* 0x0000000000007918 */ /* 0x000fd20000000000 */
[----:B------:R-:W-:Y:S01]  /*61e00*/  IMAD.MOV.U32 R94, RZ, RZ, R212 ;  /* 0x000000ffff5e7224 */ /* 0x000fe200078e00d4 */
[----:B------:R-:W-:Y:S01]  /*61e10*/  MOV R95, R213 ;  /* 0x000000d5005f7202 */ /* 0x000fe20000000f00 */
[----:B------:R-:W-:Y:S01]  /*61e20*/  IMAD.MOV.U32 R98, RZ, RZ, R214 ;  /* 0x000000ffff627224 */ /* 0x000fe200078e00d6 */
[----:B------:R-:W3:Y:S01]  /*61e30*/  LDL.LU.64 R212, [R1+0x17f0] ;  /* 0x0017f00001d47983 */ /* 0x000ee20000300a00 */
[----:B------:R-:W-:-:S03]  /*61e40*/  IMAD.MOV.U32 R99, RZ, RZ, R215 ;  /* 0x000000ffff637224 */ /* 0x000fc600078e00d7 */
[----:B------:R-:W3:Y:S04]  /*61e50*/  LDL.LU.64 R214, [R1+0x17f8] ;  /* 0x0017f80001d67983 */ /* 0x000ee80000300a00 */
[----:B------:R-:W-:Y:S04]  /*61e60*/  STL.64 [R1+0x76e0], R98 ;  /* 0x0076e06201007387 */ /* 0x000fe80000100a00 */
[----:B------:R-:W-:Y:S04]  /*61e70*/  STL.64 [R1+0x76d8], R96 ;  /* 0x0076d86001007387 */ /* 0x000fe80000100a00 */
[----:B------:R-:W-:Y:S04]  /*61e80*/  STL.64 [R1+0x76d0], R94 ;  /* 0x0076d05e01007387 */ /* 0x000fe80000100a00 */
[----:B------:R4:W-:Y:S01]  /*61e90*/  STL.64 [R1+0x76c8], R92 ;  /* 0x0076c85c01007387 */ /* 0x0009e20000100a00 */
[C---:B--2---:R-:W-:Y:S03]  /*61ea0*/  HMMA.1688.F32.TF32 R224, R236.reuse, R84, R224 ;  /* 0x00000054ece0723c */ /* 0x044fe600000810e0 */
[----:B------:R-:W2:Y:S04]  /*61eb0*/  LDL.LU.64 R244, [R1+0x17e0] ;  /* 0x0017e00001f47983 */ /* 0x000ea80000300a00 */
[----:B------:R-:W2:Y:S01]  /*61ec0*/  LDL.LU.64 R246, [R1+0x17e8] ;  /* 0x0017e80001f67983 */ /* 0x000ea20000300a00 */
[----:B----4-:R-:W-:-:S15]  /*61ed0*/  HMMA.1688.F32.TF32 R92, R236, R80, R220 ;  /* 0x00000050ec5c723c */ /* 0x010fde00000810dc */
[----:B------:R-:W-:-:S01]  /*61ee0*/  NOP ;  /* 0x0000000000007918 */ /* 0x000fc20000000000 */
[----:B------:R-:W-:Y:S01]  /*61ef0*/  IMAD.MOV.U32 R87, RZ, RZ, R224 ;  /* 0x000000ffff577224 */ /* 0x000fe200078e00e0 */
[----:B------:R-:W-:Y:S01]  /*61f00*/  MOV R86, R225 ;  /* 0x000000e100567202 */ /* 0x000fe20000000f00 */
[----:B------:R-:W-:Y:S01]  /*61f10*/  IMAD.MOV.U32 R83, RZ, RZ, R226 ;  /* 0x000000ffff537224 */ /* 0x000fe200078e00e2 */
[----:B------:R-:W4:Y:S01]  /*61f20*/  LDL.LU.64 R224, [R1+0x17d0] ;  /* 0x0017d00001e07983 */ /* 0x000f220000300a00 */
[----:B------:R-:W-:-:S03]  /*61f30*/  IMAD.MOV.U32 R82, RZ, RZ, R227 ;  /* 0x000000ffff527224 */ /* 0x000fc600078e00e3 */
        /* <DEDUP_REMOVED lines=10> */
[----:B------:R-:W4:Y:S01]  /*61fe0*/  LDL.LU.64 R250, [R1+0x17a8] ;  /* 0x0017a80001fa7983 */ /* 0x000f220000300a00 */
[----:B---3--:R-:W-:Y:S03]  /*61ff0*/  HMMA.1688.F32.TF32 R92, R236, R76, R212 ;  /* 0x0000004cec5c723c */ /* 0x008fe600000810d4 */
[----:B------:R-:W3:Y:S04]  /*62000*/  LDL.LU.64 R212, [R1+0x1790] ;  /* 0x0017900001d47983 */ /* 0x000ee80000300a00 */
[----:B------:R-:W3:Y:S04]  /*62010*/  LDL.LU.64 R214, [R1+0x1798] ;  /* 0x0017980001d67983 */ /* 0x000ee80000300a00 */
[----:B------:R-:W3:Y:S04]  /*62020*/  LDL.LU.64 R96, [R1+0x1890] ;  /* 0x0018900001607983 */ /* 0x000ee80000300a00 */
[----:B------:R-:W3:Y:S09]  /*62030*/  LDL.LU.64 R98, [R1+0x1898] ;  /* 0x0018980001627983 */ /* 0x000ef20000300a00 */
[----:B------:R-:W-:Y:S01]  /*62040*/  IMAD.MOV.U32 R75, RZ, RZ, R92 ;  /* 0x000000ffff4b7224 */ /* 0x000fe200078e005c */
[----:B------:R-:W-:Y:S01]  /*62050*/  MOV R74, R93 ;  /* 0x0000005d004a7202 */ /* 0x000fe20000000f00 */
[----:B------:R-:W-:Y:S01]  /*62060*/  IMAD.MOV.U32 R91, RZ, RZ, R94 ;  /* 0x000000ffff5b7224 */ /* 0x000fe200078e005e */
[----:B------:R-:W3:Y:S01]  /*62070*/  LDL.LU.64 R92, [R1+0x18c0] ;  /* 0x0018c000015c7983 */ /* 0x000ee20000300a00 */
[----:B------:R-:W-:-:S03]  /*62080*/  IMAD.MOV.U32 R90, RZ, RZ, R95 ;  /* 0x000000ffff5a7224 */ /* 0x000fc600078e005f */
[----:B------:R-:W3:Y:S01]  /*62090*/  LDL.LU.64 R94, [R1+0x18c8] ;  /* 0x0018c800015e7983 */ /* 0x000ee20000300a00 */
[C---:B--2---:R-:W-:Y:S06]  /*620a0*/  HMMA.1688.F32.TF32 R244, R236.reuse, R72, R244 ;  /* 0x00000048ecf4723c */ /* 0x044fec00000810f4 */
[C---:B----4-:R-:W-:Y:S06]  /*620b0*/  HMMA.1688.F32.TF32 R224, R236.reuse, R68, R224 ;  /* 0x00000044ece0723c */ /* 0x050fec00000810e0 */
[C---:B------:R-:W-:Y:S06]  /*620c0*/  HMMA.1688.F32.TF32 R220, R236.reuse, R64, R220 ;  /* 0x00000040ecdc723c */ /* 0x040fec00000810dc */
[C---:B------:R-:W-:Y:S06]  /*620d0*/  HMMA.1688.F32.TF32 R232, R236.reuse, R60, R232 ;  /* 0x0000003cece8723c */ /* 0x040fec00000810e8 */
[----:B------:R-:W-:Y:S01]  /*620e0*/  HMMA.1688.F32.TF32 R248, R236, R56, R248 ;  /* 0x00000038ecf8723c */ /* 0x000fe200000810f8 */
[----:B------:R-:W-:Y:S01]  /*620f0*/  IMAD.MOV.U32 R106, RZ, RZ, R246 ;  /* 0x000000ffff6a7224 */ /* 0x000fe200078e00f6 */
[----:B------:R-:W-:Y:S01]  /*62100*/  MOV R103, R245 ;  /* 0x000000f500677202 */ /* 0x000fe20000000f00 */
[----:B------:R-:W-:-:S02]  /*62110*/  IMAD.MOV.U32 R107, RZ, RZ, R247 ;  /* 0x000000ffff6b7224 */ /* 0x000fc400078e00f7 */
[----:B------:R-:W-:Y:S01]  /*62120*/  IMAD.MOV.U32 R111, RZ, RZ, R244 ;  /* 0x000000ffff6f7224 */ /* 0x000fe200078e00f4 */
[----:B------:R-:W2:Y:S04]  /*62130*/  LDL.LU.64 R246, [R1+0x7740] ;  /* 0x0077400001f67983 */ /* 0x000ea80000300a00 */
[----:B------:R-:W4:Y:S04]  /*62140*/  LDL.LU.64 R244, [R1+0x7738] ;  /* 0x0077380001f47983 */ /* 0x000f280000300a00 */
[----:B------:R-:W-:Y:S04]  /*62150*/  STL.64 [R1+0x880], R224 ;  /* 0x000880e001007387 */ /* 0x000fe80000100a00 */
[----:B------:R1:W-:Y:S04]  /*62160*/  STL.64 [R1+0x888], R226 ;  /* 0x000888e201007387 */ /* 0x0003e80000100a00 */
[----:B-1----:R-:W2:Y:S04]  /*62170*/  LDL.LU.64 R226, [R1+0x7730] ;  /* 0x0077300001e27983 */ /* 0x002ea80000300a00 */
[----:B------:R-:W2:Y:S04]  /*62180*/  LDL.LU.64 R224, [R1+0x7728] ;  /* 0x0077280001e07983 */ /* 0x000ea80000300a00 */
[----:B------:R1:W-:Y:S04]  /*62190*/  STL.64 [R1+0x870], R220 ;  /* 0x000870dc01007387 */ /* 0x0003e80000100a00 */
[----:B------:R-:W-:Y:S04]  /*621a0*/  STL.64 [R1+0x878], R222 ;  /* 0x000878de01007387 */ /* 0x000fe80000100a00 */
[----:B-1----:R-:W2:Y:S04]  /*621b0*/  LDL.LU.64 R220, [R1+0x7720] ;  /* 0x0077200001dc7983 */ /* 0x002ea80000300a00 */
[----:B------:R-:W-:Y:S04]  /*621c0*/  STL.64 [R1+0x860], R232 ;  /* 0x000860e801007387 */ /* 0x000fe80000100a00 */
[----:B------:R1:W-:Y:S04]  /*621d0*/  STL.64 [R1+0x868], R234 ;  /* 0x000868ea01007387 */ /* 0x0003e80000100a00 */
[----:B-1----:R-:W2:Y:S04]  /*621e0*/  LDL.LU.64 R234, [R1+0x7718] ;  /* 0x0077180001ea7983 */ /* 0x002ea80000300a00 */
[----:B------:R-:W2:Y:S04]  /*621f0*/  LDL.LU.64 R232, [R1+0x7710] ;  /* 0x0077100001e87983 */ /* 0x000ea80000300a00 */
[----:B------:R-:W-:Y:S04]  /*62200*/  STL.64 [R1+0x850], R248 ;  /* 0x000850f801007387 */ /* 0x000fe80000100a00 */
[----:B------:R1:W-:Y:S04]  /*62210*/  STL.64 [R1+0x858], R250 ;  /* 0x000858fa01007387 */ /* 0x0003e80000100a00 */
[----:B-1----:R-:W2:Y:S04]  /*62220*/  LDL.LU.64 R250, [R1+0x7708] ;  /* 0x0077080001fa7983 */ /* 0x002ea80000300a00 */
[----:B------:R-:W4:Y:S01]  /*62230*/  LDL.LU.64 R248, [R1+0x7700] ;  /* 0x0077000001f87983 */ /* 0x000f220000300a00 */
[C---:B---3--:R-:W-:Y:S06]  /*62240*/  HMMA.1688.F32.TF32 R212, R236.reuse, R8, R212 ;  /* 0x00000008ecd4723c */ /* 0x048fec00000810d4 */
[C---:B------:R-:W-:Y:S06]  /*62250*/  HMMA.1688.F32.TF32 R96, R236.reuse, R28, R96 ;  /* 0x0000001cec60723c */ /* 0x040fec0000081060 */
[----:B------:R-:W-:Y:S11]  /*62260*/  HMMA.1688.F32.TF32 R92, R236, R44, R92 ;  /* 0x0000002cec5c723c */ /* 0x000ff6000008105c */
[----:B------:R1:W-:Y:S04]  /*62270*/  STL.64 [R1+0x840], R212 ;  /* 0x000840d401007387 */ /* 0x0003e80000100a00 */
[----:B------:R3:W-:Y:S04]  /*62280*/  STL.64 [R1+0x848], R214 ;  /* 0x000848d601007387 */ /* 0x0007e80000100a00 */
[----:B-1----:R-:W2:Y:S04]  /*62290*/  LDL.LU.64 R212, [R1+0x1940] ;  /* 0x0019400001d47983 */ /* 0x002ea80000300a00 */
[----:B---3--:R-:W2:Y:S04]  /*622a0*/  LDL.LU.64 R214, [R1+0x1948] ;  /* 0x0019480001d67983 */ /* 0x008ea80000300a00 */
[----:B------:R1:W-:Y:S04]  /*622b0*/  STL.64 [R1+0x830], R96 ;  /* 0x0008306001007387 */ /* 0x0003e80000100a00 */
[----:B------:R3:W-:Y:S01]  /*622c0*/  STL.64 [R1+0x838], R98 ;  /* 0x0008386201007387 */ /* 0x0007e20000100a00 */
[----:B------:R-:W-:Y:S01]  /*622d0*/  IMAD.MOV.U32 R38, RZ, RZ, R92 ;  /* 0x000000ffff267224 */ /* 0x000fe200078e005c */
[----:B------:R-:W-:Y:S01]  /*622e0*/  MOV R39, R93 ;  /* 0x0000005d00277202 */ /* 0x000fe20000000f00 */
[----:B------:R-:W-:-:S02]  /*622f0*/  IMAD.MOV.U32 R26, RZ, RZ, R94 ;  /* 0x000000ffff1a7224 */ /* 0x000fc400078e005e */
[----:B------:R-:W-:Y:S01]  /*62300*/  IMAD.MOV.U32 R27, RZ, RZ, R95 ;  /* 0x000000ffff1b7224 */ /* 0x000fe200078e005f */
[----:B-1----:R-:W4:Y:S04]  /*62310*/  LDL.LU.64 R96, [R1+0x1970] ;  /* 0x0019700001607983 */ /* 0x002f280000300a00 */
[----:B---3--:R-:W4:Y:S04]  /*62320*/  LDL.LU.64 R98, [R1+0x1978] ;  /* 0x0019780001627983 */ /* 0x008f280000300a00 */
[----:B------:R-:W3:Y:S04]  /*62330*/  LDL.LU.64 R92, [R1+0x1960] ;  /* 0x00196000015c7983 */ /* 0x000ee80000300a00 */
[----:B------:R-:W3:Y:S04]  /*62340*/  LDL.LU.64 R94, [R1+0x1968] ;  /* 0x00196800015e7983 */ /* 0x000ee80000300a00 */
[----:B------:R1:W-:Y:S04]  /*62350*/  STL.64 [R1+0x76c0], R44 ;  /* 0x0076c02c01007387 */ /* 0x0003e80000100a00 */
[----:B-1----:R-:W2:Y:S04]  /*62360*/  LDL.LU.64 R44, [R1+0x1900] ;  /* 0x00190000012c7983 */ /* 0x002ea80000300a00 */
[----:B------:R-:W2:Y:S04]  /*62370*/  LDL.LU.64 R46, [R1+0x1908] ;  /* 0x00190800012e7983 */ /* 0x000ea80000300a00 */
[----:B------:R-:W-:Y:S04]  /*62380*/  STL [R1+0x726c], R27 ;  /* 0x00726c1b01007387 */ /* 0x000fe80000100800 */
[----:B------:R-:W-:Y:S04]  /*62390*/  STL [R1+0x7268], R26 ;  /* 0x0072681a01007387 */ /* 0x000fe80000100800 */
[----:B------:R-:W-:Y:S04]  /*623a0*/  STL [R1+0x7264], R39 ;  /* 0x0072642701007387 */ /* 0x000fe80000100800 */
[----:B------:R-:W-:Y:S04]  /*623b0*/  STL [R1+0x7260], R38 ;  /* 0x0072602601007387 */ /* 0x000fe80000100800 */
[----:B------:R-:W-:Y:S01]  /*623c0*/  STL.64 [R1+0x76b8], R20 ;  /* 0x0076b81401007387 */ /* 0x000fe20000100a00 */
[C---:B------:R-:W-:Y:S06]  /*623d0*/  HMMA.1688.F32.TF32 R12, R236.reuse, R120, R12 ;  /* 0x00000078ec0c723c */ /* 0x040fec000008100c */
[----:B--2---:R-:W-:-:S15]  /*623e0*/  HMMA.1688.F32.TF32 R44, R236, R20, R44 ;  /* 0x00000014ec2c723c */ /* 0x004fde000008102c */
[----:B------:R-:W-:-:S08]  /*623f0*/  NOP ;  /* 0x0000000000007918 */ /* 0x000fd00000000000 */
[----:B------:R-:W-:Y:S04]  /*62400*/  STL.64 [R1+0x810], R44 ;  /* 0x0008102c01007387 */ /* 0x000fe80000100a00 */
[----:B------:R1:W-:Y:S02]  /*62410*/  STL.64 [R1+0x818], R46 ;  /* 0x0008182e01007387 */ /* 0x0003e40000100a00 */
[----:B-1----:R-:W-:Y:S06]  /*62420*/  HMMA.1688.F32.TF32 R44, R236, R48, R212 ;  /* 0x00000030ec2c723c */ /* 0x002fec00000810d4 */
[----:B------:R1:W-:-:S15]  /*62430*/  STL.64 [R1+0x76b0], R48 ;  /* 0x0076b03001007387 */ /* 0x0003de0000100a00 */
[----:B------:R-:W-:-:S03]  /*62440*/  NOP ;  /* 0x0000000000007918 */ /* 0x000fc60000000000 */
[----:B------:R-:W-:Y:S02]  /*62450*/  IMAD.MOV.U32 R38, RZ, RZ, R47 ;  /* 0x000000ffff267224 */ /* 0x000fe400078e002f */
[----:B------:R-:W-:Y:S01]  /*62460*/  IMAD.MOV.U32 R39, RZ, RZ, R46 ;  /* 0x000000ffff277224 */ /* 0x000fe200078e002e */
[----:B------:R-:W-:Y:S01]  /*62470*/  MOV R26, R45 ;  /* 0x0000002d001a7202 */ /* 0x000fe20000000f00 */
[----:B------:R-:W-:Y:S01]  /*62480*/  IMAD.MOV.U32 R27, RZ, RZ, R44 ;  /* 0x000000ffff1b7224 */ /* 0x000fe200078e002c */
[----:B------:R-:W-:Y:S04]  /*62490*/  STL [R1+0x727c], R38 ;  /* 0x00727c2601007387 */ /* 0x000fe80000100800 */
[----:B------:R-:W-:Y:S04]  /*624a0*/  STL [R1+0x7278], R39 ;  /* 0x0072782701007387 */ /* 0x000fe80000100800 */
[----:B------:R-:W-:Y:S04]  /*624b0*/  STL [R1+0x7274], R27 ;  /* 0x0072741b01007387 */ /* 0x000fe80000100800 */
[----:B------:R-:W-:Y:S04]  /*624c0*/  STL [R1+0x7270], R26 ;  /* 0x0072701a01007387 */ /* 0x000fe80000100800 */
[----:B------:R-:W2:Y:S04]  /*624d0*/  LDL.LU.64 R20, [R1+0x1950] ;  /* 0x0019500001147983 */ /* 0x000ea80000300a00 */
[----:B------:R-:W2:Y:S01]  /*624e0*/  LDL.LU.64 R22, [R1+0x1958] ;  /* 0x0019580001167983 */ /* 0x000ea20000300a00 */
[----:B------:R-:W-:Y:S01]  /*624f0*/  IMAD.MOV.U32 R126, RZ, RZ, R12 ;  /* 0x000000ffff7e7224 */ /* 0x000fe200078e000c */
[----:B------:R-:W-:Y:S01]  /*62500*/  MOV R139, R15 ;  /* 0x0000000f008b7202 */ /* 0x000fe20000000f00 */
[----:B------:R-:W-:-:S02]  /*62510*/  IMAD.MOV.U32 R127, RZ, RZ, R13 ;  /* 0x000000ffff7f7224 */ /* 0x000fc400078e000d */
[----:B------:R-:W-:Y:S02]  /*62520*/  IMAD.MOV.U32 R138, RZ, RZ, R14 ;  /* 0x000000ffff8a7224 */ /* 0x000fe400078e000e */
[----:B------:R-:W3:Y:S01]  /*62530*/  LDSM.16.M88.4 R12, [R0+UR11+0x1c800] ;  /* 0x01c8000b000c783b */ /* 0x000ee20008000200 */
[----:B----4-:R-:W-:-:S15]  /*62540*/  HMMA.1688.F32.TF32 R44, R236, R16, R96 ;  /* 0x00000010ec2c723c */ /* 0x010fde0000081060 */
[----:B------:R-:W-:-:S08]  /*62550*/  NOP ;  /* 0x0000000000007918 */ /* 0x000fd00000000000 */
[----:B------:R-:W-:Y:S04]  /*62560*/  STL.64 [R1+0x7f0], R44 ;  /* 0x0007f02c01007387 */ /* 0x000fe80000100a00 */
[----:B------:R3:W-:Y:S04]  /*62570*/  STL.64 [R1+0x7f8], R46 ;  /* 0x0007f82e01007387 */ /* 0x0007e80000100a00 */
[----:B------:R2:W-:Y:S04]  /*62580*/  STL.64 [R1+0x76a8], R16 ;  /* 0x0076a81001007387 */ /* 0x0005e80000100a00 */
[----:B-1----:R-:W4:Y:S01]  /*62590*/  LDL.LU.64 R48, [R1+0x1930] ;  /* 0x0019300001307983 */ /* 0x002f220000300a00 */
[----:B---3--:R-:W-:Y:S03]  /*625a0*/  HMMA.1688.F32.TF32 R44, R236, R12, R92 ;  /* 0x0000000cec2c723c */ /* 0x008fe6000008105c */
[----:B------:R-:W4:-:S15]  /*625b0*/  LDL.LU.64 R50, [R1+0x1938] ;  /* 0x0019380001327983 */ /* 0x000f1e0000300a00 */
[----:B------:R-:W-:-:S06]  /*625c0*/  NOP ;  /* 0x0000000000007918 */ /* 0x000fcc0000000000 */
[----:B------:R-:W-:Y:S01]  /*625d0*/  IMAD.MOV.U32 R54, RZ, RZ, R44 ;  /* 0x000000ffff367224 */ /* 0x000fe200078e002c */
[----:B------:R-:W-:Y:S01]  /*625e0*/  MOV R55, R45 ;  /* 0x0000002d00377202 */ /* 0x000fe20000000f00 */
[----:B------:R-:W-:Y:S01]  /*625f0*/  IMAD.MOV.U32 R7, RZ, RZ, R47 ;  /* 0x000000ffff077224 */ /* 0x000fe200078e002f */
[----:B------:R-:W3:Y:S01]  /*62600*/  LDL.LU.64 R44, [R1+0x1920] ;  /* 0x00192000012c7983 */ /* 0x000ee20000300a00 */
[----:B------:R-:W-:-:S03]  /*62610*/  IMAD.MOV.U32 R6, RZ, RZ, R46 ;  /* 0x000000ffff067224 */ /* 0x000fc600078e002e */
[----:B------:R-:W3:Y:S04]  /*62620*/  LDL.LU.64 R46, [R1+0x1928] ;  /* 0x00192800012e7983 */ /* 0x000ee80000300a00 */
[----:B------:R-:W-:Y:S04]  /*62630*/  STL.64 [R1+0x76a0], R14 ;  /* 0x0076a00e01007387 */ /* 0x000fe80000100a00 */
[----:B------:R4:W-:Y:S04]  /*62640*/  STL.64 [R1+0x7698], R12 ;  /* 0x0076980c01007387 */ /* 0x0009e80000100a00 */
[----:B------:R1:W-:Y:S04]  /*62650*/  STL [R1+0x728c], R7 ;  /* 0x00728c0701007387 */ /* 0x0003e80000100800 */
[----:B------:R1:W-:Y:S04]  /*62660*/  STL [R1+0x7288], R6 ;  /* 0x0072880601007387 */ /* 0x0003e80000100800 */
[----:B------:R1:W-:Y:S04]  /*62670*/  STL [R1+0x7284], R55 ;  /* 0x0072843701007387 */ /* 0x0003e80000100800 */
[----:B------:R1:W-:Y:S01]  /*62680*/  STL [R1+0x7280], R54 ;  /* 0x0072803601007387 */ /* 0x0003e20000100800 */
        /* <DEDUP_REMOVED lines=11> */
[----:B-1----:R-:W-:Y:S01]  /*62740*/  IMAD.MOV.U32 R7, RZ, RZ, R12 ;  /* 0x000000ffff077224 */ /* 0x002fe200078e000c */
[----:B------:R-:W-:Y:S01]  /*62750*/  MOV R6, R13 ;  /* 0x0000000d00067202 */ /* 0x000fe20000000f00 */
[----:B------:R-:W-:Y:S02]  /*62760*/  IMAD.MOV.U32 R55, RZ, RZ, R14 ;  /* 0x000000ffff377224 */ /* 0x000fe400078e000e */
[----:B------:R-:W-:Y:S02]  /*62770*/  IMAD.MOV.U32 R54, RZ, RZ, R15 ;  /* 0x000000ffff367224 */ /* 0x000fe400078e000f */
[C---:B---3--:R-:W-:Y:S01]  /*62780*/  HMMA.1688.F32.TF32 R12, R236.reuse, R4, R44 ;  /* 0x00000004ec0c723c */ /* 0x048fe2000008102c */
[----:B------:R-:W-:Y:S04]  /*62790*/  STL [R1+0x729c], R26 ;  /* 0x00729c1a01007387 */ /* 0x000fe80000100800 */
[----:B------:R-:W-:Y:S04]  /*627a0*/  STL [R1+0x7298], R27 ;  /* 0x0072981b01007387 */ /* 0x000fe80000100800 */
[----:B------:R-:W-:Y:S04]  /*627b0*/  STL [R1+0x7294], R38 ;  /* 0x0072942601007387 */ /* 0x000fe80000100800 */
[----:B------:R1:W-:Y:S04]  /*627c0*/  STL [R1+0x7290], R39 ;  /* 0x0072902701007387 */ /* 0x0003e80000100800 */
[----:B------:R-:W-:Y:S04]  /*627d0*/  STL [R1+0x72ac], R54 ;  /* 0x0072ac3601007387 */ /* 0x000fe80000100800 */
[----:B------:R-:W-:Y:S03]  /*627e0*/  STL [R1+0x72a8], R55 ;  /* 0x0072a83701007387 */ /* 0x000fe60000100800 */
[----:B-1----:R-:W-:Y:S01]  /*627f0*/  IMAD.MOV.U32 R39, RZ, RZ, R15 ;  /* 0x000000ffff277224 */ /* 0x002fe200078e000f */
[----:B------:R-:W-:Y:S01]  /*62800*/  STL [R1+0x72a4], R7 ;  /* 0x0072a40701007387 */ /* 0x000fe20000100800 */
[----:B------:R-:W-:Y:S01]  /*62810*/  IMAD.MOV.U32 R38, RZ, RZ, R14 ;  /* 0x000000ffff267224 */ /* 0x000fe200078e000e */
[----:B------:R-:W-:Y:S01]  /*62820*/  MOV R27, R13 ;  /* 0x0000000d001b7202 */ /* 0x000fe20000000f00 */
[----:B------:R-:W-:Y:S01]  /*62830*/  IMAD.MOV.U32 R26, RZ, RZ, R12 ;  /* 0x000000ffff1a7224 */ /* 0x000fe200078e000c */
[----:B------:R1:W-:Y:S04]  /*62840*/  STL [R1+0x72a0], R6 ;  /* 0x0072a00601007387 */ /* 0x0003e80000100800 */
[----:B------:R-:W3:Y:S04]  /*62850*/  LDL.LU.64 R12, [R1+0x13c0] ;  /* 0x0013c000010c7983 */ /* 0x000ee80000300a00 */
[----:B------:R-:W3:Y:S04]  /*62860*/  LDL.LU.64 R14, [R1+0x13c8] ;  /* 0x0013c800010e7983 */ /* 0x000ee80000300a00 */
[----:B------:R3:W-:Y:S04]  /*62870*/  STL [R1+0x72bc], R39 ;  /* 0x0072bc2701007387 */ /* 0x0007e80000100800 */
[----:B------:R-:W-:Y:S04]  /*62880*/  STL [R1+0x72b8], R38 ;  /* 0x0072b82601007387 */ /* 0x000fe80000100800 */
[----:B------:R-:W-:Y:S04]  /*62890*/  STL [R1+0x72b4], R26 ;  /* 0x0072b41a01007387 */ /* 0x000fe80000100800 */
[----:B------:R3:W-:Y:S01]  /*628a0*/  STL [R1+0x72b0], R27 ;  /* 0x0072b01b01007387 */ /* 0x0007e20000100800 */
[----:B------:R-:W-:Y:S01]  /*628b0*/  IMAD.MOV.U32 R96, RZ, RZ, R2 ;  /* 0x000000ffff607224 */ /* 0x000fe200078e0002 */
[----:B------:R-:W-:Y:S01]  /*628c0*/  MOV R97, R252 ;  /* 0x000000fc00617202 */ /* 0x000fe20000000f00 */
[----:B--2---:R-:W-:-:S15]  /*628d0*/  HMMA.1688.F32.TF32 R20, R236, R52, R20 ;  /* 0x00000034ec14723c */ /* 0x004fde0000081014 */
[----:B------:R-:W-:-:S09]  /*628e0*/  NOP ;  /* 0x0000000000007918 */ /* 0x000fd20000000000 */
[----:B------:R-:W-:Y:S02]  /*628f0*/  IMAD.MOV.U32 R35, RZ, RZ, R23 ;  /* 0x000000ffff237224 */ /* 0x000fe400078e0017 */
[----:B------:R-:W-:Y:S01]  /*62900*/  IMAD.MOV.U32 R34, RZ, RZ, R22 ;  /* 0x000000ffff227224 */ /* 0x000fe200078e0016 */
[----:B------:R-:W-:Y:S01]  /*62910*/  MOV R43, R21 ;  /* 0x00000015002b7202 */ /* 0x000fe20000000f00 */
[----:B------:R-:W-:Y:S01]  /*62920*/  IMAD.MOV.U32 R42, RZ, RZ, R20 ;  /* 0x000000ffff2a7224 */ /* 0x000fe200078e0014 */
[----:B------:R-:W-:Y:S04]  /*62930*/  STL [R1+0x72cc], R35 ;  /* 0x0072cc2301007387 */ /* 0x000fe80000100800 */
[----:B------:R-:W-:Y:S04]  /*62940*/  STL [R1+0x72c8], R34 ;  /* 0x0072c82201007387 */ /* 0x000fe80000100800 */
[----:B------:R-:W-:Y:S04]  /*62950*/  STL.64 [R1+0x7690], R32 ;  /* 0x0076902001007387 */ /* 0x000fe80000100a00 */
[----:B------:R-:W-:Y:S04]  /*62960*/  STL [R1+0x72c4], R43 ;  /* 0x0072c42b01007387 */ /* 0x000fe80000100800 */
[----:B------:R-:W-:Y:S04]  /*62970*/  STL [R1+0x72c0], R42 ;  /* 0x0072c02a01007387 */ /* 0x000fe80000100800 */
[----:B------:R-:W2:Y:S04]  /*62980*/  LDL R212, [R1] ;  /* 0x0000000001d47983 */ /* 0x000ea80000100800 */
[----:B------:R-:W2:Y:S04]  /*62990*/  LDL R213, [R1+0x4] ;  /* 0x0000040001d57983 */ /* 0x000ea80000100800 */
[----:B------:R-:W2:Y:S04]  /*629a0*/  LDL.LU R2, [R1+0x76f8] ;  /* 0x0076f80001027983 */ /* 0x000ea80000300800 */
[----:B------:R-:W2:Y:S01]  /*629b0*/  LDL.LU R252, [R1+0x76f4] ;  /* 0x0076f40001fc7983 */ /* 0x000ea20000300800 */
[----:B----4-:R-:W-:Y:S03]  /*629c0*/  HMMA.1688.F32.TF32 R16, R236, R24, R16 ;  /* 0x00000018ec10723c */ /* 0x010fe60000081010 */
[----:B------:R-:W4:Y:S04]  /*629d0*/  LDL R92, [R1+0x20] ;  /* 0x00002000015c7983 */ /* 0x000f280000100800 */
[----:B------:R-:W4:-:S15]  /*629e0*/  LDL R93, [R1+0x24] ;  /* 0x00002400015d7983 */ /* 0x000f1e0000100800 */
[----:B------:R-:W-:-:S02]  /*629f0*/  NOP ;  /* 0x0000000000007918 */ /* 0x000fc40000000000 */
[----:B-1----:R-:W-:Y:S02]  /*62a00*/  IMAD.MOV.U32 R6, RZ, RZ, R19 ;  /* 0x000000ffff067224 */ /* 0x002fe400078e0013 */
[----:B------:R-:W-:Y:S01]  /*62a10*/  IMAD.MOV.U32 R7, RZ, RZ, R18 ;  /* 0x000000ffff077224 */ /* 0x000fe200078e0012 */
[----:B------:R-:W-:Y:S01]  /*62a20*/  MOV R55, R17 ;  /* 0x0000001100377202 */ /* 0x000fe20000000f00 */
[----:B------:R-:W-:Y:S01]  /*62a30*/  IMAD.MOV.U32 R54, RZ, RZ, R16 ;  /* 0x000000ffff367224 */ /* 0x000fe200078e0010 */
[----:B------:R-:W-:Y:S04]  /*62a40*/  STL [R1+0x72dc], R6 ;  /* 0x0072dc0601007387 */ /* 0x000fe80000100800 */
[----:B------:R-:W-:Y:S04]  /*62a50*/  STL [R1+0x72d8], R7 ;  /* 0x0072d80701007387 */ /* 0x000fe80000100800 */
[----:B------:R-:W-:Y:S01]  /*62a60*/  STL.64 [R1+0x7688], R4 ;  /* 0x0076880401007387 */ /* 0x000fe20000100a00 */
[----:B---3--:R-:W-:Y:S03]  /*62a70*/  HMMA.1688.F32.TF32 R12, R236, R36, R12 ;  /* 0x00000024ec0c723c */ /* 0x008fe6000008100c */
[----:B------:R-:W-:Y:S04]  /*62a80*/  STL [R1+0x72d4], R55 ;  /* 0x0072d43701007387 */ /* 0x000fe80000100800 */
[----:B------:R-:W-:Y:S04]  /*62a90*/  STL [R1+0x72d0], R54 ;  /* 0x0072d03601007387 */ /* 0x000fe80000100800 */
[----:B------:R1:W-:-:S13]  /*62aa0*/  STL.64 [R1+0x7680], R52 ;  /* 0x0076803401007387 */ /* 0x0003da0000100a00 */
[----:B------:R-:W-:Y:S01]  /*62ab0*/  IMAD.MOV.U32 R39, RZ, RZ, R12 ;  /* 0x000000ffff277224 */ /* 0x000fe200078e000c */
[----:B------:R-:W-:Y:S01]  /*62ac0*/  MOV R27, R15 ;  /* 0x0000000f001b7202 */ /* 0x000fe20000000f00 */
[----:B------:R-:W-:Y:S02]  /*62ad0*/  IMAD.MOV.U32 R38, RZ, RZ, R13 ;  /* 0x000000ffff267224 */ /* 0x000fe400078e000d */
[----:B------:R-:W-:Y:S02]  /*62ae0*/  IMAD.MOV.U32 R26, RZ, RZ, R14 ;  /* 0x000000ffff1a7224 */ /* 0x000fe400078e000e */
[----:B--2---:R-:W-:Y:S02]  /*62af0*/  IMAD.MOV.U32 R236, RZ, RZ, R252 ;  /* 0x000000ffffec7224 */ /* 0x004fe400078e00fc */
[----:B------:R-:W2:Y:S04]  /*62b00*/  LDL.LU R252, [R1+0x76f0] ;  /* 0x0076f00001fc7983 */ /* 0x000ea80000300800 */
[----:B-1----:R-:W4:Y:S04]  /*62b10*/  LDL.LU.64 R52, [R1+0x13a0] ;  /* 0x0013a00001347983 */ /* 0x002f280000300a00 */
[----:B------:R-:W4:Y:S04]  /*62b20*/  LDL.LU.64 R54, [R1+0x13a8] ;  /* 0x0013a80001367983 */ /* 0x000f280000300a00 */
[----:B------:R-:W3:Y:S04]  /*62b30*/  LDL.LU.64 R48, [R1+0x1390] ;  /* 0x0013900001307983 */ /* 0x000ee80000300a00 */
[----:B------:R-:W3:Y:S04]  /*62b40*/  LDL.LU.64 R50, [R1+0x1398] ;  /* 0x0013980001327983 */ /* 0x000ee80000300a00 */
        /* <DEDUP_REMOVED lines=12> */
[----:B------:R-:W-:Y:S04]  /*62c10*/  STL [R1+0x72ec], R27 ;  /* 0x0072ec1b01007387 */ /* 0x000fe80000100800 */
[----:B------:R-:W-:Y:S04]  /*62c20*/  STL [R1+0x72e8], R26 ;  /* 0x0072e81a01007387 */ /* 0x000fe80000100800 */
[----:B------:R-:W-:Y:S04]  /*62c30*/  STL [R1+0x72e4], R38 ;  /* 0x0072e42601007387 */ /* 0x000fe80000100800 */
[----:B------:R-:W-:Y:S04]  /*62c40*/  STL [R1+0x72e0], R39 ;  /* 0x0072e02701007387 */ /* 0x000fe80000100800 */
[----:B------:R1:W-:Y:S04]  /*62c50*/  STL.64 [R1+0x7678], R36 ;  /* 0x0076782401007387 */ /* 0x0003e80000100a00 */
[----:B-1----:R-:W2:Y:S04]  /*62c60*/  LDL.LU.64 R36, [R1+0x13b0] ;  /* 0x0013b00001247983 */ /* 0x002ea80000300a00 */
[----:B------:R-:W2:Y:S01]  /*62c70*/  LDL.LU.64 R38, [R1+0x13b8] ;  /* 0x0013b80001267983 */ /* 0x000ea20000300a00 */
[----:B------:R-:W-:Y:S01]  /*62c80*/  LOP3.LUT R3, R3, 0x60, RZ, 0x3c, !PT ;  /* 0x0000006003037812 */ /* 0x000fe200078e3cff */
[----:B------:R-:W-:-:S02]  /*62c90*/  IMAD.MOV.U32 R237, RZ, RZ, R2 ;  /* 0x000000ffffed7224 */ /* 0x000fc400078e0002 */
[----:B------:R-:W2:Y:S04]  /*62ca0*/  LDL R0, [R1+0x44] ;  /* 0x0000440001007983 */ /* 0x000ea80000100800 */
[----:B------:R-:W-:Y:S04]  /*62cb0*/  LDS R241, [R3+UR10+0x40000] ;  /* 0x0400000a03f17984 */ /* 0x000fe80008000800 */
[----:B------:R-:W4:Y:S02]  /*62cc0*/  LDS R243, [R3+UR10+0x40400] ;  /* 0x0404000a03f37984 */ /* 0x000f240008000800 */
[C---:B----4-:R-:W-:Y:S06]  /*62cd0*/  HMMA.1688.F32.TF32 R52, R240.reuse, R92, R52 ;  /* 0x0000005cf034723c */ /* 0x050fec0000081034 */
[C---:B---3--:R-:W-:Y:S06]  /*62ce0*/  HMMA.1688.F32.TF32 R48, R240.reuse, R96, R48 ;  /* 0x00000060f030723c */ /* 0x048fec0000081030 */
[C---:B--2---:R-:W-:Y:S06]  /*62cf0*/  HMMA.1688.F32.TF32 R32, R240.reuse, R248, R32 ;  /* 0x000000f8f020723c */ /* 0x044fec0000081020 */
[C---:B------:R-:W-:Y:S06]  /*62d00*/  HMMA.1688.F32.TF32 R20, R240.reuse, R244, R20 ;  /* 0x000000f4f014723c */ /* 0x040fec0000081014 */
[C---:B------:R-:W-:Y:S06]  /*62d10*/  HMMA.1688.F32.TF32 R16, R240.reuse, R232, R16 ;  /* 0x000000e8f010723c */ /* 0x040fec0000081010 */
[C---:B------:R-:W-:Y:S06]  /*62d20*/  HMMA.1688.F32.TF32 R12, R240.reuse, R228, R12 ;  /* 0x000000e4f00c723c */ /* 0x040fec000008100c */
[----:B------:R-:W-:-:S15]  /*62d30*/  HMMA.1688.F32.TF32 R36, R240, R236, R36 ;  /* 0x000000ecf024723c */ /* 0x000fde0000081024 */
[----:B------:R-:W-:-:S08]  /*62d40*/  NOP ;  /* 0x0000000000007918 */ /* 0x000fd00000000000 */
[----:B------:R-:W-:Y:S04]  /*62d50*/  STL.64 [R1+0x770], R36 ;  /* 0x0007702401007387 */ /* 0x000fe80000100a00 */
[----:B------:R1:W-:Y:S02]  /*62d60*/  STL.64 [R1+0x778], R38 ;  /* 0x0007782601007387 */ /* 0x0003e40000100a00 */
[C---:B-1----:R-:W-:Y:S02]  /*62d70*/  HMMA.1688.F32.TF32 R36, R240.reuse, R212, R44 ;  /* 0x000000d4f024723c */ /* 0x042fe4000008102c */
[----:B------:R-:W-:Y:S04]  /*62d80*/  STL.64 [R1+0x9c0], R52 ;  /* 0x0009c03401007387 */ /* 0x000fe80000100a00 */
[----:B------:R-:W-:Y:S04]  /*62d90*/  STL.64 [R1+0x9c8], R54 ;  /* 0x0009c83601007387 */ /* 0x000fe80000100a00 */
[----:B------:R-:W-:Y:S04]  /*62da0*/  STL.64 [R1+0x9f0], R48 ;  /* 0x0009f03001007387 */ /* 0x000fe80000100a00 */
[----:B------:R-:W-:Y:S04]  /*62db0*/  STL.64 [R1+0x9f8], R50 ;  /* 0x0009f83201007387 */ /* 0x000fe80000100a00 */
[----:B------:R-:W-:Y:S05]  /*62dc0*/  STL.64 [R1+0x7660], R250 ;  /* 0x007660fa01007387 */ /* 0x000fea0000100a00 */
[----:B------:R-:W-:Y:S04]  /*62dd0*/  STL.64 [R1+0xa20], R36 ;  /* 0x000a202401007387 */ /* 0x000fe80000100a00 */
[----:B------:R-:W-:Y:S04]  /*62de0*/  STL.64 [R1+0xa28], R38 ;  /* 0x000a282601007387 */ /* 0x000fe80000100a00 */
[----:B------:R1:W-:Y:S04]  /*62df0*/  STL.64 [R1+0x7658], R248 ;  /* 0x007658f801007387 */ /* 0x0003e80000100a00 */
        /* <DEDUP_REMOVED lines=8> */
[----:B------:R-:W2:Y:S04]  /*62e80*/  LDL.LU.64 R212, [R1+0xd80] ;  /* 0x000d800001d47983 */ /* 0x000ea80000300a00 */
[----:B------:R-:W-:Y:S04]  /*62e90*/  STL.64 [R1+0xac0], R12 ;  /* 0x000ac00c01007387 */ /* 0x000fe80000100a00 */
[----:B------:R-:W-:Y:S04]  /*62ea0*/  STL.64 [R1+0xac8], R14 ;  /* 0x000ac80e01007387 */ /* 0x000fe80000100a00 */
[----:B------:R-:W2:Y:S01]  /*62eb0*/  LDL.LU.64 R214, [R1+0xd88] ;  /* 0x000d880001d67983 */ /* 0x000ea20000300a00 */
[----:B------:R-:W-:-:S15]  /*62ec0*/  HMMA.1688.F32.TF32 R4, R240, R224, R4 ;  /* 0x000000e0f004723c */ /* 0x000fde0000081004 */
[----:B------:R-:W-:-:S08]  /*62ed0*/  NOP ;  /* 0x0000000000007918 */ /* 0x000fd00000000000 */
[----:B------:R3:W-:Y:S04]  /*62ee0*/  STL.64 [R1+0xad0], R4 ;  /* 0x000ad00401007387 */ /* 0x0007e80000100a00 */
[----:B------:R4:W-:Y:S04]  /*62ef0*/  STL.64 [R1+0xad8], R6 ;  /* 0x000ad80601007387 */ /* 0x0009e80000100a00 */
[----:B-1----:R-:W2:Y:S04]  /*62f00*/  LDL.LU.64 R248, [R1+0xd70] ;  /* 0x000d700001f87983 */ /* 0x002ea80000300a00 */
[----:B------:R-:W2:Y:S04]  /*62f10*/  LDL.LU.64 R250, [R1+0xd78] ;  /* 0x000d780001fa7983 */ /* 0x000ea80000300a00 */
[----:B---3--:R-:W3:Y:S04]  /*62f20*/  LDL.LU.64 R4, [R1+0xd60] ;  /* 0x000d600001047983 */ /* 0x008ee80000300a00 */
[----:B----4-:R-:W3:Y:S04]  /*62f30*/  LDL.LU.64 R6, [R1+0xd68] ;  /* 0x000d680001067983 */ /* 0x010ee80000300a00 */
        /* <DEDUP_REMOVED lines=24> */
[----:B--2---:R-:W-:-:S15]  /*630c0*/  HMMA.1688.F32.TF32 R212, R240, R220, R212 ;  /* 0x000000dcf0d4723c */ /* 0x004fde00000810d4 */
[----:B------:R-:W-:-:S08]  /*630d0*/  NOP ;  /* 0x0000000000007918 */ /* 0x000fd00000000000 */
[----:B------:R1:W-:Y:S04]  /*630e0*/  STL.64 [R1+0xb10], R212 ;  /* 0x000b10d401007387 */ /* 0x0003e80000100a00 */
[----:B------:R-:W-:Y:S04]  /*630f0*/  STL.64 [R1+0xb18], R214 ;  /* 0x000b18d601007387 */ /* 0x000fe80000100a00 */
[----:B-1----:R-:W3:Y:S01]  /*63100*/  LDL.LU.64 R212, [R1+0x76e8] ;  /* 0x0076e80001d47983 */ /* 0x002ee20000300a00 */
[----:B------:R-:W-:-:S15]  /*63110*/  HMMA.1688.F32.TF32 R248, R240, R216, R248 ;  /* 0x000000d8f0f8723c */ /* 0x000fde00000810f8 */
[----:B------:R-:W-:-:S08]  /*63120*/  NOP ;  /* 0x0000000000007918 */ /* 0x000fd00000000000 */
[----:B------:R-:W-:Y:S04]  /*63130*/  STL.64 [R1+0xb30], R248 ;  /* 0x000b30f801007387 */ /* 0x000fe80000100a00 */
[----:B------:R3:W-:Y:S02]  /*63140*/  STL.64 [R1+0xb38], R250 ;  /* 0x000b38fa01007387 */ /* 0x0007e40000100a00 */
[C---:B---3--:R-:W-:Y:S02]  /*63150*/  HMMA.1688.F32.TF32 R248, R240.reuse, R212, R4 ;  /* 0x000000d4f0f8723c */ /* 0x048fe40000081004 */
[----:B------:R-:W2:Y:S04]  /*63160*/  LDL.LU.64 R4, [R1+0xc90] ;  /* 0x000c900001047983 */ /* 0x000ea80000300a00 */
[----:B------:R-:W2:Y:S01]  /*63170*/  LDL.LU.64 R6, [R1+0xc98] ;  /* 0x000c980001067983 */ /* 0x000ea20000300a00 */
[C---:B----4-:R-:W-:Y:S06]  /*63180*/  HMMA.1688.F32.TF32 R244, R240.reuse, R208, R244 ;  /* 0x000000d0f0f4723c */ /* 0x050fec00000810f4 */
[C---:B------:R-:W-:Y:S06]  /*63190*/  HMMA.1688.F32.TF32 R236, R240.reuse, R204, R236 ;  /* 0x000000ccf0ec723c */ /* 0x040fec00000810ec */
[C---:B------:R-:W-:Y:S06]  /*631a0*/  HMMA.1688.F32.TF32 R96, R240.reuse, R200, R96 ;  /* 0x000000c8f060723c */ /* 0x040fec0000081060 */
[C---:B------:R-:W-:Y:S06]  /*631b0*/  HMMA.1688.F32.TF32 R92, R240.reuse, R196, R92 ;  /* 0x000000c4f05c723c */ /* 0x040fec000008105c */
[C---:B------:R-:W-:Y:S06]  /*631c0*/  HMMA.1688.F32.TF32 R52, R240.reuse, R192, R52 ;  /* 0x000000c0f034723c */ /* 0x040fec0000081034 */
[C---:B------:R-:W-:Y:S06]  /*631d0*/  HMMA.1688.F32.TF32 R48, R240.reuse, R188, R48 ;  /* 0x000000bcf030723c */ /* 0x040fec0000081030 */
[C---:B------:R-:W-:Y:S06]  /*631e0*/  HMMA.1688.F32.TF32 R44, R240.reuse, R184, R44 ;  /* 0x000000b8f02c723c */ /* 0x040fec000008102c */
[C---:B------:R-:W-:Y:S01]  /*631f0*/  HMMA.1688.F32.TF32 R36, R240.reuse, R180, R36 ;  /* 0x000000b4f024723c */ /* 0x040fe20000081024 */
[----:B------:R-:W-:Y:S05]  /*63200*/  STL.64 [R1+0xb40], R248 ;  /* 0x000b40f801007387 */ /* 0x000fea0000100a00 */
[C---:B------:R-:W-:Y:S01]  /*63210*/  HMMA.1688.F32.TF32 R32, R240.reuse, R176, R32 ;  /* 0x000000b0f020723c */ /* 0x040fe20000081020 */
[----:B------:R-:W-:Y:S05]  /*63220*/  STL.64 [R1+0xb48], R250 ;  /* 0x000b48fa01007387 */ /* 0x000fea0000100a00 */
[C---:B------:R-:W-:Y:S01]  /*63230*/  HMMA.1688.F32.TF32 R20, R240.reuse, R172, R20 ;  /* 0x000000acf014723c */ /* 0x040fe20000081014 */
[----:B------:R-:W-:Y:S05]  /*63240*/  STL.64 [R1+0xb60], R244 ;  /* 0x000b60f401007387 */ /* 0x000fea0000100a00 */
[C---:B------:R-:W-:Y:S01]  /*63250*/  HMMA.1688.F32.TF32 R16, R240.reuse, R168, R16 ;  /* 0x000000a8f010723c */ /* 0x040fe20000081010 */
[----:B------:R-:W-:Y:S04]  /*63260*/  STL.64 [R1+0xb68], R246 ;  /* 0x000b68f601007387 */ /* 0x000fe80000100a00 */
[----:B------:R-:W-:Y:S01]  /*63270*/  STL.64 [R1+0xb70], R236 ;  /* 0x000b70ec01007387 */ /* 0x000fe20000100a00 */
[C---:B------:R-:W-:Y:S03]  /*63280*/  HMMA.1688.F32.TF32 R12, R240.reuse, R164, R12 ;  /* 0x000000a4f00c723c */ /* 0x040fe6000008100c */
[----:B------:R-:W-:Y:S04]  /*63290*/  STL.64 [R1+0xb78], R238 ;  /* 0x000b78ee01007387 */ /* 0x000fe80000100a00 */
[----:B------:R1:W-:Y:S04]  /*632a0*/  STL.64 [R1+0xb80], R96 ;  /* 0x000b806001007387 */ /* 0x0003e80000100a00 */
        /* <DEDUP_REMOVED lines=15> */
[----:B-1----:R-:W2:Y:S04]  /*633a0*/  LDL.LU.64 R96, [R1+0xc30] ;  /* 0x000c300001607983 */ /* 0x002ea80000300a00 */
[----:B------:R1:W-:Y:S04]  /*633b0*/  STL.64 [R1+0xc00], R16 ;  /* 0x000c001001007387 */ /* 0x0003e80000100a00 */
[----:B------:R1:W-:Y:S04]  /*633c0*/  STL.64 [R1+0xc08], R18 ;  /* 0x000c081201007387 */ /* 0x0003e80000100a00 */
[----:B---3--:R-:W3:Y:S04]  /*633d0*/  LDL.LU.64 R98, [R1+0xc38] ;  /* 0x000c380001627983 */ /* 0x008ee80000300a00 */
[----:B------:R1:W-:Y:S04]  /*633e0*/  STL.64 [R1+0xc10], R12 ;  /* 0x000c100c01007387 */ /* 0x0003e80000100a00 */
[----:B------:R1:W-:Y:S04]  /*633f0*/  STL.64 [R1+0xc18], R14 ;  /* 0x000c180e01007387 */ /* 0x0003e80000100a00 */
[----:B------:R-:W-:Y:S04]  /*63400*/  STL.64 [R1+0x7650], R166 ;  /* 0x007650a601007387 */ /* 0x000fe80000100a00 */
[----:B------:R-:W-:Y:S04]  /*63410*/  STL.64 [R1+0x7648], R164 ;  /* 0x007648a401007387 */ /* 0x000fe80000100a00 */
[----:B----4-:R-:W4:Y:S04]  /*63420*/  LDL.LU.64 R92, [R1+0xc40] ;  /* 0x000c4000015c7983 */ /* 0x010f280000300a00 */
[----:B------:R-:W4:Y:S04]  /*63430*/  LDL.LU.64 R94, [R1+0xc48] ;  /* 0x000c4800015e7983 */ /* 0x000f280000300a00 */
[----:B------:R-:W-:Y:S04]  /*63440*/  LDS R236, [R0+UR10+0x40080] ;  /* 0x0400800a00ec7984 */ /* 0x000fe80008000800 */
[----:B------:R-:W-:Y:S04]  /*63450*/  LDS R238, [R0+UR10+0x40480] ;  /* 0x0404800a00ee7984 */ /* 0x000fe80008000800 */
[----:B------:R-:W-:Y:S04]  /*63460*/  LDS R237, [R252+UR10+0x40080] ;  /* 0x0400800afced7984 */ /* 0x000fe80008000800 */
[----:B------:R-:W4:Y:S01]  /*63470*/  LDS R239, [R252+UR10+0x40480] ;  /* 0x0404800afcef7984 */ /* 0x000f220008000800 */
[----:B--2---:R-:W-:-:S15]  /*63480*/  HMMA.1688.F32.TF32 R4, R240, R160, R4 ;  /* 0x000000a0f004723c */ /* 0x004fde0000081004 */
[----:B------:R-:W-:-:S08]  /*63490*/  NOP ;  /* 0x0000000000007918 */ /* 0x000fd00000000000 */
[----:B------:R2:W-:Y:S04]  /*634a0*/  STL.64 [R1+0xc20], R4 ;  /* 0x000c200401007387 */ /* 0x0005e80000100a00 */
[----:B------:R2:W-:Y:S04]  /*634b0*/  STL.64 [R1+0xc28], R6 ;  /* 0x000c280601007387 */ /* 0x0005e80000100a00 */
        /* <DEDUP_REMOVED lines=12> */
[----:B-1----:R-:W4:Y:S04]  /*63580*/  LDL.LU.64 R16, [R1+0x1760] ;  /* 0x0017600001107983 */ /* 0x002f280000300a00 */
[----:B------:R-:W4:Y:S04]  /*63590*/  LDL.LU.64 R18, [R1+0x1768] ;  /* 0x0017680001127983 */ /* 0x000f280000300a00 */
[----:B------:R-:W4:Y:S04]  /*635a0*/  LDL.LU.64 R12, [R1+0x1750] ;  /* 0x00175000010c7983 */ /* 0x000f280000300a00 */
[----:B------:R-:W4:Y:S04]  /*635b0*/  LDL.LU.64 R14, [R1+0x1758] ;  /* 0x00175800010e7983 */ /* 0x000f280000300a00 */
[----:B--2---:R-:W2:Y:S04]  /*635c0*/  LDL.LU.64 R4, [R1+0x1740] ;  /* 0x0017400001047983 */ /* 0x004ea80000300a00 */
[----:B------:R-:W2:Y:S04]  /*635d0*/  LDL.LU.64 R6, [R1+0x1748] ;  /* 0x0017480001067983 */ /* 0x000ea80000300a00 */
[----:B------:R-:W-:Y:S04]  /*635e0*/  STL.64 [R1+0x7640], R162 ;  /* 0x007640a201007387 */ /* 0x000fe80000100a00 */
[----:B------:R-:W-:Y:S04]  /*635f0*/  STL.64 [R1+0x7638], R160 ;  /* 0x007638a001007387 */ /* 0x000fe80000100a00 */
[----:B------:R-:W-:Y:S04]  /*63600*/  STL.64 [R1+0x7630], R158 ;  /* 0x0076309e01007387 */ /* 0x000fe80000100a00 */
[----:B------:R-:W-:Y:S01]  /*63610*/  STL.64 [R1+0x7628], R156 ;  /* 0x0076289c01007387 */ /* 0x000fe20000100a00 */
[C---:B---3--:R-:W-:Y:S06]  /*63620*/  HMMA.1688.F32.TF32 R96, R240.reuse, R156, R96 ;  /* 0x0000009cf060723c */ /* 0x048fec0000081060 */
[----:B----4-:R-:W-:-:S15]  /*63630*/  HMMA.1688.F32.TF32 R92, R240, R152, R92 ;  /* 0x00000098f05c723c */ /* 0x010fde000008105c */
[----:B------:R-:W-:-:S02]  /*63640*/  NOP ;  /* 0x0000000000007918 */ /* 0x000fc40000000000 */
[----:B------:R1:W-:Y:S04]  /*63650*/  STL.64 [R1+0xc30], R96 ;  /* 0x000c306001007387 */ /* 0x0003e80000100a00 */
[----:B------:R3:W-:Y:S04]  /*63660*/  STL.64 [R1+0xc38], R98 ;  /* 0x000c386201007387 */ /* 0x0007e80000100a00 */
[----:B------:R4:W-:Y:S04]  /*63670*/  STL.64 [R1+0xc40], R92 ;  /* 0x000c405c01007387 */ /* 0x0009e80000100a00 */
[----:B------:R4:W-:Y:S01]  /*63680*/  STL.64 [R1+0xc48], R94 ;  /* 0x000c485e01007387 */ /* 0x0009e20000100a00 */
[C---:B------:R-:W-:Y:S06]  /*63690*/  HMMA.1688.F32.TF32 R52, R240.reuse, R148, R52 ;  /* 0x00000094f034723c */ /* 0x040fec0000081034 */
[C---:B------:R-:W-:Y:S06]  /*636a0*/  HMMA.1688.F32.TF32 R48, R240.reuse, R144, R48 ;  /* 0x00000090f030723c */ /* 0x040fec0000081030 */
[C---:B------:R-:W-:Y:S06]  /*636b0*/  HMMA.1688.F32.TF32 R44, R240.reuse, R140, R44 ;  /* 0x0000008cf02c723c */ /* 0x040fec000008102c */
[C---:B------:R-:W-:Y:S06]  /*636c0*/  HMMA.1688.F32.TF32 R36, R240.reuse, R136, R36 ;  /* 0x00000088f024723c */ /* 0x040fec0000081024 */
[C---:B------:R-:W-:Y:S06]  /*636d0*/  HMMA.1688.F32.TF32 R32, R240.reuse, R132, R32 ;  /* 0x00000084f020723c */ /* 0x040fec0000081020 */
[C---:B------:R-:W-:Y:S06]  /*636e0*/  HMMA.1688.F32.TF32 R20, R240.reuse, R128, R20 ;  /* 0x00000080f014723c */ /* 0x040fec0000081014 */
[C---:B------:R-:W-:Y:S06]  /*636f0*/  HMMA.1688.F32.TF32 R16, R240.reuse, R124, R16 ;  /* 0x0000007cf010723c */ /* 0x040fec0000081010 */
[C---:B------:R-:W-:Y:S01]  /*63700*/  HMMA.1688.F32.TF32 R12, R240.reuse, R120, R12 ;  /* 0x00000078f00c723c */ /* 0x040fe2000008100c */
[----:B------:R4:W-:Y:S05]  /*63710*/  STL.64 [R1+0xc50], R52 ;  /* 0x000c503401007387 */ /* 0x0009ea0000100a00 */
[C---:B--2---:R-:W-:Y:S01]  /*63720*/  HMMA.1688.F32.TF32 R4, R240.reuse, R116, R4 ;  /* 0x00000074f004723c */ /* 0x044fe20000081004 */
        /* <DEDUP_REMOVED lines=19> */
[----:B----4-:R-:W4:Y:S04]  /*63860*/  LDL.LU.64 R92, [R1+0x1720] ;  /* 0x00172000015c7983 */ /* 0x010f280000300a00 */
        /* <DEDUP_REMOVED lines=12> */
[----:B--2---:R-:W2:Y:S04]  /*63930*/  LDL.LU.64 R54, [R1+0x16c8] ;  /* 0x0016c80001367983 */ /* 0x004ea80000300a00 */
        /* <DEDUP_REMOVED lines=12> */
[----:B-1----:R-:W2:Y:S04]  /*63a00*/  LDL.LU.64 R12, [R1+0x1650] ;  /* 0x00165000010c7983 */ /* 0x002ea80000300a00 */
[----:B------:R-:W2:Y:S04]  /*63a10*/  LDL.LU.64 R14, [R1+0x1658] ;  /* 0x00165800010e7983 */ /* 0x000ea80000300a00 */
[----:B------:R-:W2:Y:S04]  /*63a20*/  LDL.LU.64 R4, [R1+0x1640] ;  /* 0x0016400001047983 */ /* 0x000ea80000300a00 */
[----:B------:R-:W2:Y:S01]  /*63a30*/  LDL.LU.64 R6, [R1+0x1648] ;  /* 0x0016480001067983 */ /* 0x000ea20000300a00 */
[C---:B---3--:R-:W-:Y:S06]  /*63a40*/  HMMA.1688.F32.TF32 R96, R240.reuse, R112, R96 ;  /* 0x00000070f060723c */ /* 0x048fec0000081060 */
[----:B----4-:R-:W-:-:S15]  /*63a50*/  HMMA.1688.F32.TF32 R92, R240, R108, R92 ;  /* 0x0000006cf05c723c */ /* 0x010fde000008105c */
[----:B------:R-:W-:-:S02]  /*63a60*/  NOP ;  /* 0x0000000000007918 */ /* 0x000fc40000000000 */
[----:B------:R-:W-:Y:S04]  /*63a70*/  STL.64 [R1+0xce0], R96 ;  /* 0x000ce06001007387 */ /* 0x000fe80000100a00 */
[----:B------:R1:W-:Y:S04]  /*63a80*/  STL.64 [R1+0xce8], R98 ;  /* 0x000ce86201007387 */ /* 0x0003e80000100a00 */
[----:B-1----:R-:W3:Y:S04]  /*63a90*/  LDL.LU.64 R98, [R1+0x76e0] ;  /* 0x0076e00001627983 */ /* 0x002ee80000300a00 */
[----:B------:R-:W4:Y:S04]  /*63aa0*/  LDL.LU.64 R96, [R1+0x76d8] ;  /* 0x0076d80001607983 */ /* 0x000f280000300a00 */
[----:B------:R-:W-:Y:S04]  /*63ab0*/  STL.64 [R1+0xcf0], R92 ;  /* 0x000cf05c01007387 */ /* 0x000fe80000100a00 */
[----:B------:R1:W-:Y:S04]  /*63ac0*/  STL.64 [R1+0xcf8], R94 ;  /* 0x000cf85e01007387 */ /* 0x0003e80000100a00 */
[----:B-1----:R-:W3:Y:S04]  /*63ad0*/  LDL.LU.64 R94, [R1+0x76d0] ;  /* 0x0076d000015e7983 */ /* 0x002ee80000300a00 */
[----:B------:R-:W3:Y:S01]  /*63ae0*/  LDL.LU.64 R92, [R1+0x76c8] ;  /* 0x0076c800015c7983 */ /* 0x000ee20000300a00 */
[C---:B------:R-:W-:Y:S06]  /*63af0*/  HMMA.1688.F32.TF32 R248, R240.reuse, R104, R248 ;  /* 0x00000068f0f8723c */ /* 0x040fec00000810f8 */
[C---:B------:R-:W-:Y:S06]  /*63b00*/  HMMA.1688.F32.TF32 R244, R240.reuse, R100, R244 ;  /* 0x00000064f0f4723c */ /* 0x040fec00000810f4 */
[C---:B------:R-:W-:Y:S06]  /*63b10*/  HMMA.1688.F32.TF32 R156, R240.reuse, R88, R156 ;  /* 0x00000058f09c723c */ /* 0x040fec000008109c */
[C---:B--2---:R-:W-:Y:S06]  /*63b20*/  HMMA.1688.F32.TF32 R52, R240.reuse, R84, R52 ;  /* 0x00000054f034723c */ /* 0x044fec0000081034 */
[C---:B------:R-:W-:Y:S06]  /*63b30*/  HMMA.1688.F32.TF32 R48, R240.reuse, R80, R48 ;  /* 0x00000050f030723c */ /* 0x040fec0000081030 */
[C---:B------:R-:W-:Y:S06]  /*63b40*/  HMMA.1688.F32.TF32 R44, R240.reuse, R76, R44 ;  /* 0x0000004cf02c723c */ /* 0x040fec000008102c */
[C---:B------:R-:W-:Y:S01]  /*63b50*/  HMMA.1688.F32.TF32 R36, R240.reuse, R72, R36 ;  /* 0x00000048f024723c */ /* 0x040fe20000081024 */
[----:B------:R1:W-:Y:S05]  /*63b60*/  STL.64 [R1+0xd00], R248 ;  /* 0x000d00f801007387 */ /* 0x0003ea0000100a00 */
[C---:B------:R-:W-:Y:S01]  /*63b70*/  HMMA.1688.F32.TF32 R32, R240.reuse, R68, R32 ;  /* 0x00000044f020723c */ /* 0x040fe20000081020 */
[----:B------:R-:W-:Y:S05]  /*63b80*/  STL.64 [R1+0xd08], R250 ;  /* 0x000d08fa01007387 */ /* 0x000fea0000100a00 */
[C---:B------:R-:W-:Y:S01]  /*63b90*/  HMMA.1688.F32.TF32 R20, R240.reuse, R64, R20 ;  /* 0x00000040f014723c */ /* 0x040fe20000081014 */
[----:B------:R-:W-:Y:S05]  /*63ba0*/  STL.64 [R1+0xd10], R244 ;  /* 0x000d10f401007387 */ /* 0x000fea0000100a00 */
[C---:B------:R-:W-:Y:S01]  /*63bb0*/  HMMA.1688.F32.TF32 R16, R240.reuse, R60, R16 ;  /* 0x0000003cf010723c */ /* 0x040fe20000081010 */
[----:B------:R-:W-:Y:S05]  /*63bc0*/  STL.64 [R1+0xd18], R246 ;  /* 0x000d18f601007387 */ /* 0x000fea0000100a00 */
[C---:B------:R-:W-:Y:S06]  /*63bd0*/  HMMA.1688.F32.TF32 R12, R240.reuse, R56, R12 ;  /* 0x00000038f00c723c */ /* 0x040fec000008100c */
[C---:B----4-:R-:W-:Y:S06]  /*63be0*/  HMMA.1688.F32.TF32 R164, R240.reuse, R96, R164 ;  /* 0x00000060f0a4723c */ /* 0x050fec00000810a4 */
[----:B---3--:R-:W-:-:S15]  /*63bf0*/  HMMA.1688.F32.TF32 R160, R240, R92, R160 ;  /* 0x0000005cf0a0723c */ /* 0x008fde00000810a0 */
[----:B------:R-:W-:-:S02]  /*63c00*/  NOP ;  /* 0x0000000000007918 */ /* 0x000fc40000000000 */
        /* <DEDUP_REMOVED lines=11> */
[----:B------:R3:W-:Y:S04]  /*63cc0*/  STL.64 [R1+0xd78], R46 ;  /* 0x000d782e01007387 */ /* 0x0007e80000100a00 */
[----:B------:R-:W-:Y:S04]  /*63cd0*/  STL.64 [R1+0xd80], R36 ;  /* 0x000d802401007387 */ /* 0x000fe80000100a00 */
[----:B------:R-:W-:Y:S04]  /*63ce0*/  STL.64 [R1+0xd88], R38 ;  /* 0x000d882601007387 */ /* 0x000fe80000100a00 */
[----:B-1----:R-:W4:Y:S04]  /*63cf0*/  LDL.LU.64 R248, [R1+0x20] ;  /* 0x0000200001f87983 */ /* 0x002f280000300a00 */
[----:B------:R-:W-:Y:S04]  /*63d00*/  STL.64 [R1+0xd90], R32 ;  /* 0x000d902001007387 */ /* 0x000fe80000100a00 */
[----:B------:R-:W-:Y:S04]  /*63d10*/  STL.64 [R1+0xd98], R34 ;  /* 0x000d982201007387 */ /* 0x000fe80000100a00 */
[----:B------:R1:W-:Y:S04]  /*63d20*/  STL.64 [R1+0xda0], R20 ;  /* 0x000da01401007387 */ /* 0x0003e80000100a00 */
[----:B------:R1:W-:Y:S04]  /*63d30*/  STL.64 [R1+0xda8], R22 ;  /* 0x000da81601007387 */ /* 0x0003e80000100a00 */
[----:B------:R1:W-:Y:S04]  /*63d40*/  STL.64 [R1+0xdb0], R16 ;  /* 0x000db01001007387 */ /* 0x0003e80000100a00 */
[----:B------:R1:W-:Y:S04]  /*63d50*/  STL.64 [R1+0xdb8], R18 ;  /* 0x000db81201007387 */ /* 0x0003e80000100a00 */
[----:B--2---:R-:W2:Y:S04]  /*63d60*/  LDL.LU.64 R44, [R1+0x18a0] ;  /* 0x0018a000012c7983 */ /* 0x004ea80000300a00 */
[----:B------:R1:W-:Y:S04]  /*63d70*/  STL.64 [R1+0xdc0], R12 ;  /* 0x000dc00c01007387 */ /* 0x0003e80000100a00 */
[----:B------:R1:W-:Y:S04]  /*63d80*/  STL.64 [R1+0xdc8], R14 ;  /* 0x000dc80e01007387 */ /* 0x0003e80000100a00 */
[----:B---3--:R-:W2:Y:S01]  /*63d90*/  LDL.LU.64 R46, [R1+0x18a8] ;  /* 0x0018a800012e7983 */ /* 0x008ea20000300a00 */
[----:B------:R-:W-:-:S15]  /*63da0*/  HMMA.1688.F32.TF32 R4, R240, R8, R4 ;  /* 0x00000008f004723c */ /* 0x000fde0000081004 */
[----:B------:R-:W-:-:S08]  /*63db0*/  NOP ;  /* 0x0000000000007918 */ /* 0x000fd00000000000 */
[----:B------:R3:W-:Y:S04]  /*63dc0*/  STL.64 [R1+0xdd0], R4 ;  /* 0x000dd00401007387 */ /* 0x0007e80000100a00 */
[----:B------:R3:W-:Y:S04]  /*63dd0*/  STL.64 [R1+0xdd8], R6 ;  /* 0x000dd80601007387 */ /* 0x0007e80000100a00 */
[----:B-1----:R-:W4:Y:S04]  /*63de0*/  LDL.LU.64 R20, [R1+0x18e0] ;  /* 0x0018e00001147983 */ /* 0x002f280000300a00 */
        /* <DEDUP_REMOVED lines=11> */
[----:B---3--:R-:W3:Y:S04]  /*63ea0*/  LDL.LU.64 R4, [R1+0x1600] ;  /* 0x0016000001047983 */ /* 0x008ee80000300a00 */
[----:B------:R-:W3:Y:S04]  /*63eb0*/  LDL.LU.64 R6, [R1+0x1608] ;  /* 0x0016080001067983 */ /* 0x000ee80000300a00 */
        /* <DEDUP_REMOVED lines=9> */
[----:B------:R-:W3:Y:S01]  /*63f50*/  LDL.LU.64 R162, [R1+0x518] ;  /* 0x0005180001a27983 */ /* 0x000ee20000300a00 */
[----:B--2---:R-:W-:-:S15]  /*63f60*/  HMMA.1688.F32.TF32 R44, R240, R28, R44 ;  /* 0x0000001cf02c723c */ /* 0x004fde000008102c */
[----:B------:R-:W-:-:S08]  /*63f70*/  NOP ;  /* 0x0000000000007918 */ /* 0x000fd00000000000 */
[----:B------:R1:W-:Y:S04]  /*63f80*/  STL.64 [R1+0xde0], R44 ;  /* 0x000de02c01007387 */ /* 0x0003e80000100a00 */
[----:B------:R-:W-:Y:S04]  /*63f90*/  STL.64 [R1+0xde8], R46 ;  /* 0x000de82e01007387 */ /* 0x000fe80000100a00 */
[----:B-1----:R-:W4:Y:S02]  /*63fa0*/  LDL.LU.64 R44, [R1+0x76c0] ;  /* 0x0076c000012c7983 */ /* 0x002f240000300a00 */
[----:B----4-:R-:W-:-:S15]  /*63fb0*/  HMMA.1688.F32.TF32 R20, R240, R44, R20 ;  /* 0x0000002cf014723c */ /* 0x010fde0000081014 */
[----:B------:R-:W-:-:S08]  /*63fc0*/  NOP ;  /* 0x0000000000007918 */ /* 0x000fd00000000000 */
[----:B------:R1:W-:Y:S04]  /*63fd0*/  STL.64 [R1+0xdf0], R20 ;  /* 0x000df01401007387 */ /* 0x0003e80000100a00 */
[----:B------:R-:W-:Y:S04]  /*63fe0*/  STL.64 [R1+0xdf8], R22 ;  /* 0x000df81601007387 */ /* 0x000fe80000100a00 */
[----:B-1----:R-:W2:Y:S02]  /*63ff0*/  LDL.LU.64 R20, [R1+0x76b8] ;  /* 0x0076b80001147983 */ /* 0x002ea40000300a00 */
[----:B--2---:R-:W-:-:S15]  /*64000*/  HMMA.1688.F32.TF32 R48, R240, R20, R48 ;  /* 0x00000014f030723c */ /* 0x004fde0000081030 */
        /* <DEDUP_REMOVED lines=11> */
[----:B------:R-:W-:Y:S04]  /*640c0*/  STL.64 [R1+0xe20], R12 ;  /* 0x000e200c01007387 */ /* 0x000fe80000100a00 */
[----:B------:R1:W-:Y:S04]  /*640d0*/  STL.64 [R1+0xe28], R14 ;  /* 0x000e280e01007387 */ /* 0x0003e80000100a00 */
[----:B-1----:R-:W2:Y:S04]  /*640e0*/  LDL.LU.64 R14, [R1+0x76a0] ;  /* 0x0076a000010e7983 */ /* 0x002ea80000300a00 */
[----:B------:R-:W4:Y:S02]  /*640f0*/  LDL.LU.64 R12, [R1+0x7698] ;  /* 0x00769800010c7983 */ /* 0x000f240000300a00 */
[----:B----4-:R-:W-:-:S15]  /*64100*/  HMMA.1688.F32.TF32 R32, R240, R12, R32 ;  /* 0x0000000cf020723c */ /* 0x010fde0000081020 */
[----:B------:R-:W-:-:S08]  /*64110*/  NOP ;  /* 0x0000000000007918 */ /* 0x000fd00000000000 */
[----:B------:R1:W-:Y:S04]  /*64120*/  STL.64 [R1+0xe30], R32 ;  /* 0x000e302001007387 */ /* 0x0003e80000100a00 */
[----:B------:R-:W-:Y:S04]  /*64130*/  STL.64 [R1+0xe38], R34 ;  /* 0x000e382201007387 */ /* 0x000fe80000100a00 */
[----:B-1----:R-:W4:Y:S01]  /*64140*/  LDL.LU.64 R32, [R1+0x7690] ;  /* 0x0076900001207983 */ /* 0x002f220000300a00 */
[C---:B---3--:R-:W-:Y:S06]  /*64150*/  HMMA.1688.F32.TF32 R4, R240.reuse, R40, R4 ;  /* 0x00000028f004723c */ /* 0x048fec0000081004 */
[----:B----4-:R-:W-:-:S15]  /*64160*/  HMMA.1688.F32.TF32 R164, R240, R32, R164 ;  /* 0x00000020f0a4723c */ /* 0x010fde00000810a4 */
[----:B------:R-:W-:-:S08]  /*64170*/  NOP ;  /* 0x0000000000007918 */ /* 0x000fd00000000000 */
[----:B------:R1:W-:Y:S04]  /*64180*/  STL.64 [R1+0xe40], R164 ;  /* 0x000e40a401007387 */ /* 0x0003e80000100a00 */
[----:B------:R-:W-:Y:S04]  /*64190*/  STL.64 [R1+0xe48], R166 ;  /* 0x000e48a601007387 */ /* 0x000fe80000100a00 */
[----:B-1----:R-:W3:Y:S04]  /*641a0*/  LDL.LU.64 R164, [R1+0x10] ;  /* 0x0000100001a47983 */ /* 0x002ee80000300a00 */
[----:B------:R1:W-:Y:S04]  /*641b0*/  STL.64 [R1+0xe50], R4 ;  /* 0x000e500401007387 */ /* 0x0003e80000100a00 */
[----:B------:R-:W-:Y:S04]  /*641c0*/  STL.64 [R1+0xe58], R6 ;  /* 0x000e580601007387 */ /* 0x000fe80000100a00 */
[----:B-1----:R-:W4:Y:S02]  /*641d0*/  LDL.LU.64 R4, [R1+0x7688] ;  /* 0x0076880001047983 */ /* 0x002f240000300a00 */
[----:B----4-:R-:W-:-:S15]  /*641e0*/  HMMA.1688.F32.TF32 R52, R240, R4, R52 ;  /* 0x00000004f034723c */ /* 0x010fde0000081034 */
[----:B------:R-:W-:-:S08]  /*641f0*/  NOP ;  /* 0x0000000000007918 */ /* 0x000fd00000000000 */
[----:B------:R1:W-:Y:S04]  /*64200*/  STL.64 [R1+0xe60], R52 ;  /* 0x000e603401007387 */ /* 0x0003e80000100a00 */
[----:B------:R-:W-:Y:S04]  /*64210*/  STL.64 [R1+0xe68], R54 ;  /* 0x000e683601007387 */ /* 0x000fe80000100a00 */
[----:B-1----:R-:W4:Y:S01]  /*64220*/  LDL.LU.64 R52, [R1+0x7680] ;  /* 0x0076800001347983 */ /* 0x002f220000300a00 */
[C---:B------:R-:W-:Y:S06]  /*64230*/  HMMA.1688.F32.TF32 R36, R240.reuse, R24, R36 ;  /* 0x00000018f024723c */ /* 0x040fec0000081024 */
[----:B----4-:R-:W-:-:S15]  /*64240*/  HMMA.1688.F32.TF32 R156, R240, R52, R156 ;  /* 0x00000034f09c723c */ /* 0x010fde000008109c */
[----:B------:R-:W-:-:S08]  /*64250*/  NOP ;  /* 0x0000000000007918 */ /* 0x000fd00000000000 */
[----:B------:R1:W-:Y:S04]  /*64260*/  STL.64 [R1+0xe70], R156 ;  /* 0x000e709c01007387 */ /* 0x0003e80000100a00 */
[----:B------:R4:W-:Y:S04]  /*64270*/  STL.64 [R1+0xe78], R158 ;  /* 0x000e789e01007387 */ /* 0x0009e80000100a00 */
[----:B-1----:R-:W2:Y:S04]  /*64280*/  LDL.LU.64 R156, [R1+0x500] ;  /* 0x00050000019c7983 */ /* 0x002ea80000300a00 */
[----:B----4-:R-:W2:Y:S04]  /*64290*/  LDL.LU.64 R158, [R1+0x508] ;  /* 0x00050800019e7983 */ /* 0x010ea80000300a00 */
[----:B------:R1:W-:Y:S04]  /*642a0*/  STL.64 [R1+0x1050], R36 ;  /* 0x0010502401007387 */ /* 0x0003e80000100a00 */
[----:B------:R-:W-:Y:S04]  /*642b0*/  STL.64 [R1+0x1058], R38 ;  /* 0x0010582601007387 */ /* 0x000fe80000100a00 */
[----:B-1----:R-:W4:Y:S02]  /*642c0*/  LDL.LU.64 R36, [R1+0x7678] ;  /* 0x0076780001247983 */ /* 0x002f240000300a00 */
[----:B----4-:R-:W-:Y:S02]  /*642d0*/  HMMA.1688.F32.TF32 R240, R240, R36, R244 ;  /* 0x00000024f0f0723c */ /* 0x010fe400000810f4 */
[----:B------:R-:W4:Y:S04]  /*642e0*/  LDL.LU.64 R246, [R1+0x7670] ;  /* 0x0076700001f67983 */ /* 0x000f280000300a00 */
[----:B------:R-:W4:-:S15]  /*642f0*/  LDL.LU.64 R244, [R1+0x7668] ;  /* 0x0076680001f47983 */ /* 0x000f1e0000300a00 */
[----:B------:R-:W-:-:S02]  /*64300*/  NOP ;  /* 0x0000000000007918 */ /* 0x000fc40000000000 */
[----:B------:R1:W-:Y:S04]  /*64310*/  STL.64 [R1+0x1040], R240 ;  /* 0x001040f001007387 */ /* 0x0003e80000100a00 */
[----:B------:R-:W-:Y:S04]  /*64320*/  STL.64 [R1+0x1048], R242 ;  /* 0x001048f201007387 */ /* 0x000fe80000100a00 */
[----:B-1----:R-:W3:Y:S01]  /*64330*/  LDL.LU.64 R240, [R1+0x30] ;  /* 0x0000300001f07983 */ /* 0x002ee20000300a00 */
[----:B--2---:R-:W-:Y:S06]  /*64340*/  HMMA.1688.F32.TF32 R156, R236, R248, R156 ;  /* 0x000000f8ec9c723c */ /* 0x004fec000008109c */
[----:B------:R-:W-:-:S02]  /*64350*/  IMAD.MOV.U32 R222, RZ, RZ, R248 ;  /* 0x000000ffffde7224 */ /* 0x000fc400078e00f8 */
[----:B------:R-:W-:-:S15]  /*64360*/  IMAD.MOV.U32 R3, RZ, RZ, R249 ;  /* 0x000000ffff037224 */ /* 0x000fde00078e00f9 */
[----:B------:R-:W-:-:S01]  /*64370*/  NOP ;  /* 0x0000000000007918 */ /* 0x000fc20000000000 */
[----:B------:R-:W-:Y:S01]  /*64380*/  IMAD.MOV.U32 R22, RZ, RZ, R156 ;  /* 0x000000ffff167224 */ /* 0x000fe200078e009c */
[----:B------:R-:W-:Y:S01]  /*64390*/  MOV R23, R157 ;  /* 0x0000009d00177202 */ /* 0x000fe20000000f00 */
[----:B------:R-:W-:Y:S02]  /*643a0*/  IMAD.MOV.U32 R46, RZ, RZ, R158 ;  /* 0x000000ffff2e7224 */ /* 0x000fe400078e009e */
[----:B------:R-:W-:Y:S01]  /*643b0*/  IMAD.MOV.U32 R47, RZ, RZ, R159 ;  /* 0x000000ffff2f7224 */ /* 0x000fe200078e009f */
[----:B---3--:R-:W-:Y:S06]  /*643c0*/  HMMA.1688.F32.TF32 R160, R236, R240, R160 ;  /* 0x000000f0eca0723c */ /* 0x008fec00000810a0 */
[----:B------:R-:W-:Y:S01]  /*643d0*/  IMAD.MOV.U32 R252, RZ, RZ, R240 ;  /* 0x000000fffffc7224 */ /* 0x000fe200078e00f0 */
[----:B------:R-:W-:-:S15]  /*643e0*/  MOV R2, R241 ;  /* 0x000000f100027202 */ /* 0x000fde0000000f00 */
[----:B------:R-:W-:-:S02]  /*643f0*/  NOP ;  /* 0x0000000000007918 */ /* 0x000fc40000000000 */
[----:B------:R-:W-:Y:S01]  /*64400*/  IMAD.MOV.U32 R18, RZ, RZ, R160 ;  /* 0x000000ffff127224 */ /* 0x000fe200078e00a0 */
[----:B------:R-:W-:Y:S01]  /*64410*/  MOV R51, R163 ;  /* 0x000000a300337202 */ /* 0x000fe20000000f00 */
[----:B------:R-:W-:Y:S02]  /*64420*/  IMAD.MOV.U32 R19, RZ, RZ, R161 ;  /* 0x000000ffff137224 */ /* 0x000fe400078e00a1 */
[----:B------:R-:W-:Y:S01]  /*64430*/  IMAD.MOV.U32 R50, RZ, RZ, R162 ;  /* 0x000000ffff327224 */ /* 0x000fe200078e00a2 */
[----:B------:R-:W2:Y:S04]  /*64440*/  LDL.LU.64 R160, [R1+0x4e0] ;  /* 0x0004e00001a07983 */ /* 0x000ea80000300a00 */
[----:B------:R-:W2:Y:S04]  /*64450*/  LDL.LU.64 R162, [R1+0x4e8] ;  /* 0x0004e80001a27983 */ /* 0x000ea80000300a00 */
[----:B------:R-:W3:Y:S04]  /*64460*/  LDL.LU.64 R240, [R1] ;  /* 0x0000000001f07983 */ /* 0x000ee80000300a00 */
[----:B------:R-:W-:Y:S04]  /*64470*/  STL [R1+0x72fc], R51 ;  /* 0x0072fc3301007387 */ /* 0x000fe80000100800 */
[----:B------:R-:W-:Y:S04]  /*64480*/  STL [R1+0x72f8], R50 ;  /* 0x0072f83201007387 */ /* 0x000fe80000100800 */
[----:B------:R-:W-:Y:S04]  /*64490*/  STL [R1+0x72f4], R19 ;  /* 0x0072f41301007387 */ /* 0x000fe80000100800 */
[----:B------:R-:W-:Y:S04]  /*644a0*/  STL [R1+0x72f0], R18 ;  /* 0x0072f01201007387 */ /* 0x000fe80000100800 */
[----:B------:R-:W4:Y:S04]  /*644b0*/  LDL.LU.64 R250, [R1+0x7660] ;  /* 0x0076600001fa7983 */ /* 0x000f280000300a00 */
[----:B------:R-:W4:Y:S04]  /*644c0*/  LDL.LU.64 R248, [R1+0x7658] ;  /* 0x0076580001f87983 */ /* 0x000f280000300a00 */
[----:B------:R-:W3:Y:S04]  /*644d0*/  LDL.LU.64 R156, [R1+0x4d0] ;  /* 0x0004d000019c7983 */ /* 0x000ee80000300a00 */
[----:B------:R-:W3:Y:S01]  /*644e0*/  LDL.LU.64 R158, [R1+0x4d8] ;  /* 0x0004d800019e7983 */ /* 0x000ee20000300a00 */
[----:B------:R-:W-:-:S03]  /*644f0*/  IMAD.MOV.U32 R215, RZ, RZ, R164 ;  /* 0x000000ffffd77224 */ /* 0x000fc600078e00a4 */
[----:B------:R-:W-:Y:S01]  /*64500*/  STL [R1+0x730c], R47 ;  /* 0x00730c2f01007387 */ /* 0x000fe20000100800 */
[----:B------:R-:W-:-:S03]  /*64510*/  MOV R223, R165 ;  /* 0x000000a500df7202 */ /* 0x000fc60000000f00 */
[----:B------:R-:W-:Y:S04]  /*64520*/  STL [R1+0x7308], R46 ;  /* 0x0073082e01007387 */ /* 0x000fe80000100800 */
[----:B------:R-:W-:Y:S04]  /*64530*/  STL [R1+0x7304], R23 ;  /* 0x0073041701007387 */ /* 0x000fe80000100800 */
[----:B------:R-:W-:Y:S01]  /*64540*/  STL [R1+0x7300], R22 ;  /* 0x0073001601007387 */ /* 0x000fe20000100800 */
[----:B--2---:R-:W-:Y:S03]  /*64550*/  HMMA.1688.F32.TF32 R160, R236, R164, R160 ;  /* 0x000000a4eca0723c */ /* 0x004fe600000810a0 */
[----:B------:R-:W2:Y:S04]  /*64560*/  LDL.LU.64 R164, [R1+0x4c0] ;  /* 0x0004c00001a47983 */ /* 0x000ea80000300a00 */
[----:B------:R-:W2:-:S15]  /*64570*/  LDL.LU.64 R166, [R1+0x4c8] ;  /* 0x0004c80001a67983 */ /* 0x000e9e0000300a00 */
[----:B------:R-:W-:-:S02]  /*64580*/  NOP ;  /* 0x0000000000007918 */ /* 0x000fc40000000000 */
[----:B------:R-:W-:Y:S01]  /*64590*/  IMAD.MOV.U32 R35, RZ, RZ, R160 ;  /* 0x000000ffff237224 */ /* 0x000fe200078e00a0 */
[----:B------:R-:W-:Y:S01]  /*645a0*/  MOV R42, R163 ;  /* 0x000000a3002a7202 */ /* 0x000fe20000000f00 */
[----:B------:R-:W-:Y:S02]  /*645b0*/  IMAD.MOV.U32 R34, RZ, RZ, R161 ;  /* 0x000000ffff227224 */ /* 0x000fe400078e00a1 */
[----:B------:R-:W-:Y:S01]  /*645c0*/  IMAD.MOV.U32 R43, RZ, RZ, R162 ;  /* 0x000000ffff2b7224 */ /* 0x000fe200078e00a2 */
[----:B------:R-:W2:Y:S04]  /*645d0*/  LDL.LU.64 R160, [R1+0x4a0] ;  /* 0x0004a00001a07983 */ /* 0x000ea80000300a00 */
[----:B------:R-:W2:Y:S01]  /*645e0*/  LDL.LU.64 R162, [R1+0x4a8] ;  /* 0x0004a80001a27983 */ /* 0x000ea20000300a00 */
[----:B---3--:R-:W-:Y:S03]  /*645f0*/  HMMA.1688.F32.TF32 R156, R236, R240, R156 ;  /* 0x000000f0ec9c723c */ /* 0x008fe6000008109c */
[----:B------:R-:W-:Y:S04]  /*64600*/  STL [R1+0x731c], R42 ;  /* 0x00731c2a01007387 */ /* 0x000fe80000100800 */
[----:B------:R-:W-:Y:S04]  /*64610*/  STL [R1+0x7318], R43 ;  /* 0x0073182b01007387 */ /* 0x000fe80000100800 */
[----:B------:R-:W-:Y:S04]  /*64620*/  STL [R1+0x7314], R34 ;  /* 0x0073142201007387 */ /* 0x000fe80000100800 */
[----:B------:R-:W-:Y:S09]  /*64630*/  STL [R1+0x7310], R35 ;  /* 0x0073102301007387 */ /* 0x000ff20000100800 */
[----:B------:R-:W-:Y:S01]  /*64640*/  IMAD.MOV.U32 R30, RZ, RZ, R156 ;  /* 0x000000ffff1e7224 */ /* 0x000fe200078e009c */
[----:B------:R-:W-:Y:S01]  /*64650*/  MOV R70, R157 ;  /* 0x0000009d00467202 */ /* 0x000fe20000000f00 */
[----:B------:R-:W-:Y:S01]  /*64660*/  IMAD.MOV.U32 R71, RZ, RZ, R158 ;  /* 0x000000ffff477224 */ /* 0x000fe200078e009e */
[----:B------:R-:W3:Y:S01]  /*64670*/  LDL.LU.64 R156, [R1+0x490] ;  /* 0x00049000019c7983 */ /* 0x000ee20000300a00 */
[----:B------:R-:W-:-:S03]  /*64680*/  IMAD.MOV.U32 R31, RZ, RZ, R159 ;  /* 0x000000ffff1f7224 */ /* 0x000fc600078e009f */
[----:B------:R-:W3:Y:S04]  /*64690*/  LDL.LU.64 R158, [R1+0x498] ;  /* 0x00049800019e7983 */ /* 0x000ee80000300a00 */
[----:B------:R-:W-:Y:S04]  /*646a0*/  STL [R1+0x732c], R31 ;  /* 0x00732c1f01007387 */ /* 0x000fe80000100800 */
[----:B------:R-:W-:Y:S04]  /*646b0*/  STL [R1+0x7328], R71 ;  /* 0x0073284701007387 */ /* 0x000fe80000100800 */
[----:B------:R-:W-:Y:S04]  /*646c0*/  STL [R1+0x7324], R70 ;  /* 0x0073244601007387 */ /* 0x000fe80000100800 */
[----:B------:R-:W-:Y:S04]  /*646d0*/  STL [R1+0x7320], R30 ;  /* 0x0073201e01007387 */ /* 0x000fe80000100800 */
[----:B----4-:R-:W-:Y:S04]  /*646e0*/  STL.64 [R1+0x75c8], R250 ;  /* 0x0075c8fa01007387 */ /* 0x010fe80000100a00 */
[----:B------:R-:W-:Y:S01]  /*646f0*/  STL.64 [R1+0x75c0], R248 ;  /* 0x0075c0f801007387 */ /* 0x000fe20000100a00 */
[C---:B--2---:R-:W-:Y:S06]  /*64700*/  HMMA.1688.F32.TF32 R164, R236.reuse, R248, R164 ;  /* 0x000000f8eca4723c */ /* 0x044fec00000810a4 */
[----:B------:R-:W-:-:S15]  /*64710*/  HMMA.1688.F32.TF32 R160, R236, R244, R160 ;  /* 0x000000f4eca0723c */ /* 0x000fde00000810a0 */
[----:B------:R-:W-:-:S02]  /*64720*/  NOP ;  /* 0x0000000000007918 */ /* 0x000fc40000000000 */
[----:B------:R1:W-:Y:S04]  /*64730*/  STL.64 [R1+0x290], R164 ;  /* 0x000290a401007387 */ /* 0x0003e80000100a00 */
[----:B------:R2:W-:Y:S04]  /*64740*/  STL.64 [R1+0x298], R166 ;  /* 0x000298a601007387 */ /* 0x0005e80000100a00 */
[----:B-1----:R-:W4:Y:S04]  /*64750*/  LDL.LU.64 R164, [R1+0x480] ;  /* 0x0004800001a47983 */ /* 0x002f280000300a00 */
[----:B--2---:R-:W4:Y:S01]  /*64760*/  LDL.LU.64 R166, [R1+0x488] ;  /* 0x0004880001a67983 */ /* 0x004f220000300a00 */
[----:B------:R-:W-:Y:S01]  /*64770*/  IMAD.MOV.U32 R27, RZ, RZ, R160 ;  /* 0x000000ffff1b7224 */ /* 0x000fe200078e00a0 */
[----:B------:R-:W-:Y:S01]  /*64780*/  MOV R26, R161 ;  /* 0x000000a1001a7202 */ /* 0x000fe20000000f00 */
[----:B------:R-:W-:Y:S01]  /*64790*/  IMAD.MOV.U32 R38, RZ, RZ, R162 ;  /* 0x000000ffff267224 */ /* 0x000fe200078e00a2 */
[----:B------:R-:W2:Y:S01]  /*647a0*/  LDL.LU.64 R160, [R1+0x470] ;  /* 0x0004700001a07983 */ /* 0x000ea20000300a00 */
[----:B------:R-:W-:-:S03]  /*647b0*/  IMAD.MOV.U32 R39, RZ, RZ, R163 ;  /* 0x000000ffff277224 */ /* 0x000fc600078e00a3 */
[----:B------:R-:W2:Y:S01]  /*647c0*/  LDL.LU.64 R162, [R1+0x478] ;  /* 0x0004780001a27983 */ /* 0x000ea20000300a00 */
[----:B---3--:R-:W-:Y:S03]  /*647d0*/  HMMA.1688.F32.TF32 R156, R236, R232, R156 ;  /* 0x000000e8ec9c723c */ /* 0x008fe6000008109c */
[----:B------:R-:W-:Y:S04]  /*647e0*/  STL.64 [R1+0x75d8], R246 ;  /* 0x0075d8f601007387 */ /* 0x000fe80000100a00 */
[----:B------:R-:W-:-:S15]  /*647f0*/  STL.64 [R1+0x75d0], R244 ;  /* 0x0075d0f401007387 */ /* 0x000fde0000100a00 */
[----:B------:R-:W-:-:S02]  /*64800*/  NOP ;  /* 0x0000000000007918 */ /* 0x000fc40000000000 */
        /* <DEDUP_REMOVED lines=8> */
[----:B------:R-:W-:Y:S04]  /*64890*/  STL.64 [R1+0x75f8], R230 ;  /* 0x0075f8e601007387 */ /* 0x000fe80000100a00 */
[----:B------:R4:W-:Y:S04]  /*648a0*/  STL.64 [R1+0x75f0], R228 ;  /* 0x0075f0e401007387 */ /* 0x0009e80000100a00 */
[----:B-1----:R-:W3:Y:S04]  /*648b0*/  LDL.LU.64 R232, [R1+0x450] ;  /* 0x0004500001e87983 */ /* 0x002ee80000300a00 */
[----:B------:R-:W3:Y:S01]  /*648c0*/  LDL.LU.64 R234, [R1+0x458] ;  /* 0x0004580001ea7983 */ /* 0x000ee20000300a00 */
[C---:B----4-:R-:W-:Y:S03]  /*648d0*/  HMMA.1688.F32.TF32 R164, R236.reuse, R228, R164 ;  /* 0x000000e4eca4723c */ /* 0x050fe600000810a4 */
[----:B------:R-:W4:Y:S04]  /*648e0*/  LDL.LU.64 R228, [R1+0x440] ;  /* 0x0004400001e47983 */ /* 0x000f280000300a00 */
[----:B------:R-:W4:Y:S01]  /*648f0*/  LDL.LU.64 R230, [R1+0x448] ;  /* 0x0004480001e67983 */ /* 0x000f220000300a00 */
[----:B--2---:R-:W-:-:S15]  /*64900*/  HMMA.1688.F32.TF32 R160, R236, R224, R160 ;  /* 0x000000e0eca0723c */ /* 0x004fde00000810a0 */
[----:B------:R-:W-:-:S01]  /*64910*/  NOP ;  /* 0x0000000000007918 */ /* 0x000fc20000000000 */
[----:B------:R-:W-:Y:S01]  /*64920*/  IMAD.MOV.U32 R6, RZ, RZ, R164 ;  /* 0x000000ffff067224 */ /* 0x000fe200078e00a4 */
[----:B------:R-:W-:Y:S01]  /*64930*/  MOV R7, R165 ;  /* 0x000000a500077202 */ /* 0x000fe20000000f00 */
[----:B------:R-:W-:Y:S01]  /*64940*/  IMAD.MOV.U32 R55, RZ, RZ, R166 ;  /* 0x000000ffff377224 */ /* 0x000fe200078e00a6 */
[----:B------:R-:W2:Y:S01]  /*64950*/  LDL.LU.64 R164, [R1+0x430] ;  /* 0x0004300001a47983 */ /* 0x000ea20000300a00 */
[----:B------:R-:W-:-:S03]  /*64960*/  IMAD.MOV.U32 R54, RZ, RZ, R167 ;  /* 0x000000ffff367224 */ /* 0x000fc600078e00a7 */
[----:B------:R-:W2:Y:S04]  /*64970*/  LDL.LU.64 R166, [R1+0x438] ;  /* 0x0004380001a67983 */ /* 0x000ea80000300a00 */
[----:B------:R-:W-:Y:S01]  /*64980*/  STL.64 [R1+0x7608], R226 ;  /* 0x007608e201007387 */ /* 0x000fe20000100a00 */
[----:B------:R-:W-:Y:S01]  /*64990*/  IMAD.MOV.U32 R47, RZ, RZ, R160 ;  /* 0x000000ffff2f7224 */ /* 0x000fe200078e00a0 */
[----:B------:R-:W-:Y:S02]  /*649a0*/  MOV R46, R161 ;  /* 0x000000a1002e7202 */ /* 0x000fe40000000f00 */
[----:B------:R1:W-:Y:S01]  /*649b0*/  STL.64 [R1+0x7600], R224 ;  /* 0x007600e001007387 */ /* 0x0003e20000100a00 */
[----:B------:R-:W-:Y:S02]  /*649c0*/  IMAD.MOV.U32 R23, RZ, RZ, R162 ;  /* 0x000000ffff177224 */ /* 0x000fe400078e00a2 */
[----:B------:R-:W-:Y:S01]  /*649d0*/  IMAD.MOV.U32 R22, RZ, RZ, R163 ;  /* 0x000000ffff167224 */ /* 0x000fe200078e00a3 */
[----:B------:R-:W4:Y:S01]  /*649e0*/  LDL.LU.64 R160, [R1+0x420] ;  /* 0x0004200001a07983 */ /* 0x000f220000300a00 */
        /* <DEDUP_REMOVED lines=8> */
[----:B------:R-:W3:Y:S01]  /*64a70*/  LDL.LU.64 R158, [R1+0x418] ;  /* 0x00041800019e7983 */ /* 0x000ee20000300a00 */
[----:B------:R-:W-:Y:S02]  /*64a80*/  IMAD.MOV.U32 R210, RZ, RZ, R240 ;  /* 0x000000ffffd27224 */ /* 0x000fe400078e00f0 */
[----:B------:R-:W-:Y:S02]  /*64a90*/  IMAD.MOV.U32 R214, RZ, RZ, R241 ;  /* 0x000000ffffd67224 */ /* 0x000fe400078e00f1 */
[----:B------:R-:W3:Y:S04]  /*64aa0*/  LDL.LU.64 R240, [R1+0x400] ;  /* 0x0004000001f07983 */ /* 0x000ee80000300a00 */
[----:B------:R-:W3:Y:S01]  /*64ab0*/  LDL.LU.64 R242, [R1+0x408] ;  /* 0x0004080001f27983 */ /* 0x000ee20000300a00 */
[----:B-1----:R-:W-:-:S15]  /*64ac0*/  HMMA.1688.F32.TF32 R224, R236, R216, R232 ;  /* 0x000000d8ece0723c */ /* 0x002fde00000810e8 */
[----:B------:R-:W-:-:S09]  /*64ad0*/  NOP ;  /* 0x0000000000007918 */ /* 0x000fd20000000000 */
[----:B------:R-:W-:Y:S01]  /*64ae0*/  IMAD.MOV.U32 R31, RZ, RZ, R224 ;  /* 0x000000ffff1f7224 */ /* 0x000fe200078e00e0 */
[----:B------:R-:W-:Y:S01]  /*64af0*/  MOV R71, R225 ;  /* 0x000000e100477202 */ /* 0x000fe20000000f00 */
[----:B------:R-:W-:Y:S02]  /*64b00*/  IMAD.MOV.U32 R70, RZ, RZ, R226 ;  /* 0x000000ffff467224 */ /* 0x000fe400078e00e2 */
[----:B------:R-:W-:Y:S01]  /*64b10*/  IMAD.MOV.U32 R30, RZ, RZ, R227 ;  /* 0x000000ffff1e7224 */ /* 0x000fe200078e00e3 */
[C---:B--2---:R-:W-:Y:S06]  /*64b20*/  HMMA.1688.F32.TF32 R164, R236.reuse, R208, R164 ;  /* 0x000000d0eca4723c */ /* 0x044fec00000810a4 */
[----:B----4-:R-:W-:-:S15]  /*64b30*/  HMMA.1688.F32.TF32 R160, R236, R204, R160 ;  /* 0x000000cceca0723c */ /* 0x010fde00000810a0 */
[----:B------:R-:W-:-:S02]  /*64b40*/  NOP ;  /* 0x0000000000007918 */ /* 0x000fc40000000000 */
[----:B------:R1:W-:Y:S04]  /*64b50*/  STL.64 [R1+0x1f0], R164 ;  /* 0x0001f0a401007387 */ /* 0x0003e80000100a00 */
[----:B------:R2:W-:Y:S04]  /*64b60*/  STL.64 [R1+0x1f8], R166 ;  /* 0x0001f8a601007387 */ /* 0x0005e80000100a00 */
[----:B------:R-:W4:Y:S01]  /*64b70*/  LDL.LU.64 R232, [R1+0x3f0] ;  /* 0x0003f00001e87983 */ /* 0x000f220000300a00 */
[C---:B------:R-:W-:Y:S03]  /*64b80*/  HMMA.1688.F32.TF32 R224, R236.reuse, R212, R228 ;  /* 0x000000d4ece0723c */ /* 0x040fe600000810e4 */
[----:B------:R2:W-:Y:S04]  /*64b90*/  STL.64 [R1+0x1e0], R160 ;  /* 0x0001e0a001007387 */ /* 0x0005e80000100a00 */
[----:B------:R2:W-:Y:S01]  /*64ba0*/  STL.64 [R1+0x1e8], R162 ;  /* 0x0001e8a201007387 */ /* 0x0005e20000100a00 */
[----:B---3--:R-:W-:Y:S03]  /*64bb0*/  HMMA.1688.F32.TF32 R156, R236, R200, R156 ;  /* 0x000000c8ec9c723c */ /* 0x008fe6000008109c */
[----:B------:R-:W4:-:S13]  /*64bc0*/  LDL.LU.64 R234, [R1+0x3f8] ;  /* 0x0003f80001ea7983 */ /* 0x000f1a0000300a00 */
[----:B------:R-:W-:Y:S01]  /*64bd0*/  IMAD.MOV.U32 R10, RZ, RZ, R224 ;  /* 0x000000ffff0a7224 */ /* 0x000fe200078e00e0 */
[----:B------:R-:W-:Y:S01]  /*64be0*/  MOV R11, R225 ;  /* 0x000000e1000b7202 */ /* 0x000fe20000000f00 */
[----:B------:R-:W-:Y:S02]  /*64bf0*/  IMAD.MOV.U32 R62, RZ, RZ, R226 ;  /* 0x000000ffff3e7224 */ /* 0x000fe400078e00e2 */
[----:B------:R-:W-:-:S03]  /*64c00*/  IMAD.MOV.U32 R63, RZ, RZ, R227 ;  /* 0x000000ffff3f7224 */ /* 0x000fc600078e00e3 */
[----:B------:R3:W-:Y:S04]  /*64c10*/  STL.64 [R1+0x1d0], R156 ;  /* 0x0001d09c01007387 */ /* 0x0007e80000100a00 */
[----:B------:R3:W-:Y:S04]  /*64c20*/  STL.64 [R1+0x1d8], R158 ;  /* 0x0001d89e01007387 */ /* 0x0007e80000100a00 */
[----:B------:R-:W4:Y:S04]  /*64c30*/  LDL.LU.64 R228, [R1+0x3e0] ;  /* 0x0003e00001e47983 */ /* 0x000f280000300a00 */
[----:B------:R-:W4:Y:S04]  /*64c40*/  LDL.LU.64 R230, [R1+0x3e8] ;  /* 0x0003e80001e67983 */ /* 0x000f280000300a00 */
[----:B------:R-:W4:Y:S04]  /*64c50*/  LDL.LU.64 R224, [R1+0x3d0] ;  /* 0x0003d00001e07983 */ /* 0x000f280000300a00 */
[----:B------:R-:W4:Y:S04]  /*64c60*/  LDL.LU.64 R226, [R1+0x3d8] ;  /* 0x0003d80001e27983 */ /* 0x000f280000300a00 */
[----:B-1----:R-:W4:Y:S04]  /*64c70*/  LDL.LU.64 R164, [R1+0x3c0] ;  /* 0x0003c00001a47983 */ /* 0x002f280000300a00 */
[----:B--2---:R-:W2:Y:S04]  /*64c80*/  LDL.LU.64 R166, [R1+0x3c8] ;  /* 0x0003c80001a67983 */ /* 0x004ea80000300a00 */
[----:B------:R-:W2:Y:S04]  /*64c90*/  LDL.LU.64 R160, [R1+0x3b0] ;  /* 0x0003b00001a07983 */ /* 0x000ea80000300a00 */
[----:B------:R-:W2:Y:S04]  /*64ca0*/  LDL.LU.64 R162, [R1+0x3b8] ;  /* 0x0003b80001a27983 */ /* 0x000ea80000300a00 */
[----:B---3--:R-:W3:Y:S04]  /*64cb0*/  LDL.LU.64 R156, [R1+0x390] ;  /* 0x00039000019c7983 */ /* 0x008ee80000300a00 */
[----:B------:R-:W3:Y:S04]  /*64cc0*/  LDL.LU.64 R158, [R1+0x398] ;  /* 0x00039800019e7983 */ /* 0x000ee80000300a00 */
[----:B------:R-:W-:Y:S04]  /*64cd0*/  STL.64 [R1+0x75b8], R202 ;  /* 0x0075b8ca01007387 */ /* 0x000fe80000100a00 */
[----:B------:R1:W-:Y:S02]  /*64ce0*/  STL.64 [R1+0x75b0], R200 ;  /* 0x0075b0c801007387 */ /* 0x0003e40000100a00 */
[----:B-1----:R-:W-:Y:S02]  /*64cf0*/  HMMA.1688.F32.TF32 R200, R236, R196, R240 ;  /* 0x000000c4ecc8723c */ /* 0x002fe400000810f0 */
[----:B------:R-:W3:Y:S04]  /*64d00*/  LDL R242, [R1+0x2978] ;  /* 0x0029780001f27983 */ /* 0x000ee80000100800 */
[----:B------:R-:W-:-:S15]  /*64d10*/  STL.64 [R1+0x75a8], R198 ;  /* 0x0075a8c601007387 */ /* 0x000fde0000100a00 */
[----:B------:R-:W-:-:S02]  /*64d20*/  NOP ;  /* 0x0000000000007918 */ /* 0x000fc40000000000 */
[----:B------:R-:W-:Y:S04]  /*64d30*/  STL.64 [R1+0x1c0], R200 ;  /* 0x0001c0c801007387 */ /* 0x000fe80000100a00 */
[----:B------:R-:W-:Y:S04]  /*64d40*/  STL.64 [R1+0x1c8], R202 ;  /* 0x0001c8ca01007387 */ /* 0x000fe80000100a00 */
[----:B------:R4:W-:Y:S04]  /*64d50*/  STL.64 [R1+0x75a0], R196 ;  /* 0x0075a0c401007387 */ /* 0x0009e80000100a00 */
[----:B------:R-:W3:Y:S04]  /*64d60*/  LDL R243, [R1+0x3f94] ;  /* 0x003f940001f37983 */ /* 0x000ee80000100800 */
[----:B------:R-:W-:Y:S01]  /*64d70*/  STL.64 [R1+0x7598], R194 ;  /* 0x007598c201007387 */ /* 0x000fe20000100a00 */
[----:B----4-:R-:W-:-:S15]  /*64d80*/  HMMA.1688.F32.TF32 R196, R236, R192, R232 ;  /* 0x000000c0ecc4723c */ /* 0x010fde00000810e8 */
[----:B------:R-:W-:-:S08]  /*64d90*/  NOP ;  /* 0x0000000000007918 */ /* 0x000fd00000000000 */
[----:B------:R-:W-:Y:S04]  /*64da0*/  STL.64 [R1+0x1b0], R196 ;  /* 0x0001b0c401007387 */ /* 0x000fe80000100a00 */
[----:B------:R-:W-:Y:S04]  /*64db0*/  STL.64 [R1+0x1b8], R198 ;  /* 0x0001b8c601007387 */ /* 0x000fe80000100a00 */
[----:B------:R1:W-:Y:S04]  /*64dc0*/  STL.64 [R1+0x7590], R192 ;  /* 0x007590c001007387 */ /* 0x0003e80000100a00 */
[----:B------:R-:W-:Y:S04]  /*64dd0*/  STL.64 [R1+0x7588], R190 ;  /* 0x007588be01007387 */ /* 0x000fe80000100a00 */
[----:B------:R4:W-:Y:S01]  /*64de0*/  STL.64 [R1+0x7580], R188 ;  /* 0x007580bc01007387 */ /* 0x0009e20000100a00 */
[C---:B-1----:R-:W-:Y:S06]  /*64df0*/  HMMA.1688.F32.TF32 R192, R236.reuse, R188, R228 ;  /* 0x000000bcecc0723c */ /* 0x042fec00000810e4 */
[C---:B----4-:R-:W-:Y:S06]  /*64e00*/  HMMA.1688.F32.TF32 R188, R236.reuse, R184, R224 ;  /* 0x000000b8ecbc723c */ /* 0x050fec00000810e0 */
[C---:B--2---:R-:W-:Y:S06]  /*64e10*/  HMMA.1688.F32.TF32 R164, R236.reuse, R180, R164 ;  /* 0x000000b4eca4723c */ /* 0x044fec00000810a4 */
[C---:B------:R-:W-:Y:S05]  /*64e20*/  HMMA.1688.F32.TF32 R160, R236.reuse, R176, R160 ;  /* 0x000000b0eca0723c */ /* 0x040fea00000810a0 */
[----:B------:R-:W-:Y:S04]  /*64e30*/  STL.64 [R1+0x1a0], R192 ;  /* 0x0001a0c001007387 */ /* 0x000fe80000100a00 */
[----:B------:R-:W-:Y:S04]  /*64e40*/  STL.64 [R1+0x1a8], R194 ;  /* 0x0001a8c201007387 */ /* 0x000fe80000100a00 */
[----:B------:R-:W-:Y:S04]  /*64e50*/  STL.64 [R1+0x7578], R186 ;  /* 0x007578ba01007387 */ /* 0x000fe80000100a00 */
[----:B------:R-:W-:Y:S04]  /*64e60*/  STL.64 [R1+0x7570], R184 ;  /* 0x007570b801007387 */ /* 0x000fe80000100a00 */
[----:B------:R-:W-:Y:S04]  /*64e70*/  STL.64 [R1+0x190], R188 ;  /* 0x000190bc01007387 */ /* 0x000fe80000100a00 */
[----:B------:R-:W-:Y:S04]  /*64e80*/  STL.64 [R1+0x198], R190 ;  /* 0x000198be01007387 */ /* 0x000fe80000100a00 */
[----:B------:R1:W-:Y:S04]  /*64e90*/  STL.64 [R1+0x180], R164 ;  /* 0x000180a401007387 */ /* 0x0003e80000100a00 */
[----:B------:R2:W-:Y:S01]  /*64ea0*/  STL.64 [R1+0x188], R166 ;  /* 0x000188a601007387 */ /* 0x0005e20000100a00 */
[C---:B---3--:R-:W-:Y:S03]  /*64eb0*/  HMMA.1688.F32.TF32 R156, R236.reuse, R172, R156 ;  /* 0x000000acec9c723c */ /* 0x048fe6000008109c */
[----:B------:R-:W-:Y:S04]  /*64ec0*/  LDS R240, [R242+UR10+0x40080] ;  /* 0x0400800af2f07984 */ /* 0x000fe80008000800 */
[----:B-1----:R-:W3:Y:S04]  /*64ed0*/  LDL.LU.64 R164, [R1+0x380] ;  /* 0x0003800001a47983 */ /* 0x002ee80000300a00 */
[----:B------:R1:W-:Y:S04]  /*64ee0*/  STL.64 [R1+0x170], R160 ;  /* 0x000170a001007387 */ /* 0x0003e80000100a00 */
[----:B------:R4:W-:Y:S04]  /*64ef0*/  STL.64 [R1+0x178], R162 ;  /* 0x000178a201007387 */ /* 0x0009e80000100a00 */
[----:B--2---:R-:W3:Y:S04]  /*64f00*/  LDL.LU.64 R166, [R1+0x388] ;  /* 0x0003880001a67983 */ /* 0x004ee80000300a00 */
[----:B------:R2:W-:Y:S04]  /*64f10*/  STL.64 [R1+0x160], R156 ;  /* 0x0001609c01007387 */ /* 0x0005e80000100a00 */
[----:B------:R2:W-:Y:S04]  /*64f20*/  STL.64 [R1+0x168], R158 ;  /* 0x0001689e01007387 */ /* 0x0005e80000100a00 */
[----:B-1----:R-:W3:Y:S04]  /*64f30*/  LDL.LU.64 R160, [R1+0x360] ;  /* 0x0003600001a07983 */ /* 0x002ee80000300a00 */
[----:B----4-:R-:W4:Y:S04]  /*64f40*/  LDL.LU.64 R162, [R1+0x368] ;  /* 0x0003680001a27983 */ /* 0x010f280000300a00 */
        /* <DEDUP_REMOVED lines=22> */
[----:B------:R-:W-:Y:S04]  /*650b0*/  LDS R241, [R243+UR10+0x40080] ;  /* 0x0400800af3f17984 */ /* 0x000fe80008000800 */
[----:B------:R-:W-:Y:S04]  /*650c0*/  LDS R242, [R242+UR10+0x40480] ;  /* 0x0404800af2f27984 */ /* 0x000fe80008000800 */
[----:B------:R-:W1:Y:S01]  /*650d0*/  LDS R243, [R243+UR10+0x40480] ;  /* 0x0404800af3f37984 */ /* 0x000e620008000800 */
[----:B---3--:R-:W-:-:S15]  /*650e0*/  HMMA.1688.F32.TF32 R164, R236, R168, R164 ;  /* 0x000000a8eca4723c */ /* 0x008fde00000810a4 */
[----:B------:R-:W-:-:S08]  /*650f0*/  NOP ;  /* 0x0000000000007918 */ /* 0x000fd00000000000 */
[----:B------:R-:W-:Y:S04]  /*65100*/  STL.64 [R1+0x150], R164 ;  /* 0x000150a401007387 */ /* 0x000fe80000100a00 */
[----:B------:R3:W-:Y:S04]  /*65110*/  STL.64 [R1+0x158], R166 ;  /* 0x000158a601007387 */ /* 0x0007e80000100a00 */
[----:B---3--:R-:W3:Y:S04]  /*65120*/  LDL.LU.64 R166, [R1+0x7650] ;  /* 0x0076500001a67983 */ /* 0x008ee80000300a00 */
[----:B------:R-:W4:Y:S02]  /*65130*/  LDL.LU.64 R164, [R1+0x7648] ;  /* 0x0076480001a47983 */ /* 0x000f240000300a00 */
[----:B----4-:R-:W-:-:S15]  /*65140*/  HMMA.1688.F32.TF32 R160, R236, R164, R160 ;  /* 0x000000a4eca0723c */ /* 0x010fde00000810a0 */
[----:B------:R-:W-:-:S08]  /*65150*/  NOP ;  /* 0x0000000000007918 */ /* 0x000fd00000000000 */
[----:B------:R-:W-:Y:S04]  /*65160*/  STL.64 [R1+0x140], R160 ;  /* 0x000140a001007387 */ /* 0x000fe80000100a00 */
[----:B------:R4:W-:Y:S04]  /*65170*/  STL.64 [R1+0x148], R162 ;  /* 0x000148a201007387 */ /* 0x0009e80000100a00 */
[----:B----4-:R-:W4:Y:S04]  /*65180*/  LDL.LU.64 R162, [R1+0x7640] ;  /* 0x0076400001a27983 */ /* 0x010f280000300a00 */
[----:B------:R-:W2:Y:S02]  /*65190*/  LDL.LU.64 R160, [R1+0x7638] ;  /* 0x0076380001a07983 */ /* 0x000ea40000300a00 */
[----:B--2---:R-:W-:-:S15]  /*651a0*/  HMMA.1688.F32.TF32 R156, R236, R160, R156 ;  /* 0x000000a0ec9c723c */ /* 0x004fde000008109c */
[----:B------:R-:W-:-:S08]  /*651b0*/  NOP ;  /* 0x0000000000007918 */ /* 0x000fd00000000000 */
[----:B------:R-:W-:Y:S04]  /*651c0*/  STL.64 [R1+0x130], R156 ;  /* 0x0001309c01007387 */ /* 0x000fe80000100a00 */
[----:B------:R2:W-:Y:S04]  /*651d0*/  STL.64 [R1+0x138], R158 ;  /* 0x0001389e01007387 */ /* 0x0005e80000100a00 */
[----:B--2---:R-:W2:Y:S04]  /*651e0*/  LDL.LU.64 R158, [R1+0x7630] ;  /* 0x00763000019e7983 */ /* 0x004ea80000300a00 */
[----:B------:R-:W3:Y:S01]  /*651f0*/  LDL.LU.64 R156, [R1+0x7628] ;  /* 0x00762800019c7983 */ /* 0x000ee20000300a00 */
[C---:B------:R-:W-:Y:S06]  /*65200*/  HMMA.1688.F32.TF32 R244, R236.reuse, R152, R244 ;  /* 0x00000098ecf4723c */ /* 0x040fec00000810f4 */
        /* <DEDUP_REMOVED lines=8> */
[----:B---3--:R-:W-:-:S15]  /*65290*/  HMMA.1688.F32.TF32 R248, R236, R156, R248 ;  /* 0x0000009cecf8723c */ /* 0x008fde00000810f8 */
[----:B------:R-:W-:-:S08]  /*652a0*/  NOP ;  /* 0x0000000000007918 */ /* 0x000fd00000000000 */
        /* <DEDUP_REMOVED lines=14> */
[----:B------:R4:W-:Y:S04]  /*65390*/  STL.64 [R1+0x510], R192 ;  /* 0x000510c001007387 */ /* 0x0009e80000100a00 */
[----:B------:R2:W-:Y:S04]  /*653a0*/  STL.64 [R1+0x518], R194 ;  /* 0x000518c201007387 */ /* 0x0005e80000100a00 */
[----:B---3--:R-:W3:Y:S04]  /*653b0*/  LDL.LU.64 R196, [R1+0x1580] ;  /* 0x0015800001c47983 */ /* 0x008ee80000300a00 */
[----:B------:R2:W-:Y:S04]  /*653c0*/  STL.64 [R1+0x500], R188 ;  /* 0x000500bc01007387 */ /* 0x0005e80000100a00 */
[----:B------:R2:W-:Y:S04]  /*653d0*/  STL.64 [R1+0x508], R190 ;  /* 0x000508be01007387 */ /* 0x0005e80000100a00 */
[----:B-1----:R-:W3:Y:S04]  /*653e0*/  LDL.LU.64 R198, [R1+0x1588] ;  /* 0x0015880001c67983 */ /* 0x002ee80000300a00 */
[----:B------:R1:W-:Y:S04]  /*653f0*/  STL.64 [R1+0x4e0], R184 ;  /* 0x0004e0b801007387 */ /* 0x0003e80000100a00 */
[----:B------:R1:W-:Y:S04]  /*65400*/  STL.64 [R1+0x4e8], R186 ;  /* 0x0004e8ba01007387 */ /* 0x0003e80000100a00 */
[----:B----4-:R-:W4:Y:S04]  /*65410*/  LDL.LU.64 R192, [R1+0x1570] ;  /* 0x0015700001c07983 */ /* 0x010f280000300a00 */
[----:B--2---:R-:W4:Y:S04]  /*65420*/  LDL.LU.64 R194, [R1+0x1578] ;  /* 0x0015780001c27983 */ /* 0x004f280000300a00 */
        /* <DEDUP_REMOVED lines=9> */
[----:B------:R-:W2:Y:S04]  /*654c0*/  LDL.LU.64 R230, [R1+0x1528] ;  /* 0x0015280001e67983 */ /* 0x000ea80000300a00 */
[----:B------:R-:W2:Y:S04]  /*654d0*/  LDL.LU.64 R224, [R1+0x1510] ;  /* 0x0015100001e07983 */ /* 0x000ea80000300a00 */
[----:B------:R-:W2:Y:S04]  /*654e0*/  LDL.LU.64 R226, [R1+0x1518] ;  /* 0x0015180001e27983 */ /* 0x000ea80000300a00 */
[----:B------:R-:W2:Y:S04]  /*654f0*/  LDL.LU.64 R200, [R1+0x1500] ;  /* 0x0015000001c87983 */ /* 0x000ea80000300a00 */
[----:B------:R-:W2:Y:S01]  /*65500*/  LDL.LU.64 R202, [R1+0x1508] ;  /* 0x0015080001ca7983 */ /* 0x000ea20000300a00 */
[----:B---3--:R-:W-:Y:S03]  /*65510*/  HMMA.1688.F32.TF32 R248, R236, R116, R196 ;  /* 0x00000074ecf8723c */ /* 0x008fe600000810c4 */
[----:B------:R-:W3:Y:S04]  /*65520*/  LDL.LU.64 R196, [R1+0x14f0] ;  /* 0x0014f00001c47983 */ /* 0x000ee80000300a00 */
[----:B------:R-:W3:-:S15]  /*65530*/  LDL.LU.64 R198, [R1+0x14f8] ;  /* 0x0014f80001c67983 */ /* 0x000ede0000300a00 */
[----:B------:R-:W-:-:S01]  /*65540*/  NOP ;  /* 0x0000000000007918 */ /* 0x000fc20000000000 */
[----:B------:R-:W-:Y:S04]  /*65550*/  STL.64 [R1+0x4d0], R248 ;  /* 0x0004d0f801007387 */ /* 0x000fe80000100a00 */
[----:B------:R4:W-:Y:S02]  /*65560*/  STL.64 [R1+0x4d8], R250 ;  /* 0x0004d8fa01007387 */ /* 0x0009e40000100a00 */
[----:B----4-:R-:W-:Y:S02]  /*65570*/  HMMA.1688.F32.TF32 R248, R236, R112, R192 ;  /* 0x00000070ecf8723c */ /* 0x010fe400000810c0 */
[----:B------:R-:W4:Y:S04]  /*65580*/  LDL.LU.64 R192, [R1+0x14e0] ;  /* 0x0014e00001c07983 */ /* 0x000f280000300a00 */
[----:B------:R-:W4:-:S15]  /*65590*/  LDL.LU.64 R194, [R1+0x14e8] ;  /* 0x0014e80001c27983 */ /* 0x000f1e0000300a00 */
[----:B------:R-:W-:-:S02]  /*655a0*/  NOP ;  /* 0x0000000000007918 */ /* 0x000fc40000000000 */
[----:B------:R-:W-:Y:S04]  /*655b0*/  STL.64 [R1+0x4c0], R248 ;  /* 0x0004c0f801007387 */ /* 0x000fe80000100a00 */
[----:B------:R2:W-:Y:S02]  /*655c0*/  STL.64 [R1+0x4c8], R250 ;  /* 0x0004c8fa01007387 */ /* 0x0005e40000100a00 */
[----:B--2---:R-:W-:Y:S02]  /*655d0*/  HMMA.1688.F32.TF32 R248, R236, R108, R188 ;  /* 0x0000006cecf8723c */ /* 0x004fe400000810bc */
[----:B------:R-:W2:Y:S04]  /*655e0*/  LDL.LU.64 R188, [R1+0x14d0] ;  /* 0x0014d00001bc7983 */ /* 0x000ea80000300a00 */
[----:B------:R-:W2:-:S15]  /*655f0*/  LDL.LU.64 R190, [R1+0x14d8] ;  /* 0x0014d80001be7983 */ /* 0x000e9e0000300a00 */
[----:B------:R-:W-:-:S02]  /*65600*/  NOP ;  /* 0x0000000000007918 */ /* 0x000fc40000000000 */
[----:B------:R-:W-:Y:S04]  /*65610*/  STL.64 [R1+0x4a0], R248 ;  /* 0x0004a0f801007387 */ /* 0x000fe80000100a00 */
[----:B------:R1:W-:Y:S02]  /*65620*/  STL.64 [R1+0x4a8], R250 ;  /* 0x0004a8fa01007387 */ /* 0x0003e40000100a00 */
[C---:B-1----:R-:W-:Y:S06]  /*65630*/  HMMA.1688.F32.TF32 R248, R236.reuse, R104, R244 ;  /* 0x00000068ecf8723c */ /* 0x042fec00000810f4 */
[C---:B------:R-:W-:Y:S06]  /*65640*/  HMMA.1688.F32.TF32 R244, R236.reuse, R100, R232 ;  /* 0x00000064ecf4723c */ /* 0x040fec00000810e8 */
[C---:B------:R-:W-:Y:S11]  /*65650*/  HMMA.1688.F32.TF32 R232, R236.reuse, R96, R184 ;  /* 0x00000060ece8723c */ /* 0x040ff600000810b8 */
[----:B------:R-:W-:Y:S04]  /*65660*/  STL.64 [R1+0x490], R248 ;  /* 0x000490f801007387 */ /* 0x000fe80000100a00 */
[----:B------:R-:W-:Y:S04]  /*65670*/  STL.64 [R1+0x498], R250 ;  /* 0x000498fa01007387 */ /* 0x000fe80000100a00 */
[----:B------:R-:W2:Y:S04]  /*65680*/  LDL.LU.64 R184, [R1+0x14c0] ;  /* 0x0014c00001b87983 */ /* 0x000ea80000300a00 */
[----:B------:R-:W-:Y:S04]  /*65690*/  STL.64 [R1+0x480], R244 ;  /* 0x000480f401007387 */ /* 0x000fe80000100a00 */
[----:B------:R-:W-:Y:S04]  /*656a0*/  STL.64 [R1+0x488], R246 ;  /* 0x000488f601007387 */ /* 0x000fe80000100a00 */
[----:B------:R-:W2:Y:S01]  /*656b0*/  LDL.LU.64 R186, [R1+0x14c8] ;  /* 0x0014c80001ba7983 */ /* 0x000ea20000300a00 */
[C---:B------:R-:W-:Y:S06]  /*656c0*/  HMMA.1688.F32.TF32 R228, R236.reuse, R92, R228 ;  /* 0x0000005cece4723c */ /* 0x040fec00000810e4 */
[C---:B------:R-:W-:Y:S01]  /*656d0*/  HMMA.1688.F32.TF32 R224, R236.reuse, R88, R224 ;  /* 0x00000058ece0723c */ /* 0x040fe200000810e0 */
[----:B------:R-:W-:Y:S04]  /*656e0*/  STL.64 [R1+0x470], R232 ;  /* 0x000470e801007387 */ /* 0x000fe80000100a00 */
[----:B------:R-:W-:Y:S01]  /*656f0*/  STL.64 [R1+0x478], R234 ;  /* 0x000478ea01007387 */ /* 0x000fe20000100a00 */
[C---:B------:R-:W-:Y:S11]  /*65700*/  HMMA.1688.F32.TF32 R200, R236.reuse, R84, R200 ;  /* 0x00000054ecc8723c */ /* 0x040ff600000810c8 */
[----:B------:R-:W-:Y:S04]  /*65710*/  STL.64 [R1+0x460], R228 ;  /* 0x000460e401007387 */ /* 0x000fe80000100a00 */
[----:B------:R-:W-:Y:S04]  /*65720*/  STL.64 [R1+0x468], R230 ;  /* 0x000468e601007387 */ /* 0x000fe80000100a00 */
[----:B------:R-:W-:Y:S04]  /*65730*/  STL.64 [R1+0x7568], R86 ;  /* 0x0075685601007387 */ /* 0x000fe80000100a00 */
[----:B------:R-:W-:Y:S04]  /*65740*/  STL.64 [R1+0x450], R224 ;  /* 0x000450e001007387 */ /* 0x000fe80000100a00 */
[----:B------:R-:W-:Y:S04]  /*65750*/  STL.64 [R1+0x458], R226 ;  /* 0x000458e201007387 */ /* 0x000fe80000100a00 */
[----:B------:R3:W-:Y:S04]  /*65760*/  STL.64 [R1+0x7560], R84 ;  /* 0x0075605401007387 */ /* 0x0007e80000100a00 */
[----:B------:R-:W-:Y:S04]  /*65770*/  STL.64 [R1+0x440], R200 ;  /* 0x000440c801007387 */ /* 0x000fe80000100a00 */
[----:B------:R-:W-:Y:S04]  /*65780*/  STL.64 [R1+0x448], R202 ;  /* 0x000448ca01007387 */ /* 0x000fe80000100a00 */
[----:B------:R-:W-:Y:S04]  /*65790*/  STL.64 [R1+0x7558], R82 ;  /* 0x0075585201007387 */ /* 0x000fe80000100a00 */
[----:B------:R4:W-:Y:S01]  /*657a0*/  STL.64 [R1+0x7550], R80 ;  /* 0x0075505001007387 */ /* 0x0009e20000100a00 */
[----:B---3--:R-:W-:-:S15]  /*657b0*/  HMMA.1688.F32.TF32 R84, R236, R80, R196 ;  /* 0x00000050ec54723c */ /* 0x008fde00000810c4 */
[----:B------:R-:W-:-:S08]  /*657c0*/  NOP ;  /* 0x0000000000007918 */ /* 0x000fd00000000000 */
[----:B------:R-:W-:Y:S04]  /*657d0*/  STL.64 [R1+0x430], R84 ;  /* 0x0004305401007387 */ /* 0x000fe80000100a00 */
[----:B------:R-:W-:Y:S04]  /*657e0*/  STL.64 [R1+0x438], R86 ;  /* 0x0004385601007387 */ /* 0x000fe80000100a00 */
[----:B------:R-:W-:Y:S04]  /*657f0*/  STL.64 [R1+0x7548], R78 ;  /* 0x0075484e01007387 */ /* 0x000fe80000100a00 */
[----:B------:R2:W-:Y:S01]  /*65800*/  STL.64 [R1+0x7540], R76 ;  /* 0x0075404c01007387 */ /* 0x0005e20000100a00 */
[C---:B----4-:R-:W-:Y:S06]  /*65810*/  HMMA.1688.F32.TF32 R80, R236.reuse, R76, R192 ;  /* 0x0000004cec50723c */ /* 0x050fec00000810c0 */
[----:B--2---:R-:W-:-:S15]  /*65820*/  HMMA.1688.F32.TF32 R76, R236, R72, R188 ;  /* 0x00000048ec4c723c */ /* 0x004fde00000810bc */
[----:B------:R-:W-:-:S02]  /*65830*/  NOP ;  /* 0x0000000000007918 */ /* 0x000fc40000000000 */
[----:B------:R-:W-:Y:S04]  /*65840*/  STL.64 [R1+0x420], R80 ;  /* 0x0004205001007387 */ /* 0x000fe80000100a00 */
[----:B------:R-:W-:Y:S04]  /*65850*/  STL.64 [R1+0x428], R82 ;  /* 0x0004285201007387 */ /* 0x000fe80000100a00 */
[----:B------:R-:W2:Y:S04]  /*65860*/  LDL.LU.64 R196, [R1+0x14b0] ;  /* 0x0014b00001c47983 */ /* 0x000ea80000300a00 */
[----:B------:R-:W2:Y:S04]  /*65870*/  LDL.LU.64 R198, [R1+0x14b8] ;  /* 0x0014b80001c67983 */ /* 0x000ea80000300a00 */
[----:B------:R-:W-:Y:S04]  /*65880*/  STL.64 [R1+0x410], R76 ;  /* 0x0004104c01007387 */ /* 0x000fe80000100a00 */
[----:B------:R-:W-:Y:S04]  /*65890*/  STL.64 [R1+0x418], R78 ;  /* 0x0004184e01007387 */ /* 0x000fe80000100a00 */
[----:B------:R-:W-:Y:S04]  /*658a0*/  STL.64 [R1+0x7538], R74 ;  /* 0x0075384a01007387 */ /* 0x000fe80000100a00 */
[----:B------:R1:W-:Y:S04]  /*658b0*/  STL.64 [R1+0x7530], R72 ;  /* 0x0075304801007387 */ /* 0x0003e80000100a00 */
[----:B------:R-:W3:Y:S04]  /*658c0*/  LDL.LU.64 R192, [R1+0x14a0] ;  /* 0x0014a00001c07983 */ /* 0x000ee80000300a00 */
[----:B------:R-:W3:Y:S01]  /*658d0*/  LDL.LU.64 R194, [R1+0x14a8] ;  /* 0x0014a80001c27983 */ /* 0x000ee20000300a00 */
[----:B-1----:R-:W-:-:S15]  /*658e0*/  HMMA.1688.F32.TF32 R72, R236, R68, R184 ;  /* 0x00000044ec48723c */ /* 0x002fde00000810b8 */
[----:B------:R-:W-:-:S08]  /*658f0*/  NOP ;  /* 0x0000000000007918 */ /* 0x000fd00000000000 */
[----:B------:R1:W-:Y:S04]  /*65900*/  STL.64 [R1+0x400], R72 ;  /* 0x0004004801007387 */ /* 0x0003e80000100a00 */
[----:B------:R4:W-:Y:S04]  /*65910*/  STL.64 [R1+0x408], R74 ;  /* 0x0004084a01007387 */ /* 0x0009e80000100a00 */
        /* <DEDUP_REMOVED lines=10> */
[----:B-1----:R-:W3:Y:S04]  /*659c0*/  LDL.LU.64 R72, [R1+0x1440] ;  /* 0x0014400001487983 */ /* 0x002ee80000300a00 */
[----:B----4-:R-:W4:Y:S04]  /*659d0*/  LDL.LU.64 R74, [R1+0x1448] ;  /* 0x00144800014a7983 */ /* 0x010f280000300a00 */
[----:B------:R-:W-:Y:S04]  /*659e0*/  STL.64 [R1+0x7528], R70 ;  /* 0x0075284601007387 */ /* 0x000fe80000100a00 */
[----:B------:R2:W-:Y:S04]  /*659f0*/  STL.64 [R1+0x7520], R68 ;  /* 0x0075204401007387 */ /* 0x0005e80000100a00 */
[----:B------:R-:W-:Y:S04]  /*65a00*/  STL.64 [R1+0x7518], R66 ;  /* 0x0075184201007387 */ /* 0x000fe80000100a00 */
[----:B------:R3:W-:Y:S01]  /*65a10*/  STL.64 [R1+0x7510], R64 ;  /* 0x0075104001007387 */ /* 0x0007e20000100a00 */
[C---:B--2---:R-:W-:Y:S06]  /*65a20*/  HMMA.1688.F32.TF32 R68, R236.reuse, R64, R196 ;  /* 0x00000040ec44723c */ /* 0x044fec00000810c4 */
[----:B---3--:R-:W-:-:S15]  /*65a30*/  HMMA.1688.F32.TF32 R64, R236, R60, R192 ;  /* 0x0000003cec40723c */ /* 0x008fde00000810c0 */
[----:B------:R-:W-:-:S02]  /*65a40*/  NOP ;  /* 0x0000000000007918 */ /* 0x000fc40000000000 */
[----:B------:R-:W-:Y:S04]  /*65a50*/  STL.64 [R1+0x3f0], R68 ;  /* 0x0003f04401007387 */ /* 0x000fe80000100a00 */
[----:B------:R-:W-:Y:S04]  /*65a60*/  STL.64 [R1+0x3f8], R70 ;  /* 0x0003f84601007387 */ /* 0x000fe80000100a00 */
[----:B------:R-:W-:Y:S04]  /*65a70*/  STL.64 [R1+0x7508], R62 ;  /* 0x0075083e01007387 */ /* 0x000fe80000100a00 */
[----:B------:R-:W-:Y:S04]  /*65a80*/  STL.64 [R1+0x7500], R60 ;  /* 0x0075003c01007387 */ /* 0x000fe80000100a00 */
[----:B------:R-:W-:Y:S04]  /*65a90*/  STL.64 [R1+0x3e0], R64 ;  /* 0x0003e04001007387 */ /* 0x000fe80000100a00 */
[----:B------:R1:W-:Y:S02]  /*65aa0*/  STL.64 [R1+0x3e8], R66 ;  /* 0x0003e84201007387 */ /* 0x0003e40000100a00 */
[C---:B-1----:R-:W-:Y:S06]  /*65ab0*/  HMMA.1688.F32.TF32 R64, R236.reuse, R56, R188 ;  /* 0x00000038ec40723c */ /* 0x042fec00000810bc */
[----:B------:R-:W-:Y:S01]  /*65ac0*/  HMMA.1688.F32.TF32 R60, R236, R8, R84 ;  /* 0x00000008ec3c723c */ /* 0x000fe20000081054 */
[----:B------:R-:W2:-:S15]  /*65ad0*/  LDL.LU.64 R84, [R1+0x1430] ;  /* 0x0014300001547983 */ /* 0x000e9e0000300a00 */
[----:B------:R-:W-:-:S01]  /*65ae0*/  NOP ;  /* 0x0000000000007918 */ /* 0x000fc20000000000 */
[----:B------:R-:W-:Y:S04]  /*65af0*/  STL.64 [R1+0x3d0], R64 ;  /* 0x0003d04001007387 */ /* 0x000fe80000100a00 */
[----:B------:R-:W-:Y:S04]  /*65b00*/  STL.64 [R1+0x3d8], R66 ;  /* 0x0003d84201007387 */ /* 0x000fe80000100a00 */
[----:B------:R-:W2:Y:S04]  /*65b10*/  LDL.LU.64 R86, [R1+0x1438] ;  /* 0x0014380001567983 */ /* 0x000ea80000300a00 */
[----:B------:R-:W-:Y:S04]  /*65b20*/  STL.64 [R1+0x3c0], R60 ;  /* 0x0003c03c01007387 */ /* 0x000fe80000100a00 */
[----:B------:R1:W-:Y:S02]  /*65b30*/  STL.64 [R1+0x3c8], R62 ;  /* 0x0003c83e01007387 */ /* 0x0003e40000100a00 */
[C---:B-1----:R-:W-:Y:S02]  /*65b40*/  HMMA.1688.F32.TF32 R60, R236.reuse, R28, R80 ;  /* 0x0000001cec3c723c */ /* 0x042fe40000081050 */
[----:B------:R-:W3:Y:S04]  /*65b50*/  LDL.LU.64 R80, [R1+0x1420] ;  /* 0x0014200001507983 */ /* 0x000ee80000300a00 */
[----:B------:R-:W3:Y:S01]  /*65b60*/  LDL.LU.64 R82, [R1+0x1428] ;  /* 0x0014280001527983 */ /* 0x000ee20000300a00 */
[C---:B------:R-:W-:Y:S06]  /*65b70*/  HMMA.1688.F32.TF32 R68, R236.reuse, R44, R184 ;  /* 0x0000002cec44723c */ /* 0x040fec00000810b8 */
[C---:B------:R-:W-:Y:S10]  /*65b80*/  HMMA.1688.F32.TF32 R64, R236.reuse, R20, R76 ;  /* 0x00000014ec40723c */ /* 0x040ff4000008104c */
[----:B------:R-:W-:Y:S04]  /*65b90*/  STL.64 [R1+0x3b0], R60 ;  /* 0x0003b03c01007387 */ /* 0x000fe80000100a00 */
[----:B------:R4:W-:Y:S02]  /*65ba0*/  STL.64 [R1+0x3b8], R62 ;  /* 0x0003b83e01007387 */ /* 0x0009e40000100a00 */
[----:B----4-:R-:W-:Y:S02]  /*65bb0*/  HMMA.1688.F32.TF32 R60, R236, R48, R72 ;  /* 0x00000030ec3c723c */ /* 0x010fe40000081048 */
[----:B------:R1:W-:Y:S04]  /*65bc0*/  STL.64 [R1+0x390], R68 ;  /* 0x0003904401007387 */ /* 0x0003e80000100a00 */
[----:B------:R4:W-:Y:S04]  /*65bd0*/  STL.64 [R1+0x398], R70 ;  /* 0x0003984601007387 */ /* 0x0009e80000100a00 */
[----:B------:R-:W3:Y:S04]  /*65be0*/  LDL.LU.64 R76, [R1+0x1410] ;  /* 0x00141000014c7983 */ /* 0x000ee80000300a00 */
[----:B------:R4:W-:Y:S04]  /*65bf0*/  STL.64 [R1+0x380], R64 ;  /* 0x0003804001007387 */ /* 0x0009e80000100a00 */
[----:B------:R4:W-:Y:S04]  /*65c00*/  STL.64 [R1+0x388], R66 ;  /* 0x0003884201007387 */ /* 0x0009e80000100a00 */
[----:B------:R-:W3:Y:S04]  /*65c10*/  LDL.LU.64 R78, [R1+0x1418] ;  /* 0x00141800014e7983 */ /* 0x000ee80000300a00 */
[----:B------:R4:W-:Y:S04]  /*65c20*/  STL.64 [R1+0x360], R60 ;  /* 0x0003603c01007387 */ /* 0x0009e80000100a00 */
[----:B------:R4:W-:Y:S04]  /*65c30*/  STL.64 [R1+0x368], R62 ;  /* 0x0003683e01007387 */ /* 0x0009e80000100a00 */
[----:B------:R-:W3:Y:S04]  /*65c40*/  LDL.LU.64 R72, [R1+0x1400] ;  /* 0x0014000001487983 */ /* 0x000ee80000300a00 */
[----:B------:R-:W3:Y:S04]  /*65c50*/  LDL.LU.64 R74, [R1+0x1408] ;  /* 0x00140800014a7983 */ /* 0x000ee80000300a00 */
[----:B-1----:R-:W3:Y:S04]  /*65c60*/  LDL.LU.64 R68, [R1+0x13f0] ;  /* 0x0013f00001447983 */ /* 0x002ee80000300a00 */
[----:B----4-:R-:W4:Y:S04]  /*65c70*/  LDL.LU.64 R70, [R1+0x13f8] ;  /* 0x0013f80001467983 */ /* 0x010f280000300a00 */
[----:B------:R-:W4:Y:S04]  /*65c80*/  LDL.LU.64 R64, [R1+0x13e0] ;  /* 0x0013e00001407983 */ /* 0x000f280000300a00 */
[----:B------:R-:W4:Y:S04]  /*65c90*/  LDL.LU.64 R66, [R1+0x13e8] ;  /* 0x0013e80001427983 */ /* 0x000f280000300a00 */
[----:B------:R-:W4:Y:S04]  /*65ca0*/  LDL.LU.64 R60, [R1+0x13d0] ;  /* 0x0013d000013c7983 */ /* 0x000f280000300a00 */
[----:B------:R-:W4:Y:S01]  /*65cb0*/  LDL.LU.64 R62, [R1+0x13d8] ;  /* 0x0013d800013e7983 */ /* 0x000f220000300a00 */
[----:B------:R-:W-:Y:S01]  /*65cc0*/  IMAD.MOV.U32 R200, RZ, RZ, R210 ;  /* 0x000000ffffc87224 */ /* 0x000fe200078e00d2 */
[----:B------:R-:W-:-:S02]  /*65cd0*/  MOV R201, R214 ;  /* 0x000000d600c97202 */ /* 0x000fc40000000f00 */
[----:B------:R-:W4:Y:S01]  /*65ce0*/  LDL.LU R210, [R1+0x7624] ;  /* 0x0076240001d27983 */ /* 0x000f220000300800 */
[----:B------:R-:W-:Y:S02]  /*65cf0*/  IMAD.MOV.U32 R196, RZ, RZ, R215 ;  /* 0x000000ffffc47224 */ /* 0x000fe400078e00d7 */
[----:B------:R-:W-:Y:S01]  /*65d00*/  IMAD.MOV.U32 R197, RZ, RZ, R223 ;  /* 0x000000ffffc57224 */ /* 0x000fe200078e00df */
[----:B------:R-:W-:Y:S01]  /*65d10*/  MOV R249, R3 ;  /* 0x0000000300f97202 */ /* 0x000fe20000000f00 */
[----:B------:R-:W-:Y:S01]  /*65d20*/  IMAD.MOV.U32 R248, RZ, RZ, R222 ;  /* 0x000000fffff87224 */ /* 0x000fe200078e00de */
[C---:B--2---:R-:W-:Y:S06]  /*65d30*/  HMMA.1688.F32.TF32 R84, R236.reuse, R16, R84 ;  /* 0x00000010ec54723c */ /* 0x044fec0000081054 */
[----:B---3--:R-:W-:-:S15]  /*65d40*/  HMMA.1688.F32.TF32 R80, R236, R12, R80 ;  /* 0x0000000cec50723c */ /* 0x008fde0000081050 */
[----:B------:R-:W-:-:S02]  /*65d50*/  NOP ;  /* 0x0000000000007918 */ /* 0x000fc40000000000 */
[----:B------:R1:W-:Y:S04]  /*65d60*/  STL.64 [R1+0x350], R84 ;  /* 0x0003505401007387 */ /* 0x0003e80000100a00 */
[----:B------:R2:W-:Y:S04]  /*65d70*/  STL.64 [R1+0x358], R86 ;  /* 0x0003585601007387 */ /* 0x0005e80000100a00 */
[----:B------:R-:W3:Y:S04]  /*65d80*/  LDL.LU R214, [R1+0x7620] ;  /* 0x0076200001d67983 */ /* 0x000ee80000300800 */
[----:B------:R-:W3:Y:S04]  /*65d90*/  LDL.LU R215, [R1+0x761c] ;  /* 0x00761c0001d77983 */ /* 0x000ee80000300800 */
[----:B------:R2:W-:Y:S04]  /*65da0*/  STL.64 [R1+0x340], R80 ;  /* 0x0003405001007387 */ /* 0x0005e80000100a00 */
[----:B------:R2:W-:Y:S04]  /*65db0*/  STL.64 [R1+0x348], R82 ;  /* 0x0003485201007387 */ /* 0x0005e80000100a00 */
[----:B------:R-:W3:Y:S04]  /*65dc0*/  LDL.LU R223, [R1+0x7618] ;  /* 0x0076180001df7983 */ /* 0x000ee80000300800 */
[----:B------:R-:W3:Y:S04]  /*65dd0*/  LDL.LU R222, [R1+0x7614] ;  /* 0x0076140001de7983 */ /* 0x000ee80000300800 */
[----:B------:R-:W3:Y:S01]  /*65de0*/  LDL.LU R3, [R1+0x7610] ;  /* 0x0076100001037983 */ /* 0x000ee20000300800 */
[C---:B------:R-:W-:Y:S06]  /*65df0*/  HMMA.1688.F32.TF32 R76, R236.reuse, R32, R76 ;  /* 0x00000020ec4c723c */ /* 0x040fec000008104c */
[C---:B------:R-:W-:Y:S06]  /*65e00*/  HMMA.1688.F32.TF32 R72, R236.reuse, R40, R72 ;  /* 0x00000028ec48723c */ /* 0x040fec0000081048 */
[C---:B----4-:R-:W-:Y:S06]  /*65e10*/  HMMA.1688.F32.TF32 R68, R236.reuse, R4, R68 ;  /* 0x00000004ec44723c */ /* 0x050fec0000081044 */
[C---:B------:R-:W-:Y:S06]  /*65e20*/  HMMA.1688.F32.TF32 R64, R236.reuse, R52, R64 ;  /* 0x00000034ec40723c */ /* 0x040fec0000081040 */
[----:B------:R-:W-:Y:S01]  /*65e30*/  HMMA.1688.F32.TF32 R60, R236, R24, R60 ;  /* 0x00000018ec3c723c */ /* 0x000fe2000008103c */
[----:B------:R4:W-:Y:S04]  /*65e40*/  STL.64 [R1+0x330], R76 ;  /* 0x0003304c01007387 */ /* 0x0009e80000100a00 */
[----:B------:R4:W-:Y:S04]  /*65e50*/  STL.64 [R1+0x320], R72 ;  /* 0x0003204801007387 */ /* 0x0009e80000100a00 */
[----:B------:R4:W-:Y:S04]  /*65e60*/  STL.64 [R1+0x328], R74 ;  /* 0x0003284a01007387 */ /* 0x0009e80000100a00 */
        /* <DEDUP_REMOVED lines=10> */
[----:B------:R-:W3:Y:S04]  /*65f10*/  LDL.LU.64 R244, [R1+0x1350] ;  /* 0x0013500001f47983 */ /* 0x000ee80000300a00 */
[----:B------:R-:W3:Y:S01]  /*65f20*/  LDL.LU.64 R246, [R1+0x1358] ;  /* 0x0013580001f67983 */ /* 0x000ee20000300a00 */
[----:B------:R-:W-:-:S02]  /*65f30*/  IMAD.MOV.U32 R232, RZ, RZ, R252 ;  /* 0x000000ffffe87224 */ /* 0x000fc400078e00fc */
[----:B------:R-:W-:Y:S01]  /*65f40*/  IMAD.MOV.U32 R233, RZ, RZ, R2 ;  /* 0x000000ffffe97224 */ /* 0x000fe200078e0002 */
[----:B------:R-:W3:Y:S04]  /*65f50*/  LDL.LU.64 R192, [R1+0x1330] ;  /* 0x0013300001c07983 */ /* 0x000ee80000300a00 */
[----:B------:R-:W3:Y:S04]  /*65f60*/  LDL.LU.64 R194, [R1+0x1338] ;  /* 0x0013380001c27983 */ /* 0x000ee80000300a00 */
[----:B------:R-:W3:Y:S04]  /*65f70*/  LDL.LU.64 R188, [R1+0x1320] ;  /* 0x0013200001bc7983 */ /* 0x000ee80000300a00 */
[----:B------:R-:W3:Y:S04]  /*65f80*/  LDL.LU.64 R190, [R1+0x1328] ;  /* 0x0013280001be7983 */ /* 0x000ee80000300a00 */
[----:B------:R-:W3:Y:S04]  /*65f90*/  LDL.LU.64 R184, [R1+0x1310] ;  /* 0x0013100001b87983 */ /* 0x000ee80000300a00 */
[----:B------:R-:W3:Y:S04]  /*65fa0*/  LDL.LU.64 R186, [R1+0x1318] ;  /* 0x0013180001ba7983 */ /* 0x000ee80000300a00 */
[----:B-1----:R-:W3:Y:S01]  /*65fb0*/  LDL.LU.64 R84, [R1+0x1300] ;  /* 0x0013000001547983 */ /* 0x002ee20000300a00 */
[----:B------:R-:W-:-:S03]  /*65fc0*/  IMAD.MOV.U32 R252, RZ, RZ, R78 ;  /* 0x000000fffffc7224 */ /* 0x000fc600078e004e */
[----:B--2---:R-:W2:Y:S01]  /*65fd0*/  LDL.LU.64 R86, [R1+0x1308] ;  /* 0x0013080001567983 */ /* 0x004ea20000300a00 */
[----:B------:R-:W-:-:S03]  /*65fe0*/  MOV R2, R79 ;  /* 0x0000004f00027202 */ /* 0x000fc60000000f00 */
[----:B------:R-:W2:Y:S04]  /*65ff0*/  LDL.LU.64 R80, [R1+0x12f0] ;  /* 0x0012f00001507983 */ /* 0x000ea80000300a00 */
[----:B------:R-:W2:Y:S04]  /*66000*/  LDL.LU.64 R82, [R1+0x12f8] ;  /* 0x0012f80001527983 */ /* 0x000ea80000300a00 */
[----:B----4-:R-:W4:Y:S04]  /*66010*/  LDL.LU.64 R76, [R1+0x12e0] ;  /* 0x0012e000014c7983 */ /* 0x010f280000300a00 */
[----:B------:R-:W4:Y:S04]  /*66020*/  LDL.LU.64 R78, [R1+0x12e8] ;  /* 0x0012e800014e7983 */ /* 0x000f280000300a00 */
[----:B------:R-:W2:Y:S04]  /*66030*/  LDL.LU.64 R72, [R1+0x12d0] ;  /* 0x0012d00001487983 */ /* 0x000ea80000300a00 */
[----:B------:R-:W2:Y:S04]  /*66040*/  LDL.LU.64 R74, [R1+0x12d8] ;  /* 0x0012d800014a7983 */ /* 0x000ea80000300a00 */
[----:B------:R-:W4:Y:S04]  /*66050*/  LDL.LU.64 R68, [R1+0x12c0] ;  /* 0x0012c00001447983 */ /* 0x000f280000300a00 */
[----:B------:R-:W4:Y:S04]  /*66060*/  LDL.LU.64 R70, [R1+0x12c8] ;  /* 0x0012c80001467983 */ /* 0x000f280000300a00 */
[----:B------:R-:W4:Y:S04]  /*66070*/  LDL.LU.64 R64, [R1+0x12b0] ;  /* 0x0012b00001407983 */ /* 0x000f280000300a00 */
[----:B------:R-:W4:Y:S04]  /*66080*/  LDL.LU.64 R66, [R1+0x12b8] ;  /* 0x0012b80001427983 */ /* 0x000f280000300a00 */
[----:B------:R-:W4:Y:S04]  /*66090*/  LDL.LU.64 R60, [R1+0x12a0] ;  /* 0x0012a000013c7983 */ /* 0x000f280000300a00 */
[----:B------:R-:W4:Y:S01]  /*660a0*/  LDL.LU.64 R62, [R1+0x12a8] ;  /* 0x0012a800013e7983 */ /* 0x000f220000300a00 */
[----:B---3--:R-:W-:Y:S03]  /*660b0*/  HMMA.1688.F32.TF32 R236, R236, R36, R224 ;  /* 0x00000024ecec723c */ /* 0x008fe600000810e0 */
[----:B------:R-:W3:Y:S04]  /*660c0*/  LDL.LU.64 R226, [R1+0x7608] ;  /* 0x0076080001e27983 */ /* 0x000ee80000300a00 */
[----:B------:R-:W3:Y:S01]  /*660d0*/  LDL.LU.64 R224, [R1+0x7600] ;  /* 0x0076000001e07983 */ /* 0x000ee20000300a00 */
[C---:B------:R-:W-:Y:S06]  /*660e0*/  HMMA.1688.F32.TF32 R232, R240.reuse, R232, R228 ;  /* 0x000000e8f0e8723c */ /* 0x040fec00000810e4 */
[C---:B------:R-:W-:Y:S09]  /*660f0*/  HMMA.1688.F32.TF32 R248, R240.reuse, R248, R244 ;  /* 0x000000f8f0f8723c */ /* 0x040ff200000810f4 */
[----:B------:R1:W-:Y:S04]  /*66100*/  STL.64 [R1+0xa0], R236 ;  /* 0x0000a0ec01007387 */ /* 0x0003e80000100a00 */
[----:B------:R1:W-:Y:S04]  /*66110*/  STL.64 [R1+0xa8], R238 ;  /* 0x0000a8ee01007387 */ /* 0x0003e80000100a00 */
[----:B-1----:R-:W3:Y:S04]  /*66120*/  LDL.LU.64 R236, [R1+0x1340] ;  /* 0x0013400001ec7983 */ /* 0x002ee80000300a00 */
[----:B------:R-:W3:Y:S04]  /*66130*/  LDL.LU.64 R238, [R1+0x1348] ;  /* 0x0013480001ee7983 */ /* 0x000ee80000300a00 */
[----:B------:R-:W3:Y:S04]  /*66140*/  LDL.LU.64 R230, [R1+0x75f8] ;  /* 0x0075f80001e67983 */ /* 0x000ee80000300a00 */
[----:B------:R-:W3:Y:S04]  /*66150*/  LDL.LU.64 R228, [R1+0x75f0] ;  /* 0x0075f00001e47983 */ /* 0x000ee80000300a00 */
[----:B------:R-:W-:Y:S04]  /*66160*/  STL.64 [R1+0x1030], R232 ;  /* 0x001030e801007387 */ /* 0x000fe80000100a00 */
        /* <DEDUP_REMOVED lines=8> */
[----:B------:R-:W3:Y:S01]  /*661f0*/  LDL.LU.64 R248, [R1+0x75c0] ;  /* 0x0075c00001f87983 */ /* 0x000ee20000300a00 */
[C---:B------:R-:W-:Y:S06]  /*66200*/  HMMA.1688.F32.TF32 R192, R240.reuse, R200, R192 ;  /* 0x000000c8f0c0723c */ /* 0x040fec00000810c0 */
[C---:B--2---:R-:W-:Y:S06]  /*66210*/  HMMA.1688.F32.TF32 R72, R240.reuse, R220, R72 ;  /* 0x000000dcf048723c */ /* 0x044fec0000081048 */
[C---:B----4-:R-:W-:Y:S06]  /*66220*/  HMMA.1688.F32.TF32 R68, R240.reuse, R216, R68 ;  /* 0x000000d8f044723c */ /* 0x050fec0000081044 */
[C---:B------:R-:W-:Y:S06]  /*66230*/  HMMA.1688.F32.TF32 R64, R240.reuse, R212, R64 ;  /* 0x000000d4f040723c */ /* 0x040fec0000081040 */
[C---:B---3--:R-:W-:Y:S06]  /*66240*/  HMMA.1688.F32.TF32 R76, R240.reuse, R224, R76 ;  /* 0x000000e0f04c723c */ /* 0x048fec000008104c */
[C---:B------:R-:W-:Y:S06]  /*66250*/  HMMA.1688.F32.TF32 R196, R240.reuse, R196, R236 ;  /* 0x000000c4f0c4723c */ /* 0x040fec00000810ec */
[C---:B------:R-:W-:Y:S06]  /*66260*/  HMMA.1688.F32.TF32 R80, R240.reuse, R228, R80 ;  /* 0x000000e4f050723c */ /* 0x040fec0000081050 */
[C---:B------:R-:W-:Y:S06]  /*66270*/  HMMA.1688.F32.TF32 R84, R240.reuse, R232, R84 ;  /* 0x000000e8f054723c */ /* 0x040fec0000081054 */
[C---:B------:R-:W-:Y:S05]  /*66280*/  HMMA.1688.F32.TF32 R184, R240.reuse, R244, R184 ;  /* 0x000000f4f0b8723c */ /* 0x040fea00000810b8 */
[----:B------:R1:W-:Y:S01]  /*66290*/  STL.64 [R1+0x1010], R196 ;  /* 0x001010c401007387 */ /* 0x0003e20000100a00 */
[----:B------:R-:W-:Y:S03]  /*662a0*/  HMMA.1688.F32.TF32 R188, R240, R248, R188 ;  /* 0x000000f8f0bc723c */ /* 0x000fe600000810bc */
[----:B------:R2:W-:Y:S04]  /*662b0*/  STL.64 [R1+0x1018], R198 ;  /* 0x001018c601007387 */ /* 0x0005e80000100a00 */
[----:B------:R3:W-:Y:S04]  /*662c0*/  STL.64 [R1+0x1000], R192 ;  /* 0x001000c001007387 */ /* 0x0007e80000100a00 */
[----:B------:R4:W-:-:S12]  /*662d0*/  STL.64 [R1+0x1008], R194 ;  /* 0x001008c201007387 */ /* 0x0009d80000100a00 */
[----:B------:R4:W-:Y:S04]  /*662e0*/  STL.64 [R1+0xff0], R188 ;  /* 0x000ff0bc01007387 */ /* 0x0009e80000100a00 */
[----:B------:R4:W-:Y:S04]  /*662f0*/  STL.64 [R1+0xff8], R190 ;  /* 0x000ff8be01007387 */ /* 0x0009e80000100a00 */
[----:B------:R4:W-:Y:S04]  /*66300*/  STL.64 [R1+0xfe0], R184 ;  /* 0x000fe0b801007387 */ /* 0x0009e80000100a00 */
[----:B------:R4:W-:Y:S04]  /*66310*/  STL.64 [R1+0xfe8], R186 ;  /* 0x000fe8ba01007387 */ /* 0x0009e80000100a00 */
[----:B------:R-:W-:Y:S04]  /*66320*/  STL.64 [R1+0xfd0], R84 ;  /* 0x000fd05401007387 */ /* 0x000fe80000100a00 */
[----:B------:R-:W-:Y:S04]  /*66330*/  STL.64 [R1+0xfd8], R86 ;  /* 0x000fd85601007387 */ /* 0x000fe80000100a00 */
[----:B------:R4:W-:Y:S04]  /*66340*/  STL.64 [R1+0x74e0], R226 ;  /* 0x0074e0e201007387 */ /* 0x0009e80000100a00 */
        /* <DEDUP_REMOVED lines=10> */
[----:B------:R4:W-:Y:S04]  /*663f0*/  STL.64 [R1+0xf80], R64 ;  /* 0x000f804001007387 */ /* 0x0009e80000100a00 */
[----:B------:R4:W-:Y:S04]  /*66400*/  STL.64 [R1+0xf88], R66 ;  /* 0x000f884201007387 */ /* 0x0009e80000100a00 */
[----:B------:R-:W4:Y:S04]  /*66410*/  LDL.LU.64 R200, [R1+0x1290] ;  /* 0x0012900001c87983 */ /* 0x000f280000300a00 */
[----:B------:R-:W4:Y:S01]  /*66420*/  LDL.LU.64 R202, [R1+0x1298] ;  /* 0x0012980001ca7983 */ /* 0x000f220000300a00 */
[----:B------:R-:W-:-:S15]  /*66430*/  HMMA.1688.F32.TF32 R60, R240, R208, R60 ;  /* 0x000000d0f03c723c */ /* 0x000fde000008103c */
[----:B------:R-:W-:-:S08]  /*66440*/  NOP ;  /* 0x0000000000007918 */ /* 0x000fd00000000000 */
[----:B------:R4:W-:Y:S04]  /*66450*/  STL.64 [R1+0xf70], R60 ;  /* 0x000f703c01007387 */ /* 0x0009e80000100a00 */
[----:B------:R4:W-:Y:S04]  /*66460*/  STL.64 [R1+0xf78], R62 ;  /* 0x000f783e01007387 */ /* 0x0009e80000100a00 */
[----:B-1----:R-:W4:Y:S04]  /*66470*/  LDL.LU.64 R196, [R1+0x1280] ;  /* 0x0012800001c47983 */ /* 0x002f280000300a00 */
[----:B--2---:R-:W2:Y:S04]  /*66480*/  LDL.LU.64 R198, [R1+0x1288] ;  /* 0x0012880001c67983 */ /* 0x004ea80000300a00 */
        /* <DEDUP_REMOVED lines=29> */
[----:B------:R-:W-:-:S08]  /*66660*/  NOP ;  /* 0x0000000000007918 */ /* 0x000fd00000000000 */
[----:B------:R-:W-:Y:S04]  /*66670*/  STL.64 [R1+0xf60], R200 ;  /* 0x000f60c801007387 */ /* 0x000fe80000100a00 */
[----:B------:R1:W-:Y:S04]  /*66680*/  STL.64 [R1+0xf68], R202 ;  /* 0x000f68ca01007387 */ /* 0x0003e80000100a00 */
[----:B-1----:R-:W4:Y:S04]  /*66690*/  LDL.LU.64 R202, [R1+0x75b8] ;  /* 0x0075b80001ca7983 */ /* 0x002f280000300a00 */
[----:B------:R-:W2:Y:S02]  /*666a0*/  LDL.LU.64 R200, [R1+0x75b0] ;  /* 0x0075b00001c87983 */ /* 0x000ea40000300a00 */
[----:B--2---:R-:W-:-:S15]  /*666b0*/  HMMA.1688.F32.TF32 R196, R240, R200, R196 ;  /* 0x000000c8f0c4723c */ /* 0x004fde00000810c4 */
[----:B------:R-:W-:-:S08]  /*666c0*/  NOP ;  /* 0x0000000000007918 */ /* 0x000fd00000000000 */
[----:B------:R-:W-:Y:S04]  /*666d0*/  STL.64 [R1+0xf50], R196 ;  /* 0x000f50c401007387 */ /* 0x000fe80000100a00 */
[----:B------:R1:W-:Y:S04]  /*666e0*/  STL.64 [R1+0xf58], R198 ;  /* 0x000f58c601007387 */ /* 0x0003e80000100a00 */
[----:B-1----:R-:W2:Y:S04]  /*666f0*/  LDL.LU.64 R198, [R1+0x75a8] ;  /* 0x0075a80001c67983 */ /* 0x002ea80000300a00 */
[----:B------:R-:W3:Y:S02]  /*66700*/  LDL.LU.64 R196, [R1+0x75a0] ;  /* 0x0075a00001c47983 */ /* 0x000ee40000300a00 */
[----:B---3--:R-:W-:-:S15]  /*66710*/  HMMA.1688.F32.TF32 R192, R240, R196, R192 ;  /* 0x000000c4f0c0723c */ /* 0x008fde00000810c0 */
[----:B------:R-:W-:-:S08]  /*66720*/  NOP ;  /* 0x0000000000007918 */ /* 0x000fd00000000000 */
[----:B------:R-:W-:Y:S04]  /*66730*/  STL.64 [R1+0xf40], R192 ;  /* 0x000f40c001007387 */ /* 0x000fe80000100a00 */
[----:B------:R1:W-:Y:S04]  /*66740*/  STL.64 [R1+0xf48], R194 ;  /* 0x000f48c201007387 */ /* 0x0003e80000100a00 */
[----:B-1----:R-:W3:Y:S04]  /*66750*/  LDL.LU.64 R194, [R1+0x7598] ;  /* 0x0075980001c27983 */ /* 0x002ee80000300a00 */
[----:B------:R-:W4:Y:S02]  /*66760*/  LDL.LU.64 R192, [R1+0x7590] ;  /* 0x0075900001c07983 */ /* 0x000f240000300a00 */
[----:B----4-:R-:W-:-:S15]  /*66770*/  HMMA.1688.F32.TF32 R188, R240, R192, R188 ;  /* 0x000000c0f0bc723c */ /* 0x010fde00000810bc */
        /* <DEDUP_REMOVED lines=25> */
[----:B------:R1:W-:Y:S04]  /*66910*/  STL.64 [R1+0xf00], R224 ;  /* 0x000f00e001007387 */ /* 0x0003e80000100a00 */
[----:B------:R3:W-:Y:S04]  /*66920*/  STL.64 [R1+0xf08], R226 ;  /* 0x000f08e201007387 */ /* 0x0007e80000100a00 */
[----:B------:R4:W-:Y:S04]  /*66930*/  STL.64 [R1+0xef0], R216 ;  /* 0x000ef0d801007387 */ /* 0x0009e80000100a00 */
[----:B------:R2:W-:Y:S04]  /*66940*/  STL.64 [R1+0xef8], R218 ;  /* 0x000ef8da01007387 */ /* 0x0005e80000100a00 */
[----:B------:R2:W-:Y:S04]  /*66950*/  STL.64 [R1+0xee0], R212 ;  /* 0x000ee0d401007387 */ /* 0x0005e80000100a00 */
[----:B------:R2:W-:Y:S04]  /*66960*/  STL.64 [R1+0xee8], R214 ;  /* 0x000ee8d601007387 */ /* 0x0005e80000100a00 */
        /* <DEDUP_REMOVED lines=37> */
[----:B------:R-:W-:Y:S04]  /*66bc0*/  LDS R236, [R0+UR10+0x40800] ;  /* 0x0408000a00ec7984 */ /* 0x000fe80008000800 */
[----:B------:R-:W-:Y:S01]  /*66bd0*/  LDS R238, [R0+UR10+0x40c00] ;  /* 0x040c000a00ee7984 */ /* 0x000fe20008000800 */
[C---:B---3--:R-:W-:Y:S06]  /*66be0*/  HMMA.1688.F32.TF32 R224, R240.reuse, R140, R224 ;  /* 0x0000008cf0e0723c */ /* 0x048fec00000810e0 */
[C---:B----4-:R-:W-:Y:S06]  /*66bf0*/  HMMA.1688.F32.TF32 R216, R240.reuse, R136, R216 ;  /* 0x00000088f0d8723c */ /* 0x050fec00000810d8 */
[C---:B--2---:R-:W-:Y:S06]  /*66c00*/  HMMA.1688.F32.TF32 R212, R240.reuse, R132, R212 ;  /* 0x00000084f0d4723c */ /* 0x044fec00000810d4 */
        /* <DEDUP_REMOVED lines=14> */
[----:B------:R-:W2:Y:S04]  /*66cf0*/  LDL R125, [R1+0x2974] ;  /* 0x00297400017d7983 */ /* 0x000ea80000100800 */
        /* <DEDUP_REMOVED lines=19> */
[----:B------:R-:W3:Y:S04]  /*66e30*/  LDL.LU.64 R120, [R1+0x9d0] ;  /* 0x0009d00001787983 */ /* 0x000ee80000300a00 */
        /* <DEDUP_REMOVED lines=20> */
[----:B--2---:R-:W-:Y:S04]  /*66f80*/  LDS R237, [R125+UR10+0x40800] ;  /* 0x0408000a7ded7984 */ /* 0x004fe80008000800 */
[----:B------:R-:W1:Y:S01]  /*66f90*/  LDS R239, [R125+UR10+0x40c00] ;  /* 0x040c000a7def7984 */ /* 0x000e620008000800 */
[C---:B---3--:R-:W-:Y:S06]  /*66fa0*/  HMMA.1688.F32.TF32 R160, R240.reuse, R96, R160 ;  /* 0x00000060f0a0723c */ /* 0x048fec00000810a0 */
[C---:B----4-:R-:W-:Y:S06]  /*66fb0*/  HMMA.1688.F32.TF32 R120, R240.reuse, R92, R120 ;  /* 0x0000005cf078723c */ /* 0x050fec0000081078 */
[C---:B------:R-:W-:Y:S11]  /*66fc0*/  HMMA.1688.F32.TF32 R84, R240.reuse, R88, R84 ;  /* 0x00000058f054723c */ /* 0x040ff60000081054 */
[----:B------:R2:W-:Y:S04]  /*66fd0*/  STL.64 [R1+0x9e0], R160 ;  /* 0x0009e0a001007387 */ /* 0x0005e80000100a00 */
[----:B------:R3:W-:Y:S04]  /*66fe0*/  STL.64 [R1+0x9e8], R162 ;  /* 0x0009e8a201007387 */ /* 0x0007e80000100a00 */
[----:B------:R-:W4:Y:S04]  /*66ff0*/  LDL.LU.64 R226, [R1+0x4b8] ;  /* 0x0004b80001e27983 */ /* 0x000f280000300a00 */
[----:B------:R1:W-:Y:S04]  /*67000*/  STL.64 [R1+0x9d0], R120 ;  /* 0x0009d07801007387 */ /* 0x0003e80000100a00 */
[----:B------:R1:W-:Y:S04]  /*67010*/  STL.64 [R1+0x9d8], R122 ;  /* 0x0009d87a01007387 */ /* 0x0003e80000100a00 */
[----:B--2---:R-:W2:Y:S04]  /*67020*/  LDL.LU.64 R160, [R1+0x3a0] ;  /* 0x0003a00001a07983 */ /* 0x004ea80000300a00 */
[----:B---3--:R-:W2:Y:S04]  /*67030*/  LDL.LU.64 R162, [R1+0x3a8] ;  /* 0x0003a80001a27983 */ /* 0x008ea80000300a00 */
[----:B-1----:R-:W3:Y:S04]  /*67040*/  LDL.LU.64 R120, [R1+0x370] ;  /* 0x0003700001787983 */ /* 0x002ee80000300a00 */
[----:B------:R-:W3:Y:S04]  /*67050*/  LDL.LU.64 R122, [R1+0x378] ;  /* 0x00037800017a7983 */ /* 0x000ee80000300a00 */
        /* <DEDUP_REMOVED lines=39> */
[----:B------:R-:W4:Y:S01]  /*672d0*/  LDL.LU.64 R60, [R1+0x7500] ;  /* 0x00750000013c7983 */ /* 0x000f220000300a00 */
[----:B------:R-:W-:-:S15]  /*672e0*/  HMMA.1688.F32.TF32 R212, R240, R56, R212 ;  /* 0x00000038f0d4723c */ /* 0x000fde00000810d4 */
[----:B------:R-:W-:-:S08]  /*672f0*/  NOP ;  /* 0x0000000000007918 */ /* 0x000fd00000000000 */
[----:B------:R-:W-:Y:S01]  /*67300*/  STL.64 [R1+0x4f0], R212 ;  /* 0x0004f0d401007387 */ /* 0x000fe20000100a00 */
[----:B----4-:R-:W-:Y:S07]  /*67310*/  HMMA.1688.F32.TF32 R216, R240, R60, R216 ;  /* 0x0000003cf0d8723c */ /* 0x010fee00000810d8 */
[----:B------:R-:W-:-:S15]  /*67320*/  IMAD.MOV.U32 R60, RZ, RZ, R215 ;  /* 0x000000ffff3c7224 */ /* 0x000fde00078e00d7 */
[----:B------:R-:W-:-:S01]  /*67330*/  NOP ;  /* 0x0000000000007918 */ /* 0x000fc20000000000 */
[----:B------:R1:W-:Y:S04]  /*67340*/  STL.64 [R1+0x610], R216 ;  /* 0x000610d801007387 */ /* 0x0003e80000100a00 */
[----:B------:R4:W-:Y:S04]  /*67350*/  STL.64 [R1+0x618], R218 ;  /* 0x000618da01007387 */ /* 0x0009e80000100a00 */
[----:B------:R2:W-:Y:S04]  /*67360*/  STL [R1+0x4f8], R214 ;  /* 0x0004f8d601007387 */ /* 0x0005e80000100800 */
[----:B-1----:R-:W3:Y:S04]  /*67370*/  LDL.LU.64 R216, [R1+0x2e0] ;  /* 0x0002e00001d87983 */ /* 0x002ee80000300a00 */
[----:B----4-:R-:W3:Y:S04]  /*67380*/  LDL.LU.64 R218, [R1+0x2e8] ;  /* 0x0002e80001da7983 */ /* 0x010ee80000300a00 */
[----:B------:R-:W4:Y:S04]  /*67390*/  LDL.LU.64 R212, [R1+0x260] ;  /* 0x0002600001d47983 */ /* 0x000f280000300a00 */
[----:B--2---:R-:W4:Y:S01]  /*673a0*/  LDL.LU.64 R214, [R1+0x268] ;  /* 0x0002680001d67983 */ /* 0x004f220000300a00 */
[C---:B------:R-:W-:Y:S06]  /*673b0*/  HMMA.1688.F32.TF32 R224, R240.reuse, R8, R224 ;  /* 0x00000008f0e0723c */ /* 0x040fec00000810e0 */
[C---:B------:R-:W-:Y:S06]  /*673c0*/  HMMA.1688.F32.TF32 R160, R240.reuse, R28, R160 ;  /* 0x0000001cf0a0723c */ /* 0x040fec00000810a0 */
[----:B------:R-:W-:Y:S11]  /*673d0*/  HMMA.1688.F32.TF32 R120, R240, R44, R120 ;  /* 0x0000002cf078723c */ /* 0x000ff60000081078 */
[----:B------:R-:W-:Y:S04]  /*673e0*/  STL.64 [R1+0x1110], R224 ;  /* 0x001110e001007387 */ /* 0x000fe80000100a00 */
[----:B------:R-:W-:Y:S04]  /*673f0*/  STL.64 [R1+0x1118], R226 ;  /* 0x001118e201007387 */ /* 0x000fe80000100a00 */
[----:B------:R1:W-:Y:S04]  /*67400*/  STL.64 [R1+0x1100], R160 ;  /* 0x001100a001007387 */ /* 0x0003e80000100a00 */
[----:B------:R2:W-:Y:S01]  /*67410*/  STL.64 [R1+0x1108], R162 ;  /* 0x001108a201007387 */ /* 0x0005e20000100a00 */
[----:B------:R-:W-:Y:S01]  /*67420*/  IMAD.MOV.U32 R249, RZ, RZ, R120 ;  /* 0x000000fffff97224 */ /* 0x000fe200078e0078 */
[----:B------:R-:W-:Y:S01]  /*67430*/  MOV R245, R122 ;  /* 0x0000007a00f57202 */ /* 0x000fe20000000f00 */
[----:B------:R-:W-:-:S02]  /*67440*/  IMAD.MOV.U32 R248, RZ, RZ, R121 ;  /* 0x000000fffff87224 */ /* 0x000fc400078e0079 */
[----:B------:R-:W-:Y:S01]  /*67450*/  IMAD.MOV.U32 R244, RZ, RZ, R123 ;  /* 0x000000fffff47224 */ /* 0x000fe200078e007b */
[----:B-1----:R-:W4:Y:S04]  /*67460*/  LDL.LU.64 R160, [R1+0x220] ;  /* 0x0002200001a07983 */ /* 0x002f280000300a00 */
[----:B--2---:R-:W2:Y:S04]  /*67470*/  LDL.LU.64 R162, [R1+0x228] ;  /* 0x0002280001a27983 */ /* 0x004ea80000300a00 */
[----:B------:R-:W2:Y:S04]  /*67480*/  LDL.LU.64 R120, [R1+0x100] ;  /* 0x0001000001787983 */ /* 0x000ea80000300a00 */
[----:B------:R-:W2:Y:S04]  /*67490*/  LDL.LU.64 R122, [R1+0x108] ;  /* 0x00010800017a7983 */ /* 0x000ea80000300a00 */
[----:B------:R1:W-:Y:S04]  /*674a0*/  STL [R1+0x6dcc], R244 ;  /* 0x006dccf401007387 */ /* 0x0003e80000100800 */
[----:B------:R-:W-:Y:S04]  /*674b0*/  STL [R1+0x6dc8], R245 ;  /* 0x006dc8f501007387 */ /* 0x000fe80000100800 */
[----:B------:R1:W-:Y:S04]  /*674c0*/  STL [R1+0x6dc4], R248 ;  /* 0x006dc4f801007387 */ /* 0x0003e80000100800 */
[----:B------:R1:W-:Y:S01]  /*674d0*/  STL [R1+0x6dc0], R249 ;  /* 0x006dc0f901007387 */ /* 0x0003e20000100800 */
[C---:B---3--:R-:W-:Y:S06]  /*674e0*/  HMMA.1688.F32.TF32 R216, R240.reuse, R20, R216 ;  /* 0x00000014f0d8723c */ /* 0x048fec00000810d8 */
[----:B----4-:R-:W-:-:S15]  /*674f0*/  HMMA.1688.F32.TF32 R212, R240, R48, R212 ;  /* 0x00000030f0d4723c */ /* 0x010fde00000810d4 */
[----:B------:R-:W-:-:S02]  /*67500*/  NOP ;  /* 0x0000000000007918 */ /* 0x000fc40000000000 */
[----:B------:R-:W-:Y:S04]  /*67510*/  STL.64 [R1+0x10e0], R216 ;  /* 0x0010e0d801007387 */ /* 0x000fe80000100a00 */
[----:B------:R-:W-:Y:S03]  /*67520*/  STL.64 [R1+0x10e8], R218 ;  /* 0x0010e8da01007387 */ /* 0x000fe60000100a00 */
[----:B-1----:R-:W-:Y:S01]  /*67530*/  IMAD.MOV.U32 R244, RZ, RZ, R212 ;  /* 0x000000fffff47224 */ /* 0x002fe200078e00d4 */
[----:B------:R-:W-:Y:S01]  /*67540*/  MOV R248, R214 ;  /* 0x000000d600f87202 */ /* 0x000fe20000000f00 */
[----:B------:R-:W-:Y:S02]  /*67550*/  IMAD.MOV.U32 R245, RZ, RZ, R213 ;  /* 0x000000fffff57224 */ /* 0x000fe400078e00d5 */
[----:B------:R-:W-:Y:S01]  /*67560*/  IMAD.MOV.U32 R249, RZ, RZ, R215 ;  /* 0x000000fffff97224 */ /* 0x000fe200078e00d7 */
[----:B------:R-:W3:Y:S04]  /*67570*/  LDL.LU.64 R212, [R1+0xc0] ;  /* 0x0000c00001d47983 */ /* 0x000ee80000300a00 */
[----:B------:R-:W3:Y:S01]  /*67580*/  LDL.LU.64 R214, [R1+0xc8] ;  /* 0x0000c80001d67983 */ /* 0x000ee20000300a00 */
[C---:B--2---:R-:W-:Y:S06]  /*67590*/  HMMA.1688.F32.TF32 R160, R240.reuse, R16, R160 ;  /* 0x00000010f0a0723c */ /* 0x044fec00000810a0 */
[----:B------:R-:W-:-:S15]  /*675a0*/  HMMA.1688.F32.TF32 R120, R240, R12, R120 ;  /* 0x0000000cf078723c */ /* 0x000fde0000081078 */
[----:B------:R-:W-:-:S02]  /*675b0*/  NOP ;  /* 0x0000000000007918 */ /* 0x000fc40000000000 */
[----:B------:R1:W-:Y:S04]  /*675c0*/  STL.64 [R1+0x10c0], R160 ;  /* 0x0010c0a001007387 */ /* 0x0003e80000100a00 */
[----:B------:R2:W-:Y:S03]  /*675d0*/  STL.64 [R1+0x10c8], R162 ;  /* 0x0010c8a201007387 */ /* 0x0005e60000100a00 */
[----:B------:R-:W-:Y:S01]  /*675e0*/  IMAD.MOV.U32 R65, RZ, RZ, R120 ;  /* 0x000000ffff417224 */ /* 0x000fe200078e0078 */
[----:B------:R-:W-:Y:S01]  /*675f0*/  MOV R57, R122 ;  /* 0x0000007a00397202 */ /* 0x000fe20000000f00 */
[----:B------:R-:W-:Y:S02]  /*67600*/  IMAD.MOV.U32 R64, RZ, RZ, R121 ;  /* 0x000000ffff407224 */ /* 0x000fe400078e0079 */
[----:B------:R-:W-:Y:S01]  /*67610*/  IMAD.MOV.U32 R56, RZ, RZ, R123 ;  /* 0x000000ffff387224 */ /* 0x000fe200078e007b */
[----:B------:R-:W4:Y:S04]  /*67620*/  LDL.LU.64 R120, [R1+0x90] ;  /* 0x0000900001787983 */ /* 0x000f280000300a00 */
[----:B------:R-:W4:Y:S04]  /*67630*/  LDL.LU.64 R122, [R1+0x98] ;  /* 0x00009800017a7983 */ /* 0x000f280000300a00 */
[----:B-1----:R-:W4:Y:S04]  /*67640*/  LDL.LU.64 R160, [R1+0x80] ;  /* 0x0000800001a07983 */ /* 0x002f280000300a00 */
[----:B--2---:R-:W2:Y:S04]  /*67650*/  LDL.LU.64 R162, [R1+0x88] ;  /* 0x0000880001a27983 */ /* 0x004ea80000300a00 */
[----:B------:R-:W-:Y:S04]  /*67660*/  STL.64 [R1+0x71e8], R66 ;  /* 0x0071e84201007387 */ /* 0x000fe80000100a00 */
[----:B------:R-:W-:Y:S04]  /*67670*/  STL.64 [R1+0x71e0], R64 ;  /* 0x0071e04001007387 */ /* 0x000fe80000100a00 */
[----:B------:R-:W-:Y:S04]  /*67680*/  STL.64 [R1+0x71c8], R58 ;  /* 0x0071c83a01007387 */ /* 0x000fe80000100a00 */
[----:B------:R-:W-:Y:S04]  /*67690*/  STL.64 [R1+0x71c0], R56 ;  /* 0x0071c03801007387 */ /* 0x000fe80000100a00 */
[----:B------:R1:W-:Y:S01]  /*676a0*/  STL.64 [R1+0x7158], R14 ;  /* 0x0071580e01007387 */ /* 0x0003e20000100a00 */
[----:B---3--:R-:W-:-:S15]  /*676b0*/  HMMA.1688.F32.TF32 R212, R240, R32, R212 ;  /* 0x00000020f0d4723c */ /* 0x008fde00000810d4 */
[----:B------:R-:W-:-:S08]  /*676c0*/  NOP ;  /* 0x0000000000007918 */ /* 0x000fd00000000000 */
[----:B------:R-:W-:Y:S04]  /*676d0*/  STL.64 [R1+0x10a8], R214 ;  /* 0x0010a8d601007387 */ /* 0x000fe80000100a00 */
[----:B------:R-:W3:Y:S04]  /*676e0*/  LDL.LU.64 R12, [R1+0x70] ;  /* 0x00007000010c7983 */ /* 0x000ee80000300a00 */
[----:B-1----:R-:W3:Y:S01]  /*676f0*/  LDL.LU.64 R14, [R1+0x78] ;  /* 0x00007800010e7983 */ /* 0x002ee20000300a00 */
[----:B------:R-:W-:Y:S02]  /*67700*/  IMAD.MOV.U32 R193, RZ, RZ, R213 ;  /* 0x000000ffffc17224 */ /* 0x000fe400078e00d5 */
[----:B------:R-:W-:Y:S01]  /*67710*/  IMAD.MOV.U32 R192, RZ, RZ, R212 ;  /* 0x000000ffffc07224 */ /* 0x000fe200078e00d4 */
[----:B----4-:R-:W-:Y:S02]  /*67720*/  HMMA.1688.F32.TF32 R56, R240, R40, R120 ;  /* 0x00000028f038723c */ /* 0x010fe40000081078 */
[----:B------:R-:W-:Y:S04]  /*67730*/  STL [R1+0x6d54], R193 ;  /* 0x006d54c101007387 */ /* 0x000fe80000100800 */
[----:B------:R-:W-:-:S15]  /*67740*/  STL [R1+0x6d50], R192 ;  /* 0x006d50c001007387 */ /* 0x000fde0000100800 */
[----:B------:R-:W-:-:S02]  /*67750*/  NOP ;  /* 0x0000000000007918 */ /* 0x000fc40000000000 */
[----:B------:R2:W-:Y:S01]  /*67760*/  STL.64 [R1+0x1098], R58 ;  /* 0x0010983a01007387 */ /* 0x0005e20000100a00 */
[----:B------:R-:W-:Y:S01]  /*67770*/  MOV R196, R56 ;  /* 0x0000003800c47202 */ /* 0x000fe20000000f00 */
[----:B------:R-:W-:Y:S02]  /*67780*/  IMAD.MOV.U32 R197, RZ, RZ, R57 ;  /* 0x000000ffffc57224 */ /* 0x000fe400078e0039 */
[----:B------:R-:W4:Y:S04]  /*67790*/  LDL.LU R120, [R1+0x740] ;  /* 0x0007400001787983 */ /* 0x000f280000300800 */
[----:B------:R-:W4:Y:S01]  /*677a0*/  LDL.LU R121, [R1+0x744] ;  /* 0x0007440001797983 */ /* 0x000f220000300800 */
[C---:B--2---:R-:W-:Y:S03]  /*677b0*/  HMMA.1688.F32.TF32 R56, R240.reuse, R4, R160 ;  /* 0x00000004f038723c */ /* 0x044fe600000810a0 */
[----:B------:R-:W4:Y:S04]  /*677c0*/  LDL.LU R122, [R1+0x748] ;  /* 0x00074800017a7983 */ /* 0x000f280000300800 */
[----:B------:R-:W4:Y:S04]  /*677d0*/  LDL.LU R123, [R1+0x74c] ;  /* 0x00074c00017b7983 */ /* 0x000f280000300800 */
[----:B------:R-:W4:Y:S04]  /*677e0*/  LDL.64 R218, [R1+0x38] ;  /* 0x0000380001da7983 */ /* 0x000f280000100a00 */
[----:B------:R-:W-:Y:S09]  /*677f0*/  STL [R1+0x6d5c], R196 ;  /* 0x006d5cc401007387 */ /* 0x000ff20000100800 */
[----:B------:R-:W-:Y:S01]  /*67800*/  IMAD.MOV.U32 R200, RZ, RZ, R56 ;  /* 0x000000ffffc87224 */ /* 0x000fe200078e0038 */
[----:B------:R-:W-:Y:S04]  /*67810*/  STL.64 [R1+0x1088], R58 ;  /* 0x0010883a01007387 */ /* 0x000fe80000100a00 */
[----:B------:R-:W2:Y:S04]  /*67820*/  LDL.LU.64 R64, [R1+0x60] ;  /* 0x0000600001407983 */ /* 0x000ea80000300a00 */
[----:B------:R-:W2:Y:S04]  /*67830*/  LDL.LU.64 R66, [R1+0x68] ;  /* 0x0000680001427983 */ /* 0x000ea80000300a00 */
[----:B------:R-:W-:Y:S01]  /*67840*/  STL [R1+0x6d58], R200 ;  /* 0x006d58c801007387 */ /* 0x000fe20000100800 */
[----:B---3--:R-:W-:-:S15]  /*67850*/  HMMA.1688.F32.TF32 R12, R240, R52, R12 ;  /* 0x00000034f00c723c */ /* 0x008fde000008100c */
[----:B------:R-:W-:-:S08]  /*67860*/  NOP ;  /* 0x0000000000007918 */ /* 0x000fd00000000000 */
[----:B------:R1:W-:Y:S01]  /*67870*/  STL.64 [R1+0x1078], R14 ;  /* 0x0010780e01007387 */ /* 0x0003e20000100a00 */
[----:B------:R-:W-:Y:S01]  /*67880*/  MOV R193, R12 ;  /* 0x0000000c00c17202 */ /* 0x000fe20000000f00 */
[----:B------:R-:W-:Y:S02]  /*67890*/  IMAD.MOV.U32 R192, RZ, RZ, R13 ;  /* 0x000000ffffc07224 */ /* 0x000fe400078e000d */
[----:B------:R-:W3:Y:S04]  /*678a0*/  LDL.LU.64 R12, [R1+0x50] ;  /* 0x00005000010c7983 */ /* 0x000ee80000300a00 */
[----:B-1----:R-:W3:Y:S01]  /*678b0*/  LDL.LU.64 R14, [R1+0x58] ;  /* 0x00005800010e7983 */ /* 0x002ee20000300a00 */
[----:B------:R-:W-:-:S03]  /*678c0*/  IMAD.MOV.U32 R201, RZ, RZ, R57 ;  /* 0x000000ffffc97224 */ /* 0x000fc600078e0039 */
[----:B------:R-:W4:Y:S04]  /*678d0*/  LDL.LU R56, [R1+0x730] ;  /* 0x0007300001387983 */ /* 0x000f280000300800 */
[----:B------:R-:W4:Y:S04]  /*678e0*/  LDL.LU R57, [R1+0x734] ;  /* 0x0007340001397983 */ /* 0x000f280000300800 */
[----:B------:R-:W4:Y:S04]  /*678f0*/  LDL.LU R58, [R1+0x738] ;  /* 0x00073800013a7983 */ /* 0x000f280000300800 */
[----:B------:R-:W4:Y:S04]  /*67900*/  LDL.LU R59, [R1+0x73c] ;  /* 0x00073c00013b7983 */ /* 0x000f280000300800 */
[----:B------:R-:W4:Y:S04]  /*67910*/  LDL.64 R214, [R1+0x28] ;  /* 0x0000280001d67983 */ /* 0x000f280000100a00 */
[----:B------:R-:W4:Y:S04]  /*67920*/  LDL.LU R160, [R1+0x720] ;  /* 0x0007200001a07983 */ /* 0x000f280000300800 */
[----:B------:R-:W4:Y:S04]  /*67930*/  LDL.LU R161, [R1+0x724] ;  /* 0x0007240001a17983 */ /* 0x000f280000300800 */
[----:B------:R-:W4:Y:S04]  /*67940*/  LDL.LU R162, [R1+0x728] ;  /* 0x0007280001a27983 */ /* 0x000f280000300800 */
[----:B------:R-:W4:Y:S01]  /*67950*/  LDL.LU R163, [R1+0x72c] ;  /* 0x00072c0001a37983 */ /* 0x000f220000300800 */
[----:B--2---:R-:W-:-:S15]  /*67960*/  HMMA.1688.F32.TF32 R64, R240, R24, R64 ;  /* 0x00000018f040723c */ /* 0x004fde0000081040 */
[----:B------:R-:W-:-:S09]  /*67970*/  NOP ;  /* 0x0000000000007918 */ /* 0x000fd20000000000 */
[----:B------:R-:W-:Y:S01]  /*67980*/  IMAD.MOV.U32 R204, RZ, RZ, R64 ;  /* 0x000000ffffcc7224 */ /* 0x000fe200078e0040 */
[----:B------:R-:W-:Y:S01]  /*67990*/  MOV R233, R66 ;  /* 0x0000004200e97202 */ /* 0x000fe20000000f00 */
[----:B------:R-:W-:Y:S02]  /*679a0*/  IMAD.MOV.U32 R205, RZ, RZ, R65 ;  /* 0x000000ffffcd7224 */ /* 0x000fe400078e0041 */
[----:B------:R-:W-:Y:S01]  /*679b0*/  IMAD.MOV.U32 R232, RZ, RZ, R67 ;  /* 0x000000ffffe87224 */ /* 0x000fe200078e0043 */
[----:B---3--:R-:W-:Y:S01]  /*679c0*/  HMMA.1688.F32.TF32 R12, R240, R36, R12 ;  /* 0x00000024f00c723c */ /* 0x008fe2000008100c */
[----:B------:R-:W2:Y:S04]  /*679d0*/  LDL.64 R242, [R1+0x18] ;  /* 0x0000180001f27983 */ /* 0x000ea80000100a00 */
[----:B------:R-:W3:Y:S04]  /*679e0*/  LDL.LU R64, [R1+0x710] ;  /* 0x0007100001407983 */ /* 0x000ee80000300800 */
[----:B------:R-:W3:Y:S04]  /*679f0*/  LDL.LU R65, [R1+0x714] ;  /* 0x0007140001417983 */ /* 0x000ee80000300800 */
[----:B------:R-:W3:Y:S04]  /*67a00*/  LDL.LU R66, [R1+0x718] ;  /* 0x0007180001427983 */ /* 0x000ee80000300800 */
[----:B------:R-:W3:Y:S04]  /*67a10*/  LDL.LU R67, [R1+0x71c] ;  /* 0x00071c0001437983 */ /* 0x000ee80000300800 */
[----:B------:R-:W3:Y:S01]  /*67a20*/  LDL.64 R226, [R1+0x8] ;  /* 0x0000080001e27983 */ /* 0x000ee20000100a00 */
[C---:B----4-:R-:W-:Y:S06]  /*67a30*/  HMMA.1688.F32.TF32 R120, R236.reuse, R218, R120 ;  /* 0x000000daec78723c */ /* 0x050fec0000081078 */
[----:B------:R-:W-:Y:S01]  /*67a40*/  HMMA.1688.F32.TF32 R56, R236, R214, R56 ;  /* 0x000000d6ec38723c */ /* 0x000fe20000081038 */
[----:B------:R-:W-:-:S02]  /*67a50*/  IMAD.MOV.U32 R228, RZ, RZ, R12 ;  /* 0x000000ffffe47224 */ /* 0x000fc400078e000c */
[----:B------:R-:W-:Y:S02]  /*67a60*/  IMAD.MOV.U32 R229, RZ, RZ, R13 ;  /* 0x000000ffffe57224 */ /* 0x000fe400078e000d */
[----:B------:R-:W-:Y:S02]  /*67a70*/  IMAD.MOV.U32 R13, RZ, RZ, R218 ;  /* 0x000000ffff0d7224 */ /* 0x000fe400078e00da */
[----:B------:R-:W-:Y:S02]  /*67a80*/  IMAD.MOV.U32 R12, RZ, RZ, R219 ;  /* 0x000000ffff0c7224 */ /* 0x000fe400078e00db */
[----:B------:R-:W4:Y:S01]  /*67a90*/  LDL.LU.64 R218, [R1+0x74f8] ;  /* 0x0074f80001da7983 */ /* 0x000f220000300a00 */
[----:B------:R-:W-:Y:S01]  /*67aa0*/  MOV R221, R14 ;  /* 0x0000000e00dd7202 */ /* 0x000fe20000000f00 */
[----:B------:R-:W-:Y:S01]  /*67ab0*/  IMAD.MOV.U32 R220, RZ, RZ, R15 ;  /* 0x000000ffffdc7224 */ /* 0x000fe200078e000f */
[----:B------:R-:W-:Y:S01]  /*67ac0*/  MOV R15, R214 ;  /* 0x000000d6000f7202 */ /* 0x000fe20000000f00 */
[----:B------:R-:W-:-:S05]  /*67ad0*/  IMAD.MOV.U32 R14, RZ, RZ, R215 ;  /* 0x000000ffff0e7224 */ /* 0x000fca00078e00d7 */
[----:B------:R-:W-:Y:S01]  /*67ae0*/  MOV R208, R120 ;  /* 0x0000007800d07202 */ /* 0x000fe20000000f00 */
[----:B------:R-:W-:Y:S01]  /*67af0*/  IMAD.MOV.U32 R209, RZ, RZ, R121 ;  /* 0x000000ffffd17224 */ /* 0x000fe200078e0079 */
[----:B------:R-:W4:Y:S01]  /*67b00*/  LDL.LU R120, [R1+0x700] ;  /* 0x0007000001787983 */ /* 0x000f220000300800 */
[----:B------:R-:W-:Y:S02]  /*67b10*/  IMAD.MOV.U32 R217, RZ, RZ, R122 ;  /* 0x000000ffffd97224 */ /* 0x000fe400078e007a */
[----:B------:R-:W-:Y:S01]  /*67b20*/  IMAD.MOV.U32 R216, RZ, RZ, R123 ;  /* 0x000000ffffd87224 */ /* 0x000fe200078e007b */
[----:B------:R-:W4:Y:S04]  /*67b30*/  LDL.LU R121, [R1+0x704] ;  /* 0x0007040001797983 */ /* 0x000f280000300800 */
[----:B------:R-:W4:Y:S04]  /*67b40*/  LDL.LU R122, [R1+0x708] ;  /* 0x00070800017a7983 */ /* 0x000f280000300800 */
[----:B------:R-:W4:Y:S04]  /*67b50*/  LDL.LU R123, [R1+0x70c] ;  /* 0x00070c00017b7983 */ /* 0x000f280000300800 */
[----:B------:R-:W4:Y:S01]  /*67b60*/  LDL.LU.64 R214, [R1+0x74f0] ;  /* 0x0074f00001d67983 */ /* 0x000f220000300a00 */
[----:B------:R-:W-:-:S02]  /*67b70*/  IMAD.MOV.U32 R213, RZ, RZ, R57 ;  /* 0x000000ffffd57224 */ /* 0x000fc400078e0039 */
[----:B------:R-:W-:Y:S01]  /*67b80*/  IMAD.MOV.U32 R212, RZ, RZ, R56 ;  /* 0x000000ffffd47224 */ /* 0x000fe200078e0038 */
[----:B------:R-:W-:Y:S01]  /*67b90*/  MOV R189, R58 ;  /* 0x0000003a00bd7202 */ /* 0x000fe20000000f00 */
[----:B------:R-:W-:Y:S01]  /*67ba0*/  IMAD.MOV.U32 R188, RZ, RZ, R59 ;  /* 0x000000ffffbc7224 */ /* 0x000fe200078e003b */
[----:B--2---:R-:W-:Y:S06]  /*67bb0*/  HMMA.1688.F32.TF32 R160, R236, R242, R160 ;  /* 0x000000f2eca0723c */ /* 0x004fec00000810a0 */
[----:B------:R-:W-:Y:S02]  /*67bc0*/  IMAD.MOV.U32 R57, RZ, RZ, R242 ;  /* 0x000000ffff397224 */ /* 0x000fe400078e00f2 */
[----:B------:R-:W-:Y:S01]  /*67bd0*/  IMAD.MOV.U32 R56, RZ, RZ, R243 ;  /* 0x000000ffff387224 */ /* 0x000fe200078e00f3 */
[----:B------:R-:W-:Y:S01]  /*67be0*/  MOV R242, R250 ;  /* 0x000000fa00f27202 */ /* 0x000fe20000000f00 */
[----:B------:R-:W-:-:S14]  /*67bf0*/  IMAD.MOV.U32 R243, RZ, RZ, R251 ;  /* 0x000000fffff37224 */ /* 0x000fdc00078e00fb */
[----:B------:R-:W-:Y:S01]  /*67c00*/  MOV R185, R160 ;  /* 0x000000a000b97202 */ /* 0x000fe20000000f00 */
[----:B------:R-:W-:Y:S01]  /*67c10*/  IMAD.MOV.U32 R184, RZ, RZ, R161 ;  /* 0x000000ffffb87224 */ /* 0x000fe200078e00a1 */
[----:B------:R-:W2:Y:S01]  /*67c20*/  LDL.LU R160, [R1+0x6f0] ;  /* 0x0006f00001a07983 */ /* 0x000ea20000300800 */
[----:B------:R-:W-:Y:S02]  /*67c30*/  IMAD.MOV.U32 R181, RZ, RZ, R162 ;  /* 0x000000ffffb57224 */ /* 0x000fe400078e00a2 */
[----:B------:R-:W-:Y:S01]  /*67c40*/  IMAD.MOV.U32 R180, RZ, RZ, R163 ;  /* 0x000000ffffb47224 */ /* 0x000fe200078e00a3 */
[----:B------:R-:W2:Y:S04]  /*67c50*/  LDL.LU R161, [R1+0x6f4] ;  /* 0x0006f40001a17983 */ /* 0x000ea80000300800 */
[----:B------:R-:W2:Y:S04]  /*67c60*/  LDL.LU R162, [R1+0x6f8] ;  /* 0x0006f80001a27983 */ /* 0x000ea80000300800 */
[----:B------:R-:W2:Y:S04]  /*67c70*/  LDL.LU R163, [R1+0x6fc] ;  /* 0x0006fc0001a37983 */ /* 0x000ea80000300800 */
[----:B------:R-:W2:Y:S04]  /*67c80*/  LDL.LU R240, [R1+0x6d0] ;  /* 0x0006d00001f07983 */ /* 0x000ea80000300800 */
[----:B------:R-:W2:Y:S04]  /*67c90*/  LDL.LU R241, [R1+0x6d4] ;  /* 0x0006d40001f17983 */ /* 0x000ea80000300800 */
[----:B------:R-:W4:Y:S04]  /*67ca0*/  LDL.LU R250, [R1+0x74ec] ;  /* 0x0074ec0001fa7983 */ /* 0x000f280000300800 */
[----:B------:R-:W4:Y:S01]  /*67cb0*/  LDL.LU R251, [R1+0x74e8] ;  /* 0x0074e80001fb7983 */ /* 0x000f220000300800 */
[----:B---3--:R-:W-:Y:S06]  /*67cc0*/  HMMA.1688.F32.TF32 R64, R236, R226, R64 ;  /* 0x000000e2ec40723c */ /* 0x008fec0000081040 */
[----:B------:R-:W-:-:S02]  /*67cd0*/  IMAD.MOV.U32 R59, RZ, RZ, R226 ;  /* 0x000000ffff3b7224 */ /* 0x000fc400078e00e2 */
[----:B------:R-:W-:Y:S02]  /*67ce0*/  IMAD.MOV.U32 R58, RZ, RZ, R227 ;  /* 0x000000ffff3a7224 */ /* 0x000fe400078e00e3 */
[----:B------:R-:W3:-:S14]  /*67cf0*/  LDL.LU.64 R226, [R1+0x74e0] ;  /* 0x0074e00001e27983 */ /* 0x000edc0000300a00 */
[----:B------:R-:W-:Y:S02]  /*67d00*/  MOV R177, R64 ;  /* 0x0000004000b17202 */ /* 0x000fe40000000f00 */
[----:B------:R-:W-:Y:S02]  /*67d10*/  MOV R64, R234 ;  /* 0x000000ea00407202 */ /* 0x000fe40000000f00 */
[----:B------:R-:W2:Y:S01]  /*67d20*/  LDL.LU R234, [R1+0x74d8] ;  /* 0x0074d80001ea7983 */ /* 0x000ea20000300800 */
[----:B------:R-:W-:Y:S02]  /*67d30*/  IMAD.MOV.U32 R176, RZ, RZ, R65 ;  /* 0x000000ffffb07224 */ /* 0x000fe400078e0041 */
[----:B------:R-:W-:Y:S02]  /*67d40*/  IMAD.MOV.U32 R173, RZ, RZ, R66 ;  /* 0x000000ffffad7224 */ /* 0x000fe400078e0042 */
[----:B------:R-:W-:Y:S02]  /*67d50*/  IMAD.MOV.U32 R65, RZ, RZ, R222 ;  /* 0x000000ffff417224 */ /* 0x000fe400078e00de */
[----:B------:R-:W-:Y:S01]  /*67d60*/  IMAD.MOV.U32 R172, RZ, RZ, R67 ;  /* 0x000000ffffac7224 */ /* 0x000fe200078e0043 */
[----:B------:R-:W2:Y:S01]  /*67d70*/  LDL.LU R222, [R1+0x74d4] ;  /* 0x0074d40001de7983 */ /* 0x000ea20000300800 */
[----:B------:R-:W-:-:S03]  /*67d80*/  IMAD.MOV.U32 R66, RZ, RZ, R223 ;  /* 0x000000ffff427224 */ /* 0x000fc600078e00df */
[----:B------:R-:W2:Y:S01]  /*67d90*/  LDL.LU R223, [R1+0x74d0] ;  /* 0x0074d00001df7983 */ /* 0x000ea20000300800 */
[----:B----4-:R-:W-:Y:S01]  /*67da0*/  HMMA.1688.F32.TF32 R120, R236, R250, R120 ;  /* 0x000000faec78723c */ /* 0x010fe20000081078 */
[----:B---3--:R-:W-:Y:S02]  /*67db0*/  IMAD.MOV.U32 R67, RZ, RZ, R226 ;  /* 0x000000ffff437224 */ /* 0x008fe400078e00e2 */
[----:B------:R-:W3:-:S15]  /*67dc0*/  LDL.LU R226, [R1+0x74cc] ;  /* 0x0074cc0001e27983 */ /* 0x000ede0000300800 */
[----:B------:R-:W-:-:S06]  /*67dd0*/  NOP ;  /* 0x0000000000007918 */ /* 0x000fcc0000000000 */
[----:B------:R-:W-:Y:S01]  /*67de0*/  MOV R224, R120 ;  /* 0x0000007800e07202 */ /* 0x000fe20000000f00 */
[----:B------:R-:W-:Y:S01]  /*67df0*/  IMAD.MOV.U32 R225, RZ, RZ, R121 ;  /* 0x000000ffffe17224 */ /* 0x000fe200078e0079 */
[----:B------:R-:W-:Y:S01]  /*67e00*/  MOV R120, R227 ;  /* 0x000000e300787202 */ /* 0x000fe20000000f00 */
[----:B------:R-:W-:Y:S01]  /*67e10*/  IMAD.MOV.U32 R196, RZ, RZ, R122 ;  /* 0x000000ffffc47224 */ /* 0x000fe200078e007a */
[----:B------:R-:W3:Y:S01]  /*67e20*/  LDL.LU R227, [R1+0x74c8] ;  /* 0x0074c80001e37983 */ /* 0x000ee20000300800 */
[----:B------:R-:W-:Y:S02]  /*67e30*/  IMAD.MOV.U32 R121, RZ, RZ, R246 ;  /* 0x000000ffff797224 */ /* 0x000fe400078e00f6 */
[----:B------:R-:W-:Y:S01]  /*67e40*/  IMAD.MOV.U32 R122, RZ, RZ, R247 ;  /* 0x000000ffff7a7224 */ /* 0x000fe200078e00f7 */
[----:B------:R-:W4:Y:S01]  /*67e50*/  LDL.LU R246, [R1+0x74c4] ;  /* 0x0074c40001f67983 */ /* 0x000f220000300800 */
[----:B------:R-:W-:Y:S02]  /*67e60*/  IMAD.MOV.U32 R200, RZ, RZ, R123 ;  /* 0x000000ffffc87224 */ /* 0x000fe400078e007b */
[----:B------:R-:W-:Y:S01]  /*67e70*/  IMAD.MOV.U32 R123, RZ, RZ, R230 ;  /* 0x000000ffff7b7224 */ /* 0x000fe200078e00e6 */
[----:B------:R-:W4:Y:S04]  /*67e80*/  LDL.LU R247, [R1+0x74c0] ;  /* 0x0074c00001f77983 */ /* 0x000f280000300800 */
[----:B------:R-:W3:Y:S04]  /*67e90*/  LDL.LU R230, [R1+0x74bc] ;  /* 0x0074bc0001e67983 */ /* 0x000ee80000300800 */
[----:B------:R1:W-:Y:S04]  /*67ea0*/  STL.64 [R1+0x7070], R250 ;  /* 0x007070fa01007387 */ /* 0x0003e80000100a00 */
[----:B------:R2:W-:Y:S01]  /*67eb0*/  STL.64 [R1+0x7068], R248 ;  /* 0x007068f801007387 */ /* 0x0005e20000100a00 */
[----:B-1----:R-:W-:Y:S01]  /*67ec0*/  IMAD.MOV.U32 R250, RZ, RZ, R231 ;  /* 0x000000fffffa7224 */ /* 0x002fe200078e00e7 */
[----:B--2---:R-:W-:Y:S01]  /*67ed0*/  MOV R248, R234 ;  /* 0x000000ea00f87202 */ /* 0x004fe20000000f00 */
[----:B------:R-:W-:Y:S01]  /*67ee0*/  IMAD.MOV.U32 R249, RZ, RZ, R235 ;  /* 0x000000fffff97224 */ /* 0x000fe200078e00eb */
[----:B------:R-:W2:Y:S04]  /*67ef0*/  LDL.LU R234, [R1+0x74b8] ;  /* 0x0074b80001ea7983 */ /* 0x000ea80000300800 */
[----:B------:R-:W2:Y:S04]  /*67f00*/  LDL.LU R235, [R1+0x74b4] ;  /* 0x0074b40001eb7983 */ /* 0x000ea80000300800 */
[----:B------:R-:W2:Y:S01]  /*67f10*/  LDL.LU R231, [R1+0x74b0] ;  /* 0x0074b00001e77983 */ /* 0x000ea20000300800 */
[----:B------:R-:W-:Y:S01]  /*67f20*/  IMAD.MOV.U32 R251, RZ, RZ, R3 ;  /* 0x000000fffffb7224 */ /* 0x000fe200078e0003 */
[C---:B----4-:R-:W-:Y:S06]  /*67f30*/  HMMA.1688.F32.TF32 R160, R236.reuse, R246, R160 ;  /* 0x000000f6eca0723c */ /* 0x050fec00000810a0 */
[C---:B---3--:R-:W-:Y:S06]  /*67f40*/  HMMA.1688.F32.TF32 R64, R236.reuse, R226, R64 ;  /* 0x000000e2ec40723c */ /* 0x048fec0000081040 */
[----:B--2---:R-:W-:-:S12]  /*67f50*/  HMMA.1688.F32.TF32 R240, R236, R230, R240 ;  /* 0x000000e6ecf0723c */ /* 0x004fd800000810f0 */
[----:B------:R-:W-:Y:S02]  /*67f60*/  IMAD.MOV.U32 R165, RZ, RZ, R162 ;  /* 0x000000ffffa57224 */ /* 0x000fe400078e00a2 */
[----:B------:R-:W-:Y:S02]  /*67f70*/  IMAD.MOV.U32 R164, RZ, RZ, R163 ;  /* 0x000000ffffa47224 */ /* 0x000fe400078e00a3 */
[----:B------:R-:W2:Y:S04]  /*67f80*/  LDL.LU.64 R162, [R1+0x74a8] ;  /* 0x0074a80001a27983 */ /* 0x000ea80000300a00 */
[----:B------:R-:W-:Y:S04]  /*67f90*/  STL.64 [R1+0x7080], R246 ;  /* 0x007080f601007387 */ /* 0x000fe80000100a00 */
[----:B------:R-:W-:Y:S04]  /*67fa0*/  STL.64 [R1+0x7078], R244 ;  /* 0x007078f401007387 */ /* 0x000fe80000100a00 */
[----:B------:R1:W-:Y:S04]  /*67fb0*/  STL.64 [R1+0x7090], R234 ;  /* 0x007090ea01007387 */ /* 0x0003e80000100a00 */
[----:B------:R3:W-:Y:S04]  /*67fc0*/  STL.64 [R1+0x7088], R232 ;  /* 0x007088e801007387 */ /* 0x0007e80000100a00 */
[----:B------:R-:W-:Y:S01]  /*67fd0*/  STL.64 [R1+0x70a0], R230 ;  /* 0x0070a0e601007387 */ /* 0x000fe20000100a00 */
[----:B------:R-:W-:Y:S01]  /*67fe0*/  MOV R156, R240 ;  /* 0x000000f0009c7202 */ /* 0x000fe20000000f00 */
[----:B------:R-:W-:-:S02]  /*67ff0*/  IMAD.MOV.U32 R153, RZ, RZ, R241 ;  /* 0x000000ffff997224 */ /* 0x000fc400078e00f1 */
[----:B------:R-:W-:Y:S01]  /*68000*/  STL.64 [R1+0x7098], R228 ;  /* 0x007098e401007387 */ /* 0x000fe20000100a00 */
[----:B------:R-:W-:Y:S01]  /*68010*/  MOV R240, R191 ;  /* 0x000000bf00f07202 */ /* 0x000fe20000000f00 */
[----:B------:R-:W-:Y:S02]  /*68020*/  IMAD.MOV.U32 R152, RZ, RZ, R242 ;  /* 0x000000ffff987224 */ /* 0x000fe400078e00f2 */
[----:B------:R-:W-:Y:S01]  /*68030*/  STL.64 [R1+0x70b0], R226 ;  /* 0x0070b0e201007387 */ /* 0x000fe20000100a00 */
[----:B------:R-:W-:-:S03]  /*68040*/  IMAD.MOV.U32 R241, RZ, RZ, R190 ;  /* 0x000000fffff17224 */ /* 0x000fc600078e00be */
[----:B------:R4:W-:Y:S01]  /*68050*/  STL.64 [R1+0x70a8], R224 ;  /* 0x0070a8e001007387 */ /* 0x0009e20000100a00 */
[----:B------:R-:W-:Y:S02]  /*68060*/  IMAD.MOV.U32 R149, RZ, RZ, R243 ;  /* 0x000000ffff957224 */ /* 0x000fe400078e00f3 */
[----:B------:R-:W-:Y:S01]  /*68070*/  IMAD.MOV.U32 R242, RZ, RZ, R187 ;  /* 0x000000fffff27224 */ /* 0x000fe200078e00bb */
[----:B------:R-:W2:Y:S01]  /*68080*/  LDL.LU R191, [R1+0x74a4] ;  /* 0x0074a40001bf7983 */ /* 0x000ea20000300800 */
[----:B------:R-:W-:-:S03]  /*68090*/  IMAD.MOV.U32 R243, RZ, RZ, R186 ;  /* 0x000000fffff37224 */ /* 0x000fc600078e00ba */
[----:B------:R-:W2:Y:S04]  /*680a0*/  LDL.LU R190, [R1+0x74a0] ;  /* 0x0074a00001be7983 */ /* 0x000ea80000300800 */
[----:B------:R-:W2:Y:S04]  /*680b0*/  LDL.LU R187, [R1+0x749c] ;  /* 0x00749c0001bb7983 */ /* 0x000ea80000300800 */
[----:B------:R-:W2:Y:S01]  /*680c0*/  LDL.LU R186, [R1+0x7498] ;  /* 0x0074980001ba7983 */ /* 0x000ea20000300800 */
[----:B------:R-:W-:Y:S01]  /*680d0*/  MOV R132, R64 ;  /* 0x0000004000847202 */ /* 0x000fe20000000f00 */
[----:B------:R-:W-:-:S02]  /*680e0*/  IMAD.MOV.U32 R129, RZ, RZ, R65 ;  /* 0x000000ffff817224 */ /* 0x000fc400078e0041 */
[----:B------:R-:W-:Y:S02]  /*680f0*/  IMAD.MOV.U32 R128, RZ, RZ, R66 ;  /* 0x000000ffff807224 */ /* 0x000fe400078e0042 */
[----:B------:R-:W-:Y:S02]  /*68100*/  IMAD.MOV.U32 R3, RZ, RZ, R67 ;  /* 0x000000ffff037224 */ /* 0x000fe400078e0043 */
[C---:B------:R-:W-:Y:S01]  /*68110*/  HMMA.1688.F32.TF32 R64, R236.reuse, R222, R120 ;  /* 0x000000deec40723c */ /* 0x040fe20000081078 */
[----:B------:R-:W2:Y:S04]  /*68120*/  LDL.LU R120, [R1+0x6a0] ;  /* 0x0006a00001787983 */ /* 0x000ea80000300800 */
[----:B------:R-:W2:Y:S04]  /*68130*/  LDL.LU R121, [R1+0x6a4] ;  /* 0x0006a40001797983 */ /* 0x000ea80000300800 */
[----:B------:R-:W2:Y:S04]  /*68140*/  LDL.LU R122, [R1+0x6a8] ;  /* 0x0006a800017a7983 */ /* 0x000ea80000300800 */
[----:B------:R-:W2:Y:S01]  /*68150*/  LDL.LU R123, [R1+0x6ac] ;  /* 0x0006ac00017b7983 */ /* 0x000ea20000300800 */
[----:B------:R-:W-:Y:S10]  /*68160*/  HMMA.1688.F32.TF32 R248, R236, R234, R248 ;  /* 0x000000eaecf8723c */ /* 0x000ff400000810f8 */
[----:B------:R-:W-:Y:S01]  /*68170*/  MOV R140, R64 ;  /* 0x00000040008c7202 */ /* 0x000fe20000000f00 */
[----:B------:R-:W-:Y:S01]  /*68180*/  IMAD.MOV.U32 R137, RZ, RZ, R65 ;  /* 0x000000ffff897224 */ /* 0x000fe200078e0041 */
[----:B------:R-:W2:Y:S01]  /*68190*/  LDL.LU R64, [R1+0x690] ;  /* 0x0006900001407983 */ /* 0x000ea20000300800 */
[----:B------:R-:W-:-:S02]  /*681a0*/  IMAD.MOV.U32 R136, RZ, RZ, R66 ;  /* 0x000000ffff887224 */ /* 0x000fc400078e0042 */
[----:B------:R-:W-:Y:S01]  /*681b0*/  IMAD.MOV.U32 R133, RZ, RZ, R67 ;  /* 0x000000ffff857224 */ /* 0x000fe200078e0043 */
[----:B------:R-:W2:Y:S01]  /*681c0*/  LDL.LU R65, [R1+0x694] ;  /* 0x0006940001417983 */ /* 0x000ea20000300800 */
[----:B-1----:R-:W-:-:S03]  /*681d0*/  MOV R234, R215 ;  /* 0x000000d700ea7202 */ /* 0x002fc60000000f00 */
[----:B------:R-:W2:Y:S01]  /*681e0*/  LDL.LU R66, [R1+0x698] ;  /* 0x0006980001427983 */ /* 0x000ea20000300800 */
[----:B------:R-:W-:-:S03]  /*681f0*/  IMAD.MOV.U32 R235, RZ, RZ, R214 ;  /* 0x000000ffffeb7224 */ /* 0x000fc600078e00d6 */
[----:B------:R-:W2:Y:S04]  /*68200*/  LDL.LU R67, [R1+0x69c] ;  /* 0x00069c0001437983 */ /* 0x000ea80000300800 */
[----:B---3--:R-:W3:Y:S04]  /*68210*/  LDL.LU R232, [R1+0x640] ;  /* 0x0006400001e87983 */ /* 0x008ee80000300800 */
[----:B------:R-:W3:Y:S04]  /*68220*/  LDL.LU R233, [R1+0x644] ;  /* 0x0006440001e97983 */ /* 0x000ee80000300800 */
[----:B------:R-:W3:Y:S04]  /*68230*/  LDL.LU R215, [R1+0x7494] ;  /* 0x0074940001d77983 */ /* 0x000ee80000300800 */
[----:B------:R-:W3:Y:S04]  /*68240*/  LDL.LU R214, [R1+0x7490] ;  /* 0x0074900001d67983 */ /* 0x000ee80000300800 */
[----:B----4-:R-:W4:Y:S04]  /*68250*/  LDL.LU R224, [R1+0x670] ;  /* 0x0006700001e07983 */ /* 0x010f280000300800 */
[----:B------:R-:W4:Y:S04]  /*68260*/  LDL.LU R225, [R1+0x674] ;  /* 0x0006740001e17983 */ /* 0x000f280000300800 */
[----:B------:R-:W4:Y:S04]  /*68270*/  LDL.LU R226, [R1+0x678] ;  /* 0x0006780001e27983 */ /* 0x000f280000300800 */
[----:B------:R-:W4:Y:S01]  /*68280*/  LDL.LU R227, [R1+0x67c] ;  /* 0x00067c0001e37983 */ /* 0x000f220000300800 */
[----:B------:R-:W-:Y:S01]  /*68290*/  IMAD.MOV.U32 R244, RZ, RZ, R194 ;  /* 0x000000fffff47224 */ /* 0x000fe200078e00c2 */
[----:B------:R-:W-:Y:S01]  /*682a0*/  MOV R246, R198 ;  /* 0x000000c600f67202 */ /* 0x000fe20000000f00 */
[----:B------:R-:W-:Y:S01]  /*682b0*/  IMAD.MOV.U32 R245, RZ, RZ, R195 ;  /* 0x000000fffff57224 */ /* 0x000fe200078e00c3 */
[----:B------:R-:W-:Y:S01]  /*682c0*/  MOV R169, R160 ;  /* 0x000000a000a97202 */ /* 0x000fe20000000f00 */
[----:B------:R-:W-:Y:S01]  /*682d0*/  IMAD.MOV.U32 R168, RZ, RZ, R161 ;  /* 0x000000ffffa87224 */ /* 0x000fe200078e00a1 */
[----:B------:R-:W-:Y:S01]  /*682e0*/  MOV R161, R248 ;  /* 0x000000f800a17202 */ /* 0x000fe20000000f00 */
[----:B------:R-:W-:-:S02]  /*682f0*/  IMAD.MOV.U32 R247, RZ, RZ, R199 ;  /* 0x000000fffff77224 */ /* 0x000fc400078e00c7 */
[----:B------:R-:W-:Y:S02]  /*68300*/  IMAD.MOV.U32 R160, RZ, RZ, R249 ;  /* 0x000000ffffa07224 */ /* 0x000fe400078e00f9 */
[----:B------:R-:W-:Y:S02]  /*68310*/  IMAD.MOV.U32 R248, RZ, RZ, R210 ;  /* 0x000000fffff87224 */ /* 0x000fe400078e00d2 */
[----:B------:R-:W-:Y:S01]  /*68320*/  IMAD.MOV.U32 R157, RZ, RZ, R250 ;  /* 0x000000ffff9d7224 */ /* 0x000fe200078e00fa */
[----:B------:R-:W-:Y:S01]  /*68330*/  MOV R250, R218 ;  /* 0x000000da00fa7202 */ /* 0x000fe20000000f00 */
[----:B------:R-:W-:Y:S02]  /*68340*/  IMAD.MOV.U32 R249, RZ, RZ, R211 ;  /* 0x000000fffff97224 */ /* 0x000fe400078e00d3 */
[----:B------:R-:W-:Y:S02]  /*68350*/  IMAD.MOV.U32 R0, RZ, RZ, R251 ;  /* 0x000000ffff007224 */ /* 0x000fe400078e00fb */
[----:B------:R-:W-:-:S02]  /*68360*/  IMAD.MOV.U32 R251, RZ, RZ, R219 ;  /* 0x000000fffffb7224 */ /* 0x000fc400078e00db */
[----:B--2---:R-:W-:Y:S01]  /*68370*/  IMAD.MOV.U32 R231, RZ, RZ, R191 ;  /* 0x000000ffffe77224 */ /* 0x004fe200078e00bf */
[----:B------:R-:W-:Y:S01]  /*68380*/  MOV R230, R190 ;  /* 0x000000be00e67202 */ /* 0x000fe20000000f00 */
[----:B------:R-:W-:Y:S02]  /*68390*/  IMAD.MOV.U32 R229, RZ, RZ, R187 ;  /* 0x000000ffffe57224 */ /* 0x000fe400078e00bb */
[----:B------:R-:W-:Y:S02]  /*683a0*/  IMAD.MOV.U32 R228, RZ, RZ, R186 ;  /* 0x000000ffffe47224 */ /* 0x000fe400078e00ba */
        /* <DEDUP_REMOVED lines=8> */
[----:B------:R-:W4:Y:S04]  /*68430*/  LDL.LU R210, [R1+0x746c] ;  /* 0x00746c0001d27983 */ /* 0x000f280000300800 */
[----:B------:R-:W4:Y:S04]  /*68440*/  LDL.LU R211, [R1+0x7468] ;  /* 0x0074680001d37983 */ /* 0x000f280000300800 */
[----:B------:R-:W2:Y:S04]  /*68450*/  LDL.LU R218, [R1+0x7464] ;  /* 0x0074640001da7983 */ /* 0x000ea80000300800 */
[----:B------:R-:W2:Y:S04]  /*68460*/  LDL.LU R219, [R1+0x7460] ;  /* 0x0074600001db7983 */ /* 0x000ea80000300800 */
[----:B------:R3:W-:Y:S04]  /*68470*/  STL.64 [R1+0x70c0], R222 ;  /* 0x0070c0de01007387 */ /* 0x0007e80000100a00 */
[----:B------:R1:W-:Y:S01]  /*68480*/  STL.64 [R1+0x70b8], R220 ;  /* 0x0070b8dc01007387 */ /* 0x0003e20000100a00 */
[----:B---3--:R-:W-:-:S03]  /*68490*/  IMAD.MOV.U32 R222, RZ, RZ, R215 ;  /* 0x000000ffffde7224 */ /* 0x008fc600078e00d7 */
[----:B-1----:R-:W4:Y:S01]  /*684a0*/  LDL.LU R220, [R1+0x680] ;  /* 0x0006800001dc7983 */ /* 0x002f220000300800 */
[----:B------:R-:W-:-:S03]  /*684b0*/  IMAD.MOV.U32 R221, RZ, RZ, R214 ;  /* 0x000000ffffdd7224 */ /* 0x000fc600078e00d6 */
[----:B------:R-:W3:Y:S04]  /*684c0*/  LDL.LU R214, [R1+0x745c] ;  /* 0x00745c0001d67983 */ /* 0x000ee80000300800 */
[----:B------:R-:W3:Y:S04]  /*684d0*/  LDL.LU R215, [R1+0x7458] ;  /* 0x0074580001d77983 */ /* 0x000ee80000300800 */
[----:B------:R-:W4:Y:S01]  /*684e0*/  LDL.LU R223, [R1+0x68c] ;  /* 0x00068c0001df7983 */ /* 0x000f220000300800 */
[----:B--2---:R-:W-:-:S15]  /*684f0*/  HMMA.1688.F32.TF32 R120, R236, R218, R120 ;  /* 0x000000daec78723c */ /* 0x004fde0000081078 */
[----:B------:R-:W-:-:S09]  /*68500*/  NOP ;  /* 0x0000000000007918 */ /* 0x000fd20000000000 */
[----:B------:R-:W-:Y:S02]  /*68510*/  IMAD.MOV.U32 R144, RZ, RZ, R122 ;  /* 0x000000ffff907224 */ /* 0x000fe400078e007a */
[----:B------:R-:W-:Y:S02]  /*68520*/  IMAD.MOV.U32 R141, RZ, RZ, R123 ;  /* 0x000000ffff8d7224 */ /* 0x000fe400078e007b */
[----:B------:R-:W2:Y:S04]  /*68530*/  LDL.LU.64 R122, [R1+0x7450] ;  /* 0x00745000017a7983 */ /* 0x000ea80000300a00 */
[----:B------:R-:W-:Y:S04]  /*68540*/  STL.64 [R1+0x70d0], R218 ;  /* 0x0070d0da01007387 */ /* 0x000fe80000100a00 */
[----:B------:R3:W-:Y:S02]  /*68550*/  STL.64 [R1+0x70c8], R216 ;  /* 0x0070c8d801007387 */ /* 0x0007e40000100a00 */
[----:B---3--:R-:W-:Y:S07]  /*68560*/  HMMA.1688.F32.TF32 R216, R236, R214, R64 ;  /* 0x000000d6ecd8723c */ /* 0x008fee0000081040 */
[----:B------:R-:W-:-:S02]  /*68570*/  MOV R64, R206 ;  /* 0x000000ce00407202 */ /* 0x000fc40000000f00 */
[----:B------:R-:W3:Y:S01]  /*68580*/  LDL.LU R206, [R1+0x744c] ;  /* 0x00744c0001ce7983 */ /* 0x000ee20000300800 */
[----:B------:R-:W-:Y:S02]  /*68590*/  IMAD.MOV.U32 R65, RZ, RZ, R207 ;  /* 0x000000ffff417224 */ /* 0x000fe400078e00cf */
[----:B------:R-:W-:Y:S02]  /*685a0*/  IMAD.MOV.U32 R66, RZ, RZ, R202 ;  /* 0x000000ffff427224 */ /* 0x000fe400078e00ca */
[----:B------:R-:W-:-:S09]  /*685b0*/  IMAD.MOV.U32 R67, RZ, RZ, R203 ;  /* 0x000000ffff437224 */ /* 0x000fd200078e00cb */
[----:B------:R-:W-:Y:S04]  /*685c0*/  STL.64 [R1+0x1120], R216 ;  /* 0x001120d801007387 */ /* 0x000fe80000100a00 */
[----:B------:R-:W-:Y:S04]  /*685d0*/  STL.64 [R1+0x1128], R218 ;  /* 0x001128da01007387 */ /* 0x000fe80000100a00 */
[----:B------:R-:W3:Y:S04]  /*685e0*/  LDL.LU R207, [R1+0x7448] ;  /* 0x0074480001cf7983 */ /* 0x000ee80000300800 */
[----:B------:R-:W2:Y:S04]  /*685f0*/  LDL.LU R202, [R1+0x7444] ;  /* 0x0074440001ca7983 */ /* 0x000ea80000300800 */
[----:B------:R-:W2:Y:S04]  /*68600*/  LDL.LU R203, [R1+0x7440] ;  /* 0x0074400001cb7983 */ /* 0x000ea80000300800 */
[----:B------:R-:W-:Y:S04]  /*68610*/  STL.64 [R1+0x70e0], R214 ;  /* 0x0070e0d601007387 */ /* 0x000fe80000100a00 */
[----:B------:R4:W-:Y:S02]  /*68620*/  STL.64 [R1+0x70d8], R212 ;  /* 0x0070d8d401007387 */ /* 0x0009e40000100a00 */
[----:B----4-:R-:W-:Y:S06]  /*68630*/  HMMA.1688.F32.TF32 R212, R236, R210, R220 ;  /* 0x000000d2ecd4723c */ /* 0x010fec00000810dc */
[----:B------:R-:W-:Y:S04]  /*68640*/  STL.64 [R1+0x70f0], R210 ;  /* 0x0070f0d201007387 */ /* 0x000fe80000100a00 */
[----:B------:R3:W-:-:S13]  /*68650*/  STL.64 [R1+0x70e8], R208 ;  /* 0x0070e8d001007387 */ /* 0x0007da0000100a00 */
[----:B------:R-:W-:Y:S04]  /*68660*/  STL.64 [R1+0x6e0], R212 ;  /* 0x0006e0d401007387 */ /* 0x000fe80000100a00 */
[----:B------:R-:W-:Y:S01]  /*68670*/  STL.64 [R1+0x6e8], R214 ;  /* 0x0006e8d601007387 */ /* 0x000fe20000100a00 */
[----:B------:R-:W-:Y:S01]  /*68680*/  MOV R222, R182 ;  /* 0x000000b600de7202 */ /* 0x000fe20000000f00 */
[----:B------:R-:W-:Y:S01]  /*68690*/  IMAD.MOV.U32 R223, RZ, RZ, R183 ;  /* 0x000000ffffdf7224 */ /* 0x000fe200078e00b7 */
[C---:B---3--:R-:W-:Y:S06]  /*686a0*/  HMMA.1688.F32.TF32 R208, R236.reuse, R206, R224 ;  /* 0x000000ceecd0723c */ /* 0x048fec00000810e0 */
[----:B------:R-:W-:Y:S04]  /*686b0*/  STL.64 [R1+0x7060], R206 ;  /* 0x007060ce01007387 */ /* 0x000fe80000100a00 */
[----:B------:R2:W-:Y:S02]  /*686c0*/  STL.64 [R1+0x7058], R204 ;  /* 0x007058cc01007387 */ /* 0x0005e40000100a00 */
[C---:B--2---:R-:W-:Y:S11]  /*686d0*/  HMMA.1688.F32.TF32 R204, R236.reuse, R202, R228 ;  /* 0x000000caeccc723c */ /* 0x044ff600000810e4 */
[----:B------:R-:W-:Y:S04]  /*686e0*/  STL.64 [R1+0x6c0], R208 ;  /* 0x0006c0d001007387 */ /* 0x000fe80000100a00 */
[----:B------:R-:W-:Y:S04]  /*686f0*/  STL.64 [R1+0x6c8], R210 ;  /* 0x0006c8d201007387 */ /* 0x000fe80000100a00 */
[----:B------:R-:W-:Y:S04]  /*68700*/  STL.64 [R1+0x7050], R202 ;  /* 0x007050ca01007387 */ /* 0x000fe80000100a00 */
[----:B------:R1:W-:Y:S04]  /*68710*/  STL.64 [R1+0x7048], R200 ;  /* 0x007048c801007387 */ /* 0x0003e80000100a00 */
[----:B------:R-:W-:Y:S04]  /*68720*/  STL.64 [R1+0x6b0], R204 ;  /* 0x0006b0cc01007387 */ /* 0x000fe80000100a00 */
[----:B------:R-:W-:Y:S01]  /*68730*/  STL.64 [R1+0x6b8], R206 ;  /* 0x0006b8ce01007387 */ /* 0x000fe20000100a00 */
[C---:B-1----:R-:W-:Y:S06]  /*68740*/  HMMA.1688.F32.TF32 R200, R236.reuse, R198, R232 ;  /* 0x000000c6ecc8723c */ /* 0x042fec00000810e8 */
[----:B------:R-:W-:Y:S04]  /*68750*/  STL.64 [R1+0x7040], R198 ;  /* 0x007040c601007387 */ /* 0x000fe80000100a00 */
[----:B------:R1:W-:Y:S02]  /*68760*/  STL.64 [R1+0x7038], R196 ;  /* 0x007038c401007387 */ /* 0x0003e40000100a00 */
[C---:B-1----:R-:W-:Y:S11]  /*68770*/  HMMA.1688.F32.TF32 R196, R236.reuse, R194, R244 ;  /* 0x000000c2ecc4723c */ /* 0x042ff600000810f4 */
[----:B------:R-:W-:Y:S04]  /*68780*/  STL.64 [R1+0x6a0], R200 ;  /* 0x0006a0c801007387 */ /* 0x000fe80000100a00 */
[----:B------:R-:W-:Y:S04]  /*68790*/  STL.64 [R1+0x6a8], R202 ;  /* 0x0006a8ca01007387 */ /* 0x000fe80000100a00 */
[----:B------:R-:W-:Y:S04]  /*687a0*/  STL.64 [R1+0x7100], R194 ;  /* 0x007100c201007387 */ /* 0x000fe80000100a00 */
[----:B------:R1:W-:Y:S04]  /*687b0*/  STL.64 [R1+0x70f8], R192 ;  /* 0x0070f8c001007387 */ /* 0x0003e80000100a00 */
[----:B------:R-:W-:Y:S04]  /*687c0*/  STL.64 [R1+0x690], R196 ;  /* 0x000690c401007387 */ /* 0x000fe80000100a00 */
[----:B------:R-:W-:Y:S01]  /*687d0*/  STL.64 [R1+0x698], R198 ;  /* 0x000698c601007387 */ /* 0x000fe20000100a00 */
[C---:B-1----:R-:W-:Y:S03]  /*687e0*/  HMMA.1688.F32.TF32 R192, R236.reuse, R190, R248 ;  /* 0x000000beecc0723c */ /* 0x042fe600000810f8 */
[----:B------:R-:W2:Y:S04]  /*687f0*/  LDL R61, [R1+0x44] ;  /* 0x00004400013d7983 */ /* 0x000ea80000100800 */
[----:B------:R-:W-:Y:S04]  /*68800*/  STL.64 [R1+0x7110], R190 ;  /* 0x007110be01007387 */ /* 0x000fe80000100a00 */
[----:B------:R1:W-:Y:S02]  /*68810*/  STL.64 [R1+0x7108], R188 ;  /* 0x007108bc01007387 */ /* 0x0003e40000100a00 */
[----:B-1----:R-:W-:Y:S10]  /*68820*/  HMMA.1688.F32.TF32 R188, R236, R186, R240 ;  /* 0x000000baecbc723c */ /* 0x002ff400000810f0 */
[----:B------:R-:W-:Y:S04]  /*68830*/  STL.64 [R1+0x680], R192 ;  /* 0x000680c001007387 */ /* 0x000fe80000100a00 */
[----:B------:R-:W-:Y:S04]  /*68840*/  STL.64 [R1+0x688], R194 ;  /* 0x000688c201007387 */ /* 0x000fe80000100a00 */
[----:B------:R-:W3:Y:S05]  /*68850*/  LDL.LU R220, [R1+0x5e0] ;  /* 0x0005e00001dc7983 */ /* 0x000eea0000300800 */
[----:B------:R-:W-:Y:S04]  /*68860*/  STL.64 [R1+0x670], R188 ;  /* 0x000670bc01007387 */ /* 0x000fe80000100a00 */
[----:B------:R-:W-:Y:S04]  /*68870*/  STL.64 [R1+0x678], R190 ;  /* 0x000678be01007387 */ /* 0x000fe80000100a00 */
[----:B------:R-:W3:Y:S04]  /*68880*/  LDL.LU R221, [R1+0x5e4] ;  /* 0x0005e40001dd7983 */ /* 0x000ee80000300800 */
[----:B------:R-:W4:Y:S04]  /*68890*/  LDL.LU R182, [R1+0x743c] ;  /* 0x00743c0001b67983 */ /* 0x000f280000300800 */
[----:B------:R-:W4:Y:S04]  /*688a0*/  LDL.LU R183, [R1+0x7438] ;  /* 0x0074380001b77983 */ /* 0x000f280000300800 */
[----:B------:R-:W2:Y:S04]  /*688b0*/  LDL.LU R248, [R1+0x5d0] ;  /* 0x0005d00001f87983 */ /* 0x000ea80000300800 */
[----:B------:R-:W2:Y:S04]  /*688c0*/  LDL.LU R249, [R1+0x5d4] ;  /* 0x0005d40001f97983 */ /* 0x000ea80000300800 */
[----:B------:R-:W2:Y:S04]  /*688d0*/  LDL.LU R250, [R1+0x5d8] ;  /* 0x0005d80001fa7983 */ /* 0x000ea80000300800 */
[----:B------:R-:W2:Y:S04]  /*688e0*/  LDL.LU R251, [R1+0x5dc] ;  /* 0x0005dc0001fb7983 */ /* 0x000ea80000300800 */
[----:B------:R-:W-:Y:S04]  /*688f0*/  STL.64 [R1+0x7120], R186 ;  /* 0x007120ba01007387 */ /* 0x000fe80000100a00 */
[----:B------:R-:W-:Y:S04]  /*68900*/  STL.64 [R1+0x7118], R184 ;  /* 0x007118b801007387 */ /* 0x000fe80000100a00 */
[----:B------:R-:W2:Y:S01]  /*68910*/  LDL.LU R224, [R1+0x5c0] ;  /* 0x0005c00001e07983 */ /* 0x000ea20000300800 */
[----:B------:R-:W-:Y:S01]  /*68920*/  IMAD.MOV.U32 R234, RZ, RZ, R146 ;  /* 0x000000ffffea7224 */ /* 0x000fe200078e0092 */
[----:B------:R-:W-:Y:S01]  /*68930*/  MOV R244, R158 ;  /* 0x0000009e00f47202 */ /* 0x000fe20000000f00 */
[----:B------:R-:W-:-:S02]  /*68940*/  IMAD.MOV.U32 R235, RZ, RZ, R147 ;  /* 0x000000ffffeb7224 */ /* 0x000fc400078e0093 */
[----:B------:R-:W-:Y:S02]  /*68950*/  IMAD.MOV.U32 R245, RZ, RZ, R159 ;  /* 0x000000fffff57224 */ /* 0x000fe400078e009f */
[----:B------:R-:W-:Y:S02]  /*68960*/  IMAD.MOV.U32 R246, RZ, RZ, R178 ;  /* 0x000000fffff67224 */ /* 0x000fe400078e00b2 */
[----:B------:R-:W-:Y:S01]  /*68970*/  IMAD.MOV.U32 R247, RZ, RZ, R179 ;  /* 0x000000fffff77224 */ /* 0x000fe200078e00b3 */
[----:B------:R-:W-:Y:S01]  /*68980*/  MOV R240, R174 ;  /* 0x000000ae00f07202 */ /* 0x000fe20000000f00 */
[----:B------:R-:W-:Y:S01]  /*68990*/  IMAD.MOV.U32 R241, RZ, RZ, R175 ;  /* 0x000000fffff17224 */ /* 0x000fe200078e00af */
[----:B----4-:R-:W-:-:S15]  /*689a0*/  HMMA.1688.F32.TF32 R64, R236, R182, R64 ;  /* 0x000000b6ec40723c */ /* 0x010fde0000081040 */
[----:B------:R-:W-:-:S08]  /*689b0*/  NOP ;  /* 0x0000000000007918 */ /* 0x000fd00000000000 */
[----:B------:R1:W-:Y:S04]  /*689c0*/  STL.64 [R1+0x660], R64 ;  /* 0x0006604001007387 */ /* 0x0003e80000100a00 */
        /* <DEDUP_REMOVED lines=10> */
[----:B----4-:R-:W4:Y:S04]  /*68a70*/  LDL.LU R66, [R1+0x5a8] ;  /* 0x0005a80001427983 */ /* 0x010f280000300800 */
[----:B------:R-:W4:Y:S04]  /*68a80*/  LDL.LU R67, [R1+0x5ac] ;  /* 0x0005ac0001437983 */ /* 0x000f280000300800 */
[----:B------:R-:W4:Y:S04]  /*68a90*/  LDL.LU R232, [R1+0x590] ;  /* 0x0005900001e87983 */ /* 0x000f280000300800 */
[----:B------:R-:W4:Y:S04]  /*68aa0*/  LDL.LU R233, [R1+0x594] ;  /* 0x0005940001e97983 */ /* 0x000f280000300800 */
[----:B------:R-:W4:Y:S04]  /*68ab0*/  LDL.LU R146, [R1+0x7434] ;  /* 0x0074340001927983 */ /* 0x000f280000300800 */
[----:B------:R-:W4:Y:S04]  /*68ac0*/  LDL.LU R147, [R1+0x7430] ;  /* 0x0074300001937983 */ /* 0x000f280000300800 */
[----:B------:R-:W4:Y:S04]  /*68ad0*/  LDL.LU R158, [R1+0x742c] ;  /* 0x00742c00019e7983 */ /* 0x000f280000300800 */
[----:B------:R-:W4:Y:S04]  /*68ae0*/  LDL.LU R159, [R1+0x7428] ;  /* 0x00742800019f7983 */ /* 0x000f280000300800 */
[----:B------:R-:W3:Y:S04]  /*68af0*/  LDL.LU R178, [R1+0x7424] ;  /* 0x0074240001b27983 */ /* 0x000ee80000300800 */
[----:B------:R-:W3:Y:S04]  /*68b00*/  LDL.LU R179, [R1+0x7420] ;  /* 0x0074200001b37983 */ /* 0x000ee80000300800 */
[----:B------:R-:W2:Y:S04]  /*68b10*/  LDL.LU R174, [R1+0x741c] ;  /* 0x00741c0001ae7983 */ /* 0x000ea80000300800 */
[----:B------:R-:W2:Y:S01]  /*68b20*/  LDL.LU R175, [R1+0x7418] ;  /* 0x0074180001af7983 */ /* 0x000ea20000300800 */
[----:B------:R-:W-:-:S02]  /*68b30*/  IMAD.MOV.U32 R242, RZ, RZ, R170 ;  /* 0x000000fffff27224 */ /* 0x000fc400078e00aa */
[----:B------:R-:W-:Y:S01]  /*68b40*/  IMAD.MOV.U32 R243, RZ, RZ, R171 ;  /* 0x000000fffff37224 */ /* 0x000fe200078e00ab */
[----:B------:R-:W4:Y:S04]  /*68b50*/  LDL.LU R170, [R1+0x7414] ;  /* 0x0074140001aa7983 */ /* 0x000f280000300800 */
[----:B------:R-:W4:Y:S04]  /*68b60*/  LDL.LU R171, [R1+0x7410] ;  /* 0x0074100001ab7983 */ /* 0x000f280000300800 */
[----:B------:R-:W-:Y:S04]  /*68b70*/  STL.64 [R1+0x7130], R182 ;  /* 0x007130b601007387 */ /* 0x000fe80000100a00 */
[----:B------:R3:W-:Y:S02]  /*68b80*/  STL.64 [R1+0x7128], R180 ;  /* 0x007128b401007387 */ /* 0x0007e40000100a00 */
[C---:B---3--:R-:W-:Y:S06]  /*68b90*/  HMMA.1688.F32.TF32 R180, R236.reuse, R178, R220 ;  /* 0x000000b2ecb4723c */ /* 0x048fec00000810dc */
[----:B------:R-:W-:Y:S04]  /*68ba0*/  STL.64 [R1+0x7140], R178 ;  /* 0x007140b201007387 */ /* 0x000fe80000100a00 */
[----:B------:R2:W-:Y:S02]  /*68bb0*/  STL.64 [R1+0x7138], R176 ;  /* 0x007138b001007387 */ /* 0x0005e40000100a00 */
[----:B--2---:R-:W-:Y:S11]  /*68bc0*/  HMMA.1688.F32.TF32 R176, R236, R174, R248 ;  /* 0x000000aeecb0723c */ /* 0x004ff600000810f8 */
[----:B------:R-:W-:Y:S01]  /*68bd0*/  STL.64 [R1+0x640], R180 ;  /* 0x000640b401007387 */ /* 0x000fe20000100a00 */
[----:B------:R-:W-:-:S03]  /*68be0*/  MOV R248, R166 ;  /* 0x000000a600f87202 */ /* 0x000fc60000000f00 */
[----:B------:R-:W-:Y:S01]  /*68bf0*/  STL.64 [R1+0x648], R182 ;  /* 0x000648b601007387 */ /* 0x000fe20000100a00 */
[----:B------:R-:W-:-:S03]  /*68c00*/  IMAD.MOV.U32 R249, RZ, RZ, R167 ;  /* 0x000000fffff97224 */ /* 0x000fc600078e00a7 */
[----:B------:R-:W2:Y:S01]  /*68c10*/  LDL.LU R166, [R1+0x740c] ;  /* 0x00740c0001a67983 */ /* 0x000ea20000300800 */
[----:B------:R-:W-:Y:S02]  /*68c20*/  IMAD.MOV.U32 R250, RZ, RZ, R162 ;  /* 0x000000fffffa7224 */ /* 0x000fe400078e00a2 */
[----:B------:R-:W-:Y:S01]  /*68c30*/  IMAD.MOV.U32 R251, RZ, RZ, R163 ;  /* 0x000000fffffb7224 */ /* 0x000fe200078e00a3 */
[----:B------:R-:W-:Y:S04]  /*68c40*/  STL.64 [R1+0x630], R176 ;  /* 0x000630b001007387 */ /* 0x000fe80000100a00 */
[----:B------:R-:W-:Y:S04]  /*68c50*/  STL.64 [R1+0x638], R178 ;  /* 0x000638b201007387 */ /* 0x000fe80000100a00 */
[----:B------:R-:W2:Y:S04]  /*68c60*/  LDL.LU R167, [R1+0x7408] ;  /* 0x0074080001a77983 */ /* 0x000ea80000300800 */
[----:B------:R-:W3:Y:S04]  /*68c70*/  LDL.LU R162, [R1+0x7404] ;  /* 0x0074040001a27983 */ /* 0x000ee80000300800 */
[----:B------:R-:W3:Y:S04]  /*68c80*/  LDL.LU R163, [R1+0x7400] ;  /* 0x0074000001a37983 */ /* 0x000ee80000300800 */
[----:B------:R-:W-:Y:S04]  /*68c90*/  STL.64 [R1+0x7150], R174 ;  /* 0x007150ae01007387 */ /* 0x000fe80000100a00 */
[----:B------:R4:W-:Y:S02]  /*68ca0*/  STL.64 [R1+0x7148], R172 ;  /* 0x007148ac01007387 */ /* 0x0009e40000100a00 */
[----:B----4-:R-:W-:Y:S06]  /*68cb0*/  HMMA.1688.F32.TF32 R172, R236, R170, R224 ;  /* 0x000000aaecac723c */ /* 0x010fec00000810e0 */
[----:B------:R-:W-:Y:S04]  /*68cc0*/  STL.64 [R1+0x7168], R170 ;  /* 0x007168aa01007387 */ /* 0x000fe80000100a00 */
[----:B------:R2:W-:-:S13]  /*68cd0*/  STL.64 [R1+0x7160], R168 ;  /* 0x007160a801007387 */ /* 0x0005da0000100a00 */
[----:B------:R-:W-:Y:S04]  /*68ce0*/  STL.64 [R1+0x620], R172 ;  /* 0x000620ac01007387 */ /* 0x000fe80000100a00 */
[----:B------:R-:W-:Y:S01]  /*68cf0*/  STL.64 [R1+0x628], R174 ;  /* 0x000628ae01007387 */ /* 0x000fe20000100a00 */
[C---:B--2---:R-:W-:Y:S06]  /*68d00*/  HMMA.1688.F32.TF32 R168, R236.reuse, R166, R228 ;  /* 0x000000a6eca8723c */ /* 0x044fec00000810e4 */
[----:B------:R-:W-:Y:S04]  /*68d10*/  STL.64 [R1+0x7178], R166 ;  /* 0x007178a601007387 */ /* 0x000fe80000100a00 */
[----:B------:R3:W-:Y:S02]  /*68d20*/  STL.64 [R1+0x7170], R164 ;  /* 0x007170a401007387 */ /* 0x0007e40000100a00 */
[----:B---3--:R-:W-:Y:S11]  /*68d30*/  HMMA.1688.F32.TF32 R164, R236, R162, R64 ;  /* 0x000000a2eca4723c */ /* 0x008ff60000081040 */
[----:B------:R-:W-:Y:S01]  /*68d40*/  STL.64 [R1+0x600], R168 ;  /* 0x000600a801007387 */ /* 0x000fe20000100a00 */
[----:B------:R-:W-:-:S03]  /*68d50*/  MOV R64, R154 ;  /* 0x0000009a00407202 */ /* 0x000fc60000000f00 */
[----:B------:R-:W-:Y:S01]  /*68d60*/  STL.64 [R1+0x608], R170 ;  /* 0x000608aa01007387 */ /* 0x000fe20000100a00 */
[----:B------:R-:W-:-:S03]  /*68d70*/  IMAD.MOV.U32 R65, RZ, RZ, R155 ;  /* 0x000000ffff417224 */ /* 0x000fc600078e009b */
[----:B------:R-:W2:Y:S04]  /*68d80*/  LDL.LU R154, [R1+0x73fc] ;  /* 0x0073fc00019a7983 */ /* 0x000ea80000300800 */
[----:B------:R-:W-:Y:S04]  /*68d90*/  STL.64 [R1+0x5f0], R164 ;  /* 0x0005f0a401007387 */ /* 0x000fe80000100a00 */
[----:B------:R-:W-:Y:S04]  /*68da0*/  STL.64 [R1+0x5f8], R166 ;  /* 0x0005f8a601007387 */ /* 0x000fe80000100a00 */
[----:B------:R-:W2:Y:S01]  /*68db0*/  LDL.LU R155, [R1+0x73f8] ;  /* 0x0073f800019b7983 */ /* 0x000ea20000300800 */
[----:B------:R-:W-:-:S02]  /*68dc0*/  IMAD.MOV.U32 R66, RZ, RZ, R150 ;  /* 0x000000ffff427224 */ /* 0x000fc400078e0096 */
[----:B------:R-:W-:Y:S01]  /*68dd0*/  IMAD.MOV.U32 R67, RZ, RZ, R151 ;  /* 0x000000ffff437224 */ /* 0x000fe200078e0097 */
[----:B------:R-:W3:Y:S04]  /*68de0*/  LDL.LU R150, [R1+0x73f4] ;  /* 0x0073f40001967983 */ /* 0x000ee80000300800 */
[----:B------:R-:W3:Y:S04]  /*68df0*/  LDL.LU R151, [R1+0x73f0] ;  /* 0x0073f00001977983 */ /* 0x000ee80000300800 */
[----:B------:R-:W-:Y:S04]  /*68e00*/  STL.64 [R1+0x7030], R162 ;  /* 0x007030a201007387 */ /* 0x000fe80000100a00 */
[----:B------:R1:W-:Y:S04]  /*68e10*/  STL.64 [R1+0x7028], R160 ;  /* 0x007028a001007387 */ /* 0x0003e80000100a00 */
[----:B------:R-:W-:Y:S04]  /*68e20*/  STL.64 [R1+0x7020], R158 ;  /* 0x0070209e01007387 */ /* 0x000fe80000100a00 */
[----:B------:R2:W-:Y:S01]  /*68e30*/  STL.64 [R1+0x7018], R156 ;  /* 0x0070189c01007387 */ /* 0x0005e20000100a00 */
[----:B-1----:R-:W-:-:S15]  /*68e40*/  HMMA.1688.F32.TF32 R160, R236, R158, R232 ;  /* 0x0000009eeca0723c */ /* 0x002fde00000810e8 */
[----:B------:R-:W-:-:S08]  /*68e50*/  NOP ;  /* 0x0000000000007918 */ /* 0x000fd00000000000 */
[----:B------:R-:W-:Y:S04]  /*68e60*/  STL.64 [R1+0x5e0], R160 ;  /* 0x0005e0a001007387 */ /* 0x000fe80000100a00 */
[----:B------:R-:W-:Y:S01]  /*68e70*/  STL.64 [R1+0x5e8], R162 ;  /* 0x0005e8a201007387 */ /* 0x000fe20000100a00 */
[----:B--2---:R-:W-:Y:S06]  /*68e80*/  HMMA.1688.F32.TF32 R156, R236, R154, R244 ;  /* 0x0000009aec9c723c */ /* 0x004fec00000810f4 */
[----:B------:R-:W-:Y:S04]  /*68e90*/  STL.64 [R1+0x7188], R154 ;  /* 0x0071889a01007387 */ /* 0x000fe80000100a00 */
[----:B------:R-:W-:-:S13]  /*68ea0*/  STL.64 [R1+0x7180], R152 ;  /* 0x0071809801007387 */ /* 0x000fda0000100a00 */
[----:B------:R-:W-:Y:S04]  /*68eb0*/  STL.64 [R1+0x5d0], R156 ;  /* 0x0005d09c01007387 */ /* 0x000fe80000100a00 */
[----:B------:R3:W-:Y:S02]  /*68ec0*/  STL.64 [R1+0x5d8], R158 ;  /* 0x0005d89e01007387 */ /* 0x0007e40000100a00 */
[----:B---3--:R-:W-:Y:S02]  /*68ed0*/  HMMA.1688.F32.TF32 R156, R236, R150, R240 ;  /* 0x00000096ec9c723c */ /* 0x008fe400000810f0 */
[----:B------:R-:W2:Y:S04]  /*68ee0*/  LDL.LU R240, [R1+0x540] ;  /* 0x0005400001f07983 */ /* 0x000ea80000300800 */
[----:B------:R-:W2:Y:S01]  /*68ef0*/  LDL.LU R241, [R1+0x544] ;  /* 0x0005440001f17983 */ /* 0x000ea20000300800 */
[----:B------:R-:W-:Y:S01]  /*68f00*/  MOV R242, R142 ;  /* 0x0000008e00f27202 */ /* 0x000fe20000000f00 */
[----:B------:R-:W-:-:S02]  /*68f10*/  IMAD.MOV.U32 R243, RZ, RZ, R143 ;  /* 0x000000fffff37224 */ /* 0x000fc400078e008f */
[----:B------:R-:W3:Y:S04]  /*68f20*/  LDL.LU R142, [R1+0x73ec] ;  /* 0x0073ec00018e7983 */ /* 0x000ee80000300800 */
[----:B------:R-:W3:Y:S01]  /*68f30*/  LDL.LU R143, [R1+0x73e8] ;  /* 0x0073e800018f7983 */ /* 0x000ee20000300800 */
[----:B------:R-:W-:Y:S01]  /*68f40*/  MOV R148, R120 ;  /* 0x0000007800947202 */ /* 0x000fe20000000f00 */
[----:B------:R-:W-:Y:S02]  /*68f50*/  IMAD.MOV.U32 R145, RZ, RZ, R121 ;  /* 0x000000ffff917224 */ /* 0x000fe400078e0079 */
[----:B------:R-:W-:Y:S04]  /*68f60*/  STL.64 [R1+0x7198], R150 ;  /* 0x0071989601007387 */ /* 0x000fe80000100a00 */
[----:B------:R-:W-:Y:S04]  /*68f70*/  STL.64 [R1+0x7190], R148 ;  /* 0x0071909401007387 */ /* 0x000fe80000100a00 */
[----:B------:R-:W4:Y:S04]  /*68f80*/  LDL.LU R228, [R1+0x9b0] ;  /* 0x0009b00001e47983 */ /* 0x000f280000300800 */
[----:B------:R-:W4:Y:S04]  /*68f90*/  LDL.LU R229, [R1+0x9b4] ;  /* 0x0009b40001e57983 */ /* 0x000f280000300800 */
[----:B------:R-:W4:Y:S04]  /*68fa0*/  LDL.LU R230, [R1+0x9b8] ;  /* 0x0009b80001e67983 */ /* 0x000f280000300800 */
[----:B------:R-:W4:Y:S04]  /*68fb0*/  LDL.LU R231, [R1+0x9bc] ;  /* 0x0009bc0001e77983 */ /* 0x000f280000300800 */
[----:B------:R-:W-:Y:S04]  /*68fc0*/  STL.64 [R1+0x71a8], R146 ;  /* 0x0071a89201007387 */ /* 0x000fe80000100a00 */
[----:B------:R2:W-:Y:S01]  /*68fd0*/  STL.64 [R1+0x71a0], R144 ;  /* 0x0071a09001007387 */ /* 0x0005e20000100a00 */
[----:B------:R-:W-:-:S03]  /*68fe0*/  IMAD.MOV.U32 R244, RZ, RZ, R118 ;  /* 0x000000fffff47224 */ /* 0x000fc600078e0076 */
[----:B------:R-:W4:Y:S01]  /*68ff0*/  LDL.LU R232, [R1+0x990] ;  /* 0x0009900001e87983 */ /* 0x000f220000300800 */
[----:B------:R-:W-:-:S03]  /*69000*/  IMAD.MOV.U32 R245, RZ, RZ, R119 ;  /* 0x000000fffff57224 */ /* 0x000fc600078e0077 */
[----:B------:R-:W4:Y:S01]  /*69010*/  LDL.LU R233, [R1+0x994] ;  /* 0x0009940001e97983 */ /* 0x000f220000300800 */
[----:B------:R-:W-:-:S03]  /*69020*/  MOV R246, R122 ;  /* 0x0000007a00f67202 */ /* 0x000fc60000000f00 */
[----:B------:R-:W4:Y:S01]  /*69030*/  LDL.LU R234, [R1+0x998] ;  /* 0x0009980001ea7983 */ /* 0x000f220000300800 */
[----:B------:R-:W-:Y:S03]  /*69040*/  HMMA.1688.F32.TF32 R152, R236, R146, R248 ;  /* 0x00000092ec98723c */ /* 0x000fe600000810f8 */
[----:B------:R-:W4:Y:S01]  /*69050*/  LDL.LU R235, [R1+0x99c] ;  /* 0x00099c0001eb7983 */ /* 0x000f220000300800 */
[----:B------:R-:W-:-:S03]  /*69060*/  IMAD.MOV.U32 R247, RZ, RZ, R123 ;  /* 0x000000fffff77224 */ /* 0x000fc600078e007b */
[----:B------:R-:W4:Y:S01]  /*69070*/  LDL.LU R118, [R1+0x73e4] ;  /* 0x0073e40001767983 */ /* 0x000f220000300800 */
[----:B------:R-:W-:-:S03]  /*69080*/  IMAD.MOV.U32 R248, RZ, RZ, R126 ;  /* 0x000000fffff87224 */ /* 0x000fc600078e007e */
[----:B------:R-:W4:Y:S01]  /*69090*/  LDL.LU R119, [R1+0x73e0] ;  /* 0x0073e00001777983 */ /* 0x000f220000300800 */
[----:B------:R-:W-:-:S03]  /*690a0*/  IMAD.MOV.U32 R249, RZ, RZ, R127 ;  /* 0x000000fffff97224 */ /* 0x000fc600078e007f */
[----:B------:R-:W4:Y:S01]  /*690b0*/  LDL.LU R122, [R1+0x73dc] ;  /* 0x0073dc00017a7983 */ /* 0x000f220000300800 */
[----:B------:R-:W-:-:S03]  /*690c0*/  MOV R250, R138 ;  /* 0x0000008a00fa7202 */ /* 0x000fc60000000f00 */
[----:B------:R-:W4:Y:S01]  /*690d0*/  LDL.LU R123, [R1+0x73d8] ;  /* 0x0073d800017b7983 */ /* 0x000f220000300800 */
[----:B------:R-:W-:-:S03]  /*690e0*/  IMAD.MOV.U32 R251, RZ, RZ, R139 ;  /* 0x000000fffffb7224 */ /* 0x000fc600078e008b */
[----:B------:R-:W4:Y:S04]  /*690f0*/  LDL.LU R126, [R1+0x73d4] ;  /* 0x0073d400017e7983 */ /* 0x000f280000300800 */
[----:B------:R-:W4:Y:S04]  /*69100*/  LDL.LU R127, [R1+0x73d0] ;  /* 0x0073d000017f7983 */ /* 0x000f280000300800 */
[----:B------:R-:W2:Y:S04]  /*69110*/  LDL.LU R138, [R1+0x73cc] ;  /* 0x0073cc00018a7983 */ /* 0x000ea80000300800 */
[----:B------:R-:W2:Y:S01]  /*69120*/  LDL.LU R139, [R1+0x73c8] ;  /* 0x0073c800018b7983 */ /* 0x000ea20000300800 */
[----:B---3--:R-:W-:-:S15]  /*69130*/  HMMA.1688.F32.TF32 R64, R236, R142, R64 ;  /* 0x0000008eec40723c */ /* 0x008fde0000081040 */
[----:B------:R-:W-:-:S09]  /*69140*/  NOP ;  /* 0x0000000000007918 */ /* 0x000fd20000000000 */
[----:B------:R-:W-:Y:S01]  /*69150*/  IMAD.MOV.U32 R96, RZ, RZ, R64 ;  /* 0x000000ffff607224 */ /* 0x000fe200078e0040 */
[----:B------:R-:W-:Y:S01]  /*69160*/  MOV R85, R66 ;  /* 0x0000004200557202 */ /* 0x000fe20000000f00 */
[----:B------:R-:W-:Y:S02]  /*69170*/  IMAD.MOV.U32 R97, RZ, RZ, R65 ;  /* 0x000000ffff617224 */ /* 0x000fe400078e0041 */
[----:B------:R-:W-:Y:S01]  /*69180*/  IMAD.MOV.U32 R64, RZ, RZ, R130 ;  /* 0x000000ffff407224 */ /* 0x000fe200078e0082 */
[----:B------:R-:W-:Y:S01]  /*69190*/  MOV R66, R134 ;  /* 0x0000008600427202 */ /* 0x000fe20000000f00 */
[----:B------:R-:W3:Y:S01]  /*691a0*/  LDL.LU R130, [R1+0x73c4] ;  /* 0x0073c40001827983 */ /* 0x000ee20000300800 */
[----:B------:R-:W-:Y:S02]  /*691b0*/  IMAD.MOV.U32 R65, RZ, RZ, R131 ;  /* 0x000000ffff417224 */ /* 0x000fe400078e0083 */
[----:B------:R-:W-:Y:S01]  /*691c0*/  IMAD.MOV.U32 R84, RZ, RZ, R67 ;  /* 0x000000ffff547224 */ /* 0x000fe200078e0043 */
[----:B------:R-:W3:Y:S01]  /*691d0*/  LDL.LU R131, [R1+0x73c0] ;  /* 0x0073c00001837983 */ /* 0x000ee20000300800 */
[----:B------:R-:W-:-:S03]  /*691e0*/  IMAD.MOV.U32 R67, RZ, RZ, R135 ;  /* 0x000000ffff437224 */ /* 0x000fc600078e0087 */
[----:B------:R-:W3:Y:S04]  /*691f0*/  LDL.LU R134, [R1+0x73bc] ;  /* 0x0073bc0001867983 */ /* 0x000ee80000300800 */
[----:B------:R-:W3:Y:S04]  /*69200*/  LDL.LU R135, [R1+0x73b8] ;  /* 0x0073b80001877983 */ /* 0x000ee80000300800 */
[----:B------:R-:W-:Y:S04]  /*69210*/  STL.64 [R1+0x71b8], R142 ;  /* 0x0071b88e01007387 */ /* 0x000fe80000100a00 */
[----:B------:R-:W-:Y:S04]  /*69220*/  STL.64 [R1+0x71b0], R140 ;  /* 0x0071b08c01007387 */ /* 0x000fe80000100a00 */
[----:B--2---:R-:W-:Y:S01]  /*69230*/  STL.64 [R1+0x71d8], R138 ;  /* 0x0071d88a01007387 */ /* 0x004fe20000100a00 */
[C---:B------:R-:W-:Y:S03]  /*69240*/  HMMA.1688.F32.TF32 R144, R236.reuse, R138, R240 ;  /* 0x0000008aec90723c */ /* 0x040fe600000810f0 */
[----:B------:R3:W-:Y:S01]  /*69250*/  STL.64 [R1+0x71d0], R136 ;  /* 0x0071d08801007387 */ /* 0x0007e20000100a00 */
[----:B------:R-:W-:Y:S01]  /*69260*/  MOV R226, R78 ;  /* 0x0000004e00e27202 */ /* 0x000fe20000000f00 */
[----:B------:R-:W-:Y:S01]  /*69270*/  IMAD.MOV.U32 R227, RZ, RZ, R79 ;  /* 0x000000ffffe37224 */ /* 0x000fe200078e004f */
[----:B----4-:R-:W-:Y:S01]  /*69280*/  HMMA.1688.F32.TF32 R64, R236, R118, R64 ;  /* 0x00000076ec40723c */ /* 0x010fe20000081040 */
[----:B------:R-:W-:Y:S01]  /*69290*/  MOV R88, R156 ;  /* 0x0000009c00587202 */ /* 0x000fe20000000f00 */
[----:B------:R-:W-:Y:S01]  /*692a0*/  IMAD.MOV.U32 R89, RZ, RZ, R157 ;  /* 0x000000ffff597224 */ /* 0x000fe200078e009d */
[----:B------:R-:W-:Y:S01]  /*692b0*/  MOV R200, R31 ;  /* 0x0000001f00c87202 */ /* 0x000fe20000000f00 */
[----:B------:R-:W-:-:S02]  /*692c0*/  IMAD.MOV.U32 R201, RZ, RZ, R71 ;  /* 0x000000ffffc97224 */ /* 0x000fc400078e0047 */
[----:B------:R-:W-:Y:S01]  /*692d0*/  IMAD.MOV.U32 R202, RZ, RZ, R70 ;  /* 0x000000ffffca7224 */ /* 0x000fe200078e0046 */
[----:B------:R-:W-:Y:S01]  /*692e0*/  MOV R196, R42 ;  /* 0x0000002a00c47202 */ /* 0x000fe20000000f00 */
[----:B------:R-:W-:Y:S02]  /*692f0*/  IMAD.MOV.U32 R203, RZ, RZ, R30 ;  /* 0x000000ffffcb7224 */ /* 0x000fe400078e001e */
[----:B------:R-:W-:Y:S02]  /*69300*/  IMAD.MOV.U32 R197, RZ, RZ, R43 ;  /* 0x000000ffffc57224 */ /* 0x000fe400078e002b */
[----:B------:R-:W-:Y:S01]  /*69310*/  IMAD.MOV.U32 R198, RZ, RZ, R34 ;  /* 0x000000ffffc67224 */ /* 0x000fe200078e0022 */
[----:B------:R-:W-:Y:S01]  /*69320*/  MOV R160, R47 ;  /* 0x0000002f00a07202 */ /* 0x000fe20000000f00 */
[----:B------:R-:W-:Y:S02]  /*69330*/  IMAD.MOV.U32 R199, RZ, RZ, R35 ;  /* 0x000000ffffc77224 */ /* 0x000fe400078e0023 */
[----:B------:R-:W-:-:S02]  /*69340*/  IMAD.MOV.U32 R161, RZ, RZ, R46 ;  /* 0x000000ffffa17224 */ /* 0x000fc400078e002e */
[----:B------:R-:W-:Y:S02]  /*69350*/  IMAD.MOV.U32 R162, RZ, RZ, R23 ;  /* 0x000000ffffa27224 */ /* 0x000fe400078e0017 */
[----:B------:R-:W-:Y:S02]  /*69360*/  IMAD.MOV.U32 R163, RZ, RZ, R22 ;  /* 0x000000ffffa37224 */ /* 0x000fe400078e0016 */
[----:B------:R-:W-:Y:S02]  /*69370*/  IMAD.MOV.U32 R121, RZ, RZ, R158 ;  /* 0x000000ffff797224 */ /* 0x000fe400078e009e */
[----:B------:R-:W-:Y:S01]  /*69380*/  IMAD.MOV.U32 R120, RZ, RZ, R159 ;  /* 0x000000ffff787224 */ /* 0x000fe200078e009f */
[----:B------:R-:W-:Y:S01]  /*69390*/  MOV R109, R154 ;  /* 0x0000009a006d7202 */ /* 0x000fe20000000f00 */
[----:B------:R-:W-:Y:S01]  /*693a0*/  IMAD.MOV.U32 R92, RZ, RZ, R152 ;  /* 0x000000ffff5c7224 */ /* 0x000fe200078e0098 */
[----:B------:R-:W-:Y:S01]  /*693b0*/  LDS R240, [R61+UR10+0x40880] ;  /* 0x0408800a3df07984 */ /* 0x000fe20008000800 */
[----:B------:R-:W-:-:S02]  /*693c0*/  IMAD.MOV.U32 R93, RZ, RZ, R153 ;  /* 0x000000ffff5d7224 */ /* 0x000fc400078e0099 */
[----:B------:R-:W-:Y:S01]  /*693d0*/  IMAD.MOV.U32 R108, RZ, RZ, R155 ;  /* 0x000000ffff6c7224 */ /* 0x000fe200078e009b */
[----:B------:R-:W-:Y:S04]  /*693e0*/  LDS R242, [R61+UR10+0x40c80] ;  /* 0x040c800a3df27984 */ /* 0x000fe80008000800 */
[----:B------:R-:W-:Y:S04]  /*693f0*/  LDS R241, [R125+UR10+0x40880] ;  /* 0x0408800a7df17984 */ /* 0x000fe80008000800 */
[----:B------:R-:W1:Y:S01]  /*69400*/  LDS R243, [R125+UR10+0x40c80] ;  /* 0x040c800a7df37984 */ /* 0x000e620008000800 */
[----:B---3--:R-:W-:-:S15]  /*69410*/  HMMA.1688.F32.TF32 R136, R236, R134, R228 ;  /* 0x00000086ec88723c */ /* 0x008fde00000810e4 */
[----:B------:R-:W-:-:S09]  /*69420*/  NOP ;  /* 0x0000000000007918 */ /* 0x000fd20000000000 */
[----:B------:R-:W-:Y:S01]  /*69430*/  IMAD.MOV.U32 R73, RZ, RZ, R136 ;  /* 0x000000ffff497224 */ /* 0x000fe200078e0088 */
[----:B------:R-:W-:Y:S01]  /*69440*/  MOV R69, R138 ;  /* 0x0000008a00457202 */ /* 0x000fe20000000f00 */
[----:B------:R-:W-:Y:S02]  /*69450*/  IMAD.MOV.U32 R72, RZ, RZ, R137 ;  /* 0x000000ffff487224 */ /* 0x000fe400078e0089 */
[----:B------:R-:W-:Y:S02]  /*69460*/  IMAD.MOV.U32 R68, RZ, RZ, R139 ;  /* 0x000000ffff447224 */ /* 0x000fe400078e008b */
[----:B------:R-:W-:-:S15]  /*69470*/  HMMA.1688.F32.TF32 R136, R236, R130, R232 ;  /* 0x00000082ec88723c */ /* 0x000fde00000810e8 */
        /* <DEDUP_REMOVED lines=11> */
[----:B------:R-:W-:Y:S07]  /*69530*/  HMMA.1688.F32.TF32 R136, R236, R122, R248 ;  /* 0x0000007aec88723c */ /* 0x000fee00000810f8 */
[----:B------:R-:W-:-:S02]  /*69540*/  IMAD.MOV.U32 R248, RZ, RZ, R75 ;  /* 0x000000fffff87224 */ /* 0x000fc400078e004b */
[----:B------:R-:W2:Y:S01]  /*69550*/  LDL.LU R75, [R1+0x73b4] ;  /* 0x0073b400014b7983 */ /* 0x000ea20000300800 */
[----:B------:R-:W-:-:S03]  /*69560*/  IMAD.MOV.U32 R249, RZ, RZ, R74 ;  /* 0x000000fffff97224 */ /* 0x000fc600078e004a */
[----:B------:R-:W3:Y:S01]  /*69570*/  LDL.LU R74, [R1+0x73b0] ;  /* 0x0073b000014a7983 */ /* 0x000ee20000300800 */
[----:B------:R-:W-:Y:S01]  /*69580*/  MOV R250, R91 ;  /* 0x0000005b00fa7202 */ /* 0x000fe20000000f00 */
[----:B------:R-:W-:Y:S02]  /*69590*/  IMAD.MOV.U32 R251, RZ, RZ, R90 ;  /* 0x000000fffffb7224 */ /* 0x000fe400078e005a */
[----:B------:R-:W4:Y:S01]  /*695a0*/  LDL.LU R91, [R1+0x73ac] ;  /* 0x0073ac00015b7983 */ /* 0x000f220000300800 */
[----:B------:R-:W-:Y:S01]  /*695b0*/  IMAD.MOV.U32 R232, RZ, RZ, R87 ;  /* 0x000000ffffe87224 */ /* 0x000fe200078e0057 */
[----:B------:R-:W-:Y:S01]  /*695c0*/  MOV R234, R83 ;  /* 0x0000005300ea7202 */ /* 0x000fe20000000f00 */
[----:B------:R-:W-:Y:S01]  /*695d0*/  IMAD.MOV.U32 R233, RZ, RZ, R86 ;  /* 0x000000ffffe97224 */ /* 0x000fe200078e0056 */
[----:B------:R-:W4:Y:S01]  /*695e0*/  LDL.LU R90, [R1+0x73a8] ;  /* 0x0073a800015a7983 */ /* 0x000f220000300800 */
[----:B------:R-:W-:-:S03]  /*695f0*/  IMAD.MOV.U32 R235, RZ, RZ, R82 ;  /* 0x000000ffffeb7224 */ /* 0x000fc600078e0052 */
        /* <DEDUP_REMOVED lines=12> */
[----:B--2---:R-:W-:-:S02]  /*696c0*/  IMAD.MOV.U32 R225, RZ, RZ, R75 ;  /* 0x000000ffffe17224 */ /* 0x004fc400078e004b */
[----:B---3--:R-:W-:Y:S02]  /*696d0*/  IMAD.MOV.U32 R224, RZ, RZ, R74 ;  /* 0x000000ffffe07224 */ /* 0x008fe400078e004a */
[----:B------:R-:W2:Y:S04]  /*696e0*/  LDL.LU R74, [R1+0x7394] ;  /* 0x00739400014a7983 */ /* 0x000ea80000300800 */
[----:B------:R-:W3:Y:S04]  /*696f0*/  LDL.LU R75, [R1+0x7390] ;  /* 0x00739000014b7983 */ /* 0x000ee80000300800 */
[----:B------:R-:W3:Y:S04]  /*69700*/  LDL.LU R78, [R1+0x738c] ;  /* 0x00738c00014e7983 */ /* 0x000ee80000300800 */
[----:B------:R-:W3:Y:S04]  /*69710*/  LDL.LU R79, [R1+0x7388] ;  /* 0x00738800014f7983 */ /* 0x000ee80000300800 */
[----:B------:R-:W3:Y:S04]  /*69720*/  LDL.LU R212, [R1+0x930] ;  /* 0x0009300001d47983 */ /* 0x000ee80000300800 */
[----:B------:R-:W3:Y:S01]  /*69730*/  LDL.LU R213, [R1+0x934] ;  /* 0x0009340001d57983 */ /* 0x000ee20000300800 */
[----:B----4-:R-:W-:-:S02]  /*69740*/  IMAD.MOV.U32 R219, RZ, RZ, R83 ;  /* 0x000000ffffdb7224 */ /* 0x010fc400078e0053 */
[----:B------:R-:W-:Y:S01]  /*69750*/  IMAD.MOV.U32 R218, RZ, RZ, R82 ;  /* 0x000000ffffda7224 */ /* 0x000fe200078e0052 */
[----:B------:R-:W-:Y:S01]  /*69760*/  MOV R220, R86 ;  /* 0x0000005600dc7202 */ /* 0x000fe20000000f00 */
[----:B------:R-:W-:Y:S02]  /*69770*/  IMAD.MOV.U32 R221, RZ, RZ, R87 ;  /* 0x000000ffffdd7224 */ /* 0x000fe400078e0057 */
[----:B------:R-:W-:Y:S01]  /*69780*/  IMAD.MOV.U32 R222, RZ, RZ, R90 ;  /* 0x000000ffffde7224 */ /* 0x000fe200078e005a */
[----:B------:R-:W-:Y:S01]  /*69790*/  MOV R228, R94 ;  /* 0x0000005e00e47202 */ /* 0x000fe20000000f00 */
[----:B------:R-:W-:Y:S02]  /*697a0*/  IMAD.MOV.U32 R223, RZ, RZ, R91 ;  /* 0x000000ffffdf7224 */ /* 0x000fe400078e005b */
[----:B------:R-:W-:Y:S02]  /*697b0*/  IMAD.MOV.U32 R229, RZ, RZ, R95 ;  /* 0x000000ffffe57224 */ /* 0x000fe400078e005f */
        /* <DEDUP_REMOVED lines=8> */
[----:B------:R-:W-:Y:S01]  /*69840*/  MOV R41, R66 ;  /* 0x0000004200297202 */ /* 0x000fe20000000f00 */
[----:B------:R-:W-:Y:S02]  /*69850*/  IMAD.MOV.U32 R44, RZ, RZ, R65 ;  /* 0x000000ffff2c7224 */ /* 0x000fe400078e0041 */
[----:B------:R-:W-:-:S02]  /*69860*/  IMAD.MOV.U32 R65, RZ, RZ, R103 ;  /* 0x000000ffff417224 */ /* 0x000fc400078e0067 */
[----:B------:R-:W-:Y:S02]  /*69870*/  IMAD.MOV.U32 R40, RZ, RZ, R67 ;  /* 0x000000ffff287224 */ /* 0x000fe400078e0043 */
[----:B------:R-:W-:Y:S02]  /*69880*/  IMAD.MOV.U32 R66, RZ, RZ, R106 ;  /* 0x000000ffff427224 */ /* 0x000fe400078e006a */
[----:B------:R-:W-:Y:S02]  /*69890*/  IMAD.MOV.U32 R67, RZ, RZ, R107 ;  /* 0x000000ffff437224 */ /* 0x000fe400078e006b */
[----:B--2---:R-:W-:Y:S02]  /*698a0*/  IMAD.MOV.U32 R214, RZ, RZ, R74 ;  /* 0x000000ffffd67224 */ /* 0x004fe400078e004a */
[----:B------:R-:W2:Y:S01]  /*698b0*/  LDL.LU R74, [R1+0x7384] ;  /* 0x00738400014a7983 */ /* 0x000ea20000300800 */
[----:B---3--:R-:W-:-:S03]  /*698c0*/  IMAD.MOV.U32 R215, RZ, RZ, R75 ;  /* 0x000000ffffd77224 */ /* 0x008fc600078e004b */
[----:B------:R-:W2:Y:S01]  /*698d0*/  LDL.LU R75, [R1+0x7380] ;  /* 0x00738000014b7983 */ /* 0x000ea20000300800 */
[----:B------:R-:W-:-:S03]  /*698e0*/  MOV R216, R78 ;  /* 0x0000004e00d87202 */ /* 0x000fc60000000f00 */
[----:B------:R-:W3:Y:S01]  /*698f0*/  LDL.LU R78, [R1+0x737c] ;  /* 0x00737c00014e7983 */ /* 0x000ee20000300800 */
[----:B------:R-:W-:-:S03]  /*69900*/  IMAD.MOV.U32 R217, RZ, RZ, R79 ;  /* 0x000000ffffd97224 */ /* 0x000fc600078e004f */
[----:B------:R-:W3:Y:S04]  /*69910*/  LDL.LU R79, [R1+0x7378] ;  /* 0x00737800014f7983 */ /* 0x000ee80000300800 */
[----:B------:R-:W4:Y:S04]  /*69920*/  LDL.LU R82, [R1+0x7374] ;  /* 0x0073740001527983 */ /* 0x000f280000300800 */
[----:B------:R-:W4:Y:S04]  /*69930*/  LDL.LU R83, [R1+0x7370] ;  /* 0x0073700001537983 */ /* 0x000f280000300800 */
[----:B------:R-:W2:Y:S04]  /*69940*/  LDL.LU R86, [R1+0x736c] ;  /* 0x00736c0001567983 */ /* 0x000ea80000300800 */
[----:B------:R-:W2:Y:S04]  /*69950*/  LDL.LU R87, [R1+0x7368] ;  /* 0x0073680001577983 */ /* 0x000ea80000300800 */
[----:B------:R-:W3:Y:S04]  /*69960*/  LDL.LU R90, [R1+0x7364] ;  /* 0x00736400015a7983 */ /* 0x000ee80000300800 */
[----:B------:R-:W3:Y:S04]  /*69970*/  LDL.LU R91, [R1+0x7360] ;  /* 0x00736000015b7983 */ /* 0x000ee80000300800 */
[----:B------:R-:W4:Y:S04]  /*69980*/  LDL.LU R94, [R1+0x735c] ;  /* 0x00735c00015e7983 */ /* 0x000f280000300800 */
[----:B------:R-:W4:Y:S04]  /*69990*/  LDL.LU R95, [R1+0x7358] ;  /* 0x00735800015f7983 */ /* 0x000f280000300800 */
[----:B------:R-:W2:Y:S04]  /*699a0*/  LDL.LU R98, [R1+0x7354] ;  /* 0x0073540001627983 */ /* 0x000ea80000300800 */
[----:B------:R-:W2:Y:S04]  /*699b0*/  LDL.LU R99, [R1+0x7350] ;  /* 0x0073500001637983 */ /* 0x000ea80000300800 */
[----:B------:R-:W3:Y:S04]  /*699c0*/  LDL.LU R102, [R1+0x734c] ;  /* 0x00734c0001667983 */ /* 0x000ee80000300800 */
[----:B------:R-:W4:Y:S04]  /*699d0*/  LDL.LU R114, [R1+0x7348] ;  /* 0x0073480001727983 */ /* 0x000f280000300800 */
[----:B------:R-:W4:Y:S04]  /*699e0*/  LDL.LU R115, [R1+0x7344] ;  /* 0x0073440001737983 */ /* 0x000f280000300800 */
[----:B------:R-:W2:Y:S04]  /*699f0*/  LDL.LU R110, [R1+0x7340] ;  /* 0x00734000016e7983 */ /* 0x000ea80000300800 */
[----:B------:R-:W2:Y:S04]  /*69a00*/  LDL.LU R111, [R1+0x733c] ;  /* 0x00733c00016f7983 */ /* 0x000ea80000300800 */
[----:B------:R-:W3:Y:S04]  /*69a10*/  LDL.LU R103, [R1+0x7338] ;  /* 0x0073380001677983 */ /* 0x000ee80000300800 */
[----:B------:R-:W3:Y:S04]  /*69a20*/  LDL.LU R106, [R1+0x7334] ;  /* 0x00733400016a7983 */ /* 0x000ee80000300800 */
[----:B------:R-:W3:Y:S01]  /*69a30*/  LDL.LU R107, [R1+0x7330] ;  /* 0x00733000016b7983 */ /* 0x000ee20000300800 */
        /* <DEDUP_REMOVED lines=8> */
[----:B----4-:R-:W-:-:S15]  /*69ac0*/  HMMA.1688.F32.TF32 R136, R236, R114, R204 ;  /* 0x00000072ec88723c */ /* 0x010fde00000810cc */
[----:B------:R-:W-:-:S09]  /*69ad0*/  NOP ;  /* 0x0000000000007918 */ /* 0x000fd20000000000 */
[----:B------:R-:W-:Y:S01]  /*69ae0*/  MOV R9, R136 ;  /* 0x0000008800097202 */ /* 0x000fe20000000f00 */
[----:B------:R-:W-:Y:S02]  /*69af0*/  IMAD.MOV.U32 R8, RZ, RZ, R137 ;  /* 0x000000ffff087224 */ /* 0x000fe400078e0089 */
[----:B------:R-:W-:Y:S02]  /*69b00*/  IMAD.MOV.U32 R5, RZ, RZ, R138 ;  /* 0x000000ffff057224 */ /* 0x000fe400078e008a */
[----:B------:R-:W-:Y:S02]  /*69b10*/  IMAD.MOV.U32 R4, RZ, RZ, R139 ;  /* 0x000000ffff047224 */ /* 0x000fe400078e008b */
[----:B--2---:R-:W-:-:S15]  /*69b20*/  HMMA.1688.F32.TF32 R136, R236, R110, R208 ;  /* 0x0000006eec88723c */ /* 0x004fde00000810d0 */
[----:B------:R-:W-:-:S09]  /*69b30*/  NOP ;  /* 0x0000000000007918 */ /* 0x000fd20000000000 */
[----:B------:R-:W-:Y:S01]  /*69b40*/  MOV R21, R136 ;  /* 0x0000008800157202 */ /* 0x000fe20000000f00 */
[----:B------:R-:W-:Y:S02]  /*69b50*/  IMAD.MOV.U32 R20, RZ, RZ, R137 ;  /* 0x000000ffff147224 */ /* 0x000fe400078e0089 */
[----:B------:R-:W-:Y:S02]  /*69b60*/  IMAD.MOV.U32 R17, RZ, RZ, R138 ;  /* 0x000000ffff117224 */ /* 0x000fe400078e008a */
[----:B------:R-:W-:Y:S02]  /*69b70*/  IMAD.MOV.U32 R16, RZ, RZ, R139 ;  /* 0x000000ffff107224 */ /* 0x000fe400078e008b */
[C---:B---3--:R-:W-:Y:S06]  /*69b80*/  HMMA.1688.F32.TF32 R136, R236.reuse, R106, R212 ;  /* 0x0000006aec88723c */ /* 0x048fec00000810d4 */
[C---:B------:R-:W-:Y:S06]  /*69b90*/  HMMA.1688.F32.TF32 R144, R236.reuse, R98, R220 ;  /* 0x00000062ec90723c */ /* 0x040fec00000810dc */
[----:B------:R-:W-:-:S12]  /*69ba0*/  HMMA.1688.F32.TF32 R140, R236, R94, R224 ;  /* 0x0000005eec8c723c */ /* 0x000fd800000810e0 */
[----:B------:R-:W-:Y:S01]  /*69bb0*/  MOV R29, R136 ;  /* 0x00000088001d7202 */ /* 0x000fe20000000f00 */
[----:B------:R-:W-:Y:S02]  /*69bc0*/  IMAD.MOV.U32 R28, RZ, RZ, R137 ;  /* 0x000000ffff1c7224 */ /* 0x000fe400078e0089 */
[----:B------:R-:W-:Y:S02]  /*69bd0*/  IMAD.MOV.U32 R25, RZ, RZ, R138 ;  /* 0x000000ffff197224 */ /* 0x000fe400078e008a */
[----:B------:R-:W-:Y:S02]  /*69be0*/  IMAD.MOV.U32 R24, RZ, RZ, R139 ;  /* 0x000000ffff187224 */ /* 0x000fe400078e008b */
[----:B------:R-:W-:Y:S01]  /*69bf0*/  HMMA.1688.F32.TF32 R136, R236, R102, R216 ;  /* 0x00000066ec88723c */ /* 0x000fe200000810d8 */
[----:B------:R-:W-:Y:S04]  /*69c00*/  STL.64 [R1+0x1410], R144 ;  /* 0x0014109001007387 */ /* 0x000fe80000100a00 */
[----:B------:R-:W-:Y:S04]  /*69c10*/  STL.64 [R1+0x1418], R146 ;  /* 0x0014189201007387 */ /* 0x000fe80000100a00 */
[----:B------:R-:W-:Y:S04]  /*69c20*/  STL.64 [R1+0x7010], R90 ;  /* 0x0070105a01007387 */ /* 0x000fe80000100a00 */
[----:B------:R-:W-:Y:S04]  /*69c30*/  STL.64 [R1+0x1400], R140 ;  /* 0x0014008c01007387 */ /* 0x000fe80000100a00 */
[----:B------:R-:W-:Y:S07]  /*69c40*/  STL.64 [R1+0x1408], R142 ;  /* 0x0014088e01007387 */ /* 0x000fee0000100a00 */
[----:B------:R-:W-:Y:S01]  /*69c50*/  MOV R37, R136 ;  /* 0x0000008800257202 */ /* 0x000fe20000000f00 */
[----:B------:R-:W-:-:S02]  /*69c60*/  IMAD.MOV.U32 R36, RZ, RZ, R137 ;  /* 0x000000ffff247224 */ /* 0x000fc400078e0089 */
[----:B------:R-:W-:Y:S02]  /*69c70*/  IMAD.MOV.U32 R33, RZ, RZ, R138 ;  /* 0x000000ffff217224 */ /* 0x000fe400078e008a */
[----:B------:R-:W-:Y:S02]  /*69c80*/  IMAD.MOV.U32 R32, RZ, RZ, R139 ;  /* 0x000000ffff207224 */ /* 0x000fe400078e008b */
[C---:B------:R-:W-:Y:S01]  /*69c90*/  HMMA.1688.F32.TF32 R136, R236.reuse, R90, R228 ;  /* 0x0000005aec88723c */ /* 0x040fe200000810e4 */
[----:B------:R2:W-:Y:S05]  /*69ca0*/  STL.64 [R1+0x7008], R88 ;  /* 0x0070085801007387 */ /* 0x0005ea0000100a00 */
[----:B--2---:R-:W-:-:S15]  /*69cb0*/  HMMA.1688.F32.TF32 R88, R236, R86, R232 ;  /* 0x00000056ec58723c */ /* 0x004fde00000810e8 */
[----:B------:R-:W-:-:S02]  /*69cc0*/  NOP ;  /* 0x0000000000007918 */ /* 0x000fc40000000000 */
[----:B------:R-:W-:Y:S04]  /*69cd0*/  STL.64 [R1+0x13f0], R136 ;  /* 0x0013f08801007387 */ /* 0x000fe80000100a00 */
[----:B------:R-:W-:Y:S04]  /*69ce0*/  STL.64 [R1+0x13f8], R138 ;  /* 0x0013f88a01007387 */ /* 0x000fe80000100a00 */
[----:B------:R-:W-:Y:S04]  /*69cf0*/  STL.64 [R1+0x7000], R86 ;  /* 0x0070005601007387 */ /* 0x000fe80000100a00 */
[----:B------:R2:W-:Y:S04]  /*69d00*/  STL.64 [R1+0x6ff8], R84 ;  /* 0x006ff85401007387 */ /* 0x0005e80000100a00 */
[----:B------:R-:W-:Y:S04]  /*69d10*/  STL.64 [R1+0x13e0], R88 ;  /* 0x0013e05801007387 */ /* 0x000fe80000100a00 */
[----:B------:R3:W-:Y:S01]  /*69d20*/  STL.64 [R1+0x13e8], R90 ;  /* 0x0013e85a01007387 */ /* 0x0007e20000100a00 */
[C---:B------:R-:W-:Y:S06]  /*69d30*/  HMMA.1688.F32.TF32 R64, R236.reuse, R74, R64 ;  /* 0x0000004aec40723c */ /* 0x040fec0000081040 */
[C---:B--2---:R-:W-:Y:S06]  /*69d40*/  HMMA.1688.F32.TF32 R84, R236.reuse, R78, R248 ;  /* 0x0000004eec54723c */ /* 0x044fec00000810f8 */
[----:B---3--:R-:W-:-:S15]  /*69d50*/  HMMA.1688.F32.TF32 R88, R236, R82, R244 ;  /* 0x00000052ec58723c */ /* 0x008fde00000810f4 */
[----:B------:R-:W-:-:S08]  /*69d60*/  NOP ;  /* 0x0000000000007918 */ /* 0x000fd00000000000 */
[----:B------:R2:W-:Y:S04]  /*69d70*/  STL.64 [R1+0x13d0], R88 ;  /* 0x0013d05801007387 */ /* 0x0005e80000100a00 */
[----:B------:R3:W-:Y:S04]  /*69d80*/  STL.64 [R1+0x13d8], R90 ;  /* 0x0013d85a01007387 */ /* 0x0007e80000100a00 */
[----:B------:R4:W-:Y:S04]  /*69d90*/  STL.64 [R1+0x13c0], R84 ;  /* 0x0013c05401007387 */ /* 0x0009e80000100a00 */
[----:B------:R1:W-:Y:S04]  /*69da0*/  STL.64 [R1+0x13c8], R86 ;  /* 0x0013c85601007387 */ /* 0x0003e80000100a00 */
[----:B------:R-:W4:Y:S04]  /*69db0*/  LDL.LU R31, [R1+0x732c] ;  /* 0x00732c00011f7983 */ /* 0x000f280000300800 */
[----:B------:R1:W-:Y:S04]  /*69dc0*/  STL.64 [R1+0x13b0], R64 ;  /* 0x0013b04001007387 */ /* 0x0003e80000100a00 */
[----:B------:R1:W-:Y:S04]  /*69dd0*/  STL.64 [R1+0x13b8], R66 ;  /* 0x0013b84201007387 */ /* 0x0003e80000100a00 */
[----:B------:R-:W4:Y:S04]  /*69de0*/  LDL.LU R71, [R1+0x7328] ;  /* 0x0073280001477983 */ /* 0x000f280000300800 */
[----:B------:R-:W4:Y:S04]  /*69df0*/  LDL.LU R70, [R1+0x7324] ;  /* 0x0073240001467983 */ /* 0x000f280000300800 */
[----:B------:R-:W4:Y:S04]  /*69e00*/  LDL.LU R30, [R1+0x7320] ;  /* 0x00732000011e7983 */ /* 0x000f280000300800 */
[----:B------:R-:W4:Y:S04]  /*69e10*/  LDL.LU R42, [R1+0x731c] ;  /* 0x00731c00012a7983 */ /* 0x000f280000300800 */
[----:B------:R-:W4:Y:S04]  /*69e20*/  LDL.LU R43, [R1+0x7318] ;  /* 0x00731800012b7983 */ /* 0x000f280000300800 */
[----:B------:R-:W4:Y:S04]  /*69e30*/  LDL.LU R34, [R1+0x7314] ;  /* 0x0073140001227983 */ /* 0x000f280000300800 */
[----:B------:R-:W4:Y:S01]  /*69e40*/  LDL.LU R35, [R1+0x7310] ;  /* 0x0073100001237983 */ /* 0x000f220000300800 */
[----:B--2---:R-:W-:-:S03]  /*69e50*/  MOV R88, R51 ;  /* 0x0000003300587202 */ /* 0x004fc60000000f00 */
[----:B------:R-:W2:Y:S01]  /*69e60*/  LDL.LU R47, [R1+0x730c] ;  /* 0x00730c00012f7983 */ /* 0x000ea20000300800 */
[----:B------:R-:W-:-:S03]  /*69e70*/  IMAD.MOV.U32 R89, RZ, RZ, R50 ;  /* 0x000000ffff597224 */ /* 0x000fc600078e0032 */
[----:B------:R-:W2:Y:S01]  /*69e80*/  LDL.LU R46, [R1+0x7308] ;  /* 0x00730800012e7983 */ /* 0x000ea20000300800 */
[----:B---3--:R-:W-:-:S03]  /*69e90*/  IMAD.MOV.U32 R90, RZ, RZ, R19 ;  /* 0x000000ffff5a7224 */ /* 0x008fc600078e0013 */
[----:B------:R-:W3:Y:S01]  /*69ea0*/  LDL.LU R23, [R1+0x7304] ;  /* 0x0073040001177983 */ /* 0x000ee20000300800 */
[----:B------:R-:W-:-:S03]  /*69eb0*/  IMAD.MOV.U32 R91, RZ, RZ, R18 ;  /* 0x000000ffff5b7224 */ /* 0x000fc600078e0012 */
[----:B------:R-:W2:Y:S01]  /*69ec0*/  LDL.LU R22, [R1+0x7300] ;  /* 0x0073000001167983 */ /* 0x000ea20000300800 */
[----:B----4-:R-:W-:-:S03]  /*69ed0*/  MOV R84, R27 ;  /* 0x0000001b00547202 */ /* 0x010fc60000000f00 */
[----:B------:R-:W4:Y:S01]  /*69ee0*/  LDL.LU R51, [R1+0x72fc] ;  /* 0x0072fc0001337983 */ /* 0x000f220000300800 */
[----:B------:R-:W-:-:S03]  /*69ef0*/  IMAD.MOV.U32 R85, RZ, RZ, R26 ;  /* 0x000000ffff557224 */ /* 0x000fc600078e001a */
[----:B------:R-:W3:Y:S01]  /*69f00*/  LDL.LU R50, [R1+0x72f8] ;  /* 0x0072f80001327983 */ /* 0x000ee20000300800 */
[----:B-1----:R-:W-:-:S03]  /*69f10*/  IMAD.MOV.U32 R86, RZ, RZ, R38 ;  /* 0x000000ffff567224 */ /* 0x002fc600078e0026 */
[----:B------:R-:W2:Y:S01]  /*69f20*/  LDL.LU R19, [R1+0x72f4] ;  /* 0x0072f40001137983 */ /* 0x000ea20000300800 */
[----:B------:R-:W-:-:S03]  /*69f30*/  IMAD.MOV.U32 R87, RZ, RZ, R39 ;  /* 0x000000ffff577224 */ /* 0x000fc600078e0027 */
[----:B------:R-:W4:Y:S04]  /*69f40*/  LDL.LU R18, [R1+0x72f0] ;  /* 0x0072f00001127983 */ /* 0x000f280000300800 */
[----:B------:R-:W3:Y:S04]  /*69f50*/  LDL.LU R27, [R1+0x72ec] ;  /* 0x0072ec00011b7983 */ /* 0x000ee80000300800 */
[----:B------:R-:W2:Y:S04]  /*69f60*/  LDL.LU R26, [R1+0x72e8] ;  /* 0x0072e800011a7983 */ /* 0x000ea80000300800 */
[----:B------:R-:W4:Y:S04]  /*69f70*/  LDL.LU R38, [R1+0x72e4] ;  /* 0x0072e40001267983 */ /* 0x000f280000300800 */
[----:B------:R-:W4:Y:S01]  /*69f80*/  LDL.LU R39, [R1+0x72e0] ;  /* 0x0072e00001277983 */ /* 0x000f220000300800 */
[----:B------:R-:W-:Y:S01]  /*69f90*/  MOV R156, R6 ;  /* 0x00000006009c7202 */ /* 0x000fe20000000f00 */
[----:B------:R-:W-:-:S02]  /*69fa0*/  IMAD.MOV.U32 R157, RZ, RZ, R7 ;  /* 0x000000ffff9d7224 */ /* 0x000fc400078e0007 */
[----:B------:R-:W4:Y:S01]  /*69fb0*/  LDL.LU R6, [R1+0x72dc] ;  /* 0x0072dc0001067983 */ /* 0x000f220000300800 */
[----:B------:R-:W-:Y:S02]  /*69fc0*/  IMAD.MOV.U32 R158, RZ, RZ, R55 ;  /* 0x000000ffff9e7224 */ /* 0x000fe400078e0037 */
[----:B------:R-:W-:Y:S01]  /*69fd0*/  IMAD.MOV.U32 R159, RZ, RZ, R54 ;  /* 0x000000ffff9f7224 */ /* 0x000fe200078e0036 */
[----:B------:R-:W4:Y:S04]  /*69fe0*/  LDL.LU R7, [R1+0x72d8] ;  /* 0x0072d80001077983 */ /* 0x000f280000300800 */
[----:B------:R-:W4:Y:S04]  /*69ff0*/  LDL.LU R55, [R1+0x72d4] ;  /* 0x0072d40001377983 */ /* 0x000f280000300800 */
[----:B------:R-:W4:Y:S01]  /*6a000*/  LDL.LU R54, [R1+0x72d0] ;  /* 0x0072d00001367983 */ /* 0x000f220000300800 */
[----:B------:R-:W-:-:S02]  /*6a010*/  IMAD.MOV.U32 R231, RZ, RZ, R42 ;  /* 0x000000ffffe77224 */ /* 0x000fc400078e002a */
[----:B------:R-:W-:Y:S02]  /*6a020*/  IMAD.MOV.U32 R230, RZ, RZ, R43 ;  /* 0x000000ffffe67224 */ /* 0x000fe400078e002b */
[----:B------:R-:W-:Y:S01]  /*6a030*/  IMAD.MOV.U32 R229, RZ, RZ, R34 ;  /* 0x000000ffffe57224 */ /* 0x000fe200078e0022 */
[----:B------:R-:W-:Y:S02]  /*6a040*/  MOV R228, R35 ;  /* 0x0000002300e47202 */ /* 0x000fe40000000f00 */
[----:B------:R-:W4:Y:S04]  /*6a050*/  LDL.LU R35, [R1+0x72cc] ;  /* 0x0072cc0001237983 */ /* 0x000f280000300800 */
[----:B------:R-:W4:Y:S04]  /*6a060*/  LDL.LU R34, [R1+0x72c8] ;  /* 0x0072c80001227983 */ /* 0x000f280000300800 */
[----:B------:R-:W4:Y:S04]  /*6a070*/  LDL.LU R43, [R1+0x72c4] ;  /* 0x0072c400012b7983 */ /* 0x000f280000300800 */
[----:B------:R-:W4:Y:S01]  /*6a080*/  LDL.LU R42, [R1+0x72c0] ;  /* 0x0072c000012a7983 */ /* 0x000f220000300800 */
[----:B---3--:R-:W-:-:S02]  /*6a090*/  IMAD.MOV.U32 R211, RZ, RZ, R27 ;  /* 0x000000ffffd37224 */ /* 0x008fc400078e001b */
[----:B--2---:R-:W-:Y:S02]  /*6a0a0*/  IMAD.MOV.U32 R210, RZ, RZ, R26 ;  /* 0x000000ffffd27224 */ /* 0x004fe400078e001a */
[----:B----4-:R-:W-:Y:S01]  /*6a0b0*/  IMAD.MOV.U32 R209, RZ, RZ, R38 ;  /* 0x000000ffffd17224 */ /* 0x010fe200078e0026 */
[----:B------:R-:W-:Y:S02]  /*6a0c0*/  MOV R208, R39 ;  /* 0x0000002700d07202 */ /* 0x000fe40000000f00 */
[----:B------:R-:W2:Y:S04]  /*6a0d0*/  LDL.LU R39, [R1+0x72bc] ;  /* 0x0072bc0001277983 */ /* 0x000ea80000300800 */
[----:B------:R-:W3:Y:S04]  /*6a0e0*/  LDL.LU R38, [R1+0x72b8] ;  /* 0x0072b80001267983 */ /* 0x000ee80000300800 */
[----:B------:R-:W4:Y:S04]  /*6a0f0*/  LDL.LU R26, [R1+0x72b4] ;  /* 0x0072b400011a7983 */ /* 0x000f280000300800 */
        /* <DEDUP_REMOVED lines=8> */
[----:B------:R-:W4:Y:S01]  /*6a180*/  LDL.LU R6, [R1+0x72a0] ;  /* 0x0072a00001067983 */ /* 0x000f220000300800 */
[----:B--2---:R-:W-:Y:S02]  /*6a190*/  IMAD.MOV.U32 R187, RZ, RZ, R39 ;  /* 0x000000ffffbb7224 */ /* 0x004fe400078e0027 */
[----:B---3--:R-:W-:Y:S01]  /*6a1a0*/  IMAD.MOV.U32 R186, RZ, RZ, R38 ;  /* 0x000000ffffba7224 */ /* 0x008fe200078e0026 */
[----:B----4-:R-:W-:-:S02]  /*6a1b0*/  MOV R184, R26 ;  /* 0x0000001a00b87202 */ /* 0x010fc40000000f00 */
[----:B------:R-:W2:Y:S01]  /*6a1c0*/  LDL.LU R26, [R1+0x729c] ;  /* 0x00729c00011a7983 */ /* 0x000ea20000300800 */
[----:B------:R-:W-:-:S03]  /*6a1d0*/  IMAD.MOV.U32 R185, RZ, RZ, R27 ;  /* 0x000000ffffb97224 */ /* 0x000fc600078e001b */
[----:B------:R-:W3:Y:S04]  /*6a1e0*/  LDL.LU R27, [R1+0x7298] ;  /* 0x00729800011b7983 */ /* 0x000ee80000300800 */
[----:B------:R-:W4:Y:S04]  /*6a1f0*/  LDL.LU R38, [R1+0x7294] ;  /* 0x0072940001267983 */ /* 0x000f280000300800 */
[----:B------:R-:W4:Y:S01]  /*6a200*/  LDL.LU R39, [R1+0x7290] ;  /* 0x0072900001277983 */ /* 0x000f220000300800 */
[----:B------:R-:W-:Y:S01]  /*6a210*/  MOV R180, R7 ;  /* 0x0000000700b47202 */ /* 0x000fe20000000f00 */
[----:B------:R-:W-:-:S02]  /*6a220*/  IMAD.MOV.U32 R182, RZ, RZ, R55 ;  /* 0x000000ffffb67224 */ /* 0x000fc400078e0037 */
[----:B------:R-:W4:Y:S01]  /*6a230*/  LDL.LU R7, [R1+0x728c] ;  /* 0x00728c0001077983 */ /* 0x000f220000300800 */
[----:B------:R-:W-:-:S03]  /*6a240*/  IMAD.MOV.U32 R181, RZ, RZ, R6 ;  /* 0x000000ffffb57224 */ /* 0x000fc600078e0006 */
[----:B------:R-:W4:Y:S01]  /*6a250*/  LDL.LU R6, [R1+0x7288] ;  /* 0x0072880001067983 */ /* 0x000f220000300800 */
[----:B------:R-:W-:-:S03]  /*6a260*/  IMAD.MOV.U32 R183, RZ, RZ, R54 ;  /* 0x000000ffffb77224 */ /* 0x000fc600078e0036 */
[----:B------:R-:W4:Y:S04]  /*6a270*/  LDL.LU R55, [R1+0x7284] ;  /* 0x0072840001377983 */ /* 0x000f280000300800 */
[----:B------:R-:W4:Y:S01]  /*6a280*/  LDL.LU R54, [R1+0x7280] ;  /* 0x0072800001367983 */ /* 0x000f220000300800 */
[----:B--2---:R-:W-:Y:S02]  /*6a290*/  IMAD.MOV.U32 R179, RZ, RZ, R26 ;  /* 0x000000ffffb37224 */ /* 0x004fe400078e001a */
[----:B---3--:R-:W-:Y:S01]  /*6a2a0*/  IMAD.MOV.U32 R178, RZ, RZ, R27 ;  /* 0x000000ffffb27224 */ /* 0x008fe200078e001b */
[----:B----4-:R-:W-:Y:S02]  /*6a2b0*/  MOV R176, R38 ;  /* 0x0000002600b07202 */ /* 0x010fe40000000f00 */
[----:B------:R-:W2:Y:S01]  /*6a2c0*/  LDL.LU R38, [R1+0x727c] ;  /* 0x00727c0001267983 */ /* 0x000ea20000300800 */
[----:B------:R-:W-:-:S03]  /*6a2d0*/  IMAD.MOV.U32 R177, RZ, RZ, R39 ;  /* 0x000000ffffb17224 */ /* 0x000fc600078e0027 */
[----:B------:R-:W3:Y:S04]  /*6a2e0*/  LDL.LU R39, [R1+0x7278] ;  /* 0x0072780001277983 */ /* 0x000ee80000300800 */
[----:B------:R-:W4:Y:S04]  /*6a2f0*/  LDL.LU R27, [R1+0x7274] ;  /* 0x00727400011b7983 */ /* 0x000f280000300800 */
[----:B------:R-:W4:Y:S01]  /*6a300*/  LDL.LU R26, [R1+0x7270] ;  /* 0x00727000011a7983 */ /* 0x000f220000300800 */
[----:B------:R-:W-:Y:S02]  /*6a310*/  IMAD.MOV.U32 R219, RZ, RZ, R12 ;  /* 0x000000ffffdb7224 */ /* 0x000fe400078e000c */
[----:B------:R-:W-:Y:S01]  /*6a320*/  IMAD.MOV.U32 R218, RZ, RZ, R13 ;  /* 0x000000ffffda7224 */ /* 0x000fe200078e000d */
[----:B------:R-:W4:Y:S01]  /*6a330*/  LDL.LU R12, [R1+0x7f0] ;  /* 0x0007f000010c7983 */ /* 0x000f220000300800 */
[----:B------:R-:W-:Y:S01]  /*6a340*/  IMAD.MOV.U32 R227, RZ, RZ, R14 ;  /* 0x000000ffffe37224 */ /* 0x000fe200078e000e */
[----:B------:R-:W-:-:S02]  /*6a350*/  MOV R226, R15 ;  /* 0x0000000f00e27202 */ /* 0x000fc40000000f00 */
        /* <DEDUP_REMOVED lines=38> */
[----:B------:R-:W4:Y:S04]  /*6a5c0*/  LDL.LU R67, [R1+0x88c] ;  /* 0x00088c0001437983 */ /* 0x000f280000300800 */
[----:B------:R-:W4:Y:S04]  /*6a5d0*/  LDL.LU R56, [R1+0x860] ;  /* 0x0008600001387983 */ /* 0x000f280000300800 */
[----:B------:R-:W4:Y:S04]  /*6a5e0*/  LDL.LU R57, [R1+0x864] ;  /* 0x0008640001397983 */ /* 0x000f280000300800 */
[----:B------:R-:W4:Y:S04]  /*6a5f0*/  LDL.LU R58, [R1+0x868] ;  /* 0x00086800013a7983 */ /* 0x000f280000300800 */
[----:B------:R-:W4:Y:S01]  /*6a600*/  LDL.LU R59, [R1+0x86c] ;  /* 0x00086c00013b7983 */ /* 0x000f220000300800 */
        /* <DEDUP_REMOVED lines=19> */
[----:B--2---:R-:W-:Y:S02]  /*6a740*/  IMAD.MOV.U32 R155, RZ, RZ, R27 ;  /* 0x000000ffff9b7224 */ /* 0x004fe400078e001b */
[----:B---3--:R-:W-:Y:S02]  /*6a750*/  IMAD.MOV.U32 R154, RZ, RZ, R26 ;  /* 0x000000ffff9a7224 */ /* 0x008fe400078e001a */
[----:B----4-:R-:W-:Y:S01]  /*6a760*/  IMAD.MOV.U32 R153, RZ, RZ, R39 ;  /* 0x000000ffff997224 */ /* 0x010fe200078e0027 */
[----:B------:R-:W-:Y:S02]  /*6a770*/  MOV R152, R38 ;  /* 0x0000002600987202 */ /* 0x000fe40000000f00 */
        /* <DEDUP_REMOVED lines=22> */
[----:B------:R-:W4:Y:S01]  /*6a8e0*/  LDL.LU R71, [R1+0x7204] ;  /* 0x0072040001477983 */ /* 0x000f220000300800 */
[----:B------:R-:W-:Y:S01]  /*6a8f0*/  IMAD.MOV.U32 R247, RZ, RZ, R31 ;  /* 0x000000fffff77224 */ /* 0x000fe200078e001f */
[----:B------:R-:W-:Y:S01]  /*6a900*/  MOV R204, R10 ;  /* 0x0000000a00cc7202 */ /* 0x000fe20000000f00 */
[----:B------:R-:W-:Y:S01]  /*6a910*/  IMAD.MOV.U32 R205, RZ, RZ, R11 ;  /* 0x000000ffffcd7224 */ /* 0x000fe200078e000b */
[----:B------:R-:W3:Y:S01]  /*6a920*/  LDL.LU R31, [R1+0x7200] ;  /* 0x00720000011f7983 */ /* 0x000ee20000300800 */
[----:B------:R-:W-:-:S03]  /*6a930*/  IMAD.MOV.U32 R206, RZ, RZ, R62 ;  /* 0x000000ffffce7224 */ /* 0x000fc600078e003e */
[----:B------:R-:W2:Y:S01]  /*6a940*/  LDL.LU R10, [R1+0x71fc] ;  /* 0x0071fc00010a7983 */ /* 0x000ea20000300800 */
[----:B------:R-:W-:-:S03]  /*6a950*/  IMAD.MOV.U32 R207, RZ, RZ, R63 ;  /* 0x000000ffffcf7224 */ /* 0x000fc600078e003f */
[----:B------:R-:W2:Y:S04]  /*6a960*/  LDL.LU R11, [R1+0x71f8] ;  /* 0x0071f800010b7983 */ /* 0x000ea80000300800 */
[----:B------:R-:W3:Y:S04]  /*6a970*/  LDL.LU R62, [R1+0x71f4] ;  /* 0x0071f400013e7983 */ /* 0x000ee80000300800 */
[----:B------:R-:W3:Y:S01]  /*6a980*/  LDL.LU R63, [R1+0x71f0] ;  /* 0x0071f000013f7983 */ /* 0x000ee20000300800 */
[----:B----4-:R-:W-:-:S15]  /*6a990*/  HMMA.1688.F32.TF32 R64, R236, R70, R64 ;  /* 0x00000046ec40723c */ /* 0x010fde0000081040 */
[----:B------:R-:W-:-:S08]  /*6a9a0*/  NOP ;  /* 0x0000000000007918 */ /* 0x000fd00000000000 */
[----:B------:R-:W-:Y:S04]  /*6a9b0*/  STL.64 [R1+0x13a0], R64 ;  /* 0x0013a04001007387 */ /* 0x000fe80000100a00 */
[----:B------:R1:W-:Y:S04]  /*6a9c0*/  STL.64 [R1+0x13a8], R66 ;  /* 0x0013a84201007387 */ /* 0x0003e80000100a00 */
[----:B-1----:R-:W4:Y:S01]  /*6a9d0*/  LDL.LU.64 R66, [R1+0x71e8] ;  /* 0x0071e80001427983 */ /* 0x002f220000300a00 */
[C---:B---3--:R-:W-:Y:S03]  /*6a9e0*/  HMMA.1688.F32.TF32 R56, R236.reuse, R62, R56 ;  /* 0x0000003eec38723c */ /* 0x048fe60000081038 */
[----:B------:R-:W3:Y:S03]  /*6a9f0*/  LDL.LU.64 R64, [R1+0x71e0] ;  /* 0x0071e00001407983 */ /* 0x000ee60000300a00 */
[----:B----4-:R-:W-:-:S15]  /*6aa00*/  HMMA.1688.F32.TF32 R136, R236, R66, R136 ;  /* 0x00000042ec88723c */ /* 0x010fde0000081088 */
[----:B------:R-:W-:-:S08]  /*6aa10*/  NOP ;  /* 0x0000000000007918 */ /* 0x000fd00000000000 */
[----:B------:R-:W-:Y:S04]  /*6aa20*/  STL.64 [R1+0x1390], R136 ;  /* 0x0013908801007387 */ /* 0x000fe80000100a00 */
[----:B------:R1:W-:Y:S04]  /*6aa30*/  STL.64 [R1+0x1398], R138 ;  /* 0x0013988a01007387 */ /* 0x0003e80000100a00 */
[----:B-1----:R-:W4:Y:S04]  /*6aa40*/  LDL.LU.64 R138, [R1+0x71d8] ;  /* 0x0071d800018a7983 */ /* 0x002f280000300a00 */
[----:B------:R-:W3:Y:S04]  /*6aa50*/  LDL.LU.64 R136, [R1+0x71d0] ;  /* 0x0071d00001887983 */ /* 0x000ee80000300a00 */
[----:B------:R-:W-:Y:S04]  /*6aa60*/  STL.64 [R1+0x1380], R56 ;  /* 0x0013803801007387 */ /* 0x000fe80000100a00 */
[----:B------:R1:W-:Y:S04]  /*6aa70*/  STL.64 [R1+0x1388], R58 ;  /* 0x0013883a01007387 */ /* 0x0003e80000100a00 */
[----:B-1----:R-:W4:Y:S01]  /*6aa80*/  LDL.LU.64 R58, [R1+0x71c8] ;  /* 0x0071c800013a7983 */ /* 0x002f220000300a00 */
[C---:B--2---:R-:W-:Y:S03]  /*6aa90*/  HMMA.1688.F32.TF32 R144, R236.reuse, R10, R144 ;  /* 0x0000000aec90723c */ /* 0x044fe60000081090 */
[----:B------:R-:W2:Y:S03]  /*6aaa0*/  LDL.LU.64 R56, [R1+0x71c0] ;  /* 0x0071c00001387983 */ /* 0x000ea60000300a00 */
[C---:B------:R-:W-:Y:S06]  /*6aab0*/  HMMA.1688.F32.TF32 R148, R236.reuse, R30, R148 ;  /* 0x0000001eec94723c */ /* 0x040fec0000081094 */
[C---:B------:R-:W-:Y:S06]  /*6aac0*/  HMMA.1688.F32.TF32 R152, R236.reuse, R46, R152 ;  /* 0x0000002eec98723c */ /* 0x040fec0000081098 */
[C---:B------:R-:W-:Y:S06]  /*6aad0*/  HMMA.1688.F32.TF32 R164, R236.reuse, R22, R164 ;  /* 0x00000016eca4723c */ /* 0x040fec00000810a4 */
[C---:B------:R-:W-:Y:S06]  /*6aae0*/  HMMA.1688.F32.TF32 R168, R236.reuse, R50, R168 ;  /* 0x00000032eca8723c */ /* 0x040fec00000810a8 */
[C---:B------:R-:W-:Y:S06]  /*6aaf0*/  HMMA.1688.F32.TF32 R12, R236.reuse, R18, R12 ;  /* 0x00000012ec0c723c */ /* 0x040fec000008100c */
[----:B----4-:R-:W-:-:S15]  /*6ab00*/  HMMA.1688.F32.TF32 R140, R236, R58, R140 ;  /* 0x0000003aec8c723c */ /* 0x010fde000008108c */
[----:B------:R-:W-:-:S08]  /*6ab10*/  NOP ;  /* 0x0000000000007918 */ /* 0x000fd00000000000 */
[----:B------:R-:W-:Y:S04]  /*6ab20*/  STL.64 [R1+0x9b0], R140 ;  /* 0x0009b08c01007387 */ /* 0x000fe80000100a00 */
[----:B------:R1:W-:Y:S04]  /*6ab30*/  STL.64 [R1+0x9b8], R142 ;  /* 0x0009b88e01007387 */ /* 0x0003e80000100a00 */
[----:B-1----:R-:W4:Y:S04]  /*6ab40*/  LDL.LU.64 R142, [R1+0x71b8] ;  /* 0x0071b800018e7983 */ /* 0x002f280000300a00 */
[----:B------:R-:W2:Y:S04]  /*6ab50*/  LDL.LU.64 R140, [R1+0x71b0] ;  /* 0x0071b000018c7983 */ /* 0x000ea80000300a00 */
[----:B------:R-:W-:Y:S04]  /*6ab60*/  STL.64 [R1+0x990], R144 ;  /* 0x0009909001007387 */ /* 0x000fe80000100a00 */
[----:B------:R1:W-:Y:S04]  /*6ab70*/  STL.64 [R1+0x998], R146 ;  /* 0x0009989201007387 */ /* 0x0003e80000100a00 */
[----:B-1----:R-:W3:Y:S04]  /*6ab80*/  LDL.LU.64 R146, [R1+0x71a8] ;  /* 0x0071a80001927983 */ /* 0x002ee80000300a00 */
[----:B------:R-:W2:Y:S04]  /*6ab90*/  LDL.LU.64 R144, [R1+0x71a0] ;  /* 0x0071a00001907983 */ /* 0x000ea80000300a00 */
        /* <DEDUP_REMOVED lines=11> */
[----:B------:R-:W3:Y:S04]  /*6ac50*/  LDL.LU.64 R164, [R1+0x7170] ;  /* 0x0071700001a47983 */ /* 0x000ee80000300a00 */
[----:B------:R-:W-:Y:S04]  /*6ac60*/  STL.64 [R1+0x940], R168 ;  /* 0x000940a801007387 */ /* 0x000fe80000100a00 */
[----:B------:R1:W-:Y:S04]  /*6ac70*/  STL.64 [R1+0x948], R170 ;  /* 0x000948aa01007387 */ /* 0x0003e80000100a00 */
[----:B-1----:R-:W2:Y:S04]  /*6ac80*/  LDL.LU.64 R170, [R1+0x7168] ;  /* 0x0071680001aa7983 */ /* 0x002ea80000300a00 */
[----:B------:R-:W4:Y:S04]  /*6ac90*/  LDL.LU.64 R168, [R1+0x7160] ;  /* 0x0071600001a87983 */ /* 0x000f280000300a00 */
[----:B------:R-:W-:Y:S04]  /*6aca0*/  STL.64 [R1+0x870], R12 ;  /* 0x0008700c01007387 */ /* 0x000fe80000100a00 */
[----:B------:R1:W-:Y:S04]  /*6acb0*/  STL.64 [R1+0x878], R14 ;  /* 0x0008780e01007387 */ /* 0x0003e80000100a00 */
[----:B-1----:R-:W3:Y:S01]  /*6acc0*/  LDL.LU.64 R14, [R1+0x7158] ;  /* 0x00715800010e7983 */ /* 0x002ee20000300a00 */
[C---:B------:R-:W-:Y:S06]  /*6acd0*/  HMMA.1688.F32.TF32 R176, R236.reuse, R34, R176 ;  /* 0x00000022ecb0723c */ /* 0x040fec00000810b0 */
[C---:B------:R-:W-:Y:S06]  /*6ace0*/  HMMA.1688.F32.TF32 R180, R236.reuse, R42, R180 ;  /* 0x0000002aecb4723c */ /* 0x040fec00000810b4 */
[C---:B------:R-:W-:Y:S06]  /*6acf0*/  HMMA.1688.F32.TF32 R184, R236.reuse, R6, R184 ;  /* 0x00000006ecb8723c */ /* 0x040fec00000810b8 */
[C---:B------:R-:W-:Y:S06]  /*6ad00*/  HMMA.1688.F32.TF32 R188, R236.reuse, R54, R188 ;  /* 0x00000036ecbc723c */ /* 0x040fec00000810bc */
[----:B------:R-:W-:Y:S06]  /*6ad10*/  HMMA.1688.F32.TF32 R192, R236, R26, R192 ;  /* 0x0000001aecc0723c */ /* 0x000fec00000810c0 */
[C---:B------:R-:W-:Y:S06]  /*6ad20*/  HMMA.1688.F32.TF32 R216, R240.reuse, R218, R212 ;  /* 0x000000daf0d8723c */ /* 0x040fec00000810d4 */
[C---:B------:R-:W-:Y:S06]  /*6ad30*/  HMMA.1688.F32.TF32 R224, R240.reuse, R226, R220 ;  /* 0x000000e2f0e0723c */ /* 0x040fec00000810dc */
[C---:B------:R-:W-:Y:S06]  /*6ad40*/  HMMA.1688.F32.TF32 R232, R240.reuse, R234, R228 ;  /* 0x000000eaf0e8723c */ /* 0x040fec00000810e4 */
[----:B------:R-:W-:Y:S06]  /*6ad50*/  HMMA.1688.F32.TF32 R248, R240, R250, R244 ;  /* 0x000000faf0f8723c */ /* 0x000fec00000810f4 */
[C---:B---3--:R-:W-:Y:S06]  /*6ad60*/  HMMA.1688.F32.TF32 R172, R236.reuse, R14, R172 ;  /* 0x0000000eecac723c */ /* 0x048fec00000810ac */
[----:B------:R-:W-:-:S15]  /*6ad70*/  HMMA.1688.F32.TF32 R236, R236, R38, R208 ;  /* 0x00000026ecec723c */ /* 0x000fde00000810d0 */
[----:B------:R-:W-:-:S02]  /*6ad80*/  NOP ;  /* 0x0000000000007918 */ /* 0x000fc40000000000 */
        /* <DEDUP_REMOVED lines=14> */
[----:B-1----:R-:W3:Y:S04]  /*6ae70*/  LDL.LU.64 R186, [R1+0x7120] ;  /* 0x0071200001ba7983 */ /* 0x002ee80000300a00 */
        /* <DEDUP_REMOVED lines=9> */
[----:B------:R-:W2:Y:S04]  /*6af10*/  LDL.LU.64 R210, [R1+0x70f0] ;  /* 0x0070f00001d27983 */ /* 0x000ea80000300a00 */
[----:B------:R-:W3:Y:S04]  /*6af20*/  LDL.LU.64 R208, [R1+0x70e8] ;  /* 0x0070e80001d07983 */ /* 0x000ee80000300a00 */
[----:B------:R1:W-:Y:S04]  /*6af30*/  STL.64 [R1+0x530], R236 ;  /* 0x000530ec01007387 */ /* 0x0003e80000100a00 */
[----:B------:R1:W-:Y:S04]  /*6af40*/  STL.64 [R1+0x538], R238 ;  /* 0x000538ee01007387 */ /* 0x0003e80000100a00 */
[----:B-1----:R-:W4:Y:S04]  /*6af50*/  LDL.LU R236, [R1+0x290] ;  /* 0x0002900001ec7983 */ /* 0x002f280000300800 */
[----:B------:R-:W4:Y:S04]  /*6af60*/  LDL.LU R237, [R1+0x294] ;  /* 0x0002940001ed7983 */ /* 0x000f280000300800 */
[----:B------:R-:W4:Y:S04]  /*6af70*/  LDL.LU R238, [R1+0x298] ;  /* 0x0002980001ee7983 */ /* 0x000f280000300800 */
[----:B------:R-:W4:Y:S04]  /*6af80*/  LDL.LU R239, [R1+0x29c] ;  /* 0x00029c0001ef7983 */ /* 0x000f280000300800 */
[----:B------:R-:W2:Y:S04]  /*6af90*/  LDL.LU.64 R214, [R1+0x70e0] ;  /* 0x0070e00001d67983 */ /* 0x000ea80000300a00 */
[----:B------:R-:W3:Y:S04]  /*6afa0*/  LDL.LU.64 R212, [R1+0x70d8] ;  /* 0x0070d80001d47983 */ /* 0x000ee80000300a00 */
[----:B------:R-:W-:Y:S04]  /*6afb0*/  STL.64 [R1+0x1650], R216 ;  /* 0x001650d801007387 */ /* 0x000fe80000100a00 */
[----:B------:R1:W-:Y:S04]  /*6afc0*/  STL.64 [R1+0x1658], R218 ;  /* 0x001658da01007387 */ /* 0x0003e80000100a00 */
[----:B-1----:R-:W2:Y:S04]  /*6afd0*/  LDL.LU.64 R218, [R1+0x70d0] ;  /* 0x0070d00001da7983 */ /* 0x002ea80000300a00 */
[----:B------:R-:W3:Y:S04]  /*6afe0*/  LDL.LU.64 R216, [R1+0x70c8] ;  /* 0x0070c80001d87983 */ /* 0x000ee80000300a00 */
[----:B------:R-:W2:Y:S04]  /*6aff0*/  LDL.LU.64 R222, [R1+0x70c0] ;  /* 0x0070c00001de7983 */ /* 0x000ea80000300a00 */
[----:B------:R-:W3:Y:S04]  /*6b000*/  LDL.LU.64 R220, [R1+0x70b8] ;  /* 0x0070b80001dc7983 */ /* 0x000ee80000300a00 */
[----:B------:R-:W-:Y:S04]  /*6b010*/  STL.64 [R1+0x1640], R224 ;  /* 0x001640e001007387 */ /* 0x000fe80000100a00 */
[----:B------:R1:W-:Y:S04]  /*6b020*/  STL.64 [R1+0x1648], R226 ;  /* 0x001648e201007387 */ /* 0x0003e80000100a00 */
[----:B-1----:R-:W2:Y:S04]  /*6b030*/  LDL.LU.64 R226, [R1+0x70b0] ;  /* 0x0070b00001e27983 */ /* 0x002ea80000300a00 */
[----:B------:R-:W3:Y:S04]  /*6b040*/  LDL.LU.64 R224, [R1+0x70a8] ;  /* 0x0070a80001e07983 */ /* 0x000ee80000300a00 */
[----:B------:R-:W3:Y:S04]  /*6b050*/  LDL R124, [R1+0x2978] ;  /* 0x00297800017c7983 */ /* 0x000ee80000100800 */
[----:B------:R-:W2:Y:S04]  /*6b060*/  LDL.LU.64 R230, [R1+0x70a0] ;  /* 0x0070a00001e67983 */ /* 0x000ea80000300a00 */
[----:B------:R-:W3:Y:S04]  /*6b070*/  LDL.LU.64 R228, [R1+0x7098] ;  /* 0x0070980001e47983 */ /* 0x000ee80000300a00 */
[----:B------:R-:W-:Y:S04]  /*6b080*/  STL.64 [R1+0x1630], R232 ;  /* 0x001630e801007387 */ /* 0x000fe80000100a00 */
[----:B------:R1:W-:Y:S04]  /*6b090*/  STL.64 [R1+0x1638], R234 ;  /* 0x001638ea01007387 */ /* 0x0003e80000100a00 */
[----:B-1----:R-:W2:Y:S04]  /*6b0a0*/  LDL.LU.64 R234, [R1+0x7090] ;  /* 0x0070900001ea7983 */ /* 0x002ea80000300a00 */
[----:B------:R-:W3:Y:S04]  /*6b0b0*/  LDL.LU.64 R232, [R1+0x7088] ;  /* 0x0070880001e87983 */ /* 0x000ee80000300a00 */
[----:B------:R-:W3:Y:S04]  /*6b0c0*/  LDL R125, [R1+0x3f94] ;  /* 0x003f9400017d7983 */ /* 0x000ee80000100800 */
[----:B------:R-:W4:Y:S04]  /*6b0d0*/  LDL.LU.64 R246, [R1+0x7080] ;  /* 0x0070800001f67983 */ /* 0x000f280000300a00 */
[----:B------:R-:W3:Y:S04]  /*6b0e0*/  LDL.LU.64 R244, [R1+0x7078] ;  /* 0x0070780001f47983 */ /* 0x000ee80000300a00 */
[----:B------:R-:W-:Y:S04]  /*6b0f0*/  STL.64 [R1+0x1620], R248 ;  /* 0x001620f801007387 */ /* 0x000fe80000100a00 */
[----:B------:R1:W-:Y:S04]  /*6b100*/  STL.64 [R1+0x1628], R250 ;  /* 0x001628fa01007387 */ /* 0x0003e80000100a00 */
[----:B-1----:R-:W2:Y:S04]  /*6b110*/  LDL.LU.64 R250, [R1+0x7070] ;  /* 0x0070700001fa7983 */ /* 0x002ea80000300a00 */
[----:B------:R-:W3:Y:S01]  /*6b120*/  LDL.LU.64 R248, [R1+0x7068] ;  /* 0x0070680001f87983 */ /* 0x000ee20000300a00 */
[C---:B----4-:R-:W-:Y:S06]  /*6b130*/  HMMA.1688.F32.TF32 R84, R240.reuse, R246, R84 ;  /* 0x000000f6f054723c */ /* 0x050fec0000081054 */
[----:B--2---:R-:W-:-:S15]  /*6b140*/  HMMA.1688.F32.TF32 R236, R240, R250, R236 ;  /* 0x000000faf0ec723c */ /* 0x004fde00000810ec */
[----:B------:R-:W-:-:S08]  /*6b150*/  NOP ;  /* 0x0000000000007918 */ /* 0x000fd00000000000 */
[----:B------:R-:W-:Y:S04]  /*6b160*/  STL.64 [R1+0x1610], R236 ;  /* 0x001610ec01007387 */ /* 0x000fe80000100a00 */
[----:B------:R1:W-:Y:S04]  /*6b170*/  STL.64 [R1+0x1618], R238 ;  /* 0x001618ee01007387 */ /* 0x0003e80000100a00 */
[----:B------:R-:W-:Y:S04]  /*6b180*/  STL.64 [R1+0x1600], R84 ;  /* 0x0016005401007387 */ /* 0x000fe80000100a00 */
[----:B------:R2:W-:Y:S01]  /*6b190*/  STL.64 [R1+0x1608], R86 ;  /* 0x0016085601007387 */ /* 0x0005e20000100a00 */
[C---:B-1----:R-:W-:Y:S06]  /*6b1a0*/  HMMA.1688.F32.TF32 R236, R240.reuse, R234, R88 ;  /* 0x000000eaf0ec723c */ /* 0x042fec0000081058 */
[C---:B------:R-:W-:Y:S06]  /*6b1b0*/  HMMA.1688.F32.TF32 R88, R240.reuse, R230, R156 ;  /* 0x000000e6f058723c */ /* 0x040fec000008109c */
[C---:B--2---:R-:W-:Y:S06]  /*6b1c0*/  HMMA.1688.F32.TF32 R84, R240.reuse, R226, R160 ;  /* 0x000000e2f054723c */ /* 0x044fec00000810a0 */
[C---:B------:R-:W-:Y:S05]  /*6b1d0*/  HMMA.1688.F32.TF32 R156, R240.reuse, R222, R196 ;  /* 0x000000def09c723c */ /* 0x040fea00000810c4 */
[----:B------:R-:W-:Y:S04]  /*6b1e0*/  STL.64 [R1+0x15f0], R236 ;  /* 0x0015f0ec01007387 */ /* 0x000fe80000100a00 */
[----:B------:R-:W-:Y:S04]  /*6b1f0*/  STL.64 [R1+0x15f8], R238 ;  /* 0x0015f8ee01007387 */ /* 0x000fe80000100a00 */
[----:B------:R-:W-:Y:S04]  /*6b200*/  STL.64 [R1+0x15e0], R88 ;  /* 0x0015e05801007387 */ /* 0x000fe80000100a00 */
[----:B------:R1:W-:Y:S04]  /*6b210*/  STL.64 [R1+0x15e8], R90 ;  /* 0x0015e85a01007387 */ /* 0x0003e80000100a00 */
[----:B------:R-:W-:Y:S04]  /*6b220*/  STL.64 [R1+0x15d0], R84 ;  /* 0x0015d05401007387 */ /* 0x000fe80000100a00 */
[----:B------:R2:W-:Y:S01]  /*6b230*/  STL.64 [R1+0x15d8], R86 ;  /* 0x0015d85601007387 */ /* 0x0005e20000100a00 */
[C---:B-1----:R-:W-:Y:S06]  /*6b240*/  HMMA.1688.F32.TF32 R88, R240.reuse, R218, R200 ;  /* 0x000000daf058723c */ /* 0x042fec00000810c8 */
[C---:B--2---:R-:W-:Y:S01]  /*6b250*/  HMMA.1688.F32.TF32 R84, R240.reuse, R214, R204 ;  /* 0x000000d6f054723c */ /* 0x044fe200000810cc */
[----:B------:R1:W-:Y:S04]  /*6b260*/  STL.64 [R1+0x15c0], R156 ;  /* 0x0015c09c01007387 */ /* 0x0003e80000100a00 */
[----:B------:R2:W-:Y:S04]  /*6b270*/  STL.64 [R1+0x15c8], R158 ;  /* 0x0015c89e01007387 */ /* 0x0005e80000100a00 */
[----:B-1----:R-:W4:Y:S08]  /*6b280*/  LDL.LU R156, [R1+0x160] ;  /* 0x00016000019c7983 */ /* 0x002f300000300800 */
[----:B------:R-:W-:Y:S04]  /*6b290*/  STL.64 [R1+0x15b0], R88 ;  /* 0x0015b05801007387 */ /* 0x000fe80000100a00 */
[----:B------:R-:W-:Y:S04]  /*6b2a0*/  STL.64 [R1+0x15b8], R90 ;  /* 0x0015b85a01007387 */ /* 0x000fe80000100a00 */
[----:B------:R1:W-:Y:S04]  /*6b2b0*/  STL.64 [R1+0x15a0], R84 ;  /* 0x0015a05401007387 */ /* 0x0003e80000100a00 */
[----:B------:R3:W-:Y:S04]  /*6b2c0*/  STL.64 [R1+0x15a8], R86 ;  /* 0x0015a85601007387 */ /* 0x0007e80000100a00 */
[----:B------:R-:W4:Y:S04]  /*6b2d0*/  LDL.LU R157, [R1+0x164] ;  /* 0x00016400019d7983 */ /* 0x000f280000300800 */
[----:B--2---:R-:W4:Y:S04]  /*6b2e0*/  LDL.LU R158, [R1+0x168] ;  /* 0x00016800019e7983 */ /* 0x004f280000300800 */
[----:B------:R-:W4:Y:S04]  /*6b2f0*/  LDL.LU R159, [R1+0x16c] ;  /* 0x00016c00019f7983 */ /* 0x000f280000300800 */
[----:B------:R-:W2:Y:S04]  /*6b300*/  LDL.LU R204, [R1+0x1f0] ;  /* 0x0001f00001cc7983 */ /* 0x000ea80000300800 */
[----:B------:R-:W2:Y:S04]  /*6b310*/  LDL.LU R205, [R1+0x1f4] ;  /* 0x0001f40001cd7983 */ /* 0x000ea80000300800 */
[----:B------:R-:W2:Y:S04]  /*6b320*/  LDL.LU R206, [R1+0x1f8] ;  /* 0x0001f80001ce7983 */ /* 0x000ea80000300800 */
        /* <DEDUP_REMOVED lines=15> */
[----:B---3--:R-:W3:Y:S04]  /*6b420*/  LDL.LU R86, [R1+0x188] ;  /* 0x0001880001567983 */ /* 0x008ee80000300800 */
        /* <DEDUP_REMOVED lines=9> */
[----:B------:R-:W-:Y:S04]  /*6b4c0*/  STL.64 [R1+0x6ff0], R214 ;  /* 0x006ff0d601007387 */ /* 0x000fe80000100a00 */
[----:B------:R1:W-:Y:S04]  /*6b4d0*/  STL.64 [R1+0x6fe8], R212 ;  /* 0x006fe8d401007387 */ /* 0x0003e80000100a00 */
[----:B-1----:R-:W3:Y:S04]  /*6b4e0*/  LDL.LU R212, [R1+0x1a0] ;  /* 0x0001a00001d47983 */ /* 0x002ee80000300800 */
[----:B------:R-:W3:Y:S04]  /*6b4f0*/  LDL.LU R213, [R1+0x1a4] ;  /* 0x0001a40001d57983 */ /* 0x000ee80000300800 */
[----:B------:R-:W3:Y:S04]  /*6b500*/  LDL.LU R214, [R1+0x1a8] ;  /* 0x0001a80001d67983 */ /* 0x000ee80000300800 */
[----:B------:R-:W3:Y:S01]  /*6b510*/  LDL.LU R215, [R1+0x1ac] ;  /* 0x0001ac0001d77983 */ /* 0x000ee20000300800 */
[----:B--2---:R-:W-:-:S15]  /*6b520*/  HMMA.1688.F32.TF32 R204, R240, R210, R204 ;  /* 0x000000d2f0cc723c */ /* 0x004fde00000810cc */
[----:B------:R-:W-:-:S08]  /*6b530*/  NOP ;  /* 0x0000000000007918 */ /* 0x000fd00000000000 */
[----:B------:R-:W-:Y:S04]  /*6b540*/  STL.64 [R1+0x1590], R204 ;  /* 0x001590cc01007387 */ /* 0x000fe80000100a00 */
[----:B------:R1:W-:Y:S04]  /*6b550*/  STL.64 [R1+0x1598], R206 ;  /* 0x001598ce01007387 */ /* 0x0003e80000100a00 */
[----:B-1----:R-:W4:Y:S04]  /*6b560*/  LDL.LU.64 R206, [R1+0x7060] ;  /* 0x0070600001ce7983 */ /* 0x002f280000300a00 */
[----:B------:R-:W2:Y:S04]  /*6b570*/  LDL.LU.64 R204, [R1+0x7058] ;  /* 0x0070580001cc7983 */ /* 0x000ea80000300a00 */
[----:B------:R-:W-:Y:S04]  /*6b580*/  STL.64 [R1+0x6fe0], R210 ;  /* 0x006fe0d201007387 */ /* 0x000fe80000100a00 */
[----:B------:R1:W-:Y:S04]  /*6b590*/  STL.64 [R1+0x6fd8], R208 ;  /* 0x006fd8d001007387 */ /* 0x0003e80000100a00 */
[----:B-1----:R-:W3:Y:S04]  /*6b5a0*/  LDL.LU R208, [R1+0x1b0] ;  /* 0x0001b00001d07983 */ /* 0x002ee80000300800 */
[----:B------:R-:W3:Y:S04]  /*6b5b0*/  LDL.LU R209, [R1+0x1b4] ;  /* 0x0001b40001d17983 */ /* 0x000ee80000300800 */
[----:B------:R-:W3:Y:S04]  /*6b5c0*/  LDL.LU R210, [R1+0x1b8] ;  /* 0x0001b80001d27983 */ /* 0x000ee80000300800 */
[----:B------:R-:W3:Y:S01]  /*6b5d0*/  LDL.LU R211, [R1+0x1bc] ;  /* 0x0001bc0001d37983 */ /* 0x000ee20000300800 */
[----:B----4-:R-:W-:-:S15]  /*6b5e0*/  HMMA.1688.F32.TF32 R200, R240, R206, R200 ;  /* 0x000000cef0c8723c */ /* 0x010fde00000810c8 */
[----:B------:R-:W-:-:S08]  /*6b5f0*/  NOP ;  /* 0x0000000000007918 */ /* 0x000fd00000000000 */
[----:B------:R-:W-:Y:S04]  /*6b600*/  STL.64 [R1+0x1580], R200 ;  /* 0x001580c801007387 */ /* 0x000fe80000100a00 */
[----:B------:R1:W-:Y:S04]  /*6b610*/  STL.64 [R1+0x1588], R202 ;  /* 0x001588ca01007387 */ /* 0x0003e80000100a00 */
[----:B-1----:R-:W4:Y:S04]  /*6b620*/  LDL.LU.64 R202, [R1+0x7050] ;  /* 0x0070500001ca7983 */ /* 0x002f280000300a00 */
[----:B------:R-:W3:Y:S04]  /*6b630*/  LDL.LU.64 R200, [R1+0x7048] ;  /* 0x0070480001c87983 */ /* 0x000ee80000300a00 */
[----:B------:R-:W-:Y:S04]  /*6b640*/  STL.64 [R1+0x6fd0], R206 ;  /* 0x006fd0ce01007387 */ /* 0x000fe80000100a00 */
[----:B--2---:R1:W-:Y:S04]  /*6b650*/  STL.64 [R1+0x6fc8], R204 ;  /* 0x006fc8cc01007387 */ /* 0x0043e80000100a00 */
[----:B-1----:R-:W2:Y:S04]  /*6b660*/  LDL.LU R204, [R1+0x1c0] ;  /* 0x0001c00001cc7983 */ /* 0x002ea80000300800 */
[----:B------:R-:W2:Y:S04]  /*6b670*/  LDL.LU R205, [R1+0x1c4] ;  /* 0x0001c40001cd7983 */ /* 0x000ea80000300800 */
[----:B------:R-:W2:Y:S04]  /*6b680*/  LDL.LU R206, [R1+0x1c8] ;  /* 0x0001c80001ce7983 */ /* 0x000ea80000300800 */
[----:B------:R-:W2:Y:S01]  /*6b690*/  LDL.LU R207, [R1+0x1cc] ;  /* 0x0001cc0001cf7983 */ /* 0x000ea20000300800 */
[----:B----4-:R-:W-:-:S15]  /*6b6a0*/  HMMA.1688.F32.TF32 R196, R240, R202, R196 ;  /* 0x000000caf0c4723c */ /* 0x010fde00000810c4 */
[----:B------:R-:W-:-:S08]  /*6b6b0*/  NOP ;  /* 0x0000000000007918 */ /* 0x000fd00000000000 */
[----:B------:R-:W-:Y:S04]  /*6b6c0*/  STL.64 [R1+0x1570], R196 ;  /* 0x001570c401007387 */ /* 0x000fe80000100a00 */
[----:B------:R1:W-:Y:S04]  /*6b6d0*/  STL.64 [R1+0x1578], R198 ;  /* 0x001578c601007387 */ /* 0x0003e80000100a00 */
[----:B-1----:R-:W2:Y:S04]  /*6b6e0*/  LDL.LU.64 R198, [R1+0x7040] ;  /* 0x0070400001c67983 */ /* 0x002ea80000300a00 */
[----:B------:R-:W4:Y:S04]  /*6b6f0*/  LDL.LU.64 R196, [R1+0x7038] ;  /* 0x0070380001c47983 */ /* 0x000f280000300a00 */
[----:B------:R-:W-:Y:S04]  /*6b700*/  STL.64 [R1+0x6fc0], R202 ;  /* 0x006fc0ca01007387 */ /* 0x000fe80000100a00 */
[----:B---3--:R2:W-:Y:S01]  /*6b710*/  STL.64 [R1+0x6fb8], R200 ;  /* 0x006fb8c801007387 */ /* 0x0085e20000100a00 */
[C---:B------:R-:W-:Y:S06]  /*6b720*/  HMMA.1688.F32.TF32 R84, R240.reuse, R182, R84 ;  /* 0x000000b6f054723c */ /* 0x040fec0000081054 */
[C---:B--2---:R-:W-:Y:S06]  /*6b730*/  HMMA.1688.F32.TF32 R200, R240.reuse, R198, R204 ;  /* 0x000000c6f0c8723c */ /* 0x044fec00000810cc */
[----:B------:R-:W-:Y:S04]  /*6b740*/  STL.64 [R1+0x6fb0], R198 ;  /* 0x006fb0c601007387 */ /* 0x000fe80000100a00 */
[----:B----4-:R1:W-:Y:S02]  /*6b750*/  STL.64 [R1+0x6fa8], R196 ;  /* 0x006fa8c401007387 */ /* 0x0103e40000100a00 */
[C---:B-1----:R-:W-:Y:S11]  /*6b760*/  HMMA.1688.F32.TF32 R196, R240.reuse, R194, R208 ;  /* 0x000000c2f0c4723c */ /* 0x042ff600000810d0 */
        /* <DEDUP_REMOVED lines=19> */
[----:B------:R1:W-:Y:S02]  /*6b8a0*/  STL.64 [R1+0x1528], R86 ;  /* 0x0015285601007387 */ /* 0x0003e40000100a00 */
[----:B-1----:R-:W-:Y:S06]  /*6b8b0*/  HMMA.1688.F32.TF32 R84, R240, R178, R88 ;  /* 0x000000b2f054723c */ /* 0x002fec0000081058 */
[----:B------:R-:W-:Y:S04]  /*6b8c0*/  STL.64 [R1+0x6f60], R178 ;  /* 0x006f60b201007387 */ /* 0x000fe80000100a00 */
[----:B------:R-:W-:-:S13]  /*6b8d0*/  STL.64 [R1+0x6f58], R176 ;  /* 0x006f58b001007387 */ /* 0x000fda0000100a00 */
[----:B------:R-:W-:Y:S04]  /*6b8e0*/  STL.64 [R1+0x1510], R84 ;  /* 0x0015105401007387 */ /* 0x000fe80000100a00 */
[----:B------:R1:W-:Y:S02]  /*6b8f0*/  STL.64 [R1+0x1518], R86 ;  /* 0x0015185601007387 */ /* 0x0003e40000100a00 */
[----:B-1----:R-:W-:Y:S06]  /*6b900*/  HMMA.1688.F32.TF32 R84, R240, R174, R156 ;  /* 0x000000aef054723c */ /* 0x002fec000008109c */
[----:B------:R-:W-:Y:S04]  /*6b910*/  STL.64 [R1+0x6f50], R174 ;  /* 0x006f50ae01007387 */ /* 0x000fe80000100a00 */
[----:B------:R-:W-:-:S13]  /*6b920*/  STL.64 [R1+0x6f48], R172 ;  /* 0x006f48ac01007387 */ /* 0x000fda0000100a00 */
[----:B------:R-:W-:Y:S04]  /*6b930*/  STL.64 [R1+0x1500], R84 ;  /* 0x0015005401007387 */ /* 0x000fe80000100a00 */
[----:B------:R1:W-:Y:S04]  /*6b940*/  STL.64 [R1+0x1508], R86 ;  /* 0x0015085601007387 */ /* 0x0003e80000100a00 */
[----:B------:R-:W2:Y:S01]  /*6b950*/  LDL.LU R88, [R1+0x470] ;  /* 0x0004700001587983 */ /* 0x000ea20000300800 */
[----:B-1----:R-:W-:-:S15]  /*6b960*/  HMMA.1688.F32.TF32 R84, R240, R170, R160 ;  /* 0x000000aaf054723c */ /* 0x002fde00000810a0 */
[----:B------:R-:W-:-:S08]  /*6b970*/  NOP ;  /* 0x0000000000007918 */ /* 0x000fd00000000000 */
[----:B------:R1:W-:Y:S04]  /*6b980*/  STL.64 [R1+0x14f0], R84 ;  /* 0x0014f05401007387 */ /* 0x0003e80000100a00 */
[----:B------:R3:W-:Y:S04]  /*6b990*/  STL.64 [R1+0x14f8], R86 ;  /* 0x0014f85601007387 */ /* 0x0007e80000100a00 */
[----:B------:R-:W2:Y:S04]  /*6b9a0*/  LDL.LU R89, [R1+0x474] ;  /* 0x0004740001597983 */ /* 0x000ea80000300800 */
[----:B------:R-:W2:Y:S04]  /*6b9b0*/  LDL.LU R90, [R1+0x478] ;  /* 0x00047800015a7983 */ /* 0x000ea80000300800 */
[----:B------:R-:W2:Y:S04]  /*6b9c0*/  LDL.LU R91, [R1+0x47c] ;  /* 0x00047c00015b7983 */ /* 0x000ea80000300800 */
[----:B------:R-:W4:Y:S04]  /*6b9d0*/  LDL.LU R204, [R1+0x4c0] ;  /* 0x0004c00001cc7983 */ /* 0x000f280000300800 */
[----:B------:R-:W4:Y:S04]  /*6b9e0*/  LDL.LU R205, [R1+0x4c4] ;  /* 0x0004c40001cd7983 */ /* 0x000f280000300800 */
[----:B------:R-:W4:Y:S04]  /*6b9f0*/  LDL.LU R206, [R1+0x4c8] ;  /* 0x0004c80001ce7983 */ /* 0x000f280000300800 */
        /* <DEDUP_REMOVED lines=55> */
[----:B---3--:R-:W3:Y:S04]  /*6bd70*/  LDL.LU R86, [R1+0x488] ;  /* 0x0004880001567983 */ /* 0x008ee80000300800 */
[----:B------:R-:W3:Y:S04]  /*6bd80*/  LDL.LU R87, [R1+0x48c] ;  /* 0x00048c0001577983 */ /* 0x000ee80000300800 */
        /* <DEDUP_REMOVED lines=10> */
[----:B-1----:R-:W2:Y:S04]  /*6be30*/  LDL.LU.64 R162, [R1+0x7030] ;  /* 0x0070300001a27983 */ /* 0x002ea80000300a00 */
[----:B------:R-:W4:Y:S04]  /*6be40*/  LDL.LU.64 R160, [R1+0x7028] ;  /* 0x0070280001a07983 */ /* 0x000f280000300a00 */
[----:B------:R-:W-:Y:S04]  /*6be50*/  STL.64 [R1+0x6f30], R166 ;  /* 0x006f30a601007387 */ /* 0x000fe80000100a00 */
[----:B------:R1:W-:Y:S04]  /*6be60*/  STL.64 [R1+0x6f28], R164 ;  /* 0x006f28a401007387 */ /* 0x0003e80000100a00 */
[----:B-1----:R-:W4:Y:S04]  /*6be70*/  LDL.LU R164, [R1+0x120] ;  /* 0x0001200001a47983 */ /* 0x002f280000300800 */
[----:B------:R-:W4:Y:S04]  /*6be80*/  LDL.LU R165, [R1+0x124] ;  /* 0x0001240001a57983 */ /* 0x000f280000300800 */
[----:B------:R-:W4:Y:S04]  /*6be90*/  LDL.LU R166, [R1+0x128] ;  /* 0x0001280001a67983 */ /* 0x000f280000300800 */
[----:B------:R-:W4:Y:S01]  /*6bea0*/  LDL.LU R167, [R1+0x12c] ;  /* 0x00012c0001a77983 */ /* 0x000f220000300800 */
[----:B--2---:R-:W-:-:S15]  /*6beb0*/  HMMA.1688.F32.TF32 R156, R240, R162, R156 ;  /* 0x000000a2f09c723c */ /* 0x004fde000008109c */
[----:B------:R-:W-:-:S08]  /*6bec0*/  NOP ;  /* 0x0000000000007918 */ /* 0x000fd00000000000 */
[----:B------:R-:W-:Y:S04]  /*6bed0*/  STL.64 [R1+0x14d0], R156 ;  /* 0x0014d09c01007387 */ /* 0x000fe80000100a00 */
[----:B------:R1:W-:Y:S04]  /*6bee0*/  STL.64 [R1+0x14d8], R158 ;  /* 0x0014d89e01007387 */ /* 0x0003e80000100a00 */
[----:B-1----:R-:W4:Y:S01]  /*6bef0*/  LDL.LU.64 R158, [R1+0x7020] ;  /* 0x00702000019e7983 */ /* 0x002f220000300a00 */
[C---:B---3--:R-:W-:Y:S03]  /*6bf00*/  HMMA.1688.F32.TF32 R168, R240.reuse, R154, R168 ;  /* 0x0000009af0a8723c */ /* 0x048fe600000810a8 */
[----:B------:R-:W2:Y:S03]  /*6bf10*/  LDL.LU.64 R156, [R1+0x7018] ;  /* 0x00701800019c7983 */ /* 0x000ea60000300a00 */
[----:B----4-:R-:W-:-:S15]  /*6bf20*/  HMMA.1688.F32.TF32 R164, R240, R158, R164 ;  /* 0x0000009ef0a4723c */ /* 0x010fde00000810a4 */
[----:B------:R-:W-:-:S08]  /*6bf30*/  NOP ;  /* 0x0000000000007918 */ /* 0x000fd00000000000 */
[----:B------:R-:W-:Y:S04]  /*6bf40*/  STL.64 [R1+0x14c0], R164 ;  /* 0x0014c0a401007387 */ /* 0x000fe80000100a00 */
[----:B------:R1:W-:Y:S04]  /*6bf50*/  STL.64 [R1+0x14c8], R166 ;  /* 0x0014c8a601007387 */ /* 0x0003e80000100a00 */
[----:B------:R-:W-:Y:S04]  /*6bf60*/  STL.64 [R1+0x14b0], R168 ;  /* 0x0014b0a801007387 */ /* 0x000fe80000100a00 */
[----:B------:R3:W-:Y:S01]  /*6bf70*/  STL.64 [R1+0x14b8], R170 ;  /* 0x0014b8aa01007387 */ /* 0x0007e20000100a00 */
[C---:B-1----:R-:W-:Y:S06]  /*6bf80*/  HMMA.1688.F32.TF32 R164, R240.reuse, R150, R172 ;  /* 0x00000096f0a4723c */ /* 0x042fec00000810ac */
[C---:B------:R-:W-:Y:S06]  /*6bf90*/  HMMA.1688.F32.TF32 R172, R240.reuse, R146, R176 ;  /* 0x00000092f0ac723c */ /* 0x040fec00000810b0 */
[C---:B---3--:R-:W-:Y:S11]  /*6bfa0*/  HMMA.1688.F32.TF32 R168, R240.reuse, R142, R180 ;  /* 0x0000008ef0a8723c */ /* 0x048ff600000810b4 */
[----:B------:R-:W-:Y:S04]  /*6bfb0*/  STL.64 [R1+0x14a0], R164 ;  /* 0x0014a0a401007387 */ /* 0x000fe80000100a00 */
[----:B------:R1:W-:Y:S04]  /*6bfc0*/  STL.64 [R1+0x14a8], R166 ;  /* 0x0014a8a601007387 */ /* 0x0003e80000100a00 */
[----:B------:R-:W-:Y:S04]  /*6bfd0*/  STL.64 [R1+0x1490], R172 ;  /* 0x001490ac01007387 */ /* 0x000fe80000100a00 */
[----:B------:R3:W-:Y:S01]  /*6bfe0*/  STL.64 [R1+0x1498], R174 ;  /* 0x001498ae01007387 */ /* 0x0007e20000100a00 */
[C---:B-1----:R-:W-:Y:S03]  /*6bff0*/  HMMA.1688.F32.TF32 R164, R240.reuse, R138, R236 ;  /* 0x0000008af0a4723c */ /* 0x042fe600000810ec */
[----:B------:R-:W-:Y:S04]  /*6c000*/  STL.64 [R1+0x1480], R168 ;  /* 0x001480a801007387 */ /* 0x000fe80000100a00 */
[----:B------:R1:W-:Y:S01]  /*6c010*/  STL.64 [R1+0x1488], R170 ;  /* 0x001488aa01007387 */ /* 0x0003e20000100a00 */
[C---:B---3--:R-:W-:Y:S03]  /*6c020*/  HMMA.1688.F32.TF32 R172, R240.reuse, R134, R184 ;  /* 0x00000086f0ac723c */ /* 0x048fe600000810b8 */
[----:B------:R-:W-:Y:S04]  /*6c030*/  LDS R236, [R124+UR10+0x40800] ;  /* 0x0408000a7cec7984 */ /* 0x000fe80008000800 */
[----:B------:R-:W-:Y:S01]  /*6c040*/  LDS R238, [R124+UR10+0x40c00] ;  /* 0x040c000a7cee7984 */ /* 0x000fe20008000800 */
[C---:B-1----:R-:W-:Y:S03]  /*6c050*/  HMMA.1688.F32.TF32 R168, R240.reuse, R130, R188 ;  /* 0x00000082f0a8723c */ /* 0x042fe600000810bc */
[----:B------:R-:W-:Y:S04]  /*6c060*/  LDS R237, [R125+UR10+0x40800] ;  /* 0x0408000a7ded7984 */ /* 0x000fe80008000800 */
[----:B------:R-:W1:Y:S04]  /*6c070*/  LDS R239, [R125+UR10+0x40c00] ;  /* 0x040c000a7def7984 */ /* 0x000e680008000800 */
[----:B------:R-:W-:Y:S04]  /*6c080*/  STL.64 [R1+0x1470], R164 ;  /* 0x001470a401007387 */ /* 0x000fe80000100a00 */
[----:B------:R3:W-:Y:S04]  /*6c090*/  STL.64 [R1+0x1478], R166 ;  /* 0x001478a601007387 */ /* 0x0007e80000100a00 */
[----:B------:R-:W-:Y:S04]  /*6c0a0*/  STL.64 [R1+0x1850], R172 ;  /* 0x001850ac01007387 */ /* 0x000fe80000100a00 */
[----:B------:R4:W-:Y:S01]  /*6c0b0*/  STL.64 [R1+0x1858], R174 ;  /* 0x001858ae01007387 */ /* 0x0009e20000100a00 */
[C---:B---3--:R-:W-:Y:S03]  /*6c0c0*/  HMMA.1688.F32.TF32 R164, R240.reuse, R126, R192 ;  /* 0x0000007ef0a4723c */ /* 0x048fe600000810c0 */
[----:B------:R-:W-:Y:S04]  /*6c0d0*/  STL.64 [R1+0x1840], R168 ;  /* 0x001840a801007387 */ /* 0x000fe80000100a00 */
[----:B------:R3:W-:Y:S01]  /*6c0e0*/  STL.64 [R1+0x1848], R170 ;  /* 0x001848aa01007387 */ /* 0x0007e20000100a00 */
[C---:B----4-:R-:W-:Y:S06]  /*6c0f0*/  HMMA.1688.F32.TF32 R172, R240.reuse, R122, R196 ;  /* 0x0000007af0ac723c */ /* 0x050fec00000810c4 */
[C---:B---3--:R-:W-:Y:S09]  /*6c100*/  HMMA.1688.F32.TF32 R168, R240.reuse, R118, R200 ;  /* 0x00000076f0a8723c */ /* 0x048ff200000810c8 */
[----:B------:R-:W-:Y:S04]  /*6c110*/  STL.64 [R1+0x1830], R164 ;  /* 0x001830a401007387 */ /* 0x000fe80000100a00 */
[----:B------:R3:W-:Y:S04]  /*6c120*/  STL.64 [R1+0x1838], R166 ;  /* 0x001838a601007387 */ /* 0x0007e80000100a00 */
[----:B------:R-:W-:Y:S04]  /*6c130*/  STL.64 [R1+0x1820], R172 ;  /* 0x001820ac01007387 */ /* 0x000fe80000100a00 */
[----:B------:R-:W-:Y:S01]  /*6c140*/  STL.64 [R1+0x1828], R174 ;  /* 0x001828ae01007387 */ /* 0x000fe20000100a00 */
[C---:B---3--:R-:W-:Y:S06]  /*6c150*/  HMMA.1688.F32.TF32 R164, R240.reuse, R114, R204 ;  /* 0x00000072f0a4723c */ /* 0x048fec00000810cc */
[----:B------:R-:W-:Y:S04]  /*6c160*/  STL.64 [R1+0x6f20], R114 ;  /* 0x006f207201007387 */ /* 0x000fe80000100a00 */
[----:B------:R-:W-:Y:S04]  /*6c170*/  STL.64 [R1+0x1810], R168 ;  /* 0x001810a801007387 */ /* 0x000fe80000100a00 */
[----:B------:R-:W-:Y:S04]  /*6c180*/  STL.64 [R1+0x1818], R170 ;  /* 0x001818aa01007387 */ /* 0x000fe80000100a00 */
[----:B------:R3:W-:Y:S02]  /*6c190*/  STL.64 [R1+0x6f18], R112 ;  /* 0x006f187001007387 */ /* 0x0007e40000100a00 */
[C---:B---3--:R-:W-:Y:S03]  /*6c1a0*/  HMMA.1688.F32.TF32 R112, R240.reuse, R110, R208 ;  /* 0x0000006ef070723c */ /* 0x048fe600000810d0 */
[----:B------:R-:W-:Y:S04]  /*6c1b0*/  STL.64 [R1+0x1800], R164 ;  /* 0x001800a401007387 */ /* 0x000fe80000100a00 */
[----:B------:R-:W-:Y:S04]  /*6c1c0*/  STL.64 [R1+0x1808], R166 ;  /* 0x001808a601007387 */ /* 0x000fe80000100a00 */
[----:B------:R-:W-:Y:S04]  /*6c1d0*/  STL.64 [R1+0x6f10], R110 ;  /* 0x006f106e01007387 */ /* 0x000fe80000100a00 */
[----:B------:R3:W-:Y:S08]  /*6c1e0*/  STL.64 [R1+0x6f08], R108 ;  /* 0x006f086c01007387 */ /* 0x0007f00000100a00 */
[----:B------:R-:W-:Y:S01]  /*6c1f0*/  STL.64 [R1+0x17f0], R112 ;  /* 0x0017f07001007387 */ /* 0x000fe20000100a00 */
[C---:B---3--:R-:W-:Y:S03]  /*6c200*/  HMMA.1688.F32.TF32 R108, R240.reuse, R106, R212 ;  /* 0x0000006af06c723c */ /* 0x048fe600000810d4 */
[----:B------:R-:W-:Y:S04]  /*6c210*/  STL.64 [R1+0x17f8], R114 ;  /* 0x0017f87201007387 */ /* 0x000fe80000100a00 */
[----:B------:R-:W-:Y:S04]  /*6c220*/  STL.64 [R1+0x6f00], R106 ;  /* 0x006f006a01007387 */ /* 0x000fe80000100a00 */
[----:B------:R3:W-:Y:S02]  /*6c230*/  STL.64 [R1+0x6ef8], R104 ;  /* 0x006ef86801007387 */ /* 0x0007e40000100a00 */
[C---:B---3--:R-:W-:Y:S06]  /*6c240*/  HMMA.1688.F32.TF32 R104, R240.reuse, R102, R84 ;  /* 0x00000066f068723c */ /* 0x048fec0000081054 */
[C---:B------:R-:W-:Y:S04]  /*6c250*/  HMMA.1688.F32.TF32 R84, R240.reuse, R98, R88 ;  /* 0x00000062f054723c */ /* 0x040fe80000081058 */
[----:B------:R3:W-:Y:S04]  /*6c260*/  STL.64 [R1+0x17e0], R108 ;  /* 0x0017e06c01007387 */ /* 0x0007e80000100a00 */
[----:B------:R4:W-:Y:S04]  /*6c270*/  STL.64 [R1+0x17e8], R110 ;  /* 0x0017e86e01007387 */ /* 0x0009e80000100a00 */
[----:B------:R-:W2:Y:S05]  /*6c280*/  LDL.LU R204, [R1+0x350] ;  /* 0x0003500001cc7983 */ /* 0x000eaa0000300800 */
[----:B------:R-:W-:Y:S04]  /*6c290*/  STL.64 [R1+0x17d0], R104 ;  /* 0x0017d06801007387 */ /* 0x000fe80000100a00 */
[----:B------:R-:W-:Y:S04]  /*6c2a0*/  STL.64 [R1+0x17d8], R106 ;  /* 0x0017d86a01007387 */ /* 0x000fe80000100a00 */
        /* <DEDUP_REMOVED lines=29> */
[----:B---3--:R-:W3:Y:S04]  /*6c480*/  LDL.LU R108, [R1+0x430] ;  /* 0x00043000016c7983 */ /* 0x008ee80000300800 */
[----:B------:R-:W3:Y:S04]  /*6c490*/  LDL.LU R109, [R1+0x434] ;  /* 0x00043400016d7983 */ /* 0x000ee80000300800 */
[----:B----4-:R-:W3:Y:S04]  /*6c4a0*/  LDL.LU R110, [R1+0x438] ;  /* 0x00043800016e7983 */ /* 0x010ee80000300800 */
[----:B------:R-:W3:Y:S04]  /*6c4b0*/  LDL.LU R111, [R1+0x43c] ;  /* 0x00043c00016f7983 */ /* 0x000ee80000300800 */
[----:B-1----:R-:W4:Y:S04]  /*6c4c0*/  LDL.LU R84, [R1+0x450] ;  /* 0x0004500001547983 */ /* 0x002f280000300800 */
[----:B------:R-:W4:Y:S04]  /*6c4d0*/  LDL.LU R85, [R1+0x454] ;  /* 0x0004540001557983 */ /* 0x000f280000300800 */
[----:B------:R-:W4:Y:S04]  /*6c4e0*/  LDL.LU R86, [R1+0x458] ;  /* 0x0004580001567983 */ /* 0x000f280000300800 */
[----:B------:R-:W4:Y:S04]  /*6c4f0*/  LDL.LU R87, [R1+0x45c] ;  /* 0x00045c0001577983 */ /* 0x000f280000300800 */
[----:B------:R-:W2:Y:S04]  /*6c500*/  LDL.LU R88, [R1+0x460] ;  /* 0x0004600001587983 */ /* 0x000ea80000300800 */
[----:B------:R-:W2:Y:S04]  /*6c510*/  LDL.LU R89, [R1+0x464] ;  /* 0x0004640001597983 */ /* 0x000ea80000300800 */
[----:B------:R-:W2:Y:S04]  /*6c520*/  LDL.LU R90, [R1+0x468] ;  /* 0x00046800015a7983 */ /* 0x000ea80000300800 */
        /* <DEDUP_REMOVED lines=36> */
[----:B------:R-:W2:Y:S01]  /*6c770*/  LDL.LU.64 R88, [R1+0x7008] ;  /* 0x0070080001587983 */ /* 0x000ea20000300a00 */
[----:B----4-:R-:W-:-:S15]  /*6c780*/  HMMA.1688.F32.TF32 R84, R240, R90, R84 ;  /* 0x0000005af054723c */ /* 0x010fde0000081054 */
[----:B------:R-:W-:-:S08]  /*6c790*/  NOP ;  /* 0x0000000000007918 */ /* 0x000fd00000000000 */
[----:B------:R-:W-:Y:S04]  /*6c7a0*/  STL.64 [R1+0x17a0], R84 ;  /* 0x0017a05401007387 */ /* 0x000fe80000100a00 */
[----:B------:R1:W-:Y:S04]  /*6c7b0*/  STL.64 [R1+0x17a8], R86 ;  /* 0x0017a85601007387 */ /* 0x0003e80000100a00 */
[----:B-1----:R-:W4:Y:S01]  /*6c7c0*/  LDL.LU.64 R86, [R1+0x7000] ;  /* 0x0070000001567983 */ /* 0x002f220000300a00 */
[C---:B---3--:R-:W-:Y:S03]  /*6c7d0*/  HMMA.1688.F32.TF32 R108, R240.reuse, R82, R108 ;  /* 0x00000052f06c723c */ /* 0x048fe6000008106c */
[----:B------:R-:W3:Y:S01]  /*6c7e0*/  LDL.LU.64 R84, [R1+0x6ff8] ;  /* 0x006ff80001547983 */ /* 0x000ee20000300a00 */
[----:B------:R-:W-:Y:S01]  /*6c7f0*/  MOV R214, R252 ;  /* 0x000000fc00d67202 */ /* 0x000fe20000000f00 */
[----:B------:R-:W-:Y:S01]  /*6c800*/  IMAD.MOV.U32 R215, RZ, RZ, R2 ;  /* 0x000000ffffd77224 */ /* 0x000fe200078e0002 */
        /* <DEDUP_REMOVED lines=8> */
[C---:B----4-:R-:W-:Y:S11]  /*6c890*/  HMMA.1688.F32.TF32 R108, R240.reuse, R70, R168 ;  /* 0x00000046f06c723c */ /* 0x050ff600000810a8 */
[----:B------:R-:W-:Y:S04]  /*6c8a0*/  STL.64 [R1+0x1770], R104 ;  /* 0x0017706801007387 */ /* 0x000fe80000100a00 */
[----:B------:R1:W-:Y:S04]  /*6c8b0*/  STL.64 [R1+0x1778], R106 ;  /* 0x0017786a01007387 */ /* 0x0003e80000100a00 */
[----:B------:R-:W-:Y:S04]  /*6c8c0*/  STL.64 [R1+0x1760], R112 ;  /* 0x0017607001007387 */ /* 0x000fe80000100a00 */
[----:B------:R4:W-:Y:S01]  /*6c8d0*/  STL.64 [R1+0x1768], R114 ;  /* 0x0017687201007387 */ /* 0x0009e20000100a00 */
[C---:B-1----:R-:W-:Y:S03]  /*6c8e0*/  HMMA.1688.F32.TF32 R104, R240.reuse, R66, R172 ;  /* 0x00000042f068723c */ /* 0x042fe600000810ac */
[----:B------:R-:W-:Y:S04]  /*6c8f0*/  STL.64 [R1+0x1750], R108 ;  /* 0x0017506c01007387 */ /* 0x000fe80000100a00 */
[----:B------:R1:W-:Y:S01]  /*6c900*/  STL.64 [R1+0x1758], R110 ;  /* 0x0017586e01007387 */ /* 0x0003e20000100a00 */
[C---:B----4-:R-:W-:Y:S06]  /*6c910*/  HMMA.1688.F32.TF32 R112, R240.reuse, R62, R176 ;  /* 0x0000003ef070723c */ /* 0x050fec00000810b0 */
[C---:B-1----:R-:W-:Y:S09]  /*6c920*/  HMMA.1688.F32.TF32 R108, R240.reuse, R58, R180 ;  /* 0x0000003af06c723c */ /* 0x042ff200000810b4 */
[----:B------:R-:W-:Y:S04]  /*6c930*/  STL.64 [R1+0x1740], R104 ;  /* 0x0017406801007387 */ /* 0x000fe80000100a00 */
[----:B------:R1:W-:Y:S04]  /*6c940*/  STL.64 [R1+0x1748], R106 ;  /* 0x0017486a01007387 */ /* 0x0003e80000100a00 */
[----:B------:R-:W-:Y:S04]  /*6c950*/  STL.64 [R1+0x1730], R112 ;  /* 0x0017307001007387 */ /* 0x000fe80000100a00 */
[----:B------:R-:W-:Y:S01]  /*6c960*/  STL.64 [R1+0x1738], R114 ;  /* 0x0017387201007387 */ /* 0x000fe20000100a00 */
[C---:B-1----:R-:W-:Y:S06]  /*6c970*/  HMMA.1688.F32.TF32 R104, R240.reuse, R10, R184 ;  /* 0x0000000af068723c */ /* 0x042fec00000810b8 */
[----:B------:R-:W-:Y:S04]  /*6c980*/  STL.64 [R1+0x6ef0], R10 ;  /* 0x006ef00a01007387 */ /* 0x000fe80000100a00 */
[----:B------:R-:W-:Y:S04]  /*6c990*/  STL.64 [R1+0x1720], R108 ;  /* 0x0017206c01007387 */ /* 0x000fe80000100a00 */
[----:B------:R-:W-:Y:S04]  /*6c9a0*/  STL.64 [R1+0x1728], R110 ;  /* 0x0017286e01007387 */ /* 0x000fe80000100a00 */
[----:B------:R1:W-:Y:S02]  /*6c9b0*/  STL.64 [R1+0x6ee8], R8 ;  /* 0x006ee80801007387 */ /* 0x0003e40000100a00 */
[C---:B-1----:R-:W-:Y:S03]  /*6c9c0*/  HMMA.1688.F32.TF32 R8, R240.reuse, R30, R188 ;  /* 0x0000001ef008723c */ /* 0x042fe600000810bc */
[----:B------:R-:W-:Y:S04]  /*6c9d0*/  STL.64 [R1+0x1710], R104 ;  /* 0x0017106801007387 */ /* 0x000fe80000100a00 */
[----:B------:R-:W-:Y:S04]  /*6c9e0*/  STL.64 [R1+0x1718], R106 ;  /* 0x0017186a01007387 */ /* 0x000fe80000100a00 */
[----:B------:R-:W-:Y:S04]  /*6c9f0*/  STL.64 [R1+0x6ee0], R30 ;  /* 0x006ee01e01007387 */ /* 0x000fe80000100a00 */
[----:B------:R-:W-:Y:S08]  /*6ca00*/  STL.64 [R1+0x6ed8], R28 ;  /* 0x006ed81c01007387 */ /* 0x000ff00000100a00 */
        /* <DEDUP_REMOVED lines=17> */
[C---:B-1----:R-:W-:Y:S06]  /*6cb20*/  HMMA.1688.F32.TF32 R8, R240.reuse, R18, R204 ;  /* 0x00000012f008723c */ /* 0x042fec00000810cc */
[----:B------:R-:W-:Y:S04]  /*6cb30*/  STL.64 [R1+0x6ea0], R18 ;  /* 0x006ea01201007387 */ /* 0x000fe80000100a00 */
[----:B------:R1:W-:Y:S02]  /*6cb40*/  STL.64 [R1+0x6e98], R16 ;  /* 0x006e981001007387 */ /* 0x0003e40000100a00 */
[C---:B-1----:R-:W-:Y:S11]  /*6cb50*/  HMMA.1688.F32.TF32 R16, R240.reuse, R14, R208 ;  /* 0x0000000ef010723c */ /* 0x042ff600000810d0 */
[----:B------:R-:W-:Y:S04]  /*6cb60*/  STL.64 [R1+0x16c0], R8 ;  /* 0x0016c00801007387 */ /* 0x000fe80000100a00 */
[----:B------:R1:W-:Y:S02]  /*6cb70*/  STL.64 [R1+0x16c8], R10 ;  /* 0x0016c80a01007387 */ /* 0x0003e40000100a00 */
[----:B-1----:R-:W-:Y:S02]  /*6cb80*/  HMMA.1688.F32.TF32 R8, R240, R34, R212 ;  /* 0x00000022f008723c */ /* 0x002fe400000810d4 */
[----:B------:R-:W-:Y:S04]  /*6cb90*/  STL.64 [R1+0x6e90], R14 ;  /* 0x006e900e01007387 */ /* 0x000fe80000100a00 */
[----:B------:R-:W-:Y:S04]  /*6cba0*/  STL.64 [R1+0x16b0], R16 ;  /* 0x0016b01001007387 */ /* 0x000fe80000100a00 */
[----:B------:R-:W-:-:S13]  /*6cbb0*/  STL.64 [R1+0x16b8], R18 ;  /* 0x0016b81201007387 */ /* 0x000fda0000100a00 */
[----:B------:R1:W-:Y:S04]  /*6cbc0*/  STL.64 [R1+0x16a0], R8 ;  /* 0x0016a00801007387 */ /* 0x0003e80000100a00 */
        /* <DEDUP_REMOVED lines=21> */
[----:B------:R-:W3:Y:S01]  /*6cd20*/  LDL.LU R105, [R1+0x2f4] ;  /* 0x0002f40001697983 */ /* 0x000ee20000300800 */
[----:B------:R-:W-:-:S03]  /*6cd30*/  IMAD.MOV.U32 R252, RZ, RZ, R10 ;  /* 0x000000fffffc7224 */ /* 0x000fc600078e000a */
[----:B------:R-:W3:Y:S01]  /*6cd40*/  LDL.LU R106, [R1+0x2f8] ;  /* 0x0002f800016a7983 */ /* 0x000ee20000300800 */
[----:B------:R-:W-:-:S03]  /*6cd50*/  IMAD.MOV.U32 R2, RZ, RZ, R11 ;  /* 0x000000ffff027224 */ /* 0x000fc600078e000b */
        /* <DEDUP_REMOVED lines=17> */
[----:B------:R-:W3:Y:S04]  /*6ce70*/  LDL.LU.64 R166, [R1+0x38] ;  /* 0x0000380001a67983 */ /* 0x000ee80000300a00 */
[----:B------:R-:W3:Y:S04]  /*6ce80*/  LDL.LU.64 R174, [R1+0x28] ;  /* 0x0000280001ae7983 */ /* 0x000ee80000300a00 */
        /* <DEDUP_REMOVED lines=22> */
[----:B------:R-:W-:Y:S04]  /*6cff0*/  STL [R1+0x6b64], R2 ;  /* 0x006b640201007387 */ /* 0x000fe80000100800 */
[----:B------:R-:W-:Y:S01]  /*6d000*/  STL [R1+0x6b60], R252 ;  /* 0x006b60fc01007387 */ /* 0x000fe20000100800 */
[C---:B----4-:R-:W-:Y:S06]  /*6d010*/  HMMA.1688.F32.TF32 R12, R240.reuse, R54, R8 ;  /* 0x00000036f00c723c */ /* 0x050fec0000081008 */
[C---:B--2---:R-:W-:Y:S06]  /*6d020*/  HMMA.1688.F32.TF32 R16, R240.reuse, R6, R28 ;  /* 0x00000006f010723c */ /* 0x044fec000008101c */
[C---:B---3--:R-:W-:Y:S06]  /*6d030*/  HMMA.1688.F32.TF32 R20, R240.reuse, R42, R44 ;  /* 0x0000002af014723c */ /* 0x048fec000008102c */
[----:B------:R-:W-:-:S15]  /*6d040*/  HMMA.1688.F32.TF32 R8, R240, R26, R104 ;  /* 0x0000001af008723c */ /* 0x000fde0000081068 */
[----:B------:R-:W-:-:S02]  /*6d050*/  NOP ;  /* 0x0000000000007918 */ /* 0x000fc40000000000 */
[----:B------:R-:W-:Y:S04]  /*6d060*/  STL.64 [R1+0x1690], R20 ;  /* 0x0016901401007387 */ /* 0x000fe80000100a00 */
[----:B------:R-:W-:Y:S04]  /*6d070*/  STL.64 [R1+0x1698], R22 ;  /* 0x0016981601007387 */ /* 0x000fe80000100a00 */
[----:B------:R-:W-:Y:S04]  /*6d080*/  STL.64 [R1+0x1680], R16 ;  /* 0x0016801001007387 */ /* 0x000fe80000100a00 */
[----:B------:R1:W-:Y:S04]  /*6d090*/  STL.64 [R1+0x1688], R18 ;  /* 0x0016881201007387 */ /* 0x0003e80000100a00 */
[----:B------:R-:W-:Y:S04]  /*6d0a0*/  STL.64 [R1+0x1670], R12 ;  /* 0x0016700c01007387 */ /* 0x000fe80000100a00 */
[----:B------:R2:W-:Y:S01]  /*6d0b0*/  STL.64 [R1+0x1678], R14 ;  /* 0x0016780e01007387 */ /* 0x0005e20000100a00 */
[----:B-1----:R-:W-:Y:S06]  /*6d0c0*/  HMMA.1688.F32.TF32 R16, R240, R38, R108 ;  /* 0x00000026f010723c */ /* 0x002fec000008106c */
[----:B--2---:R-:W-:Y:S01]  /*6d0d0*/  HMMA.1688.F32.TF32 R12, R236, R166, R112 ;  /* 0x000000a6ec0c723c */ /* 0x004fe20000081070 */
[----:B------:R-:W-:Y:S04]  /*6d0e0*/  STL.64 [R1+0x1660], R8 ;  /* 0x0016600801007387 */ /* 0x000fe80000100a00 */
[----:B------:R-:W-:-:S12]  /*6d0f0*/  STL.64 [R1+0x1668], R10 ;  /* 0x0016680a01007387 */ /* 0x000fd80000100a00 */
[----:B------:R-:W-:Y:S04]  /*6d100*/  STL.64 [R1+0x1460], R16 ;  /* 0x0014601001007387 */ /* 0x000fe80000100a00 */
[----:B------:R1:W-:Y:S04]  /*6d110*/  STL.64 [R1+0x1468], R18 ;  /* 0x0014681201007387 */ /* 0x0003e80000100a00 */
[----:B------:R-:W-:Y:S04]  /*6d120*/  STL.64 [R1+0x230], R12 ;  /* 0x0002300c01007387 */ /* 0x000fe80000100a00 */
[----:B------:R2:W-:Y:S01]  /*6d130*/  STL.64 [R1+0x238], R14 ;  /* 0x0002380e01007387 */ /* 0x0005e20000100a00 */
[C---:B-1----:R-:W-:Y:S06]  /*6d140*/  HMMA.1688.F32.TF32 R16, R236.reuse, R182, R176 ;  /* 0x000000b6ec10723c */ /* 0x042fec00000810b0 */
[----:B--2---:R-:W-:-:S15]  /*6d150*/  HMMA.1688.F32.TF32 R12, R236, R174, R168 ;  /* 0x000000aeec0c723c */ /* 0x004fde00000810a8 */
[----:B------:R-:W-:-:S08]  /*6d160*/  NOP ;  /* 0x0000000000007918 */ /* 0x000fd00000000000 */
[----:B------:R-:W-:Y:S04]  /*6d170*/  STL.64 [R1+0x220], R12 ;  /* 0x0002200c01007387 */ /* 0x000fe80000100a00 */
[----:B------:R-:W-:Y:S04]  /*6d180*/  STL.64 [R1+0x228], R14 ;  /* 0x0002280e01007387 */ /* 0x000fe80000100a00 */
[----:B------:R-:W-:Y:S04]  /*6d190*/  STL.64 [R1+0x210], R16 ;  /* 0x0002101001007387 */ /* 0x000fe80000100a00 */
[----:B------:R1:W-:Y:S02]  /*6d1a0*/  STL.64 [R1+0x218], R18 ;  /* 0x0002181201007387 */ /* 0x0003e40000100a00 */
[C---:B-1----:R-:W-:Y:S06]  /*6d1b0*/  HMMA.1688.F32.TF32 R16, R236.reuse, R190, R184 ;  /* 0x000000beec10723c */ /* 0x042fec00000810b8 */
[C---:B------:R-:W-:Y:S06]  /*6d1c0*/  HMMA.1688.F32.TF32 R28, R236.reuse, R250, R192 ;  /* 0x000000faec1c723c */ /* 0x040fec00000810c0 */
[C---:B------:R-:W-:Y:S11]  /*6d1d0*/  HMMA.1688.F32.TF32 R20, R236.reuse, R246, R196 ;  /* 0x000000f6ec14723c */ /* 0x040ff600000810c4 */
[----:B------:R-:W-:Y:S04]  /*6d1e0*/  STL.64 [R1+0x200], R16 ;  /* 0x0002001001007387 */ /* 0x000fe80000100a00 */
[----:B------:R1:W-:Y:S02]  /*6d1f0*/  STL.64 [R1+0x208], R18 ;  /* 0x0002081201007387 */ /* 0x0003e40000100a00 */
[C---:B-1----:R-:W-:Y:S02]  /*6d200*/  HMMA.1688.F32.TF32 R16, R236.reuse, R234, R200 ;  /* 0x000000eaec10723c */ /* 0x042fe400000810c8 */
        /* <DEDUP_REMOVED lines=34> */
[----:B-1----:R-:W4:Y:S04]  /*6d430*/  LDL.LU R16, [R1+0xc50] ;  /* 0x000c500001107983 */ /* 0x002f280000300800 */
[----:B------:R-:W4:Y:S04]  /*6d440*/  LDL.LU R17, [R1+0xc54] ;  /* 0x000c540001117983 */ /* 0x000f280000300800 */
[----:B---3--:R-:W4:Y:S04]  /*6d450*/  LDL.LU R18, [R1+0xc58] ;  /* 0x000c580001127983 */ /* 0x008f280000300800 */
[----:B------:R-:W4:Y:S04]  /*6d460*/  LDL.LU R19, [R1+0xc5c] ;  /* 0x000c5c0001137983 */ /* 0x000f280000300800 */
        /* <DEDUP_REMOVED lines=10> */
[----:B------:R-:W-:-:S03]  /*6d510*/  MOV R8, R166 ;  /* 0x000000a600087202 */ /* 0x000fc60000000f00 */
[----:B------:R-:W3:Y:S01]  /*6d520*/  LDL.LU R226, [R1+0xc18] ;  /* 0x000c180001e27983 */ /* 0x000ee20000300800 */
[----:B------:R-:W-:-:S03]  /*6d530*/  IMAD.MOV.U32 R2, RZ, RZ, R167 ;  /* 0x000000ffff027224 */ /* 0x000fc600078e00a7 */
[----:B------:R-:W3:Y:S04]  /*6d540*/  LDL.LU R227, [R1+0xc1c] ;  /* 0x000c1c0001e37983 */ /* 0x000ee80000300800 */
        /* <DEDUP_REMOVED lines=23> */
[----:B------:R-:W3:Y:S04]  /*6d6c0*/  LDL.LU R193, [R1+0xb94] ;  /* 0x000b940001c17983 */ /* 0x000ee80000300800 */
[----:B------:R-:W3:Y:S04]  /*6d6d0*/  LDL.LU R194, [R1+0xb98] ;  /* 0x000b980001c27983 */ /* 0x000ee80000300800 */
        /* <DEDUP_REMOVED lines=18> */
[----:B------:R-:W4:Y:S01]  /*6d800*/  LDL.LU R205, [R1+0xb64] ;  /* 0x000b640001cd7983 */ /* 0x000f220000300800 */
[----:B------:R-:W-:-:S03]  /*6d810*/  IMAD.MOV.U32 R14, RZ, RZ, R190 ;  /* 0x000000ffff0e7224 */ /* 0x000fc600078e00be */
[----:B------:R-:W4:Y:S01]  /*6d820*/  LDL.LU R206, [R1+0xb68] ;  /* 0x000b680001ce7983 */ /* 0x000f220000300800 */
[----:B------:R-:W-:-:S03]  /*6d830*/  IMAD.MOV.U32 R13, RZ, RZ, R191 ;  /* 0x000000ffff0d7224 */ /* 0x000fc600078e00bf */
[----:B------:R-:W4:Y:S04]  /*6d840*/  LDL.LU R207, [R1+0xb6c] ;  /* 0x000b6c0001cf7983 */ /* 0x000f280000300800 */
[----:B------:R-:W4:Y:S04]  /*6d850*/  LDL.LU R188, [R1+0xba0] ;  /* 0x000ba00001bc7983 */ /* 0x000f280000300800 */
[----:B------:R-:W4:Y:S01]  /*6d860*/  LDL.LU R189, [R1+0xba4] ;  /* 0x000ba40001bd7983 */ /* 0x000f220000300800 */
[----:B------:R-:W-:-:S03]  /*6d870*/  IMAD.MOV.U32 R10, RZ, RZ, R174 ;  /* 0x000000ffff0a7224 */ /* 0x000fc600078e00ae */
        /* <DEDUP_REMOVED lines=27> */
[----:B--2---:R-:W-:-:S15]  /*6da30*/  HMMA.1688.F32.TF32 R212, R236, R218, R212 ;  /* 0x000000daecd4723c */ /* 0x004fde00000810d4 */
[----:B------:R-:W-:-:S08]  /*6da40*/  NOP ;  /* 0x0000000000007918 */ /* 0x000fd00000000000 */
[----:B------:R-:W-:Y:S04]  /*6da50*/  STL.64 [R1+0x190], R212 ;  /* 0x000190d401007387 */ /* 0x000fe80000100a00 */
[----:B------:R1:W-:Y:S04]  /*6da60*/  STL.64 [R1+0x198], R214 ;  /* 0x000198d601007387 */ /* 0x0003e80000100a00 */
[----:B-1----:R-:W3:Y:S04]  /*6da70*/  LDL.LU.64 R214, [R1+0x6ff0] ;  /* 0x006ff00001d67983 */ /* 0x002ee80000300a00 */
[----:B------:R-:W2:Y:S01]  /*6da80*/  LDL.LU.64 R212, [R1+0x6fe8] ;  /* 0x006fe80001d47983 */ /* 0x000ea20000300a00 */
[----:B---3--:R-:W-:-:S15]  /*6da90*/  HMMA.1688.F32.TF32 R208, R236, R214, R208 ;  /* 0x000000d6ecd0723c */ /* 0x008fde00000810d0 */
[----:B------:R-:W-:-:S08]  /*6daa0*/  NOP ;  /* 0x0000000000007918 */ /* 0x000fd00000000000 */
[----:B------:R-:W-:Y:S04]  /*6dab0*/  STL.64 [R1+0x180], R208 ;  /* 0x000180d001007387 */ /* 0x000fe80000100a00 */
[----:B------:R1:W-:Y:S04]  /*6dac0*/  STL.64 [R1+0x188], R210 ;  /* 0x000188d201007387 */ /* 0x0003e80000100a00 */
[----:B-1----:R-:W4:Y:S04]  /*6dad0*/  LDL.LU.64 R210, [R1+0x6fe0] ;  /* 0x006fe00001d27983 */ /* 0x002f280000300a00 */
[----:B------:R-:W3:Y:S01]  /*6dae0*/  LDL.LU.64 R208, [R1+0x6fd8] ;  /* 0x006fd80001d07983 */ /* 0x000ee20000300a00 */
[----:B----4-:R-:W-:-:S15]  /*6daf0*/  HMMA.1688.F32.TF32 R204, R236, R210, R204 ;  /* 0x000000d2eccc723c */ /* 0x010fde00000810cc */
        /* <DEDUP_REMOVED lines=65> */
[C---:B------:R-:W-:Y:S06]  /*6df10*/  HMMA.1688.F32.TF32 R16, R236.reuse, R150, R16 ;  /* 0x00000096ec10723c */ /* 0x040fec0000081010 */
[C---:B------:R-:W-:Y:S06]  /*6df20*/  HMMA.1688.F32.TF32 R48, R236.reuse, R146, R48 ;  /* 0x00000092ec30723c */ /* 0x040fec0000081030 */
[C---:B------:R-:W-:Y:S06]  /*6df30*/  HMMA.1688.F32.TF32 R20, R236.reuse, R142, R20 ;  /* 0x0000008eec14723c */ /* 0x040fec0000081014 */
[C---:B------:R-:W-:Y:S06]  /*6df40*/  HMMA.1688.F32.TF32 R28, R236.reuse, R134, R28 ;  /* 0x00000086ec1c723c */ /* 0x040fec000008101c */
[----:B----4-:R-:W-:-:S15]  /*6df50*/  HMMA.1688.F32.TF32 R224, R236, R166, R224 ;  /* 0x000000a6ece0723c */ /* 0x010fde00000810e0 */
[----:B------:R-:W-:-:S08]  /*6df60*/  NOP ;  /* 0x0000000000007918 */ /* 0x000fd00000000000 */
[----:B------:R-:W-:Y:S04]  /*6df70*/  STL.64 [R1+0xc0], R224 ;  /* 0x0000c0e001007387 */ /* 0x000fe80000100a00 */
[----:B------:R1:W-:Y:S02]  /*6df80*/  STL.64 [R1+0xc8], R226 ;  /* 0x0000c8e201007387 */ /* 0x0003e40000100a00 */
[C---:B-1----:R-:W-:Y:S06]  /*6df90*/  HMMA.1688.F32.TF32 R224, R236.reuse, R162, R228 ;  /* 0x000000a2ece0723c */ /* 0x042fec00000810e4 */
[----:B------:R-:W-:-:S15]  /*6dfa0*/  HMMA.1688.F32.TF32 R228, R236, R158, R232 ;  /* 0x0000009eece4723c */ /* 0x000fde00000810e8 */
[----:B------:R-:W-:-:S02]  /*6dfb0*/  NOP ;  /* 0x0000000000007918 */ /* 0x000fc40000000000 */
[----:B------:R-:W-:Y:S04]  /*6dfc0*/  STL.64 [R1+0xb0], R224 ;  /* 0x0000b0e001007387 */ /* 0x000fe80000100a00 */
[----:B------:R1:W-:Y:S02]  /*6dfd0*/  STL.64 [R1+0xb8], R226 ;  /* 0x0000b8e201007387 */ /* 0x0003e40000100a00 */
[C---:B-1----:R-:W-:Y:S02]  /*6dfe0*/  HMMA.1688.F32.TF32 R224, R236.reuse, R154, R240 ;  /* 0x0000009aece0723c */ /* 0x042fe400000810f0 */
[----:B------:R-:W-:Y:S04]  /*6dff0*/  STL.64 [R1+0xa0], R228 ;  /* 0x0000a0e401007387 */ /* 0x000fe80000100a00 */
[----:B------:R-:W-:Y:S04]  /*6e000*/  STL.64 [R1+0xa8], R230 ;  /* 0x0000a8e601007387 */ /* 0x000fe80000100a00 */
[----:B------:R-:W-:Y:S04]  /*6e010*/  LDS R240, [R124+UR10+0x40880] ;  /* 0x0408800a7cf07984 */ /* 0x000fe80008000800 */
[----:B------:R-:W-:Y:S04]  /*6e020*/  LDS R242, [R124+UR10+0x40c80] ;  /* 0x040c800a7cf27984 */ /* 0x000fe80008000800 */
[----:B------:R-:W-:Y:S04]  /*6e030*/  LDS R241, [R125+UR10+0x40880] ;  /* 0x0408800a7df17984 */ /* 0x000fe80008000800 */
[----:B------:R-:W1:Y:S04]  /*6e040*/  LDS R243, [R125+UR10+0x40c80] ;  /* 0x040c800a7df37984 */ /* 0x000e680008000800 */
[----:B------:R-:W-:Y:S04]  /*6e050*/  STL.64 [R1+0x90], R224 ;  /* 0x000090e001007387 */ /* 0x000fe80000100a00 */
[----:B------:R-:W-:Y:S04]  /*6e060*/  STL.64 [R1+0x98], R226 ;  /* 0x000098e201007387 */ /* 0x000fe80000100a00 */
[----:B------:R-:W-:Y:S04]  /*6e070*/  STL.64 [R1+0x80], R16 ;  /* 0x0000801001007387 */ /* 0x000fe80000100a00 */
[----:B------:R4:W-:Y:S02]  /*6e080*/  STL.64 [R1+0x88], R18 ;  /* 0x0000881201007387 */ /* 0x0009e40000100a00 */
[C---:B----4-:R-:W-:Y:S02]  /*6e090*/  HMMA.1688.F32.TF32 R16, R236.reuse, R138, R44 ;  /* 0x0000008aec10723c */ /* 0x050fe4000008102c */
[----:B------:R-:W-:Y:S04]  /*6e0a0*/  STL.64 [R1+0x70], R48 ;  /* 0x0000703001007387 */ /* 0x000fe80000100a00 */
[----:B------:R-:W-:Y:S04]  /*6e0b0*/  STL.64 [R1+0x78], R50 ;  /* 0x0000783201007387 */ /* 0x000fe80000100a00 */
[----:B------:R-:W-:Y:S04]  /*6e0c0*/  STL.64 [R1+0x60], R20 ;  /* 0x0000601401007387 */ /* 0x000fe80000100a00 */
[----:B------:R4:W-:Y:S09]  /*6e0d0*/  STL.64 [R1+0x68], R22 ;  /* 0x0000681601007387 */ /* 0x0009f20000100a00 */
[----:B------:R-:W-:Y:S01]  /*6e0e0*/  STL.64 [R1+0x50], R16 ;  /* 0x0000501001007387 */ /* 0x000fe20000100a00 */
[C---:B----4-:R-:W-:Y:S03]  /*6e0f0*/  HMMA.1688.F32.TF32 R20, R236.reuse, R130, R104 ;  /* 0x00000082ec14723c */ /* 0x050fe60000081068 */
[----:B------:R4:W-:Y:S03]  /*6e100*/  STL.64 [R1+0x58], R18 ;  /* 0x0000581201007387 */ /* 0x0009e60000100a00 */
[C---:B----4-:R-:W-:Y:S01]  /*6e110*/  HMMA.1688.F32.TF32 R16, R236.reuse, R126, R108 ;  /* 0x0000007eec10723c */ /* 0x050fe2000008106c */
[----:B------:R-:W-:Y:S04]  /*6e120*/  STL.64 [R1+0x3e0], R28 ;  /* 0x0003e01c01007387 */ /* 0x000fe80000100a00 */
[----:B------:R-:W-:Y:S04]  /*6e130*/  STL.64 [R1+0x3e8], R30 ;  /* 0x0003e81e01007387 */ /* 0x000fe80000100a00 */
[----:B------:R-:W-:Y:S08]  /*6e140*/  STL.64 [R1+0x6e58], R126 ;  /* 0x006e587e01007387 */ /* 0x000ff00000100a00 */
[----:B------:R-:W-:Y:S04]  /*6e150*/  STL.64 [R1+0x3d0], R20 ;  /* 0x0003d01401007387 */ /* 0x000fe80000100a00 */
[----:B------:R-:W-:Y:S04]  /*6e160*/  STL.64 [R1+0x3d8], R22 ;  /* 0x0003d81601007387 */ /* 0x000fe80000100a00 */
[----:B------:R-:W-:Y:S04]  /*6e170*/  STL.64 [R1+0x6e50], R124 ;  /* 0x006e507c01007387 */ /* 0x000fe80000100a00 */
[----:B------:R-:W-:Y:S04]  /*6e180*/  STL.64 [R1+0x3c0], R16 ;  /* 0x0003c01001007387 */ /* 0x000fe80000100a00 */
[----:B------:R4:W-:Y:S04]  /*6e190*/  STL.64 [R1+0x3c8], R18 ;  /* 0x0003c81201007387 */ /* 0x0009e80000100a00 */
[----:B------:R-:W2:Y:S01]  /*6e1a0*/  LDL.LU R44, [R1+0xda0] ;  /* 0x000da000012c7983 */ /* 0x000ea20000300800 */
        /* <DEDUP_REMOVED lines=43> */
[----:B----4-:R-:W4:Y:S04]  /*6e460*/  LDL.LU R16, [R1+0xd70] ;  /* 0x000d700001107983 */ /* 0x010f280000300800 */
[----:B------:R-:W4:Y:S04]  /*6e470*/  LDL.LU R17, [R1+0xd74] ;  /* 0x000d740001117983 */ /* 0x000f280000300800 */
[----:B---3--:R-:W4:Y:S04]  /*6e480*/  LDL.LU R18, [R1+0xd78] ;  /* 0x000d780001127983 */ /* 0x008f280000300800 */
[----:B------:R-:W4:Y:S04]  /*6e490*/  LDL.LU R19, [R1+0xd7c] ;  /* 0x000d7c0001137983 */ /* 0x000f280000300800 */
[----:B------:R-:W3:Y:S04]  /*6e4a0*/  LDL.LU R28, [R1+0xdb0] ;  /* 0x000db000011c7983 */ /* 0x000ee80000300800 */
[----:B------:R-:W3:Y:S04]  /*6e4b0*/  LDL.LU R29, [R1+0xdb4] ;  /* 0x000db400011d7983 */ /* 0x000ee80000300800 */
[----:B------:R-:W3:Y:S04]  /*6e4c0*/  LDL.LU R30, [R1+0xdb8] ;  /* 0x000db800011e7983 */ /* 0x000ee80000300800 */
[----:B------:R-:W3:Y:S04]  /*6e4d0*/  LDL.LU R31, [R1+0xdbc] ;  /* 0x000dbc00011f7983 */ /* 0x000ee80000300800 */
        /* <DEDUP_REMOVED lines=10> */
[----:B-1----:R-:W2:Y:S04]  /*6e580*/  LDL.LU.64 R114, [R1+0x6f20] ;  /* 0x006f200001727983 */ /* 0x002ea80000300a00 */
[----:B------:R-:W3:Y:S04]  /*6e590*/  LDL.LU.64 R112, [R1+0x6f18] ;  /* 0x006f180001707983 */ /* 0x000ee80000300a00 */
        /* <DEDUP_REMOVED lines=11> */
[----:B------:R-:W4:Y:S04]  /*6e650*/  LDL.LU.64 R108, [R1+0x6f08] ;  /* 0x006f0800016c7983 */ /* 0x000f280000300a00 */
[----:B------:R-:W-:Y:S04]  /*6e660*/  STL.64 [R1+0x6e28], R114 ;  /* 0x006e287201007387 */ /* 0x000fe80000100a00 */
[----:B---3--:R1:W-:Y:S04]  /*6e670*/  STL.64 [R1+0x6e20], R112 ;  /* 0x006e207001007387 */ /* 0x0083e80000100a00 */
        /* <DEDUP_REMOVED lines=8> */
[----:B-1----:R-:W3:Y:S04]  /*6e700*/  LDL.LU.64 R106, [R1+0x6f00] ;  /* 0x006f0000016a7983 */ /* 0x002ee80000300a00 */
[----:B------:R-:W2:Y:S04]  /*6e710*/  LDL.LU.64 R104, [R1+0x6ef8] ;  /* 0x006ef80001687983 */ /* 0x000ea80000300a00 */
[----:B------:R-:W-:Y:S04]  /*6e720*/  STL.64 [R1+0x6e18], R110 ;  /* 0x006e186e01007387 */ /* 0x000fe80000100a00 */
[----:B----4-:R3:W-:Y:S02]  /*6e730*/  STL.64 [R1+0x6e10], R108 ;  /* 0x006e106c01007387 */ /* 0x0107e40000100a00 */
[C---:B---3--:R-:W-:Y:S06]  /*6e740*/  HMMA.1688.F32.TF32 R108, R236.reuse, R106, R112 ;  /* 0x0000006aec6c723c */ /* 0x048fec0000081070 */
[----:B------:R-:W-:Y:S04]  /*6e750*/  STL.64 [R1+0x6e08], R106 ;  /* 0x006e086a01007387 */ /* 0x000fe80000100a00 */
[----:B--2---:R1:W-:Y:S02]  /*6e760*/  STL.64 [R1+0x6e00], R104 ;  /* 0x006e006801007387 */ /* 0x0043e40000100a00 */
[C---:B-1----:R-:W-:Y:S11]  /*6e770*/  HMMA.1688.F32.TF32 R104, R236.reuse, R102, R116 ;  /* 0x00000066ec68723c */ /* 0x042ff60000081074 */
[----:B------:R-:W-:Y:S04]  /*6e780*/  STL.64 [R1+0x370], R108 ;  /* 0x0003706c01007387 */ /* 0x000fe80000100a00 */
[----:B------:R-:W-:Y:S04]  /*6e790*/  STL.64 [R1+0x378], R110 ;  /* 0x0003786e01007387 */ /* 0x000fe80000100a00 */
[----:B------:R-:W-:Y:S04]  /*6e7a0*/  STL.64 [R1+0x6df8], R102 ;  /* 0x006df86601007387 */ /* 0x000fe80000100a00 */
[----:B------:R1:W-:Y:S02]  /*6e7b0*/  STL.64 [R1+0x6df0], R100 ;  /* 0x006df06401007387 */ /* 0x0003e40000100a00 */
[C---:B-1----:R-:W-:Y:S02]  /*6e7c0*/  HMMA.1688.F32.TF32 R100, R236.reuse, R98, R120 ;  /* 0x00000062ec64723c */ /* 0x042fe40000081078 */
[----:B------:R-:W-:Y:S04]  /*6e7d0*/  STL.64 [R1+0x360], R104 ;  /* 0x0003606801007387 */ /* 0x000fe80000100a00 */
[----:B------:R-:W-:Y:S04]  /*6e7e0*/  STL.64 [R1+0x368], R106 ;  /* 0x0003686a01007387 */ /* 0x000fe80000100a00 */
[----:B------:R-:W-:Y:S04]  /*6e7f0*/  STL.64 [R1+0x6de8], R98 ;  /* 0x006de86201007387 */ /* 0x000fe80000100a00 */
[----:B------:R1:W-:Y:S09]  /*6e800*/  STL.64 [R1+0x6de0], R96 ;  /* 0x006de06001007387 */ /* 0x0003f20000100a00 */
[----:B------:R-:W-:Y:S01]  /*6e810*/  STL.64 [R1+0x350], R100 ;  /* 0x0003506401007387 */ /* 0x000fe20000100a00 */
[C---:B-1----:R-:W-:Y:S03]  /*6e820*/  HMMA.1688.F32.TF32 R96, R236.reuse, R94, R124 ;  /* 0x0000005eec60723c */ /* 0x042fe6000008107c */
[----:B------:R-:W-:Y:S04]  /*6e830*/  STL.64 [R1+0x358], R102 ;  /* 0x0003586601007387 */ /* 0x000fe80000100a00 */
[----:B------:R-:W-:Y:S04]  /*6e840*/  STL.64 [R1+0x6dd8], R94 ;  /* 0x006dd85e01007387 */ /* 0x000fe80000100a00 */
[----:B------:R1:W-:Y:S02]  /*6e850*/  STL.64 [R1+0x6dd0], R92 ;  /* 0x006dd05c01007387 */ /* 0x0003e40000100a00 */
[C---:B-1----:R-:W-:Y:S10]  /*6e860*/  HMMA.1688.F32.TF32 R92, R236.reuse, R90, R224 ;  /* 0x0000005aec5c723c */ /* 0x042ff400000810e0 */
[----:B------:R-:W-:Y:S04]  /*6e870*/  STL.64 [R1+0x340], R96 ;  /* 0x0003406001007387 */ /* 0x000fe80000100a00 */
[----:B------:R1:W-:Y:S01]  /*6e880*/  STL.64 [R1+0x348], R98 ;  /* 0x0003486201007387 */ /* 0x0003e20000100a00 */
[C---:B------:R-:W-:Y:S06]  /*6e890*/  HMMA.1688.F32.TF32 R100, R236.reuse, R86, R228 ;  /* 0x00000056ec64723c */ /* 0x040fec00000810e4 */
[C---:B-1----:R-:W-:Y:S02]  /*6e8a0*/  HMMA.1688.F32.TF32 R96, R236.reuse, R82, R232 ;  /* 0x00000052ec60723c */ /* 0x042fe400000810e8 */
[----:B------:R-:W-:Y:S04]  /*6e8b0*/  STL.64 [R1+0x330], R92 ;  /* 0x0003305c01007387 */ /* 0x000fe80000100a00 */
[----:B------:R1:W-:Y:S02]  /*6e8c0*/  STL.64 [R1+0x338], R94 ;  /* 0x0003385e01007387 */ /* 0x0003e40000100a00 */
[C---:B-1----:R-:W-:Y:S06]  /*6e8d0*/  HMMA.1688.F32.TF32 R92, R236.reuse, R78, R16 ;  /* 0x0000004eec5c723c */ /* 0x042fec0000081010 */
[C---:B------:R-:W-:Y:S03]  /*6e8e0*/  HMMA.1688.F32.TF32 R16, R236.reuse, R74, R48 ;  /* 0x0000004aec10723c */ /* 0x040fe60000081030 */
[----:B------:R-:W-:Y:S04]  /*6e8f0*/  STL.64 [R1+0x320], R100 ;  /* 0x0003206401007387 */ /* 0x000fe80000100a00 */
[----:B------:R-:W-:Y:S01]  /*6e900*/  STL.64 [R1+0x328], R102 ;  /* 0x0003286601007387 */ /* 0x000fe20000100a00 */
[C---:B------:R-:W-:Y:S03]  /*6e910*/  HMMA.1688.F32.TF32 R48, R236.reuse, R70, R20 ;  /* 0x00000046ec30723c */ /* 0x040fe60000081014 */
[----:B------:R-:W-:Y:S04]  /*6e920*/  STL.64 [R1+0x310], R96 ;  /* 0x0003106001007387 */ /* 0x000fe80000100a00 */
[----:B------:R-:W-:Y:S01]  /*6e930*/  STL.64 [R1+0x318], R98 ;  /* 0x0003186201007387 */ /* 0x000fe20000100a00 */
[C---:B------:R-:W-:Y:S03]  /*6e940*/  HMMA.1688.F32.TF32 R20, R236.reuse, R66, R44 ;  /* 0x00000042ec14723c */ /* 0x040fe6000008102c */
[----:B------:R-:W-:Y:S04]  /*6e950*/  STL.64 [R1+0x300], R92 ;  /* 0x0003005c01007387 */ /* 0x000fe80000100a00 */
[----:B------:R-:W-:Y:S04]  /*6e960*/  STL.64 [R1+0x308], R94 ;  /* 0x0003085e01007387 */ /* 0x000fe80000100a00 */
[----:B------:R-:W-:Y:S04]  /*6e970*/  STL.64 [R1+0x2f0], R16 ;  /* 0x0002f01001007387 */ /* 0x000fe80000100a00 */
[----:B------:R1:W-:Y:S02]  /*6e980*/  STL.64 [R1+0x2f8], R18 ;  /* 0x0002f81201007387 */ /* 0x0003e40000100a00 */
[----:B-1----:R-:W-:Y:S02]  /*6e990*/  HMMA.1688.F32.TF32 R16, R236, R62, R28 ;  /* 0x0000003eec10723c */ /* 0x002fe4000008101c */
[----:B------:R-:W-:Y:S04]  /*6e9a0*/  STL.64 [R1+0x2e0], R48 ;  /* 0x0002e03001007387 */ /* 0x000fe80000100a00 */
[----:B------:R-:W-:Y:S04]  /*6e9b0*/  STL.64 [R1+0x2e8], R50 ;  /* 0x0002e83201007387 */ /* 0x000fe80000100a00 */
[----:B------:R1:W-:Y:S04]  /*6e9c0*/  STL.64 [R1+0x2d0], R20 ;  /* 0x0002d01401007387 */ /* 0x0003e80000100a00 */
[----:B------:R2:W-:Y:S09]  /*6e9d0*/  STL.64 [R1+0x2d8], R22 ;  /* 0x0002d81601007387 */ /* 0x0005f20000100a00 */
        /* <DEDUP_REMOVED lines=40> */
[----:B--2---:R-:W2:Y:S04]  /*6ec60*/  LDL.LU R22, [R1+0xdf8] ;  /* 0x000df80001167983 */ /* 0x004ea80000300800 */
        /* <DEDUP_REMOVED lines=16> */
[----:B------:R-:W3:Y:S01]  /*6ed70*/  LDL.LU R19, [R1+0xe1c] ;  /* 0x000e1c0001137983 */ /* 0x000ee20000300800 */
        /* <DEDUP_REMOVED lines=9> */
[----:B------:R-:W4:Y:S04]  /*6ee10*/  LDL.LU R14, [R1+0xe28] ;  /* 0x000e2800010e7983 */ /* 0x000f280000300800 */
[----:B------:R-:W4:Y:S01]  /*6ee20*/  LDL.LU R15, [R1+0xe2c] ;  /* 0x000e2c00010f7983 */ /* 0x000f220000300800 */
[----:B------:R-:W-:-:S15]  /*6ee30*/  HMMA.1688.F32.TF32 R8, R236, R58, R8 ;  /* 0x0000003aec08723c */ /* 0x000fde0000081008 */
[----:B------:R-:W-:-:S08]  /*6ee40*/  NOP ;  /* 0x0000000000007918 */ /* 0x000fd00000000000 */
[----:B------:R-:W-:Y:S04]  /*6ee50*/  STL.64 [R1+0x2b0], R8 ;  /* 0x0002b00801007387 */ /* 0x000fe80000100a00 */
[----:B------:R1:W-:Y:S04]  /*6ee60*/  STL.64 [R1+0x2b8], R10 ;  /* 0x0002b80a01007387 */ /* 0x0003e80000100a00 */
[----:B-1----:R-:W2:Y:S04]  /*6ee70*/  LDL.LU.64 R10, [R1+0x6ef0] ;  /* 0x006ef000010a7983 */ /* 0x002ea80000300a00 */
[----:B------:R-:W4:Y:S01]  /*6ee80*/  LDL.LU.64 R8, [R1+0x6ee8] ;  /* 0x006ee80001087983 */ /* 0x000f220000300a00 */
[----:B--2---:R-:W-:-:S15]  /*6ee90*/  HMMA.1688.F32.TF32 R28, R236, R10, R28 ;  /* 0x0000000aec1c723c */ /* 0x004fde000008101c */
[----:B------:R-:W-:-:S08]  /*6eea0*/  NOP ;  /* 0x0000000000007918 */ /* 0x000fd00000000000 */
[----:B------:R-:W-:Y:S04]  /*6eeb0*/  STL.64 [R1+0x2a0], R28 ;  /* 0x0002a01c01007387 */ /* 0x000fe80000100a00 */
[----:B------:R1:W-:Y:S04]  /*6eec0*/  STL.64 [R1+0x2a8], R30 ;  /* 0x0002a81e01007387 */ /* 0x0003e80000100a00 */
[----:B-1----:R-:W2:Y:S04]  /*6eed0*/  LDL.LU.64 R30, [R1+0x6ee0] ;  /* 0x006ee000011e7983 */ /* 0x002ea80000300a00 */
[----:B------:R-:W3:Y:S01]  /*6eee0*/  LDL.LU.64 R28, [R1+0x6ed8] ;  /* 0x006ed800011c7983 */ /* 0x000ee20000300a00 */
        /* <DEDUP_REMOVED lines=16> */
[----:B-1----:R-:W2:Y:S04]  /*6eff0*/  LDL.LU.64 R22, [R1+0x6ec0] ;  /* 0x006ec00001167983 */ /* 0x002ea80000300a00 */
[----:B------:R-:W3:Y:S04]  /*6f000*/  LDL.LU.64 R20, [R1+0x6eb8] ;  /* 0x006eb80001147983 */ /* 0x000ee80000300a00 */
[----:B------:R-:W-:Y:S04]  /*6f010*/  STL.64 [R1+0x6da8], R46 ;  /* 0x006da82e01007387 */ /* 0x000fe80000100a00 */
[----:B----4-:R1:W-:Y:S04]  /*6f020*/  STL.64 [R1+0x6da0], R44 ;  /* 0x006da02c01007387 */ /* 0x0103e80000100a00 */
        /* <DEDUP_REMOVED lines=32> */
[----:B-1----:R-:W4:Y:S04]  /*6f230*/  LDL.LU.64 R14, [R1+0x6e90] ;  /* 0x006e9000010e7983 */ /* 0x002f280000300a00 */
[----:B------:R-:W-:Y:S04]  /*6f240*/  STL.64 [R1+0x6d78], R18 ;  /* 0x006d781201007387 */ /* 0x000fe80000100a00 */
[----:B---3--:R1:W-:Y:S02]  /*6f250*/  STL.64 [R1+0x6d70], R16 ;  /* 0x006d701001007387 */ /* 0x0083e40000100a00 */
[C---:B-1----:R-:W-:Y:S06]  /*6f260*/  HMMA.1688.F32.TF32 R16, R236.reuse, R34, R20 ;  /* 0x00000022ec10723c */ /* 0x042fec0000081014 */
[----:B------:R-:W-:Y:S01]  /*6f270*/  STL.64 [R1+0x6d68], R34 ;  /* 0x006d682201007387 */ /* 0x000fe20000100a00 */
[C---:B------:R-:W-:Y:S06]  /*6f280*/  HMMA.1688.F32.TF32 R28, R236.reuse, R6, R28 ;  /* 0x00000006ec1c723c */ /* 0x040fec000008101c */
[----:B------:R-:W-:Y:S01]  /*6f290*/  HMMA.1688.F32.TF32 R20, R236, R54, R92 ;  /* 0x00000036ec14723c */ /* 0x000fe2000008105c */
[----:B------:R-:W-:-:S05]  /*6f2a0*/  IMAD.MOV.U32 R111, RZ, RZ, R2 ;  /* 0x000000ffff6f7224 */ /* 0x000fca00078e0002 */
[----:B----4-:R-:W-:-:S15]  /*6f2b0*/  HMMA.1688.F32.TF32 R48, R236, R14, R48 ;  /* 0x0000000eec30723c */ /* 0x010fde0000081030 */
[----:B------:R-:W-:-:S08]  /*6f2c0*/  NOP ;  /* 0x0000000000007918 */ /* 0x000fd00000000000 */
[----:B------:R-:W-:Y:S04]  /*6f2d0*/  STL.64 [R1+0x240], R48 ;  /* 0x0002403001007387 */ /* 0x000fe80000100a00 */
[----:B------:R-:W-:Y:S04]  /*6f2e0*/  STL.64 [R1+0x248], R50 ;  /* 0x0002483201007387 */ /* 0x000fe80000100a00 */
[----:B------:R-:W-:Y:S04]  /*6f2f0*/  STL.64 [R1+0x6d60], R32 ;  /* 0x006d602001007387 */ /* 0x000fe80000100a00 */
[----:B------:R-:W-:Y:S04]  /*6f300*/  STL.64 [R1+0x3f0], R16 ;  /* 0x0003f01001007387 */ /* 0x000fe80000100a00 */
[----:B------:R1:W-:Y:S02]  /*6f310*/  STL.64 [R1+0x3f8], R18 ;  /* 0x0003f81201007387 */ /* 0x0003e40000100a00 */
[----:B-1----:R-:W-:-:S15]  /*6f320*/  HMMA.1688.F32.TF32 R16, R236, R42, R44 ;  /* 0x0000002aec10723c */ /* 0x002fde000008102c */
[----:B------:R-:W-:-:S08]  /*6f330*/  NOP ;  /* 0x0000000000007918 */ /* 0x000fd00000000000 */
[----:B------:R-:W-:Y:S04]  /*6f340*/  STL.64 [R1+0x400], R16 ;  /* 0x0004001001007387 */ /* 0x000fe80000100a00 */
[----:B------:R1:W-:Y:S02]  /*6f350*/  STL.64 [R1+0x408], R18 ;  /* 0x0004081201007387 */ /* 0x0003e40000100a00 */
[C---:B-1----:R-:W-:Y:S02]  /*6f360*/  HMMA.1688.F32.TF32 R16, R236.reuse, R26, R96 ;  /* 0x0000001aec10723c */ /* 0x042fe40000081060 */
[----:B------:R-:W-:Y:S04]  /*6f370*/  STL.64 [R1+0x410], R28 ;  /* 0x0004101c01007387 */ /* 0x000fe80000100a00 */
[----:B------:R1:W-:Y:S04]  /*6f380*/  STL.64 [R1+0x418], R30 ;  /* 0x0004181e01007387 */ /* 0x0003e80000100a00 */
[----:B------:R-:W-:Y:S04]  /*6f390*/  STL.64 [R1+0x420], R20 ;  /* 0x0004201401007387 */ /* 0x000fe80000100a00 */
[----:B------:R2:W-:Y:S01]  /*6f3a0*/  STL.64 [R1+0x428], R22 ;  /* 0x0004281601007387 */ /* 0x0005e20000100a00 */
[----:B-1----:R-:W-:Y:S08]  /*6f3b0*/  HMMA.1688.F32.TF32 R28, R236, R38, R100 ;  /* 0x00000026ec1c723c */ /* 0x002ff00000081064 */
[----:B------:R-:W-:Y:S01]  /*6f3c0*/  STL.64 [R1+0x440], R16 ;  /* 0x0004401001007387 */ /* 0x000fe20000100a00 */
[C---:B--2---:R-:W-:Y:S03]  /*6f3d0*/  HMMA.1688.F32.TF32 R20, R240.reuse, R110, R104 ;  /* 0x0000006ef014723c */ /* 0x044fe60000081068 */
[----:B------:R1:W-:Y:S03]  /*6f3e0*/  STL.64 [R1+0x448], R18 ;  /* 0x0004481201007387 */ /* 0x0003e60000100a00 */
[C---:B-1----:R-:W-:Y:S08]  /*6f3f0*/  HMMA.1688.F32.TF32 R16, R240.reuse, R118, R112 ;  /* 0x00000076f010723c */ /* 0x042ff00000081070 */
[----:B------:R-:W-:Y:S04]  /*6f400*/  STL.64 [R1+0x430], R28 ;  /* 0x0004301c01007387 */ /* 0x000fe80000100a00 */
[----:B------:R1:W-:Y:S05]  /*6f410*/  STL.64 [R1+0x438], R30 ;  /* 0x0004381e01007387 */ /* 0x0003ea0000100a00 */
[----:B------:R-:W-:Y:S04]  /*6f420*/  STL.64 [R1+0x1370], R20 ;  /* 0x0013701401007387 */ /* 0x000fe80000100a00 */
[----:B------:R2:W-:Y:S01]  /*6f430*/  STL.64 [R1+0x1378], R22 ;  /* 0x0013781601007387 */ /* 0x0005e20000100a00 */
[C---:B-1----:R-:W-:Y:S03]  /*6f440*/  HMMA.1688.F32.TF32 R28, R240.reuse, R126, R120 ;  /* 0x0000007ef01c723c */ /* 0x042fe60000081078 */
[----:B------:R-:W-:Y:S03]  /*6f450*/  STL.64 [R1+0x1360], R16 ;  /* 0x0013601001007387 */ /* 0x000fe60000100a00 */
[C---:B--2---:R-:W-:Y:S01]  /*6f460*/  HMMA.1688.F32.TF32 R20, R240.reuse, R230, R224 ;  /* 0x000000e6f014723c */ /* 0x044fe200000810e0 */
[----:B------:R1:W-:Y:S05]  /*6f470*/  STL.64 [R1+0x1368], R18 ;  /* 0x0013681201007387 */ /* 0x0003ea0000100a00 */
[C---:B-1----:R-:W-:Y:S11]  /*6f480*/  HMMA.1688.F32.TF32 R16, R240.reuse, R250, R232 ;  /* 0x000000faf010723c */ /* 0x042ff600000810e8 */
[----:B------:R-:W-:Y:S04]  /*6f490*/  STL.64 [R1+0x1350], R28 ;  /* 0x0013501c01007387 */ /* 0x000fe80000100a00 */
[----:B------:R-:W-:Y:S04]  /*6f4a0*/  STL.64 [R1+0x1358], R30 ;  /* 0x0013581e01007387 */ /* 0x000fe80000100a00 */
[----:B------:R-:W2:Y:S04]  /*6f4b0*/  LDL.LU R120, [R1+0xed0] ;  /* 0x000ed00001787983 */ /* 0x000ea80000300800 */
[----:B------:R-:W-:Y:S04]  /*6f4c0*/  STL.64 [R1+0x1340], R20 ;  /* 0x0013401401007387 */ /* 0x000fe80000100a00 */
[----:B------:R-:W-:Y:S04]  /*6f4d0*/  STL.64 [R1+0x1348], R22 ;  /* 0x0013481601007387 */ /* 0x000fe80000100a00 */
        /* <DEDUP_REMOVED lines=25> */
[----:B-1----:R-:W2:Y:S04]  /*6f670*/  LDL.LU R16, [R1+0xf90] ;  /* 0x000f900001107983 */ /* 0x002ea80000300800 */
[----:B------:R-:W2:Y:S04]  /*6f680*/  LDL.LU R17, [R1+0xf94] ;  /* 0x000f940001117983 */ /* 0x000ea80000300800 */
[----:B---3--:R-:W2:Y:S04]  /*6f690*/  LDL.LU R18, [R1+0xf98] ;  /* 0x000f980001127983 */ /* 0x008ea80000300800 */
        /* <DEDUP_REMOVED lines=49> */
[----:B---3--:R-:W-:-:S15]  /*6f9b0*/  HMMA.1688.F32.TF32 R232, R240, R246, R232 ;  /* 0x000000f6f0e8723c */ /* 0x008fde00000810e8 */
        /* <DEDUP_REMOVED lines=16> */
[C---:B------:R-:W-:Y:S03]  /*6fac0*/  HMMA.1688.F32.TF32 R32, R240.reuse, R222, R32 ;  /* 0x000000def020723c */ /* 0x040fe60000081020 */
[----:B------:R-:W2:Y:S03]  /*6fad0*/  LDL.LU.64 R224, [R1+0x6e60] ;  /* 0x006e600001e07983 */ /* 0x000ea60000300a00 */
[----:B------:R-:W-:-:S15]  /*6fae0*/  HMMA.1688.F32.TF32 R16, R240, R218, R16 ;  /* 0x000000daf010723c */ /* 0x000fde0000081010 */
[----:B------:R-:W-:-:S09]  /*6faf0*/  NOP ;  /* 0x0000000000007918 */ /* 0x000fd20000000000 */
[----:B------:R-:W-:Y:S01]  /*6fb00*/  MOV R2, R16 ;  /* 0x0000001000027202 */ /* 0x000fe20000000f00 */
[----:B------:R-:W-:Y:S01]  /*6fb10*/  IMAD.MOV.U32 R252, RZ, RZ, R17 ;  /* 0x000000fffffc7224 */ /* 0x000fe200078e0011 */
[----:B----4-:R-:W-:-:S15]  /*6fb20*/  HMMA.1688.F32.TF32 R236, R240, R226, R236 ;  /* 0x000000e2f0ec723c */ /* 0x010fde00000810ec */
[----:B------:R-:W-:-:S08]  /*6fb30*/  NOP ;  /* 0x0000000000007918 */ /* 0x000fd00000000000 */
[----:B------:R-:W-:Y:S04]  /*6fb40*/  STL.64 [R1+0x12f0], R236 ;  /* 0x0012f0ec01007387 */ /* 0x000fe80000100a00 */
[----:B------:R-:W-:Y:S04]  /*6fb50*/  STL.64 [R1+0x12f8], R238 ;  /* 0x0012f8ee01007387 */ /* 0x000fe80000100a00 */
[----:B------:R-:W-:Y:S04]  /*6fb60*/  STL.64 [R1+0x12e0], R32 ;  /* 0x0012e02001007387 */ /* 0x000fe80000100a00 */
[----:B------:R-:W-:Y:S04]  /*6fb70*/  STL.64 [R1+0x12e8], R34 ;  /* 0x0012e82201007387 */ /* 0x000fe80000100a00 */
[----:B------:R1:W-:Y:S02]  /*6fb80*/  STL.64 [R1+0x12d8], R18 ;  /* 0x0012d81201007387 */ /* 0x0003e40000100a00 */
[C---:B-1----:R-:W-:Y:S02]  /*6fb90*/  HMMA.1688.F32.TF32 R16, R240.reuse, R214, R48 ;  /* 0x000000d6f010723c */ /* 0x042fe40000081030 */
[----:B------:R-:W-:Y:S04]  /*6fba0*/  STL [R1+0x6d1c], R252 ;  /* 0x006d1cfc01007387 */ /* 0x000fe80000100800 */
[C---:B------:R-:W-:Y:S01]  /*6fbb0*/  HMMA.1688.F32.TF32 R32, R240.reuse, R210, R20 ;  /* 0x000000d2f020723c */ /* 0x040fe20000081014 */
[----:B------:R-:W-:Y:S05]  /*6fbc0*/  STL [R1+0x6d18], R2 ;  /* 0x006d180201007387 */ /* 0x000fea0000100800 */
[C---:B------:R-:W-:Y:S11]  /*6fbd0*/  HMMA.1688.F32.TF32 R20, R240.reuse, R206, R100 ;  /* 0x000000cef014723c */ /* 0x040ff60000081064 */
[----:B------:R-:W-:Y:S04]  /*6fbe0*/  STL.64 [R1+0x12c0], R16 ;  /* 0x0012c01001007387 */ /* 0x000fe80000100a00 */
[----:B------:R1:W-:Y:S02]  /*6fbf0*/  STL.64 [R1+0x12c8], R18 ;  /* 0x0012c81201007387 */ /* 0x0003e40000100a00 */
[C---:B-1----:R-:W-:Y:S02]  /*6fc00*/  HMMA.1688.F32.TF32 R16, R240.reuse, R202, R104 ;  /* 0x000000caf010723c */ /* 0x042fe40000081068 */
[----:B------:R-:W-:Y:S04]  /*6fc10*/  STL.64 [R1+0x12b0], R32 ;  /* 0x0012b02001007387 */ /* 0x000fe80000100a00 */
[----:B------:R1:W-:Y:S04]  /*6fc20*/  STL.64 [R1+0x12b8], R34 ;  /* 0x0012b82201007387 */ /* 0x0003e80000100a00 */
[----:B------:R-:W4:Y:S04]  /*6fc30*/  LDL.LU R100, [R1+0xeb0] ;  /* 0x000eb00001647983 */ /* 0x000f280000300800 */
[----:B------:R-:W-:Y:S01]  /*6fc40*/  STL.64 [R1+0x12a0], R20 ;  /* 0x0012a01401007387 */ /* 0x000fe20000100a00 */
[C---:B-1----:R-:W-:Y:S03]  /*6fc50*/  HMMA.1688.F32.TF32 R32, R240.reuse, R198, R44 ;  /* 0x000000c6f020723c */ /* 0x042fe6000008102c */
[----:B------:R1:W-:Y:S05]  /*6fc60*/  STL.64 [R1+0x12a8], R22 ;  /* 0x0012a81601007387 */ /* 0x0003ea0000100a00 */
[----:B------:R-:W-:Y:S04]  /*6fc70*/  STL.64 [R1+0x1290], R16 ;  /* 0x0012901001007387 */ /* 0x000fe80000100a00 */
[----:B------:R3:W-:Y:S01]  /*6fc80*/  STL.64 [R1+0x1298], R18 ;  /* 0x0012981201007387 */ /* 0x0007e20000100a00 */
[C---:B-1----:R-:W-:Y:S03]  /*6fc90*/  HMMA.1688.F32.TF32 R20, R240.reuse, R194, R28 ;  /* 0x000000c2f014723c */ /* 0x042fe6000008101c */
[----:B------:R-:W4:Y:S04]  /*6fca0*/  LDL.LU R101, [R1+0xeb4] ;  /* 0x000eb40001657983 */ /* 0x000f280000300800 */
[----:B------:R-:W4:Y:S01]  /*6fcb0*/  LDL.LU R102, [R1+0xeb8] ;  /* 0x000eb80001667983 */ /* 0x000f220000300800 */
[C---:B---3--:R-:W-:Y:S03]  /*6fcc0*/  HMMA.1688.F32.TF32 R16, R240.reuse, R190, R92 ;  /* 0x000000bef010723c */ /* 0x048fe6000008105c */
[----:B------:R-:W4:Y:S04]  /*6fcd0*/  LDL.LU R103, [R1+0xebc] ;  /* 0x000ebc0001677983 */ /* 0x000f280000300800 */
[----:B------:R-:W3:Y:S04]  /*6fce0*/  LDL.LU R104, [R1+0xea0] ;  /* 0x000ea00001687983 */ /* 0x000ee80000300800 */
[----:B------:R-:W3:Y:S01]  /*6fcf0*/  LDL.LU R105, [R1+0xea4] ;  /* 0x000ea40001697983 */ /* 0x000ee20000300800 */
[C---:B------:R-:W-:Y:S03]  /*6fd00*/  HMMA.1688.F32.TF32 R28, R240.reuse, R186, R96 ;  /* 0x000000baf01c723c */ /* 0x040fe60000081060 */
[----:B------:R-:W3:Y:S04]  /*6fd10*/  LDL.LU R106, [R1+0xea8] ;  /* 0x000ea800016a7983 */ /* 0x000ee80000300800 */
[----:B------:R-:W3:Y:S04]  /*6fd20*/  LDL.LU R107, [R1+0xeac] ;  /* 0x000eac00016b7983 */ /* 0x000ee80000300800 */
[----:B------:R-:W-:Y:S04]  /*6fd30*/  STL.64 [R1+0x1280], R32 ;  /* 0x0012802001007387 */ /* 0x000fe80000100a00 */
[----:B------:R-:W-:Y:S04]  /*6fd40*/  STL.64 [R1+0x1288], R34 ;  /* 0x0012882201007387 */ /* 0x000fe80000100a00 */
[----:B------:R-:W-:Y:S04]  /*6fd50*/  STL.64 [R1+0x1270], R20 ;  /* 0x0012701401007387 */ /* 0x000fe80000100a00 */
[----:B------:R1:W-:Y:S04]  /*6fd60*/  STL.64 [R1+0x1278], R22 ;  /* 0x0012781601007387 */ /* 0x0003e80000100a00 */
[----:B------:R-:W-:Y:S04]  /*6fd70*/  STL.64 [R1+0x1260], R16 ;  /* 0x0012601001007387 */ /* 0x000fe80000100a00 */
[----:B------:R2:W-:Y:S01]  /*6fd80*/  STL.64 [R1+0x1268], R18 ;  /* 0x0012681201007387 */ /* 0x0005e20000100a00 */
[C---:B-1----:R-:W-:Y:S06]  /*6fd90*/  HMMA.1688.F32.TF32 R20, R240.reuse, R182, R108 ;  /* 0x000000b6f014723c */ /* 0x042fec000008106c */
[----:B--2---:R-:W-:Y:S01]  /*6fda0*/  HMMA.1688.F32.TF32 R16, R240, R178, R112 ;  /* 0x000000b2f010723c */ /* 0x004fe20000081070 */
[----:B------:R-:W-:Y:S04]  /*6fdb0*/  STL.64 [R1+0x1250], R28 ;  /* 0x0012501c01007387 */ /* 0x000fe80000100a00 */
[----:B------:R1:W-:-:S12]  /*6fdc0*/  STL.64 [R1+0x1258], R30 ;  /* 0x0012581e01007387 */ /* 0x0003d80000100a00 */
[----:B------:R-:W-:Y:S01]  /*6fdd0*/  STL.64 [R1+0x1240], R20 ;  /* 0x0012401401007387 */ /* 0x000fe20000100a00 */
[C---:B-1----:R-:W-:Y:S03]  /*6fde0*/  HMMA.1688.F32.TF32 R28, R240.reuse, R174, R116 ;  /* 0x000000aef01c723c */ /* 0x042fe60000081074 */
[----:B------:R1:W-:Y:S04]  /*6fdf0*/  STL.64 [R1+0x1248], R22 ;  /* 0x0012481601007387 */ /* 0x0003e80000100a00 */
[----:B------:R-:W-:Y:S04]  /*6fe00*/  STL.64 [R1+0x1230], R16 ;  /* 0x0012301001007387 */ /* 0x000fe80000100a00 */
[----:B------:R2:W-:Y:S01]  /*6fe10*/  STL.64 [R1+0x1238], R18 ;  /* 0x0012381201007387 */ /* 0x0005e20000100a00 */
[C---:B-1----:R-:W-:Y:S06]  /*6fe20*/  HMMA.1688.F32.TF32 R20, R240.reuse, R170, R120 ;  /* 0x000000aaf014723c */ /* 0x042fec0000081078 */
[C---:B--2---:R-:W-:Y:S05]  /*6fe30*/  HMMA.1688.F32.TF32 R16, R240.reuse, R166, R124 ;  /* 0x000000a6f010723c */ /* 0x044fea000008107c */
[----:B------:R-:W-:Y:S04]  /*6fe40*/  STL.64 [R1+0x1220], R28 ;  /* 0x0012201c01007387 */ /* 0x000fe80000100a00 */
[----:B------:R-:W-:Y:S04]  /*6fe50*/  STL.64 [R1+0x1228], R30 ;  /* 0x0012281e01007387 */ /* 0x000fe80000100a00 */
[----:B------:R-:W2:Y:S04]  /*6fe60*/  LDL.LU R120, [R1+0xb00] ;  /* 0x000b000001787983 */ /* 0x000ea80000300800 */
[----:B------:R1:W-:Y:S04]  /*6fe70*/  STL.64 [R1+0x1210], R20 ;  /* 0x0012101401007387 */ /* 0x0003e80000100a00 */
[----:B------:R-:W-:Y:S04]  /*6fe80*/  STL.64 [R1+0x1218], R22 ;  /* 0x0012181601007387 */ /* 0x000fe80000100a00 */
[----:B------:R-:W-:Y:S04]  /*6fe90*/  STL.64 [R1+0x1200], R16 ;  /* 0x0012001001007387 */ /* 0x000fe80000100a00 */
        /* <DEDUP_REMOVED lines=20> */
[----:B-1----:R-:W2:Y:S01]  /*6ffe0*/  LDL.LU R20, [R1+0x610] ;  /* 0x0006100001147983 */ /* 0x002ea20000300800 */
[C---:B----4-:R-:W-:Y:S06]  /*6fff0*/  HMMA.1688.F32.TF32 R28, R240.reuse, R162, R100 ;  /* 0x000000a2f01c723c */ /* 0x050fec0000081064 */
[----:B---3--:R-:W-:-:S15]  /*70000*/  HMMA.1688.F32.TF32 R16, R240, R158, R104 ;  /* 0x0000009ef010723c */ /* 0x008fde0000081068 */
[----:B------:R-:W-:-:S02]  /*70010*/  NOP ;  /* 0x0000000000007918 */ /* 0x000fc40000000000 */
[----:B------:R-:W-:Y:S04]  /*70020*/  STL.64 [R1+0x11f0], R28 ;  /* 0x0011f01c01007387 */ /* 0x000fe80000100a00 */
[----:B------:R-:W-:Y:S04]  /*70030*/  STL.64 [R1+0x11f8], R30 ;  /* 0x0011f81e01007387 */ /* 0x000fe80000100a00 */
        /* <DEDUP_REMOVED lines=23> */
[----:B------:R-:W3:Y:S01]  /*701b0*/  LDL.LU R46, [R1+0x4f8] ;  /* 0x0004f800012e7983 */ /* 0x000ee20000300800 */
[C---:B--2---:R-:W-:Y:S06]  /*701c0*/  HMMA.1688.F32.TF32 R28, R240.reuse, R150, R112 ;  /* 0x00000096f01c723c */ /* 0x044fec0000081070 */
[C---:B------:R-:W-:Y:S06]  /*701d0*/  HMMA.1688.F32.TF32 R92, R240.reuse, R154, R108 ;  /* 0x0000009af05c723c */ /* 0x040fec000008106c */
[----:B------:R-:W-:-:S15]  /*701e0*/  HMMA.1688.F32.TF32 R96, R240, R146, R116 ;  /* 0x00000092f060723c */ /* 0x000fde0000081074 */
[----:B------:R-:W-:-:S02]  /*701f0*/  NOP ;  /* 0x0000000000007918 */ /* 0x000fc40000000000 */
[----:B------:R-:W-:Y:S04]  /*70200*/  STL.64 [R1+0x11d0], R92 ;  /* 0x0011d05c01007387 */ /* 0x000fe80000100a00 */
[----:B------:R1:W-:Y:S04]  /*70210*/  STL.64 [R1+0x11d8], R94 ;  /* 0x0011d85e01007387 */ /* 0x0003e80000100a00 */
[----:B------:R-:W-:Y:S04]  /*70220*/  STL.64 [R1+0x11c0], R28 ;  /* 0x0011c01c01007387 */ /* 0x000fe80000100a00 */
[----:B------:R2:W-:Y:S01]  /*70230*/  STL.64 [R1+0x11c8], R30 ;  /* 0x0011c81e01007387 */ /* 0x0005e20000100a00 */
[C---:B-1----:R-:W-:Y:S06]  /*70240*/  HMMA.1688.F32.TF32 R92, R240.reuse, R142, R120 ;  /* 0x0000008ef05c723c */ /* 0x042fec0000081078 */
[C---:B--2---:R-:W-:Y:S01]  /*70250*/  HMMA.1688.F32.TF32 R28, R240.reuse, R138, R124 ;  /* 0x0000008af01c723c */ /* 0x044fe2000008107c */
[----:B------:R-:W-:Y:S04]  /*70260*/  STL.64 [R1+0x11b0], R96 ;  /* 0x0011b06001007387 */ /* 0x000fe80000100a00 */
[----:B------:R-:W-:Y:S04]  /*70270*/  STL.64 [R1+0x11b8], R98 ;  /* 0x0011b86201007387 */ /* 0x000fe80000100a00 */
[----:B------:R-:W2:Y:S08]  /*70280*/  LDL.LU R120, [R1+0xaa0] ;  /* 0x000aa00001787983 */ /* 0x000eb00000300800 */
[----:B------:R-:W-:Y:S04]  /*70290*/  STL.64 [R1+0x11a0], R92 ;  /* 0x0011a05c01007387 */ /* 0x000fe80000100a00 */
[----:B------:R-:W-:Y:S04]  /*702a0*/  STL.64 [R1+0x11a8], R94 ;  /* 0x0011a85e01007387 */ /* 0x000fe80000100a00 */
[----:B------:R1:W-:Y:S04]  /*702b0*/  STL.64 [R1+0x1190], R28 ;  /* 0x0011901c01007387 */ /* 0x0003e80000100a00 */
[----:B------:R1:W-:Y:S04]  /*702c0*/  STL.64 [R1+0x1198], R30 ;  /* 0x0011981e01007387 */ /* 0x0003e80000100a00 */
[----:B------:R-:W2:Y:S04]  /*702d0*/  LDL.LU R121, [R1+0xaa4] ;  /* 0x000aa40001797983 */ /* 0x000ea80000300800 */
[----:B------:R-:W2:Y:S04]  /*702e0*/  LDL.LU R122, [R1+0xaa8] ;  /* 0x000aa800017a7983 */ /* 0x000ea80000300800 */
[----:B------:R-:W2:Y:S04]  /*702f0*/  LDL.LU R123, [R1+0xaac] ;  /* 0x000aac00017b7983 */ /* 0x000ea80000300800 */
[----:B-1----:R-:W4:Y:S04]  /*70300*/  LDL.LU R28, [R1+0xae0] ;  /* 0x000ae000011c7983 */ /* 0x002f280000300800 */
        /* <DEDUP_REMOVED lines=35> */
[C---:B----4-:R-:W-:Y:S06]  /*70540*/  HMMA.1688.F32.TF32 R28, R240.reuse, R134, R28 ;  /* 0x00000086f01c723c */ /* 0x050fec000008101c */
[----:B---3--:R-:W-:-:S15]  /*70550*/  HMMA.1688.F32.TF32 R124, R240, R130, R124 ;  /* 0x00000082f07c723c */ /* 0x008fde000008107c */
[----:B------:R-:W-:-:S02]  /*70560*/  NOP ;  /* 0x0000000000007918 */ /* 0x000fc40000000000 */
[----:B------:R-:W-:Y:S04]  /*70570*/  STL.64 [R1+0x1180], R28 ;  /* 0x0011801c01007387 */ /* 0x000fe80000100a00 */
[----:B------:R1:W-:Y:S04]  /*70580*/  STL.64 [R1+0x1188], R30 ;  /* 0x0011881e01007387 */ /* 0x0003e80000100a00 */
[----:B-1----:R-:W3:Y:S04]  /*70590*/  LDL R31, [R1+0x2974] ;  /* 0x00297400011f7983 */ /* 0x002ee80000100800 */
        /* <DEDUP_REMOVED lines=9> */
[----:B------:R-:W3:Y:S04]  /*70630*/  LDL.LU.64 R120, [R1+0x6e40] ;  /* 0x006e400001787983 */ /* 0x000ee80000300a00 */
        /* <DEDUP_REMOVED lines=60> */
[----:B-1----:R-:W3:Y:S01]  /*70a00*/  LDL.LU.64 R94, [R1+0x6dd8] ;  /* 0x006dd800015e7983 */ /* 0x002ee20000300a00 */
[----:B----4-:R-:W-:Y:S03]  /*70a10*/  HMMA.1688.F32.TF32 R116, R240, R90, R116 ;  /* 0x0000005af074723c */ /* 0x010fe60000081074 */
[----:B------:R-:W2:Y:S01]  /*70a20*/  LDL.LU.64 R92, [R1+0x6dd0] ;  /* 0x006dd000015c7983 */ /* 0x000ea20000300a00 */
[----:B------:R-:W-:-:S02]  /*70a30*/  IMAD.MOV.U32 R47, RZ, RZ, R60 ;  /* 0x000000ffff2f7224 */ /* 0x000fc400078e003c */
[C---:B------:R-:W-:Y:S01]  /*70a40*/  HMMA.1688.F32.TF32 R20, R240.reuse, R62, R20 ;  /* 0x0000003ef014723c */ /* 0x040fe20000081014 */
[----:B------:R-:W-:Y:S04]  /*70a50*/  LDS R60, [R61+UR10+0x41000] ;  /* 0x0410000a3d3c7984 */ /* 0x000fe80008000800 */
[----:B------:R-:W-:Y:S04]  /*70a60*/  LDS R62, [R61+UR10+0x41400] ;  /* 0x0414000a3d3e7984 */ /* 0x000fe80008000800 */
[----:B------:R-:W-:Y:S04]  /*70a70*/  LDS R61, [R31+UR10+0x41000] ;  /* 0x0410000a1f3d7984 */ /* 0x000fe80008000800 */
[----:B------:R-:W-:Y:S01]  /*70a80*/  LDS R63, [R31+UR10+0x41400] ;  /* 0x0414000a1f3f7984 */ /* 0x000fe20008000800 */
[----:B---3--:R-:W-:-:S15]  /*70a90*/  HMMA.1688.F32.TF32 R112, R240, R94, R112 ;  /* 0x0000005ef070723c */ /* 0x008fde0000081070 */
[----:B------:R-:W-:-:S08]  /*70aa0*/  NOP ;  /* 0x0000000000007918 */ /* 0x000fd00000000000 */
[----:B------:R-:W-:Y:S04]  /*70ab0*/  STL.64 [R1+0xb40], R112 ;  /* 0x000b407001007387 */ /* 0x000fe80000100a00 */
[----:B------:R1:W-:Y:S02]  /*70ac0*/  STL.64 [R1+0xb48], R114 ;  /* 0x000b487201007387 */ /* 0x0003e40000100a00 */
[C---:B-1----:R-:W-:Y:S02]  /*70ad0*/  HMMA.1688.F32.TF32 R112, R240.reuse, R86, R120 ;  /* 0x00000056f070723c */ /* 0x042fe40000081078 */
[----:B------:R-:W-:Y:S04]  /*70ae0*/  STL.64 [R1+0xb20], R116 ;  /* 0x000b207401007387 */ /* 0x000fe80000100a00 */
[----:B------:R1:W-:Y:S01]  /*70af0*/  STL.64 [R1+0xb28], R118 ;  /* 0x000b287601007387 */ /* 0x0003e20000100a00 */
[C---:B------:R-:W-:Y:S06]  /*70b00*/  HMMA.1688.F32.TF32 R120, R240.reuse, R82, R124 ;  /* 0x00000052f078723c */ /* 0x040fec000008107c */
[C---:B-1----:R-:W-:Y:S10]  /*70b10*/  HMMA.1688.F32.TF32 R116, R240.reuse, R78, R236 ;  /* 0x0000004ef074723c */ /* 0x042ff400000810ec */
[----:B------:R-:W-:Y:S04]  /*70b20*/  STL.64 [R1+0xa90], R112 ;  /* 0x000a907001007387 */ /* 0x000fe80000100a00 */
[----:B------:R1:W-:Y:S02]  /*70b30*/  STL.64 [R1+0xa98], R114 ;  /* 0x000a987201007387 */ /* 0x0003e40000100a00 */
[C---:B-1----:R-:W-:Y:S06]  /*70b40*/  HMMA.1688.F32.TF32 R112, R240.reuse, R74, R32 ;  /* 0x0000004af070723c */ /* 0x042fec0000081020 */
[C---:B------:R-:W-:Y:S06]  /*70b50*/  HMMA.1688.F32.TF32 R32, R240.reuse, R70, R16 ;  /* 0x00000046f020723c */ /* 0x040fec0000081010 */
[C---:B------:R-:W-:Y:S01]  /*70b60*/  HMMA.1688.F32.TF32 R16, R240.reuse, R66, R48 ;  /* 0x00000042f010723c */ /* 0x040fe20000081030 */
        /* <DEDUP_REMOVED lines=10> */
[----:B-1----:R-:W-:Y:S02]  /*70c10*/  HMMA.1688.F32.TF32 R16, R240, R58, R44 ;  /* 0x0000003af010723c */ /* 0x002fe4000008102c */
[----:B------:R-:W-:Y:S04]  /*70c20*/  STL.64 [R1+0x8f0], R20 ;  /* 0x0008f01401007387 */ /* 0x000fe80000100a00 */
[----:B------:R-:W-:-:S15]  /*70c30*/  STL.64 [R1+0x8f8], R22 ;  /* 0x0008f81601007387 */ /* 0x000fde0000100a00 */
[----:B------:R-:W-:-:S02]  /*70c40*/  NOP ;  /* 0x0000000000007918 */ /* 0x000fc40000000000 */
[----:B------:R1:W-:Y:S04]  /*70c50*/  STL.64 [R1+0x8e0], R16 ;  /* 0x0008e01001007387 */ /* 0x0003e80000100a00 */
[----:B------:R3:W-:Y:S04]  /*70c60*/  STL.64 [R1+0x8e8], R18 ;  /* 0x0008e81201007387 */ /* 0x0007e80000100a00 */
[----:B------:R-:W4:Y:S04]  /*70c70*/  LDL.LU R32, [R1+0x10c0] ;  /* 0x0010c00001207983 */ /* 0x000f280000300800 */
[----:B------:R-:W4:Y:S01]  /*70c80*/  LDL.LU R33, [R1+0x10c4] ;  /* 0x0010c40001217983 */ /* 0x000f220000300800 */
[----:B-1----:R-:W-:Y:S01]  /*70c90*/  MOV R16, R244 ;  /* 0x000000f400107202 */ /* 0x002fe20000000f00 */
[----:B------:R-:W-:-:S02]  /*70ca0*/  IMAD.MOV.U32 R17, RZ, RZ, R245 ;  /* 0x000000ffff117224 */ /* 0x000fc400078e00f5 */
[----:B------:R-:W4:Y:S01]  /*70cb0*/  LDL.LU R34, [R1+0x10c8] ;  /* 0x0010c80001227983 */ /* 0x000f220000300800 */
[----:B---3--:R-:W-:-:S03]  /*70cc0*/  IMAD.MOV.U32 R18, RZ, RZ, R248 ;  /* 0x000000ffff127224 */ /* 0x008fc600078e00f8 */
[----:B------:R-:W4:Y:S01]  /*70cd0*/  LDL.LU R35, [R1+0x10cc] ;  /* 0x0010cc0001237983 */ /* 0x000f220000300800 */
[----:B------:R-:W-:-:S03]  /*70ce0*/  IMAD.MOV.U32 R19, RZ, RZ, R249 ;  /* 0x000000ffff137224 */ /* 0x000fc600078e00f9 */
[----:B------:R-:W3:Y:S04]  /*70cf0*/  LDL.LU R244, [R1+0x6dcc] ;  /* 0x006dcc0001f47983 */ /* 0x000ee80000300800 */
[----:B------:R-:W2:Y:S04]  /*70d00*/  LDL.LU R245, [R1+0x6dc8] ;  /* 0x006dc80001f57983 */ /* 0x000ea80000300800 */
        /* <DEDUP_REMOVED lines=14> */
[----:B------:R-:W1:Y:S01]  /*70df0*/  S2R R12, SR_TID.X ;  /* 0x00000000000c7919 */ /* 0x000e620000002100 */
[----:B------:R-:W-:Y:S01]  /*70e00*/  MOV R236, R65 ;  /* 0x0000004100ec7202 */ /* 0x000fe20000000f00 */
[C---:B-1----:R-:W-:Y:S01]  /*70e10*/  IMAD.SHL.U32 R13, R12.reuse, 0x2, RZ ;  /* 0x000000020c0d7824 */ /* 0x042fe200078e00ff */
[----:B------:R-:W-:-:S05]  /*70e20*/  LOP3.LUT R12, R12, 0x7, RZ, 0xc0, !PT ;  /* 0x000000070c0c7812 */ /* 0x000fca00078ec0ff */
[----:B------:R-:W-:-:S05]  /*70e30*/  IMAD R12, R12, 0x110, RZ ;  /* 0x000001100c0c7824 */ /* 0x000fca00078e02ff */
[----:B------:R-:W-:-:S04]  /*70e40*/  LOP3.LUT R12, R12, 0x30, R13, 0x78, !PT ;  /* 0x000000300c0c7812 */ /* 0x000fc800078e780d */
[----:B------:R-:W-:-:S05]  /*70e50*/  LOP3.LUT R12, R12, 0x40, RZ, 0x3c, !PT ;  /* 0x000000400c0c7812 */ /* 0x000fca00078e3cff */
[----:B------:R-:W1:Y:S04]  /*70e60*/  LDSM.16.M88.4 R124, [R12+UR11] ;  /* 0x0000000b0c7c783b */ /* 0x000e680008000200 */
[----:B------:R-:W1:Y:S04]  /*70e70*/  LDSM.16.M88.4 R120, [R12+UR11+0x800] ;  /* 0x0008000b0c78783b */ /* 0x000e680008000200 */
[----:B------:R-:W-:Y:S01]  /*70e80*/  LDSM.16.M88.4 R116, [R12+UR11+0x1000] ;  /* 0x0010000b0c74783b */ /* 0x000fe20008000200 */
[----:B------:R-:W-:-:S03]  /*70e90*/  IMAD.MOV.U32 R237, RZ, RZ, R64 ;  /* 0x000000ffffed7224 */ /* 0x000fc600078e0040 */
[----:B------:R-:W-:Y:S01]  /*70ea0*/  LDSM.16.M88.4 R112, [R12+UR11+0x1800] ;  /* 0x0018000b0c70783b */ /* 0x000fe20008000200 */
[----:B------:R-:W-:Y:S02]  /*70eb0*/  IMAD.MOV.U32 R238, RZ, RZ, R57 ;  /* 0x000000ffffee7224 */ /* 0x000fe400078e0039 */
[----:B------:R-:W-:Y:S01]  /*70ec0*/  IMAD.MOV.U32 R239, RZ, RZ, R56 ;  /* 0x000000ffffef7224 */ /* 0x000fe200078e0038 */
[----:B------:R-:W-:Y:S04]  /*70ed0*/  LDSM.16.M88.4 R64, [R12+UR11+0x3000] ;  /* 0x0030000b0c40783b */ /* 0x000fe80008000200 */
[----:B------:R-:W-:Y:S04]  /*70ee0*/  LDSM.16.M88.4 R56, [R12+UR11+0x3800] ;  /* 0x0038000b0c38783b */ /* 0x000fe80008000200 */
[----:B-1----:R-:W-:Y:S04]  /*70ef0*/  STL.64 [R1+0x30], R124 ;  /* 0x0000307c01007387 */ /* 0x002fe80000100a00 */
[----:B------:R-:W-:Y:S04]  /*70f00*/  STL.64 [R1+0x38], R126 ;  /* 0x0000387e01007387 */ /* 0x000fe80000100a00 */
[----:B------:R-:W-:Y:S04]  /*70f10*/  STL.64 [R1+0x20], R120 ;  /* 0x0000207801007387 */ /* 0x000fe80000100a00 */
[----:B------:R-:W-:Y:S01]  /*70f20*/  STL.64 [R1+0x28], R122 ;  /* 0x0000287a01007387 */ /* 0x000fe20000100a00 */
[----:B---3--:R-:W-:-:S02]  /*70f30*/  IMAD.MOV.U32 R23, RZ, RZ, R244 ;  /* 0x000000ffff177224 */ /* 0x008fc400078e00f4 */
[----:B----4-:R-:W-:Y:S01]  /*70f40*/  IMAD.MOV.U32 R21, RZ, RZ, R248 ;  /* 0x000000ffff157224 */ /* 0x010fe200078e00f8 */
[----:B--2---:R-:W-:Y:S02]  /*70f50*/  MOV R20, R249 ;  /* 0x000000f900147202 */ /* 0x004fe40000000f00 */
[----:B------:R-:W1:Y:S01]  /*70f60*/  LDSM.16.M88.4 R248, [R12+UR11+0x2000] ;  /* 0x0020000b0cf8783b */ /* 0x000e620008000200 */
[----:B------:R-:W-:-:S03]  /*70f70*/  IMAD.MOV.U32 R22, RZ, RZ, R245 ;  /* 0x000000ffff167224 */ /* 0x000fc600078e00f5 */
[----:B------:R-:W2:Y:S01]  /*70f80*/  LDSM.16.M88.4 R244, [R12+UR11+0x2800] ;  /* 0x0028000b0cf4783b */ /* 0x000ea20008000200 */
[C---:B------:R-:W-:Y:S03]  /*70f90*/  HMMA.1688.F32.TF32 R28, R240.reuse, R10, R28 ;  /* 0x0000000af01c723c */ /* 0x040fe6000008101c */
[----:B-1----:R-:W-:Y:S04]  /*70fa0*/  STL [R1+0x695c], R250 ;  /* 0x00695cfa01007387 */ /* 0x002fe80000100800 */
[----:B------:R-:W-:Y:S04]  /*70fb0*/  STL.64 [R1+0x10], R116 ;  /* 0x0000107401007387 */ /* 0x000fe80000100a00 */
[----:B------:R-:W-:Y:S04]  /*70fc0*/  STL.64 [R1+0x18], R118 ;  /* 0x0000187601007387 */ /* 0x000fe80000100a00 */
[----:B------:R-:W-:Y:S04]  /*70fd0*/  STL [R1+0x6958], R251 ;  /* 0x006958fb01007387 */ /* 0x000fe80000100800 */
[----:B------:R-:W-:Y:S04]  /*70fe0*/  STL.64 [R1], R112 ;  /* 0x0000007001007387 */ /* 0x000fe80000100a00 */
[----:B------:R-:W-:Y:S04]  /*70ff0*/  STL.64 [R1+0x8], R114 ;  /* 0x0000087201007387 */ /* 0x000fe80000100a00 */
[----:B--2---:R-:W-:Y:S04]  /*71000*/  STL [R1+0x6964], R246 ;  /* 0x006964f601007387 */ /* 0x004fe80000100800 */
[----:B------:R-:W-:Y:S04]  /*71010*/  STL [R1+0x6960], R247 ;  /* 0x006960f701007387 */ /* 0x000fe80000100800 */
[----:B------:R-:W-:Y:S04]  /*71020*/  STL [R1+0x6910], R66 ;  /* 0x0069104201007387 */ /* 0x000fe80000100800 */
[----:B------:R-:W-:Y:S04]  /*71030*/  STL [R1+0x690c], R67 ;  /* 0x00690c4301007387 */ /* 0x000fe80000100800 */
[----:B------:R-:W-:Y:S04]  /*71040*/  STL [R1+0x68fc], R58 ;  /* 0x0068fc3a01007387 */ /* 0x000fe80000100800 */
[----:B------:R-:W-:Y:S04]  /*71050*/  STL [R1+0x68f8], R59 ;  /* 0x0068f83b01007387 */ /* 0x000fe80000100800 */
        /* <DEDUP_REMOVED lines=26> */
[----:B-1----:R-:W2:Y:S01]  /*71200*/  LDL.LU.64 R18, [R1+0x6d78] ;  /* 0x006d780001127983 */ /* 0x002ea20000300a00 */
[C---:B------:R-:W-:Y:S03]  /*71210*/  HMMA.1688.F32.TF32 R236, R240.reuse, R14, R236 ;  /* 0x0000000ef0ec723c */ /* 0x040fe600000810ec */
[----:B------:R-:W3:Y:S01]  /*71220*/  LDL.LU.64 R16, [R1+0x6d70] ;  /* 0x006d700001107983 */ /* 0x000ee20000300a00 */
[----:B------:R-:W-:Y:S01]  /*71230*/  MOV R226, R196 ;  /* 0x000000c400e27202 */ /* 0x000fe20000000f00 */
[----:B------:R-:W-:Y:S01]  /*71240*/  IMAD.MOV.U32 R227, RZ, RZ, R200 ;  /* 0x000000ffffe37224 */ /* 0x000fe200078e00c8 */
[----:B--2---:R-:W-:-:S15]  /*71250*/  HMMA.1688.F32.TF32 R32, R240, R18, R32 ;  /* 0x00000012f020723c */ /* 0x004fde0000081020 */
[----:B------:R-:W-:-:S08]  /*71260*/  NOP ;  /* 0x0000000000007918 */ /* 0x000fd00000000000 */
[----:B------:R-:W-:Y:S04]  /*71270*/  STL.64 [R1+0x880], R32 ;  /* 0x0008802001007387 */ /* 0x000fe80000100a00 */
[----:B------:R1:W-:Y:S04]  /*71280*/  STL.64 [R1+0x888], R34 ;  /* 0x0008882201007387 */ /* 0x0003e80000100a00 */
[----:B-1----:R-:W2:Y:S04]  /*71290*/  LDL.LU.64 R34, [R1+0x6d68] ;  /* 0x006d680001227983 */ /* 0x002ea80000300a00 */
[----:B------:R-:W3:Y:S04]  /*712a0*/  LDL.LU.64 R32, [R1+0x6d60] ;  /* 0x006d600001207983 */ /* 0x000ee80000300a00 */
[----:B------:R1:W-:Y:S04]  /*712b0*/  STL.64 [R1+0x860], R236 ;  /* 0x000860ec01007387 */ /* 0x0003e80000100a00 */
[----:B------:R4:W-:Y:S04]  /*712c0*/  STL.64 [R1+0x868], R238 ;  /* 0x000868ee01007387 */ /* 0x0009e80000100a00 */
[----:B------:R-:W3:Y:S04]  /*712d0*/  LDL.LU R196, [R1+0x6d5c] ;  /* 0x006d5c0001c47983 */ /* 0x000ee80000300800 */
[----:B------:R-:W3:Y:S01]  /*712e0*/  LDL.LU R200, [R1+0x6d58] ;  /* 0x006d580001c87983 */ /* 0x000ee20000300800 */
[----:B-1----:R-:W-:-:S02]  /*712f0*/  IMAD.MOV.U32 R236, RZ, RZ, R193 ;  /* 0x000000ffffec7224 */ /* 0x002fc400078e00c1 */
[----:B------:R-:W-:Y:S01]  /*71300*/  IMAD.MOV.U32 R237, RZ, RZ, R192 ;  /* 0x000000ffffed7224 */ /* 0x000fe200078e00c0 */
[----:B------:R-:W2:Y:S04]  /*71310*/  LDL.LU R193, [R1+0x6d54] ;  /* 0x006d540001c17983 */ /* 0x000ea80000300800 */
[----:B------:R-:W2:Y:S04]  /*71320*/  LDL.LU R192, [R1+0x6d50] ;  /* 0x006d500001c07983 */ /* 0x000ea80000300800 */
[----:B----4-:R-:W4:Y:S04]  /*71330*/  LDL.LU R238, [R1+0x1078] ;  /* 0x0010780001ee7983 */ /* 0x010f280000300800 */
[----:B------:R-:W4:Y:S04]  /*71340*/  LDL.LU R239, [R1+0x107c] ;  /* 0x00107c0001ef7983 */ /* 0x000f280000300800 */
[----:B------:R-:W3:Y:S04]  /*71350*/  LDL.LU R198, [R1+0x1098] ;  /* 0x0010980001c67983 */ /* 0x000ee80000300800 */
[----:B------:R-:W3:Y:S04]  /*71360*/  LDL.LU R199, [R1+0x109c] ;  /* 0x00109c0001c77983 */ /* 0x000ee80000300800 */
[----:B------:R-:W2:Y:S04]  /*71370*/  LDL.LU R194, [R1+0x10a8] ;  /* 0x0010a80001c27983 */ /* 0x000ea80000300800 */
[----:B------:R-:W2:Y:S04]  /*71380*/  LDL.LU R195, [R1+0x10ac] ;  /* 0x0010ac0001c37983 */ /* 0x000ea80000300800 */
[----:B------:R-:W4:Y:S04]  /*71390*/  LDL.LU R202, [R1+0x1088] ;  /* 0x0010880001ca7983 */ /* 0x000f280000300800 */
[----:B------:R-:W4:Y:S01]  /*713a0*/  LDL.LU R203, [R1+0x108c] ;  /* 0x00108c0001cb7983 */ /* 0x000f220000300800 */
        /* <DEDUP_REMOVED lines=19> */
[----:B------:R-:W-:Y:S01]  /*714e0*/  IMAD.MOV.U32 R2, RZ, RZ, R125 ;  /* 0x000000ffff027224 */ /* 0x000fe200078e007d */
[----:B------:R-:W-:Y:S01]  /*714f0*/  MOV R220, R177 ;  /* 0x000000b100dc7202 */ /* 0x000fe20000000f00 */
[----:B------:R-:W-:Y:S01]  /*71500*/  IMAD.MOV.U32 R221, RZ, RZ, R176 ;  /* 0x000000ffffdd7224 */ /* 0x000fe200078e00b0 */
[----:B------:R-:W-:Y:S04]  /*71510*/  LDSM.16.M88.4 R188, [R12+UR11+0xa000] ;  /* 0x00a0000b0cbc783b */ /* 0x000fe80008000200 */
[----:B------:R-:W-:Y:S04]  /*71520*/  LDSM.16.M88.4 R184, [R12+UR11+0xa800] ;  /* 0x00a8000b0cb8783b */ /* 0x000fe80008000200 */
[----:B------:R-:W-:Y:S04]  /*71530*/  LDSM.16.M88.4 R180, [R12+UR11+0xb000] ;  /* 0x00b0000b0cb4783b */ /* 0x000fe80008000200 */
[----:B------:R-:W-:Y:S01]  /*71540*/  LDSM.16.M88.4 R176, [R12+UR11+0xb800] ;  /* 0x00b8000b0cb0783b */ /* 0x000fe20008000200 */
[C---:B--2---:R-:W-:Y:S03]  /*71550*/  HMMA.1688.F32.TF32 R164, R240.reuse, R34, R192 ;  /* 0x00000022f0a4723c */ /* 0x044fe600000810c0 */
[----:B------:R-:W-:Y:S03]  /*71560*/  LDSM.16.M88.4 R192, [R12+UR11+0x9800] ;  /* 0x0098000b0cc0783b */ /* 0x000fe60008000200 */
[C---:B---3--:R-:W-:Y:S01]  /*71570*/  HMMA.1688.F32.TF32 R172, R240.reuse, R42, R196 ;  /* 0x0000002af0ac723c */ /* 0x048fe200000810c4 */
[----:B------:R-:W-:Y:S05]  /*71580*/  LDSM.16.M88.4 R196, [R12+UR11+0x9000] ;  /* 0x0090000b0cc4783b */ /* 0x000fea0008000200 */
[C---:B----4-:R-:W-:Y:S01]  /*71590*/  HMMA.1688.F32.TF32 R168, R240.reuse, R6, R200 ;  /* 0x00000006f0a8723c */ /* 0x050fe200000810c8 */
[----:B------:R-:W-:Y:S10]  /*715a0*/  LDSM.16.M88.4 R200, [R12+UR11+0x8800] ;  /* 0x0088000b0cc8783b */ /* 0x000ff40008000200 */
[----:B------:R-:W-:Y:S04]  /*715b0*/  STL.64 [R1+0x850], R164 ;  /* 0x000850a401007387 */ /* 0x000fe80000100a00 */
[----:B------:R1:W-:Y:S02]  /*715c0*/  STL.64 [R1+0x858], R166 ;  /* 0x000858a601007387 */ /* 0x0003e40000100a00 */
[----:B-1----:R-:W-:Y:S07]  /*715d0*/  HMMA.1688.F32.TF32 R164, R240, R54, R236 ;  /* 0x00000036f0a4723c */ /* 0x002fee00000810ec */
[----:B------:R-:W-:Y:S01]  /*715e0*/  MOV R236, R161 ;  /* 0x000000a100ec7202 */ /* 0x000fe20000000f00 */
[----:B------:R-:W-:-:S02]  /*715f0*/  IMAD.MOV.U32 R237, RZ, RZ, R160 ;  /* 0x000000ffffed7224 */ /* 0x000fc400078e00a0 */
[----:B------:R-:W-:Y:S01]  /*71600*/  HMMA.1688.F32.TF32 R160, R240, R26, R204 ;  /* 0x0000001af0a0723c */ /* 0x000fe200000810cc */
[----:B------:R-:W-:Y:S04]  /*71610*/  STL.64 [R1+0x840], R172 ;  /* 0x000840ac01007387 */ /* 0x000fe80000100a00 */
[----:B------:R-:W-:Y:S04]  /*71620*/  STL.64 [R1+0x848], R174 ;  /* 0x000848ae01007387 */ /* 0x000fe80000100a00 */
[----:B------:R-:W-:Y:S01]  /*71630*/  STL.64 [R1+0x830], R168 ;  /* 0x000830a801007387 */ /* 0x000fe20000100a00 */
[----:B------:R-:W-:-:S03]  /*71640*/  IMAD.MOV.U32 R239, RZ, RZ, R0 ;  /* 0x000000ffffef7224 */ /* 0x000fc600078e0000 */
[----:B------:R-:W-:Y:S04]  /*71650*/  STL.64 [R1+0x838], R170 ;  /* 0x000838aa01007387 */ /* 0x000fe80000100a00 */
[----:B------:R-:W-:Y:S04]  /*71660*/  STL.64 [R1+0x820], R164 ;  /* 0x000820a401007387 */ /* 0x000fe80000100a00 */
[----:B------:R-:W-:Y:S03]  /*71670*/  STL.64 [R1+0x828], R166 ;  /* 0x000828a601007387 */ /* 0x000fe60000100a00 */
[----:B------:R-:W-:Y:S01]  /*71680*/  MOV R0, R163 ;  /* 0x000000a300007202 */ /* 0x000fe20000000f00 */
[----:B------:R-:W-:Y:S04]  /*71690*/  STL.64 [R1+0x810], R160 ;  /* 0x000810a001007387 */ /* 0x000fe80000100a00 */
[----:B------:R1:W-:Y:S01]  /*716a0*/  STL [R1+0x818], R162 ;  /* 0x000818a201007387 */ /* 0x0003e20000100800 */
[----:B------:R-:W-:-:S03]  /*716b0*/  IMAD.MOV.U32 R238, RZ, RZ, R157 ;  /* 0x000000ffffee7224 */ /* 0x000fc600078e009d */
[----:B------:R-:W-:Y:S04]  /*716c0*/  LDSM.16.M88.4 R204, [R12+UR11+0x8000] ;  /* 0x0080000b0ccc783b */ /* 0x000fe80008000200 */
[----:B------:R-:W-:Y:S01]  /*716d0*/  LDSM.16.M88.4 R172, [R12+UR11+0xc000] ;  /* 0x00c0000b0cac783b */ /* 0x000fe20008000200 */
[----:B-1----:R-:W-:Y:S03]  /*716e0*/  HMMA.1688.F32.TF32 R160, R240, R38, R228 ;  /* 0x00000026f0a0723c */ /* 0x002fe600000810e4 */
[----:B------:R-:W-:Y:S04]  /*716f0*/  LDSM.16.M88.4 R168, [R12+UR11+0xc800] ;  /* 0x00c8000b0ca8783b */ /* 0x000fe80008000200 */
[----:B------:R-:W-:Y:S01]  /*71700*/  LDSM.16.M88.4 R164, [R12+UR11+0xd000] ;  /* 0x00d0000b0ca4783b */ /* 0x000fe20008000200 */
[----:B------:R-:W-:-:S02]  /*71710*/  IMAD.MOV.U32 R229, RZ, RZ, R153 ;  /* 0x000000ffffe57224 */ /* 0x000fc400078e0099 */
[----:B------:R-:W-:Y:S02]  /*71720*/  IMAD.MOV.U32 R230, RZ, RZ, R152 ;  /* 0x000000ffffe67224 */ /* 0x000fe400078e0098 */
[C---:B------:R-:W-:Y:S01]  /*71730*/  HMMA.1688.F32.TF32 R152, R60.reuse, R124, R208 ;  /* 0x0000007c3c98723c */ /* 0x040fe200000810d0 */
[----:B------:R1:W-:Y:S01]  /*71740*/  STL [R1+0x6d20], R0 ;  /* 0x006d200001007387 */ /* 0x0003e20000100800 */
[----:B------:R-:W-:Y:S01]  /*71750*/  IMAD.MOV.U32 R228, RZ, RZ, R156 ;  /* 0x000000ffffe47224 */ /* 0x000fe200078e009c */
[----:B------:R-:W-:Y:S02]  /*71760*/  MOV R231, R149 ;  /* 0x0000009500e77202 */ /* 0x000fe40000000f00 */
[----:B------:R-:W-:Y:S01]  /*71770*/  LDSM.16.M88.4 R208, [R12+UR11+0x7800] ;  /* 0x0078000b0cd0783b */ /* 0x000fe20008000200 */
[----:B------:R-:W-:Y:S03]  /*71780*/  HMMA.1688.F32.TF32 R124, R60, R120, R212 ;  /* 0x000000783c7c723c */ /* 0x000fe600000810d4 */
[----:B------:R-:W-:Y:S03]  /*71790*/  LDSM.16.M88.4 R212, [R12+UR11+0x7000] ;  /* 0x0070000b0cd4783b */ /* 0x000fe60008000200 */
[----:B-1----:R-:W-:-:S02]  /*717a0*/  IMAD.MOV.U32 R0, RZ, RZ, R121 ;  /* 0x000000ffff007224 */ /* 0x002fc400078e0079 */
[----:B------:R-:W-:Y:S01]  /*717b0*/  HMMA.1688.F32.TF32 R120, R60, R116, R216 ;  /* 0x000000743c78723c */ /* 0x000fe200000810d8 */
[----:B------:R-:W-:Y:S04]  /*717c0*/  STL.64 [R1+0x7f0], R160 ;  /* 0x0007f0a001007387 */ /* 0x000fe80000100a00 */
[----:B------:R-:W-:Y:S04]  /*717d0*/  STL.64 [R1+0x7f8], R162 ;  /* 0x0007f8a201007387 */ /* 0x000fe80000100a00 */
[----:B------:R-:W-:Y:S04]  /*717e0*/  LDSM.16.M88.4 R216, [R12+UR11+0x6800] ;  /* 0x0068000b0cd8783b */ /* 0x000fe80008000200 */
[----:B------:R-:W-:Y:S04]  /*717f0*/  STL.64 [R1+0x800], R152 ;  /* 0x0008009801007387 */ /* 0x000fe80000100a00 */
[----:B------:R-:W-:Y:S04]  /*71800*/  STL.64 [R1+0x808], R154 ;  /* 0x0008089a01007387 */ /* 0x000fe80000100a00 */
[----:B------:R-:W-:Y:S04]  /*71810*/  STL [R1+0x6d28], R2 ;  /* 0x006d280201007387 */ /* 0x000fe80000100800 */
[----:B------:R-:W-:Y:S04]  /*71820*/  STL [R1+0x6d24], R252 ;  /* 0x006d24fc01007387 */ /* 0x000fe80000100800 */
[----:B------:R1:W-:Y:S04]  /*71830*/  STL [R1+0x6d2c], R0 ;  /* 0x006d2c0001007387 */ /* 0x0003e80000100800 */
[----:B------:R-:W-:Y:S04]  /*71840*/  STL.64 [R1+0xaa0], R124 ;  /* 0x000aa07c01007387 */ /* 0x000fe80000100a00 */
[----:B------:R-:W-:Y:S01]  /*71850*/  STL.64 [R1+0xaa8], R126 ;  /* 0x000aa87e01007387 */ /* 0x000fe20000100a00 */
[----:B-1----:R-:W-:-:S03]  /*71860*/  IMAD.MOV.U32 R0, RZ, RZ, R113 ;  /* 0x000000ffff007224 */ /* 0x002fc600078e0071 */
[----:B------:R-:W-:Y:S04]  /*71870*/  STL.64 [R1+0xab0], R120 ;  /* 0x000ab07801007387 */ /* 0x000fe80000100a00 */
[----:B------:R1:W-:Y:S04]  /*71880*/  STL.64 [R1+0xab8], R122 ;  /* 0x000ab87a01007387 */ /* 0x0003e80000100a00 */
[----:B------:R-:W-:Y:S04]  /*71890*/  LDSM.16.M88.4 R160, [R12+UR11+0xd800] ;  /* 0x00d8000b0ca0783b */ /* 0x000fe80008000200 */
[----:B------:R-:W-:Y:S01]  /*718a0*/  LDSM.16.M88.4 R156, [R12+UR11+0xe000] ;  /* 0x00e0000b0c9c783b */ /* 0x000fe20008000200 */
[C---:B-1----:R-:W-:Y:S01]  /*718b0*/  HMMA.1688.F32.TF32 R120, R60.reuse, R112, R220 ;  /* 0x000000703c78723c */ /* 0x042fe200000810dc */
[----:B------:R-:W-:Y:S01]  /*718c0*/  MOV R2, R116 ;  /* 0x0000007400027202 */ /* 0x000fe20000000f00 */
[----:B------:R-:W-:Y:S01]  /*718d0*/  IMAD.MOV.U32 R252, RZ, RZ, R117 ;  /* 0x000000fffffc7224 */ /* 0x000fe200078e0075 */
[----:B------:R-:W-:Y:S03]  /*718e0*/  LDSM.16.M88.4 R220, [R12+UR11+0x6000] ;  /* 0x0060000b0cdc783b */ /* 0x000fe60008000200 */
[C---:B------:R-:W-:Y:S01]  /*718f0*/  HMMA.1688.F32.TF32 R112, R60.reuse, R244, R232 ;  /* 0x000000f43c70723c */ /* 0x040fe200000810e8 */
[----:B------:R-:W-:Y:S04]  /*71900*/  LDSM.16.M88.4 R232, [R12+UR11+0x4800] ;  /* 0x0048000b0ce8783b */ /* 0x000fe80008000200 */
[----:B------:R-:W-:Y:S01]  /*71910*/  LDSM.16.M88.4 R152, [R12+UR11+0xe800] ;  /* 0x00e8000b0c98783b */ /* 0x000fe20008000200 */
[----:B------:R-:W-:Y:S03]  /*71920*/  HMMA.1688.F32.TF32 R116, R60, R248, R224 ;  /* 0x000000f83c74723c */ /* 0x000fe600000810e0 */
[----:B------:R-:W-:-:S15]  /*71930*/  LDSM.16.M88.4 R224, [R12+UR11+0x5800] ;  /* 0x0058000b0ce0783b */ /* 0x000fde0008000200 */
[----:B------:R-:W-:Y:S01]  /*71940*/  IMAD.MOV.U32 R246, RZ, RZ, R112 ;  /* 0x000000fffff67224 */ /* 0x000fe200078e0070 */
[----:B------:R-:W-:Y:S01]  /*71950*/  MOV R247, R113 ;  /* 0x0000007100f77202 */ /* 0x000fe20000000f00 */
[----:B------:R-:W-:Y:S02]  /*71960*/  IMAD.MOV.U32 R250, RZ, RZ, R114 ;  /* 0x000000fffffa7224 */ /* 0x000fe400078e0072 */
[----:B------:R-:W-:Y:S02]  /*71970*/  IMAD.MOV.U32 R251, RZ, RZ, R115 ;  /* 0x000000fffffb7224 */ /* 0x000fe400078e0073 */
[C---:B------:R-:W-:Y:S01]  /*71980*/  HMMA.1688.F32.TF32 R112, R60.reuse, R64, R236 ;  /* 0x000000403c70723c */ /* 0x040fe200000810ec */
[----:B------:R-:W1:Y:S04]  /*71990*/  LDSM.16.M88.4 R236, [R12+UR11+0x4000] ;  /* 0x0040000b0cec783b */ /* 0x000e680008000200 */
        /* <DEDUP_REMOVED lines=8> */
[----:B-1----:R-:W-:Y:S04]  /*71a20*/  STL [R1+0x68e4], R238 ;  /* 0x0068e4ee01007387 */ /* 0x002fe80000100800 */
[----:B------:R-:W-:Y:S04]  /*71a30*/  STL.64 [R1+0xaf0], R112 ;  /* 0x000af07001007387 */ /* 0x000fe80000100a00 */
[----:B------:R1:W-:Y:S02]  /*71a40*/  STL.64 [R1+0xaf8], R114 ;  /* 0x000af87201007387 */ /* 0x0003e40000100a00 */
[----:B-1----:R-:W-:Y:S02]  /*71a50*/  HMMA.1688.F32.TF32 R112, R60, R56, R228 ;  /* 0x000000383c70723c */ /* 0x002fe400000810e4 */
[----:B------:R-:W1:Y:S04]  /*71a60*/  LDSM.16.M88.4 R228, [R12+UR11+0x5000] ;  /* 0x0050000b0ce4783b */ /* 0x000e680008000200 */
[----:B------:R-:W-:Y:S01]  /*71a70*/  STL [R1+0x68e0], R239 ;  /* 0x0068e0ef01007387 */ /* 0x000fe20000100800 */
[----:B------:R-:W-:-:S03]  /*71a80*/  IMAD.MOV.U32 R124, RZ, RZ, R148 ;  /* 0x000000ffff7c7224 */ /* 0x000fc600078e0094 */
[----:B------:R-:W-:Y:S04]  /*71a90*/  STL [R1+0x68d4], R234 ;  /* 0x0068d4ea01007387 */ /* 0x000fe80000100800 */
[----:B------:R-:W-:Y:S01]  /*71aa0*/  STL [R1+0x68d0], R235 ;  /* 0x0068d0eb01007387 */ /* 0x000fe20000100800 */
[----:B------:R-:W-:Y:S01]  /*71ab0*/  MOV R125, R145 ;  /* 0x00000091007d7202 */ /* 0x000fe20000000f00 */
[----:B------:R-:W-:Y:S02]  /*71ac0*/  IMAD.MOV.U32 R126, RZ, RZ, R144 ;  /* 0x000000ffff7e7224 */ /* 0x000fe400078e0090 */
[----:B------:R-:W2:Y:S01]  /*71ad0*/  LDSM.16.M88.4 R148, [R12+UR11+0xf000] ;  /* 0x00f0000b0c94783b */ /* 0x000ea20008000200 */
[----:B------:R-:W-:Y:S02]  /*71ae0*/  IMAD.MOV.U32 R127, RZ, RZ, R141 ;  /* 0x000000ffff7f7224 */ /* 0x000fe400078e008d */
[----:B------:R-:W-:Y:S01]  /*71af0*/  IMAD.MOV.U32 R120, RZ, RZ, R140 ;  /* 0x000000ffff787224 */ /* 0x000fe200078e008c */
[----:B------:R-:W3:Y:S04]  /*71b00*/  LDSM.16.M88.4 R144, [R12+UR11+0xf800] ;  /* 0x00f8000b0c90783b */ /* 0x000ee80008000200 */
[----:B------:R-:W-:Y:S04]  /*71b10*/  STL.64 [R1+0xb00], R112 ;  /* 0x000b007001007387 */ /* 0x000fe80000100a00 */
[----:B------:R4:W-:Y:S01]  /*71b20*/  STL.64 [R1+0xb08], R114 ;  /* 0x000b087201007387 */ /* 0x0009e20000100a00 */
[----:B------:R-:W-:Y:S01]  /*71b30*/  MOV R121, R137 ;  /* 0x0000008900797202 */ /* 0x000fe20000000f00 */
[----:B------:R-:W-:-:S02]  /*71b40*/  IMAD.MOV.U32 R122, RZ, RZ, R136 ;  /* 0x000000ffff7a7224 */ /* 0x000fc400078e0088 */
[----:B------:R-:W3:Y:S01]  /*71b50*/  LDSM.16.M88.4 R140, [R12+UR11+0x10000] ;  /* 0x0100000b0c8c783b */ /* 0x000ee20008000200 */
[----:B------:R-:W-:Y:S02]  /*71b60*/  IMAD.MOV.U32 R123, RZ, RZ, R133 ;  /* 0x000000ffff7b7224 */ /* 0x000fe400078e0085 */
[----:B------:R-:W-:Y:S01]  /*71b70*/  IMAD.MOV.U32 R116, RZ, RZ, R132 ;  /* 0x000000ffff747224 */ /* 0x000fe200078e0084 */
[----:B------:R-:W3:Y:S04]  /*71b80*/  LDSM.16.M88.4 R136, [R12+UR11+0x10800] ;  /* 0x0108000b0c88783b */ /* 0x000ee80008000200 */
[----:B-1----:R-:W-:Y:S04]  /*71b90*/  STL [R1+0x68ec], R230 ;  /* 0x0068ece601007387 */ /* 0x002fe80000100800 */
[----:B------:R-:W-:Y:S04]  /*71ba0*/  STL [R1+0x68e8], R231 ;  /* 0x0068e8e701007387 */ /* 0x000fe80000100800 */
[----:B------:R-:W-:Y:S04]  /*71bb0*/  STL [R1+0x6904], R226 ;  /* 0x006904e201007387 */ /* 0x000fe80000100800 */
[----:B------:R-:W-:Y:S04]  /*71bc0*/  STL [R1+0x6900], R227 ;  /* 0x006900e301007387 */ /* 0x000fe80000100800 */
[----:B------:R-:W-:Y:S04]  /*71bd0*/  STL [R1+0x6914], R222 ;  /* 0x006914de01007387 */ /* 0x000fe80000100800 */
[----:B------:R-:W-:Y:S01]  /*71be0*/  STL [R1+0x6908], R223 ;  /* 0x006908df01007387 */ /* 0x000fe20000100800 */
[----:B------:R-:W-:-:S03]  /*71bf0*/  MOV R117, R129 ;  /* 0x0000008100757202 */ /* 0x000fc60000000f00 */
[----:B------:R-:W-:Y:S01]  /*71c00*/  STL [R1+0x691c], R218 ;  /* 0x00691cda01007387 */ /* 0x000fe20000100800 */
[----:B------:R-:W-:-:S03]  /*71c10*/  IMAD.MOV.U32 R118, RZ, RZ, R128 ;  /* 0x000000ffff767224 */ /* 0x000fc600078e0080 */
[----:B------:R-:W-:Y:S04]  /*71c20*/  STL [R1+0x6918], R219 ;  /* 0x006918db01007387 */ /* 0x000fe80000100800 */
        /* <DEDUP_REMOVED lines=13> */
[----:B------:R-:W-:Y:S04]  /*71d00*/  STL [R1+0x682c], R194 ;  /* 0x00682cc201007387 */ /* 0x000fe80000100800 */
[----:B------:R-:W-:Y:S04]  /*71d10*/  STL [R1+0x6828], R195 ;  /* 0x006828c301007387 */ /* 0x000fe80000100800 */
[----:B------:R-:W-:Y:S04]  /*71d20*/  STL [R1+0x6838], R190 ;  /* 0x006838be01007387 */ /* 0x000fe80000100800 */
[----:B------:R-:W-:Y:S04]  /*71d30*/  STL [R1+0x6814], R191 ;  /* 0x006814bf01007387 */ /* 0x000fe80000100800 */
[----:B------:R-:W-:Y:S04]  /*71d40*/  STL [R1+0x6840], R186 ;  /* 0x006840ba01007387 */ /* 0x000fe80000100800 */
[----:B------:R-:W-:Y:S04]  /*71d50*/  STL [R1+0x683c], R187 ;  /* 0x00683cbb01007387 */ /* 0x000fe80000100800 */
[----:B------:R-:W-:Y:S01]  /*71d60*/  STL [R1+0x6810], R182 ;  /* 0x006810b601007387 */ /* 0x000fe20000100800 */
[----:B----4-:R-:W-:Y:S03]  /*71d70*/  HMMA.1688.F32.TF32 R112, R60, R236, R116 ;  /* 0x000000ec3c70723c */ /* 0x010fe60000081074 */
        /* <DEDUP_REMOVED lines=16> */
[----:B------:R-:W-:Y:S04]  /*71e80*/  STL [R1+0x67e4], R151 ;  /* 0x0067e49701007387 */ /* 0x000fe80000100800 */
[----:B---3--:R-:W-:Y:S04]  /*71e90*/  STL [R1+0x67d8], R146 ;  /* 0x0067d89201007387 */ /* 0x008fe80000100800 */
[----:B------:R-:W-:Y:S04]  /*71ea0*/  STL [R1+0x67d4], R147 ;  /* 0x0067d49301007387 */ /* 0x000fe80000100800 */
[----:B------:R-:W-:Y:S04]  /*71eb0*/  STL [R1+0x67dc], R142 ;  /* 0x0067dc8e01007387 */ /* 0x000fe80000100800 */
[----:B------:R-:W-:Y:S04]  /*71ec0*/  STL [R1+0x67d0], R143 ;  /* 0x0067d08f01007387 */ /* 0x000fe80000100800 */
[----:B------:R-:W-:Y:S04]  /*71ed0*/  STL [R1+0x67ec], R138 ;  /* 0x0067ec8a01007387 */ /* 0x000fe80000100800 */
[----:B------:R-:W-:Y:S04]  /*71ee0*/  STL [R1+0x67e0], R139 ;  /* 0x0067e08b01007387 */ /* 0x000fe80000100800 */
[----:B-1----:R-:W-:Y:S01]  /*71ef0*/  STL [R1+0x67f4], R134 ;  /* 0x0067f48601007387 */ /* 0x002fe20000100800 */
[----:B------:R-:W-:-:S03]  /*71f00*/  IMAD.MOV.U32 R234, RZ, RZ, R112 ;  /* 0x000000ffffea7224 */ /* 0x000fc600078e0070 */
[----:B------:R-:W-:Y:S01]  /*71f10*/  STL [R1+0x67f0], R135 ;  /* 0x0067f08701007387 */ /* 0x000fe20000100800 */
[----:B------:R-:W-:Y:S01]  /*71f20*/  MOV R235, R113 ;  /* 0x0000007100eb7202 */ /* 0x000fe20000000f00 */
[----:B------:R-:W-:Y:S02]  /*71f30*/  IMAD.MOV.U32 R3, RZ, RZ, R115 ;  /* 0x000000ffff037224 */ /* 0x000fe400078e0073 */
[----:B------:R-:W-:Y:S04]  /*71f40*/  STL [R1+0x67fc], R130 ;  /* 0x0067fc8201007387 */ /* 0x000fe80000100800 */
[----:B------:R-:W-:Y:S04]  /*71f50*/  STL [R1+0x67f8], R131 ;  /* 0x0067f88301007387 */ /* 0x000fe80000100800 */
[----:B------:R1:W-:Y:S02]  /*71f60*/  STL [R1+0xb18], R114 ;  /* 0x000b187201007387 */ /* 0x0003e40000100800 */
[----:B-1----:R-:W-:Y:S02]  /*71f70*/  HMMA.1688.F32.TF32 R112, R60, R232, R120 ;  /* 0x000000e83c70723c */ /* 0x002fe40000081078 */
[----:B------:R-:W-:Y:S04]  /*71f80*/  STL [R1+0x6930], R3 ;  /* 0x0069300301007387 */ /* 0x000fe80000100800 */
[----:B------:R-:W-:Y:S04]  /*71f90*/  STL [R1+0x692c], R235 ;  /* 0x00692ceb01007387 */ /* 0x000fe80000100800 */
[----:B------:R-:W-:-:S14]  /*71fa0*/  STL [R1+0x6928], R234 ;  /* 0x006928ea01007387 */ /* 0x000fdc0000100800 */
[----:B------:R-:W-:Y:S01]  /*71fb0*/  IMAD.MOV.U32 R239, RZ, RZ, R115 ;  /* 0x000000ffffef7224 */ /* 0x000fe200078e0073 */
[----:B------:R-:W-:Y:S01]  /*71fc0*/  MOV R238, R114 ;  /* 0x0000007200ee7202 */ /* 0x000fe20000000f00 */
[----:B------:R-:W-:Y:S02]  /*71fd0*/  IMAD.MOV.U32 R231, RZ, RZ, R113 ;  /* 0x000000ffffe77224 */ /* 0x000fe400078e0071 */
[----:B------:R-:W-:Y:S01]  /*71fe0*/  IMAD.MOV.U32 R230, RZ, RZ, R112 ;  /* 0x000000ffffe67224 */ /* 0x000fe200078e0070 */
[----:B------:R-:W-:Y:S01]  /*71ff0*/  STL [R1+0x6940], R239 ;  /* 0x006940ef01007387 */ /* 0x000fe20000100800 */
[----:B------:R-:W-:Y:S03]  /*72000*/  HMMA.1688.F32.TF32 R112, R60, R228, R124 ;  /* 0x000000e43c70723c */ /* 0x000fe6000008107c */
[----:B------:R-:W-:Y:S04]  /*72010*/  STL [R1+0x693c], R238 ;  /* 0x00693cee01007387 */ /* 0x000fe80000100800 */
[----:B------:R-:W-:Y:S04]  /*72020*/  STL [R1+0x6938], R231 ;  /* 0x006938e701007387 */ /* 0x000fe80000100800 */
[----:B------:R-:W-:Y:S04]  /*72030*/  STL [R1+0x6934], R230 ;  /* 0x006934e601007387 */ /* 0x000fe80000100800 */
[----:B------:R-:W2:Y:S04]  /*72040*/  LDL.LU R124, [R1+0x1120] ;  /* 0x00112000017c7983 */ /* 0x000ea80000300800 */
[----:B------:R-:W2:Y:S04]  /*72050*/  LDL.LU R125, [R1+0x1124] ;  /* 0x00112400017d7983 */ /* 0x000ea80000300800 */
[----:B------:R-:W2:Y:S04]  /*72060*/  LDL.LU R126, [R1+0x1128] ;  /* 0x00112800017e7983 */ /* 0x000ea80000300800 */
[----:B------:R-:W2:Y:S01]  /*72070*/  LDL.LU R127, [R1+0x112c] ;  /* 0x00112c00017f7983 */ /* 0x000ea20000300800 */
[----:B------:R-:W-:-:S03]  /*72080*/  IMAD.MOV.U32 R222, RZ, RZ, R112 ;  /* 0x000000ffffde7224 */ /* 0x000fc600078e0070 */
[----:B------:R-:W3:Y:S01]  /*72090*/  LDL.LU R120, [R1+0x670] ;  /* 0x0006700001787983 */ /* 0x000ee20000300800 */
[----:B------:R-:W-:-:S03]  /*720a0*/  IMAD.MOV.U32 R66, RZ, RZ, R113 ;  /* 0x000000ffff427224 */ /* 0x000fc600078e0071 */
[----:B------:R-:W3:Y:S01]  /*720b0*/  LDL.LU R121, [R1+0x674] ;  /* 0x0006740001797983 */ /* 0x000ee20000300800 */
[----:B------:R-:W-:-:S03]  /*720c0*/  MOV R67, R114 ;  /* 0x0000007200437202 */ /* 0x000fc60000000f00 */
[----:B------:R-:W3:Y:S01]  /*720d0*/  LDL.LU R122, [R1+0x678] ;  /* 0x00067800017a7983 */ /* 0x000ee20000300800 */
[----:B------:R-:W-:-:S03]  /*720e0*/  IMAD.MOV.U32 R223, RZ, RZ, R115 ;  /* 0x000000ffffdf7224 */ /* 0x000fc600078e0073 */
[----:B------:R-:W3:Y:S04]  /*720f0*/  LDL.LU R123, [R1+0x67c] ;  /* 0x00067c00017b7983 */ /* 0x000ee80000300800 */
        /* <DEDUP_REMOVED lines=25> */
[----:B------:R-:W3:Y:S04]  /*72290*/  LDL.LU R67, [R1+0x6ac] ;  /* 0x0006ac0001437983 */ /* 0x000ee80000300800 */
[----:B------:R1:W-:Y:S01]  /*722a0*/  STL [R1+0x6944], R222 ;  /* 0x006944de01007387 */ /* 0x0003e20000100800 */
[----:B--2---:R-:W-:-:S15]  /*722b0*/  HMMA.1688.F32.TF32 R124, R60, R224, R124 ;  /* 0x000000e03c7c723c */ /* 0x004fde000008107c */
[----:B------:R-:W-:-:S09]  /*722c0*/  NOP ;  /* 0x0000000000007918 */ /* 0x000fd20000000000 */
[----:B------:R-:W-:Y:S01]  /*722d0*/  IMAD.MOV.U32 R214, RZ, RZ, R124 ;  /* 0x000000ffffd67224 */ /* 0x000fe200078e007c */
[----:B------:R-:W-:Y:S01]  /*722e0*/  MOV R218, R126 ;  /* 0x0000007e00da7202 */ /* 0x000fe20000000f00 */
[----:B------:R-:W-:Y:S01]  /*722f0*/  IMAD.MOV.U32 R215, RZ, RZ, R125 ;  /* 0x000000ffffd77224 */ /* 0x000fe200078e007d */
[----:B------:R-:W2:Y:S01]  /*72300*/  LDL.LU R124, [R1+0x660] ;  /* 0x00066000017c7983 */ /* 0x000ea20000300800 */
[----:B------:R-:W-:-:S03]  /*72310*/  IMAD.MOV.U32 R219, RZ, RZ, R127 ;  /* 0x000000ffffdb7224 */ /* 0x000fc600078e007f */
[----:B------:R-:W2:Y:S04]  /*72320*/  LDL.LU R125, [R1+0x664] ;  /* 0x00066400017d7983 */ /* 0x000ea80000300800 */
[----:B------:R-:W2:Y:S04]  /*72330*/  LDL.LU R126, [R1+0x668] ;  /* 0x00066800017e7983 */ /* 0x000ea80000300800 */
[----:B------:R-:W2:Y:S01]  /*72340*/  LDL.LU R127, [R1+0x66c] ;  /* 0x00066c00017f7983 */ /* 0x000ea20000300800 */
[C---:B----4-:R-:W-:Y:S06]  /*72350*/  HMMA.1688.F32.TF32 R112, R60.reuse, R220, R112 ;  /* 0x000000dc3c70723c */ /* 0x050fec0000081070 */
[----:B---3--:R-:W-:-:S15]  /*72360*/  HMMA.1688.F32.TF32 R240, R60, R216, R240 ;  /* 0x000000d83cf0723c */ /* 0x008fde00000810f0 */
[----:B------:R-:W-:-:S03]  /*72370*/  NOP ;  /* 0x0000000000007918 */ /* 0x000fc60000000000 */
[----:B------:R-:W-:Y:S02]  /*72380*/  IMAD.MOV.U32 R226, RZ, RZ, R112 ;  /* 0x000000ffffe27224 */ /* 0x000fe400078e0070 */
[----:B------:R-:W-:Y:S02]  /*72390*/  IMAD.MOV.U32 R227, RZ, RZ, R113 ;  /* 0x000000ffffe37224 */ /* 0x000fe400078e0071 */
[----:B------:R-:W3:Y:S02]  /*723a0*/  LDL.LU.64 R112, [R1+0x6d48] ;  /* 0x006d480001707983 */ /* 0x000ee40000300a00 */
[----:B------:R-:W-:Y:S01]  /*723b0*/  IMAD.MOV.U32 R230, RZ, RZ, R240 ;  /* 0x000000ffffe67224 */ /* 0x000fe200078e00f0 */
[----:B------:R-:W-:Y:S01]  /*723c0*/  MOV R235, R242 ;  /* 0x000000f200eb7202 */ /* 0x000fe20000000f00 */
[----:B------:R-:W-:Y:S01]  /*723d0*/  IMAD.MOV.U32 R3, RZ, RZ, R241 ;  /* 0x000000ffff037224 */ /* 0x000fe200078e00f1 */
[----:B------:R-:W4:Y:S01]  /*723e0*/  LDL.LU R240, [R1+0x640] ;  /* 0x0006400001f07983 */ /* 0x000f220000300800 */
[----:B------:R-:W-:Y:S03]  /*723f0*/  HMMA.1688.F32.TF32 R116, R60, R212, R116 ;  /* 0x000000d43c74723c */ /* 0x000fe60000081074 */
[----:B------:R-:W4:Y:S01]  /*72400*/  LDL.LU R241, [R1+0x644] ;  /* 0x0006440001f17983 */ /* 0x000f220000300800 */
[----:B------:R-:W-:-:S03]  /*72410*/  IMAD.MOV.U32 R234, RZ, RZ, R243 ;  /* 0x000000ffffea7224 */ /* 0x000fc600078e00f3 */
[----:B------:R-:W4:Y:S04]  /*72420*/  LDL.LU R242, [R1+0x648] ;  /* 0x0006480001f27983 */ /* 0x000f280000300800 */
[----:B------:R-:W4:Y:S01]  /*72430*/  LDL.LU R243, [R1+0x64c] ;  /* 0x00064c0001f37983 */ /* 0x000f220000300800 */
[----:B------:R-:W-:-:S12]  /*72440*/  HMMA.1688.F32.TF32 R64, R60, R208, R64 ;  /* 0x000000d03c40723c */ /* 0x000fd80000081040 */
[----:B-1----:R-:W-:Y:S02]  /*72450*/  IMAD.MOV.U32 R222, RZ, RZ, R116 ;  /* 0x000000ffffde7224 */ /* 0x002fe400078e0074 */
[----:B------:R-:W-:Y:S02]  /*72460*/  IMAD.MOV.U32 R239, RZ, RZ, R117 ;  /* 0x000000ffffef7224 */ /* 0x000fe400078e0075 */
[----:B------:R-:W3:Y:S07]  /*72470*/  LDL.LU.64 R116, [R1+0x6d40] ;  /* 0x006d400001747983 */ /* 0x000eee0000300a00 */
[----:B------:R-:W-:Y:S04]  /*72480*/  STL.64 [R1+0xc00], R64 ;  /* 0x000c004001007387 */ /* 0x000fe80000100a00 */
[----:B------:R1:W-:Y:S02]  /*72490*/  STL.64 [R1+0xc08], R66 ;  /* 0x000c084201007387 */ /* 0x0003e40000100a00 */
[C---:B-1----:R-:W-:Y:S06]  /*724a0*/  HMMA.1688.F32.TF32 R64, R60.reuse, R204, R244 ;  /* 0x000000cc3c40723c */ /* 0x042fec00000810f4 */
[----:B------:R-:W-:-:S15]  /*724b0*/  HMMA.1688.F32.TF32 R244, R60, R200, R248 ;  /* 0x000000c83cf4723c */ /* 0x000fde00000810f8 */
[----:B------:R-:W-:-:S02]  /*724c0*/  NOP ;  /* 0x0000000000007918 */ /* 0x000fc40000000000 */
[----:B------:R-:W-:Y:S04]  /*724d0*/  STL.64 [R1+0xc20], R64 ;  /* 0x000c204001007387 */ /* 0x000fe80000100a00 */
[----:B------:R1:W-:Y:S02]  /*724e0*/  STL.64 [R1+0xc28], R66 ;  /* 0x000c284201007387 */ /* 0x0003e40000100a00 */
[----:B-1----:R-:W-:Y:S02]  /*724f0*/  HMMA.1688.F32.TF32 R64, R60, R196, R120 ;  /* 0x000000c43c40723c */ /* 0x002fe40000081078 */
[----:B------:R1:W-:Y:S04]  /*72500*/  STL.64 [R1+0xc30], R244 ;  /* 0x000c30f401007387 */ /* 0x0003e80000100a00 */
[----:B------:R1:W-:-:S15]  /*72510*/  STL.64 [R1+0xc38], R246 ;  /* 0x000c38f601007387 */ /* 0x0003de0000100a00 */
[----:B------:R-:W-:-:S03]  /*72520*/  NOP ;  /* 0x0000000000007918 */ /* 0x000fc60000000000 */
[----:B------:R-:W-:Y:S01]  /*72530*/  IMAD.MOV.U32 R179, RZ, RZ, R67 ;  /* 0x000000ffffb37224 */ /* 0x000fe200078e0043 */
[----:B------:R-:W-:Y:S01]  /*72540*/  MOV R183, R66 ;  /* 0x0000004200b77202 */ /* 0x000fe20000000f00 */
[----:B------:R-:W-:Y:S02]  /*72550*/  IMAD.MOV.U32 R182, RZ, RZ, R65 ;  /* 0x000000ffffb67224 */ /* 0x000fe400078e0041 */
[----:B------:R-:W-:Y:S01]  /*72560*/  IMAD.MOV.U32 R191, RZ, RZ, R64 ;  /* 0x000000ffffbf7224 */ /* 0x000fe200078e0040 */
[----:B------:R-:W-:Y:S04]  /*72570*/  STL [R1+0x688c], R179 ;  /* 0x00688cb301007387 */ /* 0x000fe80000100800 */
[----:B------:R-:W-:Y:S04]  /*72580*/  STL [R1+0x6888], R183 ;  /* 0x006888b701007387 */ /* 0x000fe80000100800 */
[----:B------:R-:W-:Y:S04]  /*72590*/  STL [R1+0x6884], R182 ;  /* 0x006884b601007387 */ /* 0x000fe80000100800 */
[----:B------:R-:W-:Y:S04]  /*725a0*/  STL [R1+0x6880], R191 ;  /* 0x006880bf01007387 */ /* 0x000fe80000100800 */
[----:B------:R-:W3:Y:S04]  /*725b0*/  LDL.LU R120, [R1+0x630] ;  /* 0x0006300001787983 */ /* 0x000ee80000300800 */
[----:B------:R-:W3:Y:S04]  /*725c0*/  LDL.LU R121, [R1+0x634] ;  /* 0x0006340001797983 */ /* 0x000ee80000300800 */
[----:B------:R-:W3:Y:S04]  /*725d0*/  LDL.LU R122, [R1+0x638] ;  /* 0x00063800017a7983 */ /* 0x000ee80000300800 */
[----:B------:R-:W3:Y:S01]  /*725e0*/  LDL.LU R123, [R1+0x63c] ;  /* 0x00063c00017b7983 */ /* 0x000ee20000300800 */
[----:B--2---:R-:W-:Y:S03]  /*725f0*/  HMMA.1688.F32.TF32 R64, R60, R192, R124 ;  /* 0x000000c03c40723c */ /* 0x004fe6000008107c */
[----:B------:R-:W2:Y:S04]  /*72600*/  LDL.LU R124, [R1+0x620] ;  /* 0x00062000017c7983 */ /* 0x000ea80000300800 */
[----:B------:R-:W2:Y:S04]  /*72610*/  LDL.LU R125, [R1+0x624] ;  /* 0x00062400017d7983 */ /* 0x000ea80000300800 */
[----:B------:R-:W2:Y:S04]  /*72620*/  LDL.LU R126, [R1+0x628] ;  /* 0x00062800017e7983 */ /* 0x000ea80000300800 */
[----:B------:R-:W2:Y:S09]  /*72630*/  LDL.LU R127, [R1+0x62c] ;  /* 0x00062c00017f7983 */ /* 0x000eb20000300800 */
[----:B------:R-:W-:Y:S01]  /*72640*/  IMAD.MOV.U32 R194, RZ, RZ, R64 ;  /* 0x000000ffffc27224 */ /* 0x000fe200078e0040 */
[----:B------:R-:W-:Y:S01]  /*72650*/  MOV R198, R66 ;  /* 0x0000004200c67202 */ /* 0x000fe20000000f00 */
[----:B------:R-:W-:-:S02]  /*72660*/  IMAD.MOV.U32 R195, RZ, RZ, R65 ;  /* 0x000000ffffc37224 */ /* 0x000fc400078e0041 */
[----:B------:R-:W-:-:S05]  /*72670*/  IMAD.MOV.U32 R199, RZ, RZ, R67 ;  /* 0x000000ffffc77224 */ /* 0x000fca00078e0043 */
[----:B------:R2:W-:Y:S04]  /*72680*/  STL [R1+0x689c], R199 ;  /* 0x00689cc701007387 */ /* 0x0005e80000100800 */
[----:B------:R2:W-:Y:S04]  /*72690*/  STL [R1+0x6898], R198 ;  /* 0x006898c601007387 */ /* 0x0005e80000100800 */
[----:B------:R2:W-:Y:S04]  /*726a0*/  STL [R1+0x6894], R195 ;  /* 0x006894c301007387 */ /* 0x0005e80000100800 */
[----:B------:R2:W-:Y:S01]  /*726b0*/  STL [R1+0x6890], R194 ;  /* 0x006890c201007387 */ /* 0x0005e20000100800 */
[----:B----4-:R-:W-:Y:S03]  /*726c0*/  HMMA.1688.F32.TF32 R64, R60, R188, R240 ;  /* 0x000000bc3c40723c */ /* 0x010fe600000810f0 */
[----:B------:R-:W4:Y:S04]  /*726d0*/  LDL.LU R240, [R1+0x5d0] ;  /* 0x0005d00001f07983 */ /* 0x000f280000300800 */
[----:B------:R-:W4:Y:S04]  /*726e0*/  LDL.LU R241, [R1+0x5d4] ;  /* 0x0005d40001f17983 */ /* 0x000f280000300800 */
[----:B------:R-:W4:Y:S04]  /*726f0*/  LDL.LU R242, [R1+0x5d8] ;  /* 0x0005d80001f27983 */ /* 0x000f280000300800 */
[----:B------:R-:W4:Y:S09]  /*72700*/  LDL.LU R243, [R1+0x5dc] ;  /* 0x0005dc0001f37983 */ /* 0x000f320000300800 */
        /* <DEDUP_REMOVED lines=16> */
[----:B------:R1:W-:Y:S04]  /*72810*/  STL [R1+0x68ac], R186 ;  /* 0x0068acba01007387 */ /* 0x0003e80000100800 */
[----:B------:R-:W-:Y:S04]  /*72820*/  STL [R1+0x68a8], R178 ;  /* 0x0068a8b201007387 */ /* 0x000fe80000100800 */
[----:B------:R1:W-:Y:S04]  /*72830*/  STL [R1+0x68a4], R175 ;  /* 0x0068a4af01007387 */ /* 0x0003e80000100800 */
[----:B------:R1:W-:Y:S01]  /*72840*/  STL [R1+0x68a0], R174 ;  /* 0x0068a0ae01007387 */ /* 0x0003e20000100800 */
[----:B---3--:R-:W-:-:S15]  /*72850*/  HMMA.1688.F32.TF32 R120, R60, R184, R120 ;  /* 0x000000b83c78723c */ /* 0x008fde0000081078 */
[----:B------:R-:W-:-:S09]  /*72860*/  NOP ;  /* 0x0000000000007918 */ /* 0x000fd20000000000 */
[----:B------:R-:W-:Y:S02]  /*72870*/  IMAD.MOV.U32 R162, RZ, RZ, R120 ;  /* 0x000000ffffa27224 */ /* 0x000fe400078e0078 */
[----:B------:R-:W-:Y:S02]  /*72880*/  IMAD.MOV.U32 R163, RZ, RZ, R121 ;  /* 0x000000ffffa37224 */ /* 0x000fe400078e0079 */
[----:B------:R-:W3:Y:S01]  /*72890*/  LDL.LU.64 R120, [R1+0x6d38] ;  /* 0x006d380001787983 */ /* 0x000ee20000300a00 */
[----:B------:R-:W-:Y:S01]  /*728a0*/  IMAD.MOV.U32 R167, RZ, RZ, R123 ;  /* 0x000000ffffa77224 */ /* 0x000fe200078e007b */
[----:B------:R-:W-:-:S04]  /*728b0*/  MOV R166, R122 ;  /* 0x0000007a00a67202 */ /* 0x000fc80000000f00 */
[----:B------:R-:W-:Y:S04]  /*728c0*/  STL [R1+0x68bc], R167 ;  /* 0x0068bca701007387 */ /* 0x000fe80000100800 */
[----:B------:R-:W-:Y:S04]  /*728d0*/  STL [R1+0x68b8], R166 ;  /* 0x0068b8a601007387 */ /* 0x000fe80000100800 */
[----:B------:R3:W-:Y:S04]  /*728e0*/  STL [R1+0x68b4], R163 ;  /* 0x0068b4a301007387 */ /* 0x0007e80000100800 */
[----:B------:R3:W-:Y:S01]  /*728f0*/  STL [R1+0x68b0], R162 ;  /* 0x0068b0a201007387 */ /* 0x0007e20000100800 */
[----:B--2---:R-:W-:-:S15]  /*72900*/  HMMA.1688.F32.TF32 R124, R60, R180, R124 ;  /* 0x000000b43c7c723c */ /* 0x004fde000008107c */
[----:B------:R-:W-:-:S09]  /*72910*/  NOP ;  /* 0x0000000000007918 */ /* 0x000fd20000000000 */
[----:B------:R-:W-:Y:S02]  /*72920*/  IMAD.MOV.U32 R199, RZ, RZ, R124 ;  /* 0x000000ffffc77224 */ /* 0x000fe400078e007c */
[----:B------:R-:W-:Y:S02]  /*72930*/  IMAD.MOV.U32 R198, RZ, RZ, R125 ;  /* 0x000000ffffc67224 */ /* 0x000fe400078e007d */
[----:B------:R-:W2:Y:S01]  /*72940*/  LDL.LU.64 R124, [R1+0x6d30] ;  /* 0x006d3000017c7983 */ /* 0x000ea20000300a00 */
[----:B------:R-:W-:Y:S01]  /*72950*/  MOV R122, R41 ;  /* 0x00000029007a7202 */ /* 0x000fe20000000f00 */
[----:B------:R-:W-:Y:S02]  /*72960*/  IMAD.MOV.U32 R123, RZ, RZ, R40 ;  /* 0x000000ffff7b7224 */ /* 0x000fe400078e0028 */
[----:B------:R-:W-:Y:S02]  /*72970*/  IMAD.MOV.U32 R94, RZ, RZ, R109 ;  /* 0x000000ffff5e7224 */ /* 0x000fe400078e006d */
[----:B------:R-:W-:Y:S01]  /*72980*/  IMAD.MOV.U32 R95, RZ, RZ, R108 ;  /* 0x000000ffff5f7224 */ /* 0x000fe200078e006c */
[----:B------:R-:W-:Y:S01]  /*72990*/  MOV R98, R85 ;  /* 0x0000005500627202 */ /* 0x000fe20000000f00 */
[----:B------:R-:W-:Y:S01]  /*729a0*/  IMAD.MOV.U32 R99, RZ, RZ, R84 ;  /* 0x000000ffff637224 */ /* 0x000fe200078e0054 */
[----:B------:R-:W-:Y:S01]  /*729b0*/  MOV R102, R77 ;  /* 0x0000004d00667202 */ /* 0x000fe20000000f00 */
[----:B------:R-:W-:-:S02]  /*729c0*/  IMAD.MOV.U32 R110, RZ, RZ, R101 ;  /* 0x000000ffff6e7224 */ /* 0x000fc400078e0065 */
[----:B------:R-:W-:Y:S02]  /*729d0*/  IMAD.MOV.U32 R111, RZ, RZ, R100 ;  /* 0x000000ffff6f7224 */ /* 0x000fe400078e0064 */
[----:B------:R-:W-:Y:S01]  /*729e0*/  IMAD.MOV.U32 R103, RZ, RZ, R76 ;  /* 0x000000ffff677224 */ /* 0x000fe200078e004c */
[----:B------:R-:W-:Y:S01]  /*729f0*/  MOV R195, R126 ;  /* 0x0000007e00c37202 */ /* 0x000fe20000000f00 */
[----:B------:R-:W-:Y:S02]  /*72a00*/  IMAD.MOV.U32 R100, RZ, RZ, R81 ;  /* 0x000000ffff647224 */ /* 0x000fe400078e0051 */
[----:B------:R-:W-:Y:S01]  /*72a10*/  IMAD.MOV.U32 R194, RZ, RZ, R127 ;  /* 0x000000ffffc27224 */ /* 0x000fe200078e007f */
[----:B----4-:R-:W-:Y:S01]  /*72a20*/  HMMA.1688.F32.TF32 R64, R60, R176, R64 ;  /* 0x000000b03c40723c */ /* 0x010fe20000081040 */
[----:B------:R-:W-:-:S03]  /*72a30*/  IMAD.MOV.U32 R101, RZ, RZ, R80 ;  /* 0x000000ffff657224 */ /* 0x000fc600078e0050 */
[----:B------:R-:W-:Y:S01]  /*72a40*/  STL [R1+0x68cc], R194 ;  /* 0x0068ccc201007387 */ /* 0x000fe20000100800 */
[----:B------:R-:W-:Y:S01]  /*72a50*/  MOV R108, R105 ;  /* 0x00000069006c7202 */ /* 0x000fe20000000f00 */
[----:B------:R-:W-:Y:S01]  /*72a60*/  IMAD.MOV.U32 R109, RZ, RZ, R104 ;  /* 0x000000ffff6d7224 */ /* 0x000fe200078e0068 */
[----:B------:R-:W-:Y:S01]  /*72a70*/  MOV R106, R69 ;  /* 0x00000045006a7202 */ /* 0x000fe20000000f00 */
[----:B------:R-:W-:Y:S01]  /*72a80*/  IMAD.MOV.U32 R107, RZ, RZ, R68 ;  /* 0x000000ffff6b7224 */ /* 0x000fe200078e0044 */
[----:B------:R-:W-:Y:S01]  /*72a90*/  MOV R238, R118 ;  /* 0x0000007600ee7202 */ /* 0x000fe20000000f00 */
[----:B------:R-:W-:Y:S01]  /*72aa0*/  IMAD.MOV.U32 R231, RZ, RZ, R119 ;  /* 0x000000ffffe77224 */ /* 0x000fe200078e0077 */
[----:B------:R-:W-:Y:S01]  /*72ab0*/  MOV R58, R114 ;  /* 0x00000072003a7202 */ /* 0x000fe20000000f00 */
[----:B------:R-:W-:Y:S01]  /*72ac0*/  IMAD.MOV.U32 R59, RZ, RZ, R115 ;  /* 0x000000ffff3b7224 */ /* 0x000fe200078e0073 */
[----:B------:R-:W-:Y:S04]  /*72ad0*/  LDSM.16.M88.4 R84, [R12+UR11+0x18000] ;  /* 0x0180000b0c54783b */ /* 0x000fe80008000200 */
[----:B------:R-:W-:Y:S07]  /*72ae0*/  LDSM.16.M88.4 R76, [R12+UR11+0x19000] ;  /* 0x0190000b0c4c783b */ /* 0x000fee0008000200 */
[----:B-1----:R-:W-:Y:S01]  /*72af0*/  IMAD.MOV.U32 R186, RZ, RZ, R64 ;  /* 0x000000ffffba7224 */ /* 0x002fe200078e0040 */
[----:B------:R-:W-:Y:S01]  /*72b00*/  MOV R175, R66 ;  /* 0x0000004200af7202 */ /* 0x000fe20000000f00 */
[----:B------:R-:W-:-:S02]  /*72b10*/  IMAD.MOV.U32 R178, RZ, RZ, R65 ;  /* 0x000000ffffb27224 */ /* 0x000fc400078e0041 */
[----:B------:R-:W-:Y:S01]  /*72b20*/  IMAD.MOV.U32 R174, RZ, RZ, R67 ;  /* 0x000000ffffae7224 */ /* 0x000fe200078e0043 */
[----:B------:R-:W-:Y:S01]  /*72b30*/  STL [R1+0x68c8], R195 ;  /* 0x0068c8c301007387 */ /* 0x000fe20000100800 */
[----:B------:R-:W-:Y:S01]  /*72b40*/  HMMA.1688.F32.TF32 R64, R60, R172, R244 ;  /* 0x000000ac3c40723c */ /* 0x000fe200000810f4 */
[----:B------:R-:W-:Y:S02]  /*72b50*/  IMAD.MOV.U32 R104, RZ, RZ, R73 ;  /* 0x000000ffff687224 */ /* 0x000fe400078e0049 */
[----:B------:R-:W-:Y:S01]  /*72b60*/  STL [R1+0x68c4], R198 ;  /* 0x0068c4c601007387 */ /* 0x000fe20000100800 */
[----:B------:R-:W-:-:S03]  /*72b70*/  IMAD.MOV.U32 R105, RZ, RZ, R72 ;  /* 0x000000ffff697224 */ /* 0x000fc600078e0048 */
[----:B------:R-:W-:Y:S01]  /*72b80*/  STL [R1+0x68c0], R199 ;  /* 0x0068c0c701007387 */ /* 0x000fe20000100800 */
[----:B---3--:R-:W-:Y:S02]  /*72b90*/  IMAD.MOV.U32 R90, RZ, RZ, R121 ;  /* 0x000000ffff5a7224 */ /* 0x008fe400078e0079 */
[----:B------:R-:W-:-:S14]  /*72ba0*/  IMAD.MOV.U32 R91, RZ, RZ, R120 ;  /* 0x000000ffff5b7224 */ /* 0x000fdc00078e0078 */
[----:B------:R-:W-:Y:S01]  /*72bb0*/  MOV R163, R66 ;  /* 0x0000004200a37202 */ /* 0x000fe20000000f00 */
[----:B------:R-:W-:Y:S01]  /*72bc0*/  IMAD.MOV.U32 R162, RZ, RZ, R67 ;  /* 0x000000ffffa27224 */ /* 0x000fe200078e0043 */
[----:B------:R-:W-:Y:S01]  /*72bd0*/  MOV R118, R113 ;  /* 0x0000007100767202 */ /* 0x000fe20000000f00 */
[----:B------:R-:W-:Y:S01]  /*72be0*/  IMAD.MOV.U32 R119, RZ, RZ, R112 ;  /* 0x000000ffff777224 */ /* 0x000fe200078e0070 */
[----:B------:R-:W-:Y:S01]  /*72bf0*/  MOV R114, R49 ;  /* 0x0000003100727202 */ /* 0x000fe20000000f00 */
[----:B------:R-:W-:Y:S01]  /*72c00*/  IMAD.MOV.U32 R167, RZ, RZ, R64 ;  /* 0x000000ffffa77224 */ /* 0x000fe200078e0040 */
[----:B------:R-:W-:Y:S01]  /*72c10*/  HMMA.1688.F32.TF32 R40, R60, R160, R88 ;  /* 0x000000a03c28723c */ /* 0x000fe20000081058 */
[----:B------:R-:W-:Y:S01]  /*72c20*/  STL.64 [R1+0x6ce0], R162 ;  /* 0x006ce0a201007387 */ /* 0x000fe20000100a00 */
[----:B------:R-:W-:Y:S02]  /*72c30*/  IMAD.MOV.U32 R166, RZ, RZ, R65 ;  /* 0x000000ffffa67224 */ /* 0x000fe400078e0041 */
[----:B------:R-:W-:Y:S01]  /*72c40*/  IMAD.MOV.U32 R120, RZ, RZ, R45 ;  /* 0x000000ffff787224 */ /* 0x000fe200078e002d */
[----:B------:R-:W-:Y:S01]  /*72c50*/  LDSM.16.M88.4 R88, [R12+UR11+0x17800] ;  /* 0x0178000b0c58783b */ /* 0x000fe20008000200 */
[----:B------:R-:W-:-:S03]  /*72c60*/  IMAD.MOV.U32 R115, RZ, RZ, R48 ;  /* 0x000000ffff737224 */ /* 0x000fc600078e0030 */
[----:B------:R-:W-:Y:S04]  /*72c70*/  LDSM.16.M88.4 R80, [R12+UR11+0x18800] ;  /* 0x0188000b0c50783b */ /* 0x000fe80008000200 */
[----:B------:R-:W-:Y:S04]  /*72c80*/  LDSM.16.M88.4 R72, [R12+UR11+0x19800] ;  /* 0x0198000b0c48783b */ /* 0x000fe80008000200 */
[----:B------:R-:W-:Y:S07]  /*72c90*/  LDSM.16.M88.4 R68, [R12+UR11+0x1a000] ;  /* 0x01a0000b0c44783b */ /* 0x000fee0008000200 */
[----:B------:R-:W-:Y:S01]  /*72ca0*/  IMAD.MOV.U32 R158, RZ, RZ, R40 ;  /* 0x000000ffff9e7224 */ /* 0x000fe200078e0028 */
[----:B------:R-:W-:Y:S01]  /*72cb0*/  MOV R210, R42 ;  /* 0x0000002a00d27202 */ /* 0x000fe20000000f00 */
[----:B------:R-:W-:-:S02]  /*72cc0*/  IMAD.MOV.U32 R159, RZ, RZ, R41 ;  /* 0x000000ffff9f7224 */ /* 0x000fc400078e0029 */
[----:B------:R-:W-:Y:S02]  /*72cd0*/  IMAD.MOV.U32 R211, RZ, RZ, R43 ;  /* 0x000000ffffd37224 */ /* 0x000fe400078e002b */
[----:B------:R-:W-:Y:S01]  /*72ce0*/  HMMA.1688.F32.TF32 R40, R60, R156, R92 ;  /* 0x0000009c3c28723c */ /* 0x000fe2000008105c */
[----:B------:R-:W-:Y:S01]  /*72cf0*/  STL.64 [R1+0x6cd8], R160 ;  /* 0x006cd8a001007387 */ /* 0x000fe20000100a00 */
[----:B------:R-:W-:Y:S02]  /*72d00*/  IMAD.MOV.U32 R121, RZ, RZ, R44 ;  /* 0x000000ffff797224 */ /* 0x000fe400078e002c */
[----:B------:R-:W-:Y:S01]  /*72d10*/  IMAD.MOV.U32 R112, RZ, RZ, R53 ;  /* 0x000000ffff707224 */ /* 0x000fe200078e0035 */
[----:B------:R-:W-:-:S15]  /*72d20*/  LDSM.16.M88.4 R92, [R12+UR11+0x17000] ;  /* 0x0170000b0c5c783b */ /* 0x000fde0008000200 */
[----:B------:R-:W-:-:S04]  /*72d30*/  NOP ;  /* 0x0000000000007918 */ /* 0x000fc80000000000 */
[----:B------:R-:W-:Y:S01]  /*72d40*/  IMAD.MOV.U32 R170, RZ, RZ, R40 ;  /* 0x000000ffffaa7224 */ /* 0x000fe200078e0028 */
[----:B------:R-:W-:Y:S01]  /*72d50*/  MOV R206, R42 ;  /* 0x0000002a00ce7202 */ /* 0x000fe20000000f00 */
[----:B------:R-:W-:Y:S02]  /*72d60*/  IMAD.MOV.U32 R171, RZ, RZ, R41 ;  /* 0x000000ffffab7224 */ /* 0x000fe400078e0029 */
[----:B------:R-:W-:Y:S02]  /*72d70*/  IMAD.MOV.U32 R207, RZ, RZ, R43 ;  /* 0x000000ffffcf7224 */ /* 0x000fe400078e002b */
[----:B------:R-:W-:Y:S01]  /*72d80*/  HMMA.1688.F32.TF32 R40, R60, R152, R96 ;  /* 0x000000983c28723c */ /* 0x000fe20000081060 */
[----:B------:R-:W-:Y:S01]  /*72d90*/  STL.64 [R1+0x6cd0], R158 ;  /* 0x006cd09e01007387 */ /* 0x000fe20000100a00 */
[----:B------:R-:W-:-:S03]  /*72da0*/  IMAD.MOV.U32 R113, RZ, RZ, R52 ;  /* 0x000000ffff717224 */ /* 0x000fc600078e0034 */
[----:B------:R-:W-:-:S15]  /*72db0*/  LDSM.16.M88.4 R96, [R12+UR11+0x16800] ;  /* 0x0168000b0c60783b */ /* 0x000fde0008000200 */
[----:B------:R-:W-:-:S04]  /*72dc0*/  NOP ;  /* 0x0000000000007918 */ /* 0x000fc80000000000 */
[----:B------:R-:W-:Y:S01]  /*72dd0*/  IMAD.MOV.U32 R187, RZ, RZ, R40 ;  /* 0x000000ffffbb7224 */ /* 0x000fe200078e0028 */
[----:B------:R-:W-:Y:S01]  /*72de0*/  MOV R202, R42 ;  /* 0x0000002a00ca7202 */ /* 0x000fe20000000f00 */
[----:B------:R-:W-:Y:S02]  /*72df0*/  IMAD.MOV.U32 R190, RZ, RZ, R41 ;  /* 0x000000ffffbe7224 */ /* 0x000fe400078e0029 */
[----:B------:R-:W-:Y:S01]  /*72e00*/  IMAD.MOV.U32 R203, RZ, RZ, R43 ;  /* 0x000000ffffcb7224 */ /* 0x000fe200078e002b */
[----:B------:R-:W-:Y:S01]  /*72e10*/  STL.64 [R1+0x6cc8], R156 ;  /* 0x006cc89c01007387 */ /* 0x000fe20000100a00 */
[C---:B------:R-:W-:Y:S03]  /*72e20*/  HMMA.1688.F32.TF32 R40, R60.reuse, R148, R100 ;  /* 0x000000943c28723c */ /* 0x040fe60000081064 */
[----:B------:R-:W-:Y:S03]  /*72e30*/  LDSM.16.M88.4 R100, [R12+UR11+0x16000] ;  /* 0x0160000b0c64783b */ /* 0x000fe60008000200 */
[----:B------:R-:W-:Y:S01]  /*72e40*/  HMMA.1688.F32.TF32 R64, R60, R168, R248 ;  /* 0x000000a83c40723c */ /* 0x000fe200000810f8 */
[----:B------:R-:W-:-:S15]  /*72e50*/  LDSM.16.M88.4 R52, [R12+UR11+0x1a800] ;  /* 0x01a8000b0c34783b */ /* 0x000fde0008000200 */
[----:B------:R-:W-:-:S01]  /*72e60*/  NOP ;  /* 0x0000000000007918 */ /* 0x000fc20000000000 */
[----:B------:R1:W-:Y:S01]  /*72e70*/  STL.64 [R1+0xef0], R40 ;  /* 0x000ef02801007387 */ /* 0x0003e20000100a00 */
[----:B------:R-:W-:Y:S02]  /*72e80*/  IMAD.MOV.U32 R154, RZ, RZ, R42 ;  /* 0x000000ffff9a7224 */ /* 0x000fe400078e002a */
[----:B------:R-:W-:Y:S02]  /*72e90*/  IMAD.MOV.U32 R155, RZ, RZ, R43 ;  /* 0x000000ffff9b7224 */ /* 0x000fe400078e002b */
[C---:B-1----:R-:W-:Y:S03]  /*72ea0*/  HMMA.1688.F32.TF32 R40, R60.reuse, R144, R104 ;  /* 0x000000903c28723c */ /* 0x042fe60000081068 */
[----:B------:R-:W-:Y:S04]  /*72eb0*/  STL.64 [R1+0x6cc0], R154 ;  /* 0x006cc09a01007387 */ /* 0x000fe80000100a00 */
[----:B------:R-:W-:Y:S01]  /*72ec0*/  STL.64 [R1+0x6cb8], R152 ;  /* 0x006cb89801007387 */ /* 0x000fe20000100a00 */
[----:B------:R-:W-:Y:S01]  /*72ed0*/  IMAD.MOV.U32 R179, RZ, RZ, R64 ;  /* 0x000000ffffb37224 */ /* 0x000fe200078e0040 */
[----:B------:R-:W-:Y:S01]  /*72ee0*/  MOV R182, R66 ;  /* 0x0000004200b67202 */ /* 0x000fe20000000f00 */
[----:B------:R-:W-:Y:S01]  /*72ef0*/  IMAD.MOV.U32 R183, RZ, RZ, R65 ;  /* 0x000000ffffb77224 */ /* 0x000fe200078e0041 */
[----:B------:R-:W-:Y:S01]  /*72f00*/  HMMA.1688.F32.TF32 R48, R60, R140, R108 ;  /* 0x0000008c3c30723c */ /* 0x000fe2000008106c */
[----:B------:R-:W-:Y:S01]  /*72f10*/  IMAD.MOV.U32 R191, RZ, RZ, R67 ;  /* 0x000000ffffbf7224 */ /* 0x000fe200078e0043 */
[----:B------:R-:W-:Y:S01]  /*72f20*/  LDSM.16.M88.4 R108, [R12+UR11+0x15000] ;  /* 0x0150000b0c6c783b */ /* 0x000fe20008000200 */
[----:B------:R-:W-:-:S02]  /*72f30*/  IMAD.MOV.U32 R250, RZ, RZ, R5 ;  /* 0x000000fffffa7224 */ /* 0x000fc400078e0005 */
[----:B------:R-:W-:Y:S01]  /*72f40*/  IMAD.MOV.U32 R251, RZ, RZ, R4 ;  /* 0x000000fffffb7224 */ /* 0x000fe200078e0004 */
[C---:B------:R-:W-:Y:S01]  /*72f50*/  HMMA.1688.F32.TF32 R44, R60.reuse, R136, R112 ;  /* 0x000000883c2c723c */ /* 0x040fe20000081070 */
[----:B------:R-:W1:Y:S04]  /*72f60*/  LDSM.16.M88.4 R4, [R12+UR11+0x12800] ;  /* 0x0128000b0c04783b */ /* 0x000e680008000200 */
[----:B------:R-:W-:Y:S04]  /*72f70*/  LDSM.16.M88.4 R112, [R12+UR11+0x14800] ;  /* 0x0148000b0c70783b */ /* 0x000fe80008000200 */
[----:B------:R-:W-:Y:S04]  /*72f80*/  STL.64 [R1+0xf20], R40 ;  /* 0x000f202801007387 */ /* 0x000fe80000100a00 */
[----:B------:R3:W-:Y:S04]  /*72f90*/  STL.64 [R1+0xf28], R42 ;  /* 0x000f282a01007387 */ /* 0x0007e80000100a00 */
[----:B------:R-:W-:Y:S01]  /*72fa0*/  LDSM.16.M88.4 R104, [R12+UR11+0x15800] ;  /* 0x0158000b0c68783b */ /* 0x000fe20008000200 */
[C---:B---3--:R-:W-:Y:S03]  /*72fb0*/  HMMA.1688.F32.TF32 R40, R60.reuse, R132, R116 ;  /* 0x000000843c28723c */ /* 0x048fe60000081074 */
[----:B------:R-:W-:Y:S03]  /*72fc0*/  LDSM.16.M88.4 R116, [R12+UR11+0x14000] ;  /* 0x0140000b0c74783b */ /* 0x000fe60008000200 */
[----:B------:R-:W-:Y:S01]  /*72fd0*/  HMMA.1688.F32.TF32 R64, R60, R164, R240 ;  /* 0x000000a43c40723c */ /* 0x000fe200000810f0 */
[----:B--2---:R-:W-:Y:S04]  /*72fe0*/  LDS R240, [R124+UR10+0x41000] ;  /* 0x0410000a7cf07984 */ /* 0x004fe80008000800 */
[----:B------:R-:W-:Y:S04]  /*72ff0*/  LDS R242, [R124+UR10+0x41400] ;  /* 0x0414000a7cf27984 */ /* 0x000fe80008000800 */
[----:B------:R-:W-:Y:S04]  /*73000*/  LDS R241, [R125+UR10+0x41000] ;  /* 0x0410000a7df17984 */ /* 0x000fe80008000800 */
[----:B------:R-:W-:Y:S04]  /*73010*/  LDS R243, [R125+UR10+0x41400] ;  /* 0x0414000a7df37984 */ /* 0x000fe80008000800 */
[----:B------:R-:W2:Y:S01]  /*73020*/  LDSM.16.M88.4 R124, [R12+UR11+0x13000] ;  /* 0x0130000b0c7c783b */ /* 0x000ea20008000200 */
[----:B------:R-:W-:Y:S01]  /*73030*/  MOV R130, R40 ;  /* 0x0000002800827202 */ /* 0x000fe20000000f00 */
[----:B------:R-:W-:-:S02]  /*73040*/  IMAD.MOV.U32 R131, RZ, RZ, R41 ;  /* 0x000000ffff837224 */ /* 0x000fc400078e0029 */
[----:B------:R-:W-:Y:S02]  /*73050*/  IMAD.MOV.U32 R134, RZ, RZ, R42 ;  /* 0x000000ffff867224 */ /* 0x000fe400078e002a */
[----:B------:R-:W-:Y:S02]  /*73060*/  IMAD.MOV.U32 R135, RZ, RZ, R43 ;  /* 0x000000ffff877224 */ /* 0x000fe400078e002b */
[----:B------:R-:W-:Y:S01]  /*73070*/  HMMA.1688.F32.TF32 R40, R60, R128, R120 ;  /* 0x000000803c28723c */ /* 0x000fe20000081078 */
[----:B------:R-:W3:Y:S04]  /*73080*/  LDSM.16.M88.4 R120, [R12+UR11+0x13800] ;  /* 0x0138000b0c78783b */ /* 0x000ee80008000200 */
[----:B------:R-:W-:Y:S04]  /*73090*/  STL.64 [R1+0xf40], R48 ;  /* 0x000f403001007387 */ /* 0x000fe80000100a00 */
[----:B------:R-:W-:Y:S04]  /*730a0*/  STL.64 [R1+0xf48], R50 ;  /* 0x000f483201007387 */ /* 0x000fe80000100a00 */
[----:B------:R-:W-:Y:S04]  /*730b0*/  STL.64 [R1+0xf60], R44 ;  /* 0x000f602c01007387 */ /* 0x000fe80000100a00 */
[----:B------:R-:W-:Y:S04]  /*730c0*/  STL.64 [R1+0xf68], R46 ;  /* 0x000f682e01007387 */ /* 0x000fe80000100a00 */
[----:B------:R-:W-:Y:S03]  /*730d0*/  STL.64 [R1+0x6c80], R134 ;  /* 0x006c808601007387 */ /* 0x000fe60000100a00 */
[----:B------:R-:W-:-:S02]  /*730e0*/  IMAD.MOV.U32 R150, RZ, RZ, R41 ;  /* 0x000000ffff967224 */ /* 0x000fc400078e0029 */
[----:B------:R-:W-:Y:S01]  /*730f0*/  IMAD.MOV.U32 R151, RZ, RZ, R42 ;  /* 0x000000ffff977224 */ /* 0x000fe200078e002a */
[----:B------:R-:W-:Y:S01]  /*73100*/  MOV R138, R40 ;  /* 0x00000028008a7202 */ /* 0x000fe20000000f00 */
[----:B------:R-:W-:Y:S01]  /*73110*/  IMAD.MOV.U32 R139, RZ, RZ, R43 ;  /* 0x000000ffff8b7224 */ /* 0x000fe200078e002b */
[----:B------:R4:W-:Y:S04]  /*73120*/  STL.64 [R1+0x6c78], R132 ;  /* 0x006c788401007387 */ /* 0x0009e80000100a00 */
[----:B------:R-:W-:Y:S04]  /*73130*/  STL.64 [R1+0x6cb0], R150 ;  /* 0x006cb09601007387 */ /* 0x000fe80000100a00 */
[----:B------:R-:W3:Y:S04]  /*73140*/  LDSM.16.M88.4 R48, [R12+UR11+0x1b000] ;  /* 0x01b0000b0c30783b */ /* 0x000ee80008000200 */
[----:B------:R-:W-:Y:S01]  /*73150*/  STL.64 [R1+0x6ca8], R148 ;  /* 0x006ca89401007387 */ /* 0x000fe20000100a00 */
[----:B------:R-:W-:-:S03]  /*73160*/  MOV R156, R37 ;  /* 0x00000025009c7202 */ /* 0x000fc60000000f00 */
[----:B------:R-:W-:Y:S01]  /*73170*/  STL.64 [R1+0x6c90], R138 ;  /* 0x006c908a01007387 */ /* 0x000fe20000100a00 */
[----:B------:R-:W-:-:S03]  /*73180*/  IMAD.MOV.U32 R157, RZ, RZ, R36 ;  /* 0x000000ffff9d7224 */ /* 0x000fc600078e0024 */
[----:B------:R-:W3:Y:S04]  /*73190*/  LDSM.16.M88.4 R44, [R12+UR11+0x1b800] ;  /* 0x01b8000b0c2c783b */ /* 0x000ee80008000200 */
[----:B------:R-:W-:Y:S01]  /*731a0*/  STL.64 [R1+0x6c88], R136 ;  /* 0x006c888801007387 */ /* 0x000fe20000100a00 */
[----:B------:R-:W-:-:S03]  /*731b0*/  IMAD.MOV.U32 R158, RZ, RZ, R33 ;  /* 0x000000ffff9e7224 */ /* 0x000fc600078e0021 */
[----:B------:R-:W-:Y:S01]  /*731c0*/  STL.64 [R1+0x6c70], R130 ;  /* 0x006c708201007387 */ /* 0x000fe20000100a00 */
[----:B------:R-:W-:-:S03]  /*731d0*/  IMAD.MOV.U32 R159, RZ, RZ, R32 ;  /* 0x000000ffff9f7224 */ /* 0x000fc600078e0020 */
[----:B------:R-:W3:Y:S04]  /*731e0*/  LDSM.16.M88.4 R40, [R12+UR11+0x1c000] ;  /* 0x01c0000b0c28783b */ /* 0x000ee80008000200 */
[----:B------:R-:W-:Y:S01]  /*731f0*/  STL.64 [R1+0x6c68], R128 ;  /* 0x006c688001007387 */ /* 0x000fe20000100a00 */
[----:B------:R-:W-:-:S03]  /*73200*/  MOV R152, R29 ;  /* 0x0000001d00987202 */ /* 0x000fc60000000f00 */
[----:B-1----:R-:W-:Y:S01]  /*73210*/  STL [R1+0x6768], R6 ;  /* 0x0067680601007387 */ /* 0x002fe20000100800 */
[----:B------:R-:W-:-:S03]  /*73220*/  IMAD.MOV.U32 R153, RZ, RZ, R28 ;  /* 0x000000ffff997224 */ /* 0x000fc600078e001c */
[----:B------:R-:W1:Y:S04]  /*73230*/  LDSM.16.M88.4 R36, [R12+UR11+0x1c800] ;  /* 0x01c8000b0c24783b */ /* 0x000e680008000200 */
[----:B------:R-:W-:Y:S01]  /*73240*/  STL [R1+0x6764], R7 ;  /* 0x0067640701007387 */ /* 0x000fe20000100800 */
[----:B------:R-:W-:-:S03]  /*73250*/  IMAD.MOV.U32 R154, RZ, RZ, R25 ;  /* 0x000000ffff9a7224 */ /* 0x000fc600078e0019 */
[----:B--2---:R-:W-:Y:S01]  /*73260*/  STL [R1+0x675c], R126 ;  /* 0x00675c7e01007387 */ /* 0x004fe20000100800 */
[----:B------:R-:W-:-:S03]  /*73270*/  IMAD.MOV.U32 R155, RZ, RZ, R24 ;  /* 0x000000ffff9b7224 */ /* 0x000fc600078e0018 */
[----:B------:R-:W2:Y:S04]  /*73280*/  LDSM.16.M88.4 R32, [R12+UR11+0x1d000] ;  /* 0x01d0000b0c20783b */ /* 0x000ea80008000200 */
[----:B------:R-:W-:Y:S01]  /*73290*/  STL [R1+0x6758], R127 ;  /* 0x0067587f01007387 */ /* 0x000fe20000100800 */
[----:B----4-:R-:W-:-:S03]  /*732a0*/  MOV R132, R21 ;  /* 0x0000001500847202 */ /* 0x010fc60000000f00 */
[----:B---3--:R-:W-:Y:S01]  /*732b0*/  STL [R1+0x6754], R122 ;  /* 0x0067547a01007387 */ /* 0x008fe20000100800 */
[----:B------:R-:W-:-:S03]  /*732c0*/  IMAD.MOV.U32 R133, RZ, RZ, R20 ;  /* 0x000000ffff857224 */ /* 0x000fc600078e0014 */
[----:B------:R-:W3:Y:S04]  /*732d0*/  LDSM.16.M88.4 R28, [R12+UR11+0x1d800] ;  /* 0x01d8000b0c1c783b */ /* 0x000ee80008000200 */
[----:B------:R-:W-:Y:S01]  /*732e0*/  STL [R1+0x6750], R123 ;  /* 0x0067507b01007387 */ /* 0x000fe20000100800 */
[----:B------:R-:W-:-:S03]  /*732f0*/  IMAD.MOV.U32 R134, RZ, RZ, R17 ;  /* 0x000000ffff867224 */ /* 0x000fc600078e0011 */
[----:B------:R-:W-:Y:S01]  /*73300*/  STL [R1+0x676c], R118 ;  /* 0x00676c7601007387 */ /* 0x000fe20000100800 */
[----:B------:R-:W-:-:S03]  /*73310*/  IMAD.MOV.U32 R135, RZ, RZ, R16 ;  /* 0x000000ffff877224 */ /* 0x000fc600078e0010 */
[----:B------:R-:W4:Y:S04]  /*73320*/  LDSM.16.M88.4 R24, [R12+UR11+0x1e000] ;  /* 0x01e0000b0c18783b */ /* 0x000f280008000200 */
[----:B------:R-:W-:Y:S04]  /*73330*/  STL [R1+0x6760], R119 ;  /* 0x0067607701007387 */ /* 0x000fe80000100800 */
[----:B------:R-:W-:Y:S04]  /*73340*/  STL [R1+0x6774], R114 ;  /* 0x0067747201007387 */ /* 0x000fe80000100800 */
[----:B------:R-:W4:Y:S04]  /*73350*/  LDSM.16.M88.4 R20, [R12+UR11+0x1e800] ;  /* 0x01e8000b0c14783b */ /* 0x000f280008000200 */
[----:B------:R-:W-:Y:S04]  /*73360*/  STL [R1+0x6770], R115 ;  /* 0x0067707301007387 */ /* 0x000fe80000100800 */
[----:B------:R-:W-:Y:S04]  /*73370*/  STL [R1+0x677c], R110 ;  /* 0x00677c6e01007387 */ /* 0x000fe80000100800 */
[----:B------:R-:W4:Y:S04]  /*73380*/  LDSM.16.M88.4 R16, [R12+UR11+0x1f000] ;  /* 0x01f0000b0c10783b */ /* 0x000f280008000200 */
        /* <DEDUP_REMOVED lines=29> */
[----:B-1----:R-:W-:Y:S04]  /*73560*/  STL [R1+0x668c], R38 ;  /* 0x00668c2601007387 */ /* 0x002fe80000100800 */
[----:B------:R-:W-:Y:S04]  /*73570*/  STL [R1+0x6688], R39 ;  /* 0x0066882701007387 */ /* 0x000fe80000100800 */
[----:B--2---:R-:W-:Y:S04]  /*73580*/  STL [R1+0x6694], R34 ;  /* 0x0066942201007387 */ /* 0x004fe80000100800 */
[----:B------:R-:W-:Y:S04]  /*73590*/  STL [R1+0x6690], R35 ;  /* 0x0066902301007387 */ /* 0x000fe80000100800 */
[----:B---3--:R-:W-:Y:S04]  /*735a0*/  STL [R1+0x669c], R30 ;  /* 0x00669c1e01007387 */ /* 0x008fe80000100800 */
[----:B------:R-:W-:Y:S04]  /*735b0*/  STL [R1+0x6698], R31 ;  /* 0x0066981f01007387 */ /* 0x000fe80000100800 */
[----:B----4-:R-:W-:Y:S04]  /*735c0*/  STL [R1+0x66a4], R26 ;  /* 0x0066a41a01007387 */ /* 0x010fe80000100800 */
[----:B------:R-:W-:Y:S04]  /*735d0*/  STL [R1+0x66a0], R27 ;  /* 0x0066a01b01007387 */ /* 0x000fe80000100800 */
[----:B------:R-:W-:Y:S04]  /*735e0*/  STL [R1+0x66ac], R22 ;  /* 0x0066ac1601007387 */ /* 0x000fe80000100800 */
        /* <DEDUP_REMOVED lines=18> */
[----:B------:R-:W4:Y:S01]  /*73710*/  LDL.LU R67, [R1+0x140c] ;  /* 0x00140c0001437983 */ /* 0x000f220000300800 */
[----:B------:R-:W-:Y:S01]  /*73720*/  MOV R248, R9 ;  /* 0x0000000900f87202 */ /* 0x000fe20000000f00 */
[----:B------:R-:W-:-:S02]  /*73730*/  IMAD.MOV.U32 R249, RZ, RZ, R8 ;  /* 0x000000fffff97224 */ /* 0x000fc400078e0008 */
[----:B------:R-:W1:Y:S04]  /*73740*/  LDSM.16.M88.4 R8, [R12+UR11+0x12000] ;  /* 0x0120000b0c08783b */ /* 0x000e680008000200 */
[----:B------:R-:W1:Y:S02]  /*73750*/  LDSM.16.M88.4 R12, [R12+UR11+0x1f800] ;  /* 0x01f8000b0c0c783b */ /* 0x000e640008000200 */
[C---:B-1----:R-:W-:Y:S02]  /*73760*/  HMMA.1688.F32.TF32 R128, R60.reuse, R8, R248 ;  /* 0x000000083c80723c */ /* 0x042fe400000810f8 */
[----:B------:R-:W-:Y:S04]  /*73770*/  STL [R1+0x65fc], R14 ;  /* 0x0065fc0e01007387 */ /* 0x000fe80000100800 */
[----:B------:R-:W-:Y:S04]  /*73780*/  STL [R1+0x65f8], R15 ;  /* 0x0065f80f01007387 */ /* 0x000fe80000100800 */
[----:B------:R-:W3:Y:S04]  /*73790*/  LDL.LU R248, [R1+0x13e0] ;  /* 0x0013e00001f87983 */ /* 0x000ee80000300800 */
[----:B------:R-:W3:Y:S04]  /*737a0*/  LDL.LU R249, [R1+0x13e4] ;  /* 0x0013e40001f97983 */ /* 0x000ee80000300800 */
[----:B------:R-:W3:Y:S04]  /*737b0*/  LDL.LU R250, [R1+0x13e8] ;  /* 0x0013e80001fa7983 */ /* 0x000ee80000300800 */
[----:B------:R-:W3:Y:S02]  /*737c0*/  LDL.LU R251, [R1+0x13ec] ;  /* 0x0013ec0001fb7983 */ /* 0x000ee40000300800 */
[----:B------:R-:W-:Y:S01]  /*737d0*/  MOV R142, R128 ;  /* 0x00000080008e7202 */ /* 0x000fe20000000f00 */
[----:B------:R-:W-:Y:S01]  /*737e0*/  IMAD.MOV.U32 R143, RZ, RZ, R131 ;  /* 0x000000ffff8f7224 */ /* 0x000fe200078e0083 */
[----:B------:R-:W-:Y:S01]  /*737f0*/  HMMA.1688.F32.TF32 R132, R60, R4, R132 ;  /* 0x000000043c84723c */ /* 0x000fe20000081084 */
[----:B------:R-:W-:-:S03]  /*73800*/  IMAD.MOV.U32 R146, RZ, RZ, R129 ;  /* 0x000000ffff927224 */ /* 0x000fc600078e0081 */
[----:B------:R-:W-:Y:S01]  /*73810*/  STL.64 [R1+0x6ca0], R142 ;  /* 0x006ca08e01007387 */ /* 0x000fe20000100a00 */
[----:B------:R-:W-:-:S03]  /*73820*/  IMAD.MOV.U32 R147, RZ, RZ, R130 ;  /* 0x000000ffff937224 */ /* 0x000fc600078e0082 */
[----:B------:R-:W-:Y:S01]  /*73830*/  STL.64 [R1+0x6c98], R140 ;  /* 0x006c988c01007387 */ /* 0x000fe20000100a00 */
[C---:B------:R-:W-:Y:S03]  /*73840*/  HMMA.1688.F32.TF32 R128, R60.reuse, R124, R152 ;  /* 0x0000007c3c80723c */ /* 0x040fe60000081098 */
[----:B------:R-:W-:Y:S04]  /*73850*/  STL.64 [R1+0x6c60], R10 ;  /* 0x006c600a01007387 */ /* 0x000fe80000100a00 */
[----:B------:R1:W-:Y:S02]  /*73860*/  STL.64 [R1+0x6c58], R8 ;  /* 0x006c580801007387 */ /* 0x0003e40000100a00 */
[----:B-1----:R-:W-:Y:S05]  /*73870*/  HMMA.1688.F32.TF32 R8, R60, R120, R156 ;  /* 0x000000783c08723c */ /* 0x002fea000008109c */
[----:B------:R-:W-:Y:S04]  /*73880*/  STL.64 [R1+0x1140], R132 ;  /* 0x0011408401007387 */ /* 0x000fe80000100a00 */
[----:B------:R-:W-:Y:S05]  /*73890*/  STL.64 [R1+0x1148], R134 ;  /* 0x0011488601007387 */ /* 0x000fea0000100a00 */
[----:B------:R-:W-:Y:S04]  /*738a0*/  STL.64 [R1+0x1130], R128 ;  /* 0x0011308001007387 */ /* 0x000fe80000100a00 */
[----:B------:R-:W-:Y:S05]  /*738b0*/  STL.64 [R1+0x1138], R130 ;  /* 0x0011388201007387 */ /* 0x000fea0000100a00 */
[----:B------:R2:W-:Y:S01]  /*738c0*/  STL.64 [R1+0x1120], R8 ;  /* 0x0011200801007387 */ /* 0x0005e20000100a00 */
[----:B------:R-:W-:Y:S01]  /*738d0*/  MOV R90, R10 ;  /* 0x0000000a005a7202 */ /* 0x000fe20000000f00 */
[----:B------:R-:W-:-:S04]  /*738e0*/  IMAD.MOV.U32 R91, RZ, RZ, R11 ;  /* 0x000000ffff5b7224 */ /* 0x000fc800078e000b */
[----:B------:R1:W-:Y:S04]  /*738f0*/  STL [R1+0x67ac], R90 ;  /* 0x0067ac5a01007387 */ /* 0x0003e80000100800 */
[----:B------:R1:W-:Y:S01]  /*73900*/  STL [R1+0x67a8], R91 ;  /* 0x0067a85b01007387 */ /* 0x0003e20000100800 */
[----:B--2---:R-:W-:-:S15]  /*73910*/  HMMA.1688.F32.TF32 R8, R60, R116, R160 ;  /* 0x000000743c08723c */ /* 0x004fde00000810a0 */
[----:B------:R-:W-:-:S09]  /*73920*/  NOP ;  /* 0x0000000000007918 */ /* 0x000fd20000000000 */
[----:B------:R-:W-:Y:S01]  /*73930*/  IMAD.MOV.U32 R94, RZ, RZ, R8 ;  /* 0x000000ffff5e7224 */ /* 0x000fe200078e0008 */
[----:B------:R-:W-:Y:S01]  /*73940*/  MOV R98, R10 ;  /* 0x0000000a00627202 */ /* 0x000fe20000000f00 */
[----:B------:R-:W-:Y:S02]  /*73950*/  IMAD.MOV.U32 R95, RZ, RZ, R9 ;  /* 0x000000ffff5f7224 */ /* 0x000fe400078e0009 */
[----:B------:R-:W-:Y:S02]  /*73960*/  IMAD.MOV.U32 R99, RZ, RZ, R11 ;  /* 0x000000ffff637224 */ /* 0x000fe400078e000b */
[----:B----4-:R-:W-:Y:S03]  /*73970*/  HMMA.1688.F32.TF32 R8, R60, R112, R64 ;  /* 0x000000703c08723c */ /* 0x010fe60000081040 */
[----:B------:R-:W-:Y:S04]  /*73980*/  STL [R1+0x67bc], R99 ;  /* 0x0067bc6301007387 */ /* 0x000fe80000100800 */
[----:B------:R-:W-:Y:S04]  /*73990*/  STL [R1+0x67b8], R98 ;  /* 0x0067b86201007387 */ /* 0x000fe80000100800 */
[----:B------:R-:W-:Y:S04]  /*739a0*/  STL [R1+0x67b4], R95 ;  /* 0x0067b45f01007387 */ /* 0x000fe80000100800 */
[----:B------:R-:W-:Y:S08]  /*739b0*/  STL [R1+0x67b0], R94 ;  /* 0x0067b05e01007387 */ /* 0x000ff00000100800 */
[----:B------:R3:W-:Y:S01]  /*739c0*/  STL.64 [R1+0x1108], R10 ;  /* 0x0011080a01007387 */ /* 0x0007e20000100a00 */
[----:B-1----:R-:W-:-:S02]  /*739d0*/  IMAD.MOV.U32 R90, RZ, RZ, R8 ;  /* 0x000000ffff5a7224 */ /* 0x002fc400078e0008 */
[----:B------:R-:W-:Y:S02]  /*739e0*/  IMAD.MOV.U32 R91, RZ, RZ, R9 ;  /* 0x000000ffff5b7224 */ /* 0x000fe400078e0009 */
[----:B---3--:R-:W-:Y:S03]  /*739f0*/  HMMA.1688.F32.TF32 R8, R60, R108, R244 ;  /* 0x0000006c3c08723c */ /* 0x008fe600000810f4 */
[----:B------:R-:W-:Y:S04]  /*73a00*/  STL [R1+0x67c4], R91 ;  /* 0x0067c45b01007387 */ /* 0x000fe80000100800 */
[----:B------:R-:W-:-:S15]  /*73a10*/  STL [R1+0x67c0], R90 ;  /* 0x0067c05a01007387 */ /* 0x000fde0000100800 */
[----:B------:R-:W-:-:S02]  /*73a20*/  NOP ;  /* 0x0000000000007918 */ /* 0x000fc40000000000 */
[----:B------:R-:W-:Y:S01]  /*73a30*/  IMAD.MOV.U32 R103, RZ, RZ, R9 ;  /* 0x000000ffff677224 */ /* 0x000fe200078e0009 */
[----:B------:R-:W-:Y:S01]  /*73a40*/  MOV R102, R8 ;  /* 0x0000000800667202 */ /* 0x000fe20000000f00 */
[----:B------:R-:W-:Y:S02]  /*73a50*/  IMAD.MOV.U32 R106, RZ, RZ, R10 ;  /* 0x000000ffff6a7224 */ /* 0x000fe400078e000a */
[----:B------:R-:W-:Y:S01]  /*73a60*/  IMAD.MOV.U32 R107, RZ, RZ, R11 ;  /* 0x000000ffff6b7224 */ /* 0x000fe200078e000b */
[----:B------:R-:W-:Y:S04]  /*73a70*/  STL [R1+0x67cc], R103 ;  /* 0x0067cc6701007387 */ /* 0x000fe80000100800 */
[----:B------:R-:W-:Y:S01]  /*73a80*/  STL [R1+0x67c8], R102 ;  /* 0x0067c86601007387 */ /* 0x000fe20000100800 */
[----:B------:R-:W-:Y:S03]  /*73a90*/  HMMA.1688.F32.TF32 R8, R60, R104, R248 ;  /* 0x000000683c08723c */ /* 0x000fe600000810f8 */
        /* <DEDUP_REMOVED lines=28> */
[----:B------:R-:W-:-:S02]  /*73c60*/  IMAD.MOV.U32 R114, RZ, RZ, R10 ;  /* 0x000000ffff727224 */ /* 0x000fc400078e000a */
[----:B------:R-:W-:Y:S01]  /*73c70*/  IMAD.MOV.U32 R115, RZ, RZ, R11 ;  /* 0x000000ffff737224 */ /* 0x000fe200078e000b */
[----:B------:R-:W-:Y:S01]  /*73c80*/  MOV R110, R8 ;  /* 0x00000008006e7202 */ /* 0x000fe20000000f00 */
[----:B------:R-:W-:-:S03]  /*73c90*/  IMAD.MOV.U32 R111, RZ, RZ, R9 ;  /* 0x000000ffff6f7224 */ /* 0x000fc600078e0009 */
[----:B------:R-:W-:Y:S04]  /*73ca0*/  STL.64 [R1+0x6c50], R114 ;  /* 0x006c507201007387 */ /* 0x000fe80000100a00 */
[----:B------:R-:W-:Y:S04]  /*73cb0*/  STL.64 [R1+0x6c48], R112 ;  /* 0x006c487001007387 */ /* 0x000fe80000100a00 */
[----:B------:R-:W-:Y:S04]  /*73cc0*/  STL.64 [R1+0x6c40], R110 ;  /* 0x006c406e01007387 */ /* 0x000fe80000100a00 */
[----:B------:R-:W-:Y:S04]  /*73cd0*/  STL.64 [R1+0x6c38], R108 ;  /* 0x006c386c01007387 */ /* 0x000fe80000100a00 */
[----:B------:R-:W-:Y:S04]  /*73ce0*/  STL.64 [R1+0x6c30], R106 ;  /* 0x006c306a01007387 */ /* 0x000fe80000100a00 */
[----:B------:R1:W-:Y:S01]  /*73cf0*/  STL.64 [R1+0x6c28], R104 ;  /* 0x006c286801007387 */ /* 0x0003e20000100a00 */
[----:B--2---:R-:W-:Y:S03]  /*73d00*/  HMMA.1688.F32.TF32 R8, R60, R100, R248 ;  /* 0x000000643c08723c */ /* 0x004fe600000810f8 */
[----:B------:R-:W2:Y:S04]  /*73d10*/  LDL.LU R248, [R1+0x990] ;  /* 0x0009900001f87983 */ /* 0x000ea80000300800 */
[----:B------:R-:W2:Y:S04]  /*73d20*/  LDL.LU R249, [R1+0x994] ;  /* 0x0009940001f97983 */ /* 0x000ea80000300800 */
[----:B------:R-:W2:Y:S04]  /*73d30*/  LDL.LU R250, [R1+0x998] ;  /* 0x0009980001fa7983 */ /* 0x000ea80000300800 */
[----:B------:R-:W2:Y:S09]  /*73d40*/  LDL.LU R251, [R1+0x99c] ;  /* 0x00099c0001fb7983 */ /* 0x000eb20000300800 */
[----:B------:R-:W-:Y:S01]  /*73d50*/  MOV R99, R8 ;  /* 0x0000000800637202 */ /* 0x000fe20000000f00 */
[----:B------:R-:W-:-:S02]  /*73d60*/  IMAD.MOV.U32 R98, RZ, RZ, R9 ;  /* 0x000000ffff627224 */ /* 0x000fc400078e0009 */
[----:B------:R-:W-:Y:S02]  /*73d70*/  IMAD.MOV.U32 R95, RZ, RZ, R10 ;  /* 0x000000ffff5f7224 */ /* 0x000fe400078e000a */
[----:B------:R-:W-:Y:S02]  /*73d80*/  IMAD.MOV.U32 R94, RZ, RZ, R11 ;  /* 0x000000ffff5e7224 */ /* 0x000fe400078e000b */
[----:B----4-:R-:W-:-:S15]  /*73d90*/  HMMA.1688.F32.TF32 R8, R60, R96, R132 ;  /* 0x000000603c08723c */ /* 0x010fde0000081084 */
[----:B------:R-:W-:-:S09]  /*73da0*/  NOP ;  /* 0x0000000000007918 */ /* 0x000fd20000000000 */
[----:B------:R-:W-:Y:S01]  /*73db0*/  MOV R118, R8 ;  /* 0x0000000800767202 */ /* 0x000fe20000000f00 */
[----:B------:R-:W-:Y:S02]  /*73dc0*/  IMAD.MOV.U32 R6, RZ, RZ, R9 ;  /* 0x000000ffff067224 */ /* 0x000fe400078e0009 */
[----:B------:R-:W-:Y:S02]  /*73dd0*/  IMAD.MOV.U32 R7, RZ, RZ, R10 ;  /* 0x000000ffff077224 */ /* 0x000fe400078e000a */
[----:B------:R-:W-:Y:S02]  /*73de0*/  IMAD.MOV.U32 R119, RZ, RZ, R11 ;  /* 0x000000ffff777224 */ /* 0x000fe400078e000b */
[----:B---3--:R-:W-:Y:S01]  /*73df0*/  HMMA.1688.F32.TF32 R8, R60, R92, R64 ;  /* 0x0000005c3c08723c */ /* 0x008fe20000081040 */
[----:B------:R-:W3:Y:S04]  /*73e00*/  LDL.LU R64, [R1+0x980] ;  /* 0x0009800001407983 */ /* 0x000ee80000300800 */
[----:B------:R-:W3:Y:S04]  /*73e10*/  LDL.LU R65, [R1+0x984] ;  /* 0x0009840001417983 */ /* 0x000ee80000300800 */
[----:B------:R-:W3:Y:S04]  /*73e20*/  LDL.LU R66, [R1+0x988] ;  /* 0x0009880001427983 */ /* 0x000ee80000300800 */
[----:B------:R-:W3:Y:S11]  /*73e30*/  LDL.LU R67, [R1+0x98c] ;  /* 0x00098c0001437983 */ /* 0x000ef60000300800 */
[----:B------:R-:W-:Y:S01]  /*73e40*/  MOV R126, R8 ;  /* 0x00000008007e7202 */ /* 0x000fe20000000f00 */
[----:B------:R-:W-:-:S02]  /*73e50*/  IMAD.MOV.U32 R127, RZ, RZ, R9 ;  /* 0x000000ffff7f7224 */ /* 0x000fc400078e0009 */
[----:B------:R-:W-:Y:S02]  /*73e60*/  IMAD.MOV.U32 R122, RZ, RZ, R10 ;  /* 0x000000ffff7a7224 */ /* 0x000fe400078e000a */
[----:B------:R-:W-:Y:S02]  /*73e70*/  IMAD.MOV.U32 R123, RZ, RZ, R11 ;  /* 0x000000ffff7b7224 */ /* 0x000fe400078e000b */
[C---:B------:R-:W-:Y:S06]  /*73e80*/  HMMA.1688.F32.TF32 R8, R60.reuse, R88, R152 ;  /* 0x000000583c08723c */ /* 0x040fec0000081098 */
[----:B-1----:R-:W-:-:S15]  /*73e90*/  HMMA.1688.F32.TF32 R104, R60, R84, R156 ;  /* 0x000000543c68723c */ /* 0x002fde000008109c */
[----:B------:R-:W-:-:S03]  /*73ea0*/  NOP ;  /* 0x0000000000007918 */ /* 0x000fc60000000000 */
[----:B------:R-:W-:Y:S01]  /*73eb0*/  MOV R103, R8 ;  /* 0x0000000800677202 */ /* 0x000fe20000000f00 */
[----:B------:R-:W-:Y:S02]  /*73ec0*/  IMAD.MOV.U32 R102, RZ, RZ, R9 ;  /* 0x000000ffff667224 */ /* 0x000fe400078e0009 */
[----:B------:R-:W-:Y:S02]  /*73ed0*/  IMAD.MOV.U32 R91, RZ, RZ, R10 ;  /* 0x000000ffff5b7224 */ /* 0x000fe400078e000a */
[----:B------:R-:W-:Y:S02]  /*73ee0*/  IMAD.MOV.U32 R90, RZ, RZ, R11 ;  /* 0x000000ffff5a7224 */ /* 0x000fe400078e000b */
[----:B------:R-:W-:Y:S01]  /*73ef0*/  HMMA.1688.F32.TF32 R8, R60, R80, R244 ;  /* 0x000000503c08723c */ /* 0x000fe200000810f4 */
[----:B------:R-:W4:Y:S04]  /*73f00*/  LDL.LU R244, [R1+0x970] ;  /* 0x0009700001f47983 */ /* 0x000f280000300800 */
[----:B------:R-:W-:Y:S04]  /*73f10*/  STL.64 [R1+0x1090], R104 ;  /* 0x0010906801007387 */ /* 0x000fe80000100a00 */
[----:B------:R-:W-:-:S14]  /*73f20*/  STL.64 [R1+0x1098], R106 ;  /* 0x0010986a01007387 */ /* 0x000fdc0000100a00 */
[----:B------:R-:W-:Y:S04]  /*73f30*/  STL.64 [R1+0x1080], R8 ;  /* 0x0010800801007387 */ /* 0x000fe80000100a00 */
[----:B------:R1:W-:Y:S04]  /*73f40*/  STL.64 [R1+0x1088], R10 ;  /* 0x0010880a01007387 */ /* 0x0003e80000100a00 */
[----:B------:R-:W4:Y:S04]  /*73f50*/  LDL.LU R245, [R1+0x974] ;  /* 0x0009740001f57983 */ /* 0x000f280000300800 */
[----:B------:R-:W4:Y:S04]  /*73f60*/  LDL.LU R246, [R1+0x978] ;  /* 0x0009780001f67983 */ /* 0x000f280000300800 */
[----:B------:R-:W4:Y:S01]  /*73f70*/  LDL.LU R247, [R1+0x97c] ;  /* 0x00097c0001f77983 */ /* 0x000f220000300800 */
[----:B-1----:R-:W-:-:S15]  /*73f80*/  HMMA.1688.F32.TF32 R8, R60, R76, R160 ;  /* 0x0000004c3c08723c */ /* 0x002fde00000810a0 */
[----:B------:R-:W-:-:S09]  /*73f90*/  NOP ;  /* 0x0000000000007918 */ /* 0x000fd20000000000 */
[----:B------:R-:W-:Y:S02]  /*73fa0*/  IMAD.MOV.U32 R71, RZ, RZ, R11 ;  /* 0x000000ffff477224 */ /* 0x000fe400078e000b */
[----:B------:R-:W-:Y:S01]  /*73fb0*/  IMAD.MOV.U32 R70, RZ, RZ, R10 ;  /* 0x000000ffff467224 */ /* 0x000fe200078e000a */
[----:B------:R-:W-:Y:S01]  /*73fc0*/  MOV R75, R8 ;  /* 0x00000008004b7202 */ /* 0x000fe20000000f00 */
[----:B------:R-:W-:Y:S01]  /*73fd0*/  IMAD.MOV.U32 R55, RZ, RZ, R9 ;  /* 0x000000ffff377224 */ /* 0x000fe200078e0009 */
[----:B------:R-:W-:Y:S04]  /*73fe0*/  STL [R1+0x66c4], R71 ;  /* 0x0066c44701007387 */ /* 0x000fe80000100800 */
[----:B------:R-:W-:Y:S04]  /*73ff0*/  STL [R1+0x66c0], R70 ;  /* 0x0066c04601007387 */ /* 0x000fe80000100800 */
[----:B------:R1:W-:Y:S04]  /*74000*/  STL [R1+0x66bc], R55 ;  /* 0x0066bc3701007387 */ /* 0x0003e80000100800 */
[----:B------:R1:W-:Y:S01]  /*74010*/  STL [R1+0x66b8], R75 ;  /* 0x0066b84b01007387 */ /* 0x0003e20000100800 */
        /* <DEDUP_REMOVED lines=8> */
[----:B------:R-:W-:-:S05]  /*740a0*/  IMAD.MOV.U32 R79, RZ, RZ, R11 ;  /* 0x000000ffff4f7224 */ /* 0x000fca00078e000b */
[----:B------:R-:W-:Y:S01]  /*740b0*/  STL [R1+0x66d4], R79 ;  /* 0x0066d44f01007387 */ /* 0x000fe20000100800 */
[----:B---3--:R-:W-:Y:S03]  /*740c0*/  HMMA.1688.F32.TF32 R8, R60, R68, R64 ;  /* 0x000000443c08723c */ /* 0x008fe60000081040 */
[----:B------:R-:W-:Y:S04]  /*740d0*/  STL [R1+0x66d0], R78 ;  /* 0x0066d04e01007387 */ /* 0x000fe80000100800 */
[----:B------:R3:W-:Y:S04]  /*740e0*/  STL [R1+0x66cc], R74 ;  /* 0x0066cc4a01007387 */ /* 0x0007e80000100800 */
[----:B------:R3:W-:-:S13]  /*740f0*/  STL [R1+0x66c8], R54 ;  /* 0x0066c83601007387 */ /* 0x0007da0000100800 */
[----:B------:R-:W-:Y:S02]  /*74100*/  IMAD.MOV.U32 R83, RZ, RZ, R11 ;  /* 0x000000ffff537224 */ /* 0x000fe400078e000b */
[----:B------:R-:W-:Y:S01]  /*74110*/  IMAD.MOV.U32 R82, RZ, RZ, R10 ;  /* 0x000000ffff527224 */ /* 0x000fe200078e000a */
[----:B------:R-:W-:Y:S01]  /*74120*/  MOV R50, R8 ;  /* 0x0000000800327202 */ /* 0x000fe20000000f00 */
[----:B------:R-:W-:Y:S01]  /*74130*/  IMAD.MOV.U32 R51, RZ, RZ, R9 ;  /* 0x000000ffff337224 */ /* 0x000fe200078e0009 */
[----:B------:R-:W-:Y:S04]  /*74140*/  STL [R1+0x66e4], R83 ;  /* 0x0066e45301007387 */ /* 0x000fe80000100800 */
[----:B------:R-:W-:Y:S04]  /*74150*/  STL [R1+0x66e0], R82 ;  /* 0x0066e05201007387 */ /* 0x000fe80000100800 */
[----:B------:R3:W-:Y:S04]  /*74160*/  STL [R1+0x66dc], R51 ;  /* 0x0066dc3301007387 */ /* 0x0007e80000100800 */
        /* <DEDUP_REMOVED lines=9> */
[----:B----4-:R-:W-:-:S15]  /*74200*/  HMMA.1688.F32.TF32 R8, R60, R52, R244 ;  /* 0x000000343c08723c */ /* 0x010fde00000810f4 */
[----:B------:R-:W-:-:S09]  /*74210*/  NOP ;  /* 0x0000000000007918 */ /* 0x000fd20000000000 */
[----:B------:R-:W-:Y:S02]  /*74220*/  IMAD.MOV.U32 R19, RZ, RZ, R11 ;  /* 0x000000ffff137224 */ /* 0x000fe400078e000b */
[----:B------:R-:W-:Y:S01]  /*74230*/  IMAD.MOV.U32 R18, RZ, RZ, R10 ;  /* 0x000000ffff127224 */ /* 0x000fe200078e000a */
[----:B-1----:R-:W-:Y:S01]  /*74240*/  MOV R55, R8 ;  /* 0x0000000800377202 */ /* 0x002fe20000000f00 */
[----:B------:R-:W-:Y:S01]  /*74250*/  IMAD.MOV.U32 R75, RZ, RZ, R9 ;  /* 0x000000ffff4b7224 */ /* 0x000fe200078e0009 */
[----:B------:R-:W-:Y:S04]  /*74260*/  STL [R1+0x66f4], R19 ;  /* 0x0066f41301007387 */ /* 0x000fe80000100800 */
[----:B------:R-:W-:Y:S04]  /*74270*/  STL [R1+0x66f0], R18 ;  /* 0x0066f01201007387 */ /* 0x000fe80000100800 */
[----:B------:R1:W-:Y:S04]  /*74280*/  STL [R1+0x66ec], R75 ;  /* 0x0066ec4b01007387 */ /* 0x0003e80000100800 */
        /* <DEDUP_REMOVED lines=9> */
[----:B--2---:R-:W-:Y:S03]  /*74320*/  HMMA.1688.F32.TF32 R8, R60, R48, R248 ;  /* 0x000000303c08723c */ /* 0x004fe600000810f8 */
        /* <DEDUP_REMOVED lines=8> */
[----:B------:R-:W-:Y:S01]  /*743b0*/  MOV R22, R8 ;  /* 0x0000000800167202 */ /* 0x000fe20000000f00 */
[----:B------:R-:W-:-:S02]  /*743c0*/  IMAD.MOV.U32 R23, RZ, RZ, R9 ;  /* 0x000000ffff177224 */ /* 0x000fc400078e0009 */
[----:B------:R-:W-:Y:S02]  /*743d0*/  IMAD.MOV.U32 R26, RZ, RZ, R10 ;  /* 0x000000ffff1a7224 */ /* 0x000fe400078e000a */
[----:B------:R-:W-:Y:S02]  /*743e0*/  IMAD.MOV.U32 R27, RZ, RZ, R11 ;  /* 0x000000ffff1b7224 */ /* 0x000fe400078e000b */
[----:B---3--:R-:W-:-:S15]  /*743f0*/  HMMA.1688.F32.TF32 R8, R60, R44, R152 ;  /* 0x0000002c3c08723c */ /* 0x008fde0000081098 */
[----:B------:R-:W-:-:S09]  /*74400*/  NOP ;  /* 0x0000000000007918 */ /* 0x000fd20000000000 */
[----:B------:R-:W-:Y:S01]  /*74410*/  MOV R30, R8 ;  /* 0x00000008001e7202 */ /* 0x000fe20000000f00 */
[----:B------:R-:W-:Y:S02]  /*74420*/  IMAD.MOV.U32 R31, RZ, RZ, R9 ;  /* 0x000000ffff1f7224 */ /* 0x000fe400078e0009 */
[----:B------:R-:W-:Y:S02]  /*74430*/  IMAD.MOV.U32 R34, RZ, RZ, R10 ;  /* 0x000000ffff227224 */ /* 0x000fe400078e000a */
[----:B------:R-:W-:Y:S02]  /*74440*/  IMAD.MOV.U32 R35, RZ, RZ, R11 ;  /* 0x000000ffff237224 */ /* 0x000fe400078e000b */
[----:B------:R-:W-:-:S15]  /*74450*/  HMMA.1688.F32.TF32 R8, R60, R40, R156 ;  /* 0x000000283c08723c */ /* 0x000fde000008109c */
[----:B------:R-:W-:-:S09]  /*74460*/  NOP ;  /* 0x0000000000007918 */ /* 0x000fd20000000000 */
[----:B------:R-:W-:Y:S01]  /*74470*/  MOV R38, R8 ;  /* 0x0000000800267202 */ /* 0x000fe20000000f00 */
[----:B------:R-:W-:Y:S02]  /*74480*/  IMAD.MOV.U32 R39, RZ, RZ, R9 ;  /* 0x000000ffff277224 */ /* 0x000fe400078e0009 */
        /* <DEDUP_REMOVED lines=13> */
[----:B------:R-:W-:Y:S01]  /*74560*/  IMAD.MOV.U32 R78, RZ, RZ, R11 ;  /* 0x000000ffff4e7224 */ /* 0x000fe200078e000b */
[----:B------:R-:W-:Y:S04]  /*74570*/  STL [R1+0x6704], R27 ;  /* 0x0067041b01007387 */ /* 0x000fe80000100800 */
[----:B------:R-:W-:Y:S04]  /*74580*/  STL [R1+0x6700], R26 ;  /* 0x0067001a01007387 */ /* 0x000fe80000100800 */
[----:B------:R-:W-:Y:S04]  /*74590*/  STL [R1+0x66fc], R23 ;  /* 0x0066fc1701007387 */ /* 0x000fe80000100800 */
[----:B------:R-:W-:Y:S04]  /*745a0*/  STL [R1+0x66f8], R22 ;  /* 0x0066f81601007387 */ /* 0x000fe80000100800 */
[----:B------:R-:W-:Y:S04]  /*745b0*/  STL [R1+0x670c], R31 ;  /* 0x00670c1f01007387 */ /* 0x000fe80000100800 */
[----:B------:R-:W-:Y:S04]  /*745c0*/  STL [R1+0x6708], R30 ;  /* 0x0067081e01007387 */ /* 0x000fe80000100800 */
[----:B------:R-:W-:Y:S04]  /*745d0*/  STL.64 [R1+0x6c10], R42 ;  /* 0x006c102a01007387 */ /* 0x000fe80000100a00 */
[----:B------:R3:W-:Y:S04]  /*745e0*/  STL.64 [R1+0x6c08], R40 ;  /* 0x006c082801007387 */ /* 0x0007e80000100a00 */
[----:B------:R-:W-:Y:S04]  /*745f0*/  STL.64 [R1+0x6c20], R38 ;  /* 0x006c202601007387 */ /* 0x000fe80000100a00 */
[----:B------:R4:W-:Y:S04]  /*74600*/  STL.64 [R1+0x6c18], R36 ;  /* 0x006c182401007387 */ /* 0x0009e80000100a00 */
[----:B------:R-:W4:Y:S04]  /*74610*/  LDL.LU R132, [R1+0x1d0] ;  /* 0x0001d00001847983 */ /* 0x000f280000300800 */
[----:B------:R-:W4:Y:S04]  /*74620*/  LDL.LU R133, [R1+0x1d4] ;  /* 0x0001d40001857983 */ /* 0x000f280000300800 */
[----:B------:R-:W4:Y:S04]  /*74630*/  LDL.LU R134, [R1+0x1d8] ;  /* 0x0001d80001867983 */ /* 0x000f280000300800 */
[----:B------:R-:W4:Y:S04]  /*74640*/  LDL.LU R135, [R1+0x1dc] ;  /* 0x0001dc0001877983 */ /* 0x000f280000300800 */
[----:B------:R-:W4:Y:S01]  /*74650*/  LDL.LU R136, [R1+0x1f0] ;  /* 0x0001f00001887983 */ /* 0x000f220000300800 */
[----:B------:R-:W-:-:S03]  /*74660*/  MOV R129, R0 ;  /* 0x0000000000817202 */ /* 0x000fc60000000f00 */
[----:B------:R-:W4:Y:S04]  /*74670*/  LDL.LU R137, [R1+0x1f4] ;  /* 0x0001f40001897983 */ /* 0x000f280000300800 */
[----:B------:R-:W4:Y:S04]  /*74680*/  LDL.LU R138, [R1+0x1f8] ;  /* 0x0001f800018a7983 */ /* 0x000f280000300800 */
[----:B------:R-:W4:Y:S04]  /*74690*/  LDL.LU R139, [R1+0x1fc] ;  /* 0x0001fc00018b7983 */ /* 0x000f280000300800 */
[----:B------:R-:W4:Y:S01]  /*746a0*/  LDL R128, [R1] ;  /* 0x0000000001807983 */ /* 0x000f220000100800 */
[----:B--2---:R-:W-:Y:S03]  /*746b0*/  HMMA.1688.F32.TF32 R8, R60, R28, R244 ;  /* 0x0000001c3c08723c */ /* 0x004fe600000810f4 */
[----:B------:R-:W2:-:S15]  /*746c0*/  LDL.LU R0, [R1+0x6d2c] ;  /* 0x006d2c0001007983 */ /* 0x000e9e0000300800 */
[----:B------:R-:W-:-:S06]  /*746d0*/  NOP ;  /* 0x0000000000007918 */ /* 0x000fcc0000000000 */
[----:B-1----:R-:W-:Y:S01]  /*746e0*/  MOV R75, R8 ;  /* 0x00000008004b7202 */ /* 0x002fe20000000f00 */
        /* <DEDUP_REMOVED lines=8> */
[----:B------:R-:W3:Y:S01]  /*74770*/  LDL.LU R2, [R1+0x6d28] ;  /* 0x006d280001027983 */ /* 0x000ee20000300800 */
[----:B------:R-:W-:-:S03]  /*74780*/  IMAD.MOV.U32 R9, RZ, RZ, R252 ;  /* 0x000000ffff097224 */ /* 0x000fc600078e00fc */
[----:B------:R-:W4:Y:S04]  /*74790*/  LDL.LU R252, [R1+0x6d24] ;  /* 0x006d240001fc7983 */ /* 0x000f280000300800 */
[----:B------:R-:W4:Y:S04]  /*747a0*/  LDL.LU R112, [R1+0x210] ;  /* 0x0002100001707983 */ /* 0x000f280000300800 */
[----:B------:R-:W4:Y:S04]  /*747b0*/  LDL.LU R113, [R1+0x214] ;  /* 0x0002140001717983 */ /* 0x000f280000300800 */
[----:B------:R-:W4:Y:S04]  /*747c0*/  LDL.LU R114, [R1+0x218] ;  /* 0x0002180001727983 */ /* 0x000f280000300800 */
[----:B------:R-:W4:Y:S04]  /*747d0*/  LDL.LU R115, [R1+0x21c] ;  /* 0x00021c0001737983 */ /* 0x000f280000300800 */
[----:B------:R-:W4:Y:S01]  /*747e0*/  LDL R108, [R1+0x20] ;  /* 0x00002000016c7983 */ /* 0x000f220000100800 */
[----:B--2---:R-:W-:-:S03]  /*747f0*/  IMAD.MOV.U32 R109, RZ, RZ, R0 ;  /* 0x000000ffff6d7224 */ /* 0x004fc600078e0000 */
[----:B------:R-:W2:Y:S04]  /*74800*/  LDL.LU R0, [R1+0x6d20] ;  /* 0x006d200001007983 */ /* 0x000ea80000300800 */
[----:B------:R-:W2:Y:S04]  /*74810*/  LDL.LU R104, [R1+0x220] ;  /* 0x0002200001687983 */ /* 0x000ea80000300800 */
[----:B------:R-:W2:Y:S04]  /*74820*/  LDL.LU R105, [R1+0x224] ;  /* 0x0002240001697983 */ /* 0x000ea80000300800 */
[----:B------:R-:W2:Y:S04]  /*74830*/  LDL.LU R106, [R1+0x228] ;  /* 0x00022800016a7983 */ /* 0x000ea80000300800 */
[----:B------:R-:W2:Y:S01]  /*74840*/  LDL.LU R107, [R1+0x22c] ;  /* 0x00022c00016b7983 */ /* 0x000ea20000300800 */
[----:B---3--:R-:W-:Y:S01]  /*74850*/  IMAD.MOV.U32 R41, RZ, RZ, R2 ;  /* 0x000000ffff297224 */ /* 0x008fe200078e0002 */
[----:B----4-:R-:W-:-:S02]  /*74860*/  MOV R40, R252 ;  /* 0x000000fc00287202 */ /* 0x010fc40000000f00 */
[----:B------:R-:W3:Y:S04]  /*74870*/  LDL.LU R252, [R1+0x6d1c] ;  /* 0x006d1c0001fc7983 */ /* 0x000ee80000300800 */
        /* <DEDUP_REMOVED lines=37> */
[C---:B--2---:R-:W-:Y:S06]  /*74ad0*/  HMMA.1688.F32.TF32 R64, R60.reuse, R20, R64 ;  /* 0x000000143c40723c */ /* 0x044fec0000081040 */
[----:B---3--:R-:W-:-:S15]  /*74ae0*/  HMMA.1688.F32.TF32 R248, R60, R16, R248 ;  /* 0x000000103cf8723c */ /* 0x008fde00000810f8 */
[----:B------:R-:W-:-:S03]  /*74af0*/  NOP ;  /* 0x0000000000007918 */ /* 0x000fc60000000000 */
[----:B------:R-:W-:Y:S01]  /*74b00*/  MOV R19, R66 ;  /* 0x0000004200137202 */ /* 0x000fe20000000f00 */
[----:B------:R-:W-:Y:S02]  /*74b10*/  IMAD.MOV.U32 R18, RZ, RZ, R67 ;  /* 0x000000ffff127224 */ /* 0x000fe400078e0043 */
[----:B------:R-:W-:Y:S01]  /*74b20*/  IMAD.MOV.U32 R23, RZ, RZ, R64 ;  /* 0x000000ffff177224 */ /* 0x000fe200078e0040 */
[----:B------:R-:W2:Y:S01]  /*74b30*/  LDL.LU.64 R66, [R1+0x6d10] ;  /* 0x006d100001427983 */ /* 0x000ea20000300a00 */
[----:B------:R-:W-:-:S03]  /*74b40*/  IMAD.MOV.U32 R22, RZ, RZ, R65 ;  /* 0x000000ffff167224 */ /* 0x000fc600078e0041 */
[----:B------:R-:W3:Y:S01]  /*74b50*/  LDL.LU.64 R64, [R1+0x6d08] ;  /* 0x006d080001407983 */ /* 0x000ee20000300a00 */
[----:B------:R-:W-:Y:S01]  /*74b60*/  MOV R27, R250 ;  /* 0x000000fa001b7202 */ /* 0x000fe20000000f00 */
[----:B------:R-:W-:Y:S02]  /*74b70*/  IMAD.MOV.U32 R26, RZ, RZ, R251 ;  /* 0x000000ffff1a7224 */ /* 0x000fe400078e00fb */
[----:B------:R-:W-:Y:S01]  /*74b80*/  IMAD.MOV.U32 R31, RZ, RZ, R248 ;  /* 0x000000ffff1f7224 */ /* 0x000fe200078e00f8 */
[----:B------:R-:W2:Y:S01]  /*74b90*/  LDL.LU.64 R250, [R1+0x6d00] ;  /* 0x006d000001fa7983 */ /* 0x000ea20000300a00 */
[----:B------:R-:W-:-:S03]  /*74ba0*/  IMAD.MOV.U32 R30, RZ, RZ, R249 ;  /* 0x000000ffff1e7224 */ /* 0x000fc600078e00f9 */
[----:B------:R-:W3:Y:S01]  /*74bb0*/  LDL.LU.64 R248, [R1+0x6cf8] ;  /* 0x006cf80001f87983 */ /* 0x000ee20000300a00 */
[----:B----4-:R-:W-:Y:S03]  /*74bc0*/  HMMA.1688.F32.TF32 R60, R60, R12, R244 ;  /* 0x0000000c3c3c723c */ /* 0x010fe600000810f4 */
[----:B------:R-:W4:Y:S04]  /*74bd0*/  LDL.LU.64 R246, [R1+0x6cf0] ;  /* 0x006cf00001f67983 */ /* 0x000f280000300a00 */
[----:B------:R-:W4:Y:S01]  /*74be0*/  LDL.LU.64 R244, [R1+0x6ce8] ;  /* 0x006ce80001f47983 */ /* 0x000f220000300a00 */
[----:B------:R-:W-:Y:S01]  /*74bf0*/  HMMA.1688.F32.TF32 R36, R240, R40, R36 ;  /* 0x00000028f024723c */ /* 0x000fe20000081024 */
[----:B------:R-:W-:-:S05]  /*74c00*/  IMAD.MOV.U32 R86, RZ, RZ, R10 ;  /* 0x000000ffff567224 */ /* 0x000fca00078e000a */
[----:B------:R-:W-:Y:S09]  /*74c10*/  HMMA.1688.F32.TF32 R40, R240, R8, R112 ;  /* 0x00000008f028723c */ /* 0x000ff20000081070 */
[----:B------:R-:W-:Y:S04]  /*74c20*/  STL.64 [R1+0xf90], R60 ;  /* 0x000f903c01007387 */ /* 0x000fe80000100a00 */
[----:B------:R1:W-:Y:S04]  /*74c30*/  STL.64 [R1+0xf98], R62 ;  /* 0x000f983e01007387 */ /* 0x0003e80000100a00 */
[----:B------:R-:W-:Y:S01]  /*74c40*/  STL.64 [R1+0xf70], R36 ;  /* 0x000f702401007387 */ /* 0x000fe20000100a00 */
[----:B------:R-:W-:-:S03]  /*74c50*/  IMAD.MOV.U32 R87, RZ, RZ, R11 ;  /* 0x000000ffff577224 */ /* 0x000fc600078e000b */
[----:B------:R1:W-:Y:S02]  /*74c60*/  STL.64 [R1+0xf78], R38 ;  /* 0x000f782601007387 */ /* 0x0003e40000100a00 */
[C---:B-1----:R-:W-:Y:S06]  /*74c70*/  HMMA.1688.F32.TF32 R60, R240.reuse, R108, R104 ;  /* 0x0000006cf03c723c */ /* 0x042fec0000081068 */
[----:B------:R-:W-:-:S15]  /*74c80*/  HMMA.1688.F32.TF32 R36, R240, R128, R140 ;  /* 0x00000080f024723c */ /* 0x000fde000008108c */
[----:B------:R-:W-:-:S02]  /*74c90*/  NOP ;  /* 0x0000000000007918 */ /* 0x000fc40000000000 */
[----:B------:R-:W-:Y:S04]  /*74ca0*/  STL.64 [R1+0xf50], R60 ;  /* 0x000f503c01007387 */ /* 0x000fe80000100a00 */
[----:B------:R-:W-:Y:S04]  /*74cb0*/  STL.64 [R1+0xf58], R62 ;  /* 0x000f583e01007387 */ /* 0x000fe80000100a00 */
[----:B------:R-:W-:Y:S04]  /*74cc0*/  STL.64 [R1+0xf30], R40 ;  /* 0x000f302801007387 */ /* 0x000fe80000100a00 */
[----:B------:R-:W-:Y:S01]  /*74cd0*/  STL.64 [R1+0xf38], R42 ;  /* 0x000f382a01007387 */ /* 0x000fe20000100a00 */
[C---:B---3--:R-:W-:Y:S03]  /*74ce0*/  HMMA.1688.F32.TF32 R8, R240.reuse, R248, R136 ;  /* 0x000000f8f008723c */ /* 0x048fe60000081088 */
[----:B--2---:R-:W-:Y:S04]  /*74cf0*/  STL.64 [R1+0x6bc0], R250 ;  /* 0x006bc0fa01007387 */ /* 0x004fe80000100a00 */
[----:B------:R-:W-:Y:S04]  /*74d00*/  STL.64 [R1+0xf10], R36 ;  /* 0x000f102401007387 */ /* 0x000fe80000100a00 */
[----:B------:R-:W-:Y:S04]  /*74d10*/  STL.64 [R1+0xf18], R38 ;  /* 0x000f182601007387 */ /* 0x000fe80000100a00 */
[----:B------:R-:W-:Y:S08]  /*74d20*/  STL.64 [R1+0x6bb8], R248 ;  /* 0x006bb8f801007387 */ /* 0x000ff00000100a00 */
[----:B------:R-:W-:Y:S04]  /*74d30*/  STL.64 [R1+0xf00], R8 ;  /* 0x000f000801007387 */ /* 0x000fe80000100a00 */
[----:B------:R4:W-:Y:S02]  /*74d40*/  STL.64 [R1+0xf08], R10 ;  /* 0x000f080a01007387 */ /* 0x0009e40000100a00 */
[----:B----4-:R-:W-:Y:S02]  /*74d50*/  HMMA.1688.F32.TF32 R8, R240, R244, R148 ;  /* 0x000000f4f008723c */ /* 0x010fe40000081094 */
[----:B------:R-:W-:Y:S04]  /*74d60*/  STL.64 [R1+0x6bb0], R246 ;  /* 0x006bb0f601007387 */ /* 0x000fe80000100a00 */
[----:B------:R-:W-:-:S15]  /*74d70*/  STL.64 [R1+0x6ba8], R244 ;  /* 0x006ba8f401007387 */ /* 0x000fde0000100a00 */
[----:B------:R-:W-:-:S02]  /*74d80*/  NOP ;  /* 0x0000000000007918 */ /* 0x000fc40000000000 */
[----:B------:R-:W-:Y:S04]  /*74d90*/  STL.64 [R1+0xee0], R8 ;  /* 0x000ee00801007387 */ /* 0x000fe80000100a00 */
[----:B------:R1:W-:Y:S02]  /*74da0*/  STL.64 [R1+0xee8], R10 ;  /* 0x000ee80a01007387 */ /* 0x0003e40000100a00 */
[----:B-1----:R-:W-:Y:S02]  /*74db0*/  HMMA.1688.F32.TF32 R8, R240, R64, R132 ;  /* 0x00000040f008723c */ /* 0x002fe40000081084 */
        /* <DEDUP_REMOVED lines=18> */
[----:B------:R-:W2:-:S15]  /*74ee0*/  LDL.LU R160, [R1+0xa0] ;  /* 0x0000a00001a07983 */ /* 0x000e9e0000300800 */
[----:B------:R-:W-:-:S06]  /*74ef0*/  NOP ;  /* 0x0000000000007918 */ /* 0x000fcc0000000000 */
        /* <DEDUP_REMOVED lines=66> */
[----:B------:R-:W-:Y:S04]  /*75320*/  STL.64 [R1+0x6bd8], R232 ;  /* 0x006bd8e801007387 */ /* 0x000fe80000100a00 */
[----:B------:R-:W-:Y:S04]  /*75330*/  STL.64 [R1+0x6bf0], R230 ;  /* 0x006bf0e601007387 */ /* 0x000fe80000100a00 */
[----:B------:R-:W-:Y:S01]  /*75340*/  STL.64 [R1+0x6be8], R228 ;  /* 0x006be8e401007387 */ /* 0x000fe20000100a00 */
[----:B----4-:R-:W-:-:S15]  /*75350*/  HMMA.1688.F32.TF32 R56, R240, R228, R248 ;  /* 0x000000e4f038723c */ /* 0x010fde00000810f8 */
[----:B------:R-:W-:-:S08]  /*75360*/  NOP ;  /* 0x0000000000007918 */ /* 0x000fd00000000000 */
[----:B------:R-:W-:Y:S04]  /*75370*/  STL.64 [R1+0xe40], R56 ;  /* 0x000e403801007387 */ /* 0x000fe80000100a00 */
[----:B------:R2:W-:Y:S02]  /*75380*/  STL.64 [R1+0xe48], R58 ;  /* 0x000e483a01007387 */ /* 0x0005e40000100a00 */
[C---:B--2---:R-:W-:Y:S06]  /*75390*/  HMMA.1688.F32.TF32 R56, R240.reuse, R224, R60 ;  /* 0x000000e0f038723c */ /* 0x044fec000008103c */
[----:B---3--:R-:W-:-:S15]  /*753a0*/  HMMA.1688.F32.TF32 R36, R240, R220, R36 ;  /* 0x000000dcf024723c */ /* 0x008fde0000081024 */
[----:B------:R-:W-:-:S02]  /*753b0*/  NOP ;  /* 0x0000000000007918 */ /* 0x000fc40000000000 */
[----:B------:R-:W-:Y:S01]  /*753c0*/  STL [R1+0xe20], R56 ;  /* 0x000e203801007387 */ /* 0x000fe20000100800 */
[----:B------:R-:W-:Y:S02]  /*753d0*/  IMAD.MOV.U32 R15, RZ, RZ, R58 ;  /* 0x000000ffff0f7224 */ /* 0x000fe400078e003a */
[----:B------:R-:W-:Y:S01]  /*753e0*/  IMAD.MOV.U32 R14, RZ, RZ, R57 ;  /* 0x000000ffff0e7224 */ /* 0x000fe200078e0039 */
[----:B------:R1:W-:Y:S04]  /*753f0*/  STL [R1+0xe2c], R59 ;  /* 0x000e2c3b01007387 */ /* 0x0003e80000100800 */
[----:B------:R-:W-:Y:S04]  /*75400*/  STL.64 [R1+0x6c00], R226 ;  /* 0x006c00e201007387 */ /* 0x000fe80000100a00 */
[----:B------:R-:W-:Y:S01]  /*75410*/  STL.64 [R1+0x6bf8], R224 ;  /* 0x006bf8e001007387 */ /* 0x000fe20000100a00 */
[C---:B-1----:R-:W-:Y:S03]  /*75420*/  HMMA.1688.F32.TF32 R56, R240.reuse, R216, R40 ;  /* 0x000000d8f038723c */ /* 0x042fe60000081028 */
[----:B------:R1:W-:Y:S03]  /*75430*/  STL [R1+0x6604], R15 ;  /* 0x0066040f01007387 */ /* 0x0003e60000100800 */
[C---:B------:R-:W-:Y:S01]  /*75440*/  HMMA.1688.F32.TF32 R40, R240.reuse, R212, R104 ;  /* 0x000000d4f028723c */ /* 0x040fe20000081068 */
[----:B-1----:R-:W2:Y:S04]  /*75450*/  LDL R15, [R1+0x2974] ;  /* 0x00297400010f7983 */ /* 0x002ea80000100800 */
[----:B------:R1:W-:Y:S04]  /*75460*/  STL [R1+0x6600], R14 ;  /* 0x0066000e01007387 */ /* 0x0003e80000100800 */
[----:B-1----:R-:W3:Y:S04]  /*75470*/  LDL R14, [R1+0x44] ;  /* 0x00004400010e7983 */ /* 0x002ee80000100800 */
[----:B------:R-:W-:Y:S04]  /*75480*/  STL.64 [R1+0xe00], R36 ;  /* 0x000e002401007387 */ /* 0x000fe80000100a00 */
[----:B------:R1:W-:Y:S02]  /*75490*/  STL.64 [R1+0xe08], R38 ;  /* 0x000e082601007387 */ /* 0x0003e40000100a00 */
[C---:B-1----:R-:W-:Y:S02]  /*754a0*/  HMMA.1688.F32.TF32 R36, R240.reuse, R208, R108 ;  /* 0x000000d0f024723c */ /* 0x042fe4000008106c */
[----:B------:R-:W-:Y:S04]  /*754b0*/  STL.64 [R1+0xde0], R56 ;  /* 0x000de03801007387 */ /* 0x000fe80000100a00 */
[----:B------:R1:W-:Y:S04]  /*754c0*/  STL.64 [R1+0xde8], R58 ;  /* 0x000de83a01007387 */ /* 0x0003e80000100a00 */
[----:B------:R-:W-:Y:S04]  /*754d0*/  STL.64 [R1+0xdc0], R40 ;  /* 0x000dc02801007387 */ /* 0x000fe80000100a00 */
[----:B------:R4:W-:Y:S01]  /*754e0*/  STL.64 [R1+0xdc8], R42 ;  /* 0x000dc82a01007387 */ /* 0x0009e20000100a00 */
[C---:B-1----:R-:W-:Y:S08]  /*754f0*/  HMMA.1688.F32.TF32 R56, R240.reuse, R204, R112 ;  /* 0x000000ccf038723c */ /* 0x042ff00000081070 */
[----:B------:R-:W-:Y:S01]  /*75500*/  STL.64 [R1+0xda0], R36 ;  /* 0x000da02401007387 */ /* 0x000fe20000100a00 */
[C---:B----4-:R-:W-:Y:S03]  /*75510*/  HMMA.1688.F32.TF32 R40, R240.reuse, R200, R8 ;  /* 0x000000c8f028723c */ /* 0x050fe60000081008 */
[----:B------:R1:W-:Y:S03]  /*75520*/  STL.64 [R1+0xda8], R38 ;  /* 0x000da82601007387 */ /* 0x0003e60000100a00 */
[C---:B------:R-:W-:Y:S06]  /*75530*/  HMMA.1688.F32.TF32 R8, R240.reuse, R192, R128 ;  /* 0x000000c0f008723c */ /* 0x040fec0000081080 */
[C---:B-1----:R-:W-:Y:S02]  /*75540*/  HMMA.1688.F32.TF32 R36, R240.reuse, R196, R140 ;  /* 0x000000c4f024723c */ /* 0x042fe4000008108c */
[----:B------:R-:W-:Y:S04]  /*75550*/  STL.64 [R1+0xd80], R56 ;  /* 0x000d803801007387 */ /* 0x000fe80000100a00 */
[----:B------:R-:W-:Y:S05]  /*75560*/  STL.64 [R1+0xd88], R58 ;  /* 0x000d883a01007387 */ /* 0x000fea0000100a00 */
        /* <DEDUP_REMOVED lines=8> */
[C---:B-1----:R-:W-:Y:S02]  /*755f0*/  HMMA.1688.F32.TF32 R8, R240.reuse, R188, R136 ;  /* 0x000000bcf008723c */ /* 0x042fe40000081088 */
[----:B------:R-:W-:Y:S04]  /*75600*/  STL.64 [R1+0x6b70], R190 ;  /* 0x006b70be01007387 */ /* 0x000fe80000100a00 */
[----:B------:R-:W-:Y:S01]  /*75610*/  STL.64 [R1+0x6b68], R188 ;  /* 0x006b68bc01007387 */ /* 0x000fe20000100a00 */
[----:B------:R-:W-:-:S15]  /*75620*/  HMMA.1688.F32.TF32 R40, R240, R184, R148 ;  /* 0x000000b8f028723c */ /* 0x000fde0000081094 */
[----:B------:R-:W-:-:S01]  /*75630*/  NOP ;  /* 0x0000000000007918 */ /* 0x000fc20000000000 */
[----:B------:R-:W-:Y:S04]  /*75640*/  STL.64 [R1+0xd40], R8 ;  /* 0x000d400801007387 */ /* 0x000fe80000100a00 */
[----:B------:R1:W-:Y:S02]  /*75650*/  STL.64 [R1+0xd48], R10 ;  /* 0x000d480a01007387 */ /* 0x0003e40000100a00 */
[C---:B-1----:R-:W-:Y:S02]  /*75660*/  HMMA.1688.F32.TF32 R8, R240.reuse, R180, R132 ;  /* 0x000000b4f008723c */ /* 0x042fe40000081084 */
[----:B------:R-:W-:Y:S04]  /*75670*/  STL.64 [R1+0xd30], R40 ;  /* 0x000d302801007387 */ /* 0x000fe80000100a00 */
[C---:B------:R-:W-:Y:S01]  /*75680*/  HMMA.1688.F32.TF32 R36, R240.reuse, R176, R152 ;  /* 0x000000b0f024723c */ /* 0x040fe20000081098 */
[----:B------:R1:W-:Y:S05]  /*75690*/  STL.64 [R1+0xd38], R42 ;  /* 0x000d382a01007387 */ /* 0x0003ea0000100a00 */
[C---:B-1----:R-:W-:Y:S11]  /*756a0*/  HMMA.1688.F32.TF32 R40, R240.reuse, R172, R156 ;  /* 0x000000acf028723c */ /* 0x042ff6000008109c */
[----:B------:R-:W-:Y:S04]  /*756b0*/  STL.64 [R1+0xd20], R8 ;  /* 0x000d200801007387 */ /* 0x000fe80000100a00 */
[----:B------:R1:W-:Y:S02]  /*756c0*/  STL.64 [R1+0xd28], R10 ;  /* 0x000d280a01007387 */ /* 0x0003e40000100a00 */
[C---:B-1----:R-:W-:Y:S02]  /*756d0*/  HMMA.1688.F32.TF32 R8, R240.reuse, R168, R160 ;  /* 0x000000a8f008723c */ /* 0x042fe400000810a0 */
[----:B------:R1:W-:Y:S04]  /*756e0*/  STL.64 [R1+0xd10], R36 ;  /* 0x000d102401007387 */ /* 0x0003e80000100a00 */
[----:B------:R4:W-:Y:S04]  /*756f0*/  STL.64 [R1+0xd18], R38 ;  /* 0x000d182601007387 */ /* 0x0009e80000100a00 */
[----:B-1----:R-:W2:Y:S04]  /*75700*/  LDL.LU R36, [R1+0x2c0] ;  /* 0x0002c00001247983 */ /* 0x002ea80000300800 */
[----:B------:R-:W-:Y:S04]  /*75710*/  STL.64 [R1+0xd00], R40 ;  /* 0x000d002801007387 */ /* 0x000fe80000100a00 */
[----:B------:R-:W-:Y:S05]  /*75720*/  STL.64 [R1+0xd08], R42 ;  /* 0x000d082a01007387 */ /* 0x000fea0000100a00 */
[----:B------:R1:W-:Y:S04]  /*75730*/  STL.64 [R1+0xcf0], R8 ;  /* 0x000cf00801007387 */ /* 0x0003e80000100a00 */
[----:B------:R1:W-:Y:S04]  /*75740*/  STL.64 [R1+0xcf8], R10 ;  /* 0x000cf80a01007387 */ /* 0x0003e80000100a00 */
        /* <DEDUP_REMOVED lines=122> */
[----:B------:R-:W2:Y:S01]  /*75ef0*/  LDL.LU.64 R148, [R1+0x6ca8] ;  /* 0x006ca80001947983 */ /* 0x000ea20000300a00 */
[C---:B------:R-:W-:Y:S06]  /*75f00*/  HMMA.1688.F32.TF32 R140, R240.reuse, R144, R140 ;  /* 0x00000090f08c723c */ /* 0x040fec000008108c */
[----:B--2---:R-:W-:-:S15]  /*75f10*/  HMMA.1688.F32.TF32 R60, R240, R148, R60 ;  /* 0x00000094f03c723c */ /* 0x004fde000008103c */
[----:B------:R-:W-:-:S08]  /*75f20*/  NOP ;  /* 0x0000000000007918 */ /* 0x000fd00000000000 */
[----:B------:R-:W-:Y:S04]  /*75f30*/  STL.64 [R1+0xca0], R60 ;  /* 0x000ca03c01007387 */ /* 0x000fe80000100a00 */
[----:B------:R-:W-:Y:S04]  /*75f40*/  STL.64 [R1+0xca8], R62 ;  /* 0x000ca83e01007387 */ /* 0x000fe80000100a00 */
[----:B------:R-:W-:Y:S04]  /*75f50*/  STL.64 [R1+0xc90], R140 ;  /* 0x000c908c01007387 */ /* 0x000fe80000100a00 */
[----:B------:R1:W-:Y:S01]  /*75f60*/  STL.64 [R1+0xc98], R142 ;  /* 0x000c988e01007387 */ /* 0x0003e20000100a00 */
[C---:B------:R-:W-:Y:S03]  /*75f70*/  HMMA.1688.F32.TF32 R108, R240.reuse, R4, R108 ;  /* 0x00000004f06c723c */ /* 0x040fe6000008106c */
[----:B------:R-:W-:Y:S03]  /*75f80*/  LDS R60, [R14+UR10+0x41080] ;  /* 0x0410800a0e3c7984 */ /* 0x000fe60008000800 */
[C---:B------:R-:W-:Y:S01]  /*75f90*/  HMMA.1688.F32.TF32 R104, R240.reuse, R124, R104 ;  /* 0x0000007cf068723c */ /* 0x040fe20000081068 */
[----:B------:R-:W-:Y:S04]  /*75fa0*/  LDS R62, [R14+UR10+0x41480] ;  /* 0x0414800a0e3e7984 */ /* 0x000fe80008000800 */
[----:B-1----:R-:W2:Y:S04]  /*75fb0*/  LDL.LU.64 R142, [R1+0x6ca0] ;  /* 0x006ca000018e7983 */ /* 0x002ea80000300a00 */
[----:B------:R-:W3:Y:S01]  /*75fc0*/  LDL.LU.64 R140, [R1+0x6c98] ;  /* 0x006c9800018c7983 */ /* 0x000ee20000300a00 */
[C---:B------:R-:W-:Y:S03]  /*75fd0*/  HMMA.1688.F32.TF32 R188, R240.reuse, R120, R188 ;  /* 0x00000078f0bc723c */ /* 0x040fe600000810bc */
[----:B------:R-:W-:Y:S03]  /*75fe0*/  LDS R61, [R15+UR10+0x41080] ;  /* 0x0410800a0f3d7984 */ /* 0x000fe60008000800 */
[C---:B------:R-:W-:Y:S01]  /*75ff0*/  HMMA.1688.F32.TF32 R56, R240.reuse, R96, R56 ;  /* 0x00000060f038723c */ /* 0x040fe20000081038 */
[----:B------:R-:W1:Y:S05]  /*76000*/  LDS R63, [R15+UR10+0x41480] ;  /* 0x0414800a0f3f7984 */ /* 0x000e6a0008000800 */
        /* <DEDUP_REMOVED lines=17> */
[----:B------:R-:W3:Y:S02]  /*76120*/  LDL.LU.64 R128, [R1+0x6c68] ;  /* 0x006c680001807983 */ /* 0x000ee40000300a00 */
        /* <DEDUP_REMOVED lines=11> */
[----:B------:R-:W2:Y:S04]  /*761e0*/  LDL.LU.64 R112, [R1+0x6c48] ;  /* 0x006c480001707983 */ /* 0x000ea80000300a00 */
[----:B------:R-:W-:Y:S04]  /*761f0*/  STL.64 [R1+0xa70], R108 ;  /* 0x000a706c01007387 */ /* 0x000fe80000100a00 */
[----:B------:R1:W-:Y:S04]  /*76200*/  STL.64 [R1+0xa78], R110 ;  /* 0x000a786e01007387 */ /* 0x0003e80000100a00 */
[----:B-1----:R-:W3:Y:S04]  /*76210*/  LDL.LU.64 R110, [R1+0x6c40] ;  /* 0x006c4000016e7983 */ /* 0x002ee80000300a00 */
[----:B------:R-:W4:Y:S04]  /*76220*/  LDL.LU.64 R108, [R1+0x6c38] ;  /* 0x006c3800016c7983 */ /* 0x000f280000300a00 */
[----:B------:R-:W-:Y:S04]  /*76230*/  STL.64 [R1+0xa60], R104 ;  /* 0x000a606801007387 */ /* 0x000fe80000100a00 */
[----:B------:R1:W-:Y:S04]  /*76240*/  STL.64 [R1+0xa68], R106 ;  /* 0x000a686a01007387 */ /* 0x0003e80000100a00 */
[----:B-1----:R-:W3:Y:S04]  /*76250*/  LDL.LU.64 R106, [R1+0x6c30] ;  /* 0x006c3000016a7983 */ /* 0x002ee80000300a00 */
[----:B------:R-:W3:Y:S04]  /*76260*/  LDL.LU.64 R104, [R1+0x6c28] ;  /* 0x006c280001687983 */ /* 0x000ee80000300a00 */
[----:B------:R-:W-:Y:S04]  /*76270*/  STL.64 [R1+0xa50], R188 ;  /* 0x000a50bc01007387 */ /* 0x000fe80000100a00 */
[----:B------:R1:W-:Y:S02]  /*76280*/  STL.64 [R1+0xa58], R190 ;  /* 0x000a58be01007387 */ /* 0x0003e40000100a00 */
[----:B-1----:R-:W-:-:S15]  /*76290*/  HMMA.1688.F32.TF32 R188, R240, R116, R192 ;  /* 0x00000074f0bc723c */ /* 0x002fde00000810c0 */
[----:B------:R-:W-:-:S08]  /*762a0*/  NOP ;  /* 0x0000000000007918 */ /* 0x000fd00000000000 */
[----:B------:R-:W-:Y:S04]  /*762b0*/  STL.64 [R1+0xa40], R188 ;  /* 0x000a40bc01007387 */ /* 0x000fe80000100a00 */
[----:B------:R-:W-:Y:S01]  /*762c0*/  STL.64 [R1+0xa48], R190 ;  /* 0x000a48be01007387 */ /* 0x000fe20000100a00 */
[C---:B------:R-:W-:Y:S06]  /*762d0*/  HMMA.1688.F32.TF32 R36, R240.reuse, R80, R36 ;  /* 0x00000050f024723c */ /* 0x040fec0000081024 */
[C---:B--2---:R-:W-:Y:S06]  /*762e0*/  HMMA.1688.F32.TF32 R192, R240.reuse, R112, R224 ;  /* 0x00000070f0c0723c */ /* 0x044fec00000810e0 */
[----:B----4-:R-:W-:-:S15]  /*762f0*/  HMMA.1688.F32.TF32 R224, R240, R108, R228 ;  /* 0x0000006cf0e0723c */ /* 0x010fde00000810e4 */
[----:B------:R-:W-:-:S02]  /*76300*/  NOP ;  /* 0x0000000000007918 */ /* 0x000fc40000000000 */
[----:B------:R-:W-:Y:S04]  /*76310*/  STL.64 [R1+0xa30], R192 ;  /* 0x000a30c001007387 */ /* 0x000fe80000100a00 */
[----:B------:R1:W-:Y:S02]  /*76320*/  STL.64 [R1+0xa38], R194 ;  /* 0x000a38c201007387 */ /* 0x0003e40000100a00 */
[C---:B-1----:R-:W-:Y:S06]  /*76330*/  HMMA.1688.F32.TF32 R192, R240.reuse, R100, R236 ;  /* 0x00000064f0c0723c */ /* 0x042fec00000810ec */
[----:B---3--:R-:W-:Y:S01]  /*76340*/  HMMA.1688.F32.TF32 R188, R240, R104, R232 ;  /* 0x00000068f0bc723c */ /* 0x008fe200000810e8 */
[----:B------:R-:W-:Y:S04]  /*76350*/  STL.64 [R1+0xa20], R224 ;  /* 0x000a20e001007387 */ /* 0x000fe80000100a00 */
[----:B------:R-:W-:-:S15]  /*76360*/  STL.64 [R1+0xa28], R226 ;  /* 0x000a28e201007387 */ /* 0x000fde0000100a00 */
[----:B------:R-:W-:-:S03]  /*76370*/  NOP ;  /* 0x0000000000007918 */ /* 0x000fc60000000000 */
[----:B------:R-:W-:Y:S04]  /*76380*/  STL.64 [R1+0xa10], R188 ;  /* 0x000a10bc01007387 */ /* 0x000fe80000100a00 */
[----:B------:R1:W-:Y:S04]  /*76390*/  STL.64 [R1+0xa18], R190 ;  /* 0x000a18be01007387 */ /* 0x0003e80000100a00 */
[----:B------:R-:W-:Y:S04]  /*763a0*/  STL.64 [R1+0xa00], R192 ;  /* 0x000a00c001007387 */ /* 0x000fe80000100a00 */
[----:B------:R-:W-:Y:S01]  /*763b0*/  STL.64 [R1+0xa08], R194 ;  /* 0x000a08c201007387 */ /* 0x000fe20000100a00 */
[C---:B-1----:R-:W-:Y:S03]  /*763c0*/  HMMA.1688.F32.TF32 R188, R240.reuse, R92, R64 ;  /* 0x0000005cf0bc723c */ /* 0x042fe60000081040 */
[----:B------:R-:W-:Y:S03]  /*763d0*/  STL.64 [R1+0x9f0], R56 ;  /* 0x0009f03801007387 */ /* 0x000fe60000100a00 */
[C---:B------:R-:W-:Y:S01]  /*763e0*/  HMMA.1688.F32.TF32 R64, R240.reuse, R88, R244 ;  /* 0x00000058f040723c */ /* 0x040fe200000810f4 */
[----:B------:R1:W-:Y:S05]  /*763f0*/  STL.64 [R1+0x9f8], R58 ;  /* 0x0009f83a01007387 */ /* 0x0003ea0000100a00 */
        /* <DEDUP_REMOVED lines=75> */
[----:B------:R-:W4:Y:S04]  /*768b0*/  LDL.LU.64 R36, [R1+0x6c18] ;  /* 0x006c180001247983 */ /* 0x000f280000300a00 */
[----:B------:R-:W-:Y:S04]  /*768c0*/  STL.64 [R1+0x6b38], R74 ;  /* 0x006b384a01007387 */ /* 0x000fe80000100a00 */
[----:B------:R1:W-:Y:S01]  /*768d0*/  STL.64 [R1+0x6b30], R72 ;  /* 0x006b304801007387 */ /* 0x0003e20000100a00 */
[C---:B--2---:R-:W-:Y:S03]  /*768e0*/  HMMA.1688.F32.TF32 R40, R240.reuse, R68, R40 ;  /* 0x00000044f028723c */ /* 0x044fe60000081028 */
[----:B-1----:R-:W2:Y:S04]  /*768f0*/  LDL.LU R72, [R1+0x280] ;  /* 0x0002800001487983 */ /* 0x002ea80000300800 */
[----:B------:R-:W2:Y:S04]  /*76900*/  LDL.LU R73, [R1+0x284] ;  /* 0x0002840001497983 */ /* 0x000ea80000300800 */
[----:B------:R-:W2:Y:S04]  /*76910*/  LDL.LU R74, [R1+0x288] ;  /* 0x00028800014a7983 */ /* 0x000ea80000300800 */
[----:B------:R-:W2:Y:S08]  /*76920*/  LDL.LU R75, [R1+0x28c] ;  /* 0x00028c00014b7983 */ /* 0x000eb00000300800 */
[----:B------:R-:W-:Y:S04]  /*76930*/  STL.64 [R1+0x980], R40 ;  /* 0x0009802801007387 */ /* 0x000fe80000100a00 */
[----:B------:R1:W-:Y:S04]  /*76940*/  STL.64 [R1+0x988], R42 ;  /* 0x0009882a01007387 */ /* 0x0003e80000100a00 */
[----:B-1----:R-:W4:Y:S04]  /*76950*/  LDL.LU.64 R42, [R1+0x6c10] ;  /* 0x006c1000012a7983 */ /* 0x002f280000300a00 */
[----:B------:R-:W4:Y:S04]  /*76960*/  LDL.LU.64 R40, [R1+0x6c08] ;  /* 0x006c080001287983 */ /* 0x000f280000300a00 */
        /* <DEDUP_REMOVED lines=10> */
[----:B------:R1:W-:Y:S04]  /*76a10*/  STL.64 [R1+0x6b00], R48 ;  /* 0x006b003001007387 */ /* 0x0003e80000100a00 */
[----:B------:R-:W-:Y:S04]  /*76a20*/  STL.64 [R1+0x960], R52 ;  /* 0x0009603401007387 */ /* 0x000fe80000100a00 */
[----:B------:R-:W-:Y:S01]  /*76a30*/  STL.64 [R1+0x968], R54 ;  /* 0x0009683601007387 */ /* 0x000fe20000100a00 */
[C---:B-1----:R-:W-:Y:S03]  /*76a40*/  HMMA.1688.F32.TF32 R48, R240.reuse, R44, R80 ;  /* 0x0000002cf030723c */ /* 0x042fe60000081050 */
[----:B------:R-:W-:Y:S04]  /*76a50*/  STL.64 [R1+0x6af8], R46 ;  /* 0x006af82e01007387 */ /* 0x000fe80000100a00 */
[----:B------:R4:W-:Y:S02]  /*76a60*/  STL.64 [R1+0x6af0], R44 ;  /* 0x006af02c01007387 */ /* 0x0009e40000100a00 */
[----:B----4-:R-:W-:-:S14]  /*76a70*/  HMMA.1688.F32.TF32 R44, R240, R40, R188 ;  /* 0x00000028f02c723c */ /* 0x010fdc00000810bc */
        /* <DEDUP_REMOVED lines=9> */
[----:B-1----:R-:W-:-:S14]  /*76b10*/  HMMA.1688.F32.TF32 R36, R240, R32, R224 ;  /* 0x00000020f024723c */ /* 0x002fdc00000810e0 */
[----:B------:R-:W-:Y:S04]  /*76b20*/  STL.64 [R1+0x7e0], R40 ;  /* 0x0007e02801007387 */ /* 0x000fe80000100a00 */
[----:B------:R1:W-:Y:S04]  /*76b30*/  STL.64 [R1+0x7e8], R42 ;  /* 0x0007e82a01007387 */ /* 0x0003e80000100a00 */
[----:B------:R-:W-:Y:S04]  /*76b40*/  STL.64 [R1+0x6ac8], R34 ;  /* 0x006ac82201007387 */ /* 0x000fe80000100a00 */
[----:B------:R2:W-:Y:S01]  /*76b50*/  STL.64 [R1+0x6ac0], R32 ;  /* 0x006ac02001007387 */ /* 0x0005e20000100a00 */
[C---:B-1----:R-:W-:Y:S03]  /*76b60*/  HMMA.1688.F32.TF32 R40, R240.reuse, R24, R232 ;  /* 0x00000018f028723c */ /* 0x042fe600000810e8 */
[----:B------:R-:W-:Y:S04]  /*76b70*/  STL.64 [R1+0x7d0], R36 ;  /* 0x0007d02401007387 */ /* 0x000fe80000100a00 */
[----:B------:R1:W-:Y:S01]  /*76b80*/  STL.64 [R1+0x7d8], R38 ;  /* 0x0007d82601007387 */ /* 0x0003e20000100a00 */
[C---:B--2---:R-:W-:Y:S06]  /*76b90*/  HMMA.1688.F32.TF32 R32, R240.reuse, R28, R228 ;  /* 0x0000001cf020723c */ /* 0x044fec00000810e4 */
[----:B-1----:R-:W-:-:S15]  /*76ba0*/  HMMA.1688.F32.TF32 R36, R240, R20, R236 ;  /* 0x00000014f024723c */ /* 0x002fde00000810ec */
[----:B------:R-:W-:-:S02]  /*76bb0*/  NOP ;  /* 0x0000000000007918 */ /* 0x000fc40000000000 */
[----:B------:R-:W-:Y:S04]  /*76bc0*/  STL.64 [R1+0x7c0], R32 ;  /* 0x0007c02001007387 */ /* 0x000fe80000100a00 */
[----:B------:R1:W-:Y:S04]  /*76bd0*/  STL.64 [R1+0x7c8], R34 ;  /* 0x0007c82201007387 */ /* 0x0003e80000100a00 */
[----:B------:R-:W-:Y:S04]  /*76be0*/  STL.64 [R1+0x7b0], R40 ;  /* 0x0007b02801007387 */ /* 0x000fe80000100a00 */
[----:B------:R2:W-:Y:S01]  /*76bf0*/  STL.64 [R1+0x7b8], R42 ;  /* 0x0007b82a01007387 */ /* 0x0005e20000100a00 */
[C---:B-1----:R-:W-:Y:S03]  /*76c00*/  HMMA.1688.F32.TF32 R32, R240.reuse, R16, R56 ;  /* 0x00000010f020723c */ /* 0x042fe60000081038 */
[----:B------:R-:W-:Y:S04]  /*76c10*/  STL.64 [R1+0x7a0], R36 ;  /* 0x0007a02401007387 */ /* 0x000fe80000100a00 */
[----:B------:R1:W-:Y:S01]  /*76c20*/  STL.64 [R1+0x7a8], R38 ;  /* 0x0007a82601007387 */ /* 0x0003e20000100a00 */
[----:B--2---:R-:W-:Y:S06]  /*76c30*/  HMMA.1688.F32.TF32 R40, R240, R12, R64 ;  /* 0x0000000cf028723c */ /* 0x004fec0000081040 */
[----:B-1----:R-:W-:Y:S09]  /*76c40*/  HMMA.1688.F32.TF32 R36, R60, R248, R244 ;  /* 0x000000f83c24723c */ /* 0x002ff200000810f4 */
[----:B------:R-:W-:Y:S04]  /*76c50*/  STL.64 [R1+0x790], R32 ;  /* 0x0007902001007387 */ /* 0x000fe80000100a00 */
[----:B------:R-:W-:Y:S04]  /*76c60*/  STL.64 [R1+0x798], R34 ;  /* 0x0007982201007387 */ /* 0x000fe80000100a00 */
[----:B------:R1:W-:Y:S04]  /*76c70*/  STL.64 [R1+0x580], R40 ;  /* 0x0005802801007387 */ /* 0x0003e80000100a00 */
[----:B------:R2:W-:Y:S04]  /*76c80*/  STL.64 [R1+0x588], R42 ;  /* 0x0005882a01007387 */ /* 0x0005e80000100a00 */
        /* <DEDUP_REMOVED lines=38> */
[----:B------:R-:W4:Y:S04]  /*76ef0*/  LDL.LU R224, [R1+0x1640] ;  /* 0x0016400001e07983 */ /* 0x000f280000300800 */
[----:B------:R-:W4:Y:S04]  /*76f00*/  LDL.LU R225, [R1+0x1644] ;  /* 0x0016440001e17983 */ /* 0x000f280000300800 */
[----:B------:R-:W4:Y:S04]  /*76f10*/  LDL.LU R226, [R1+0x1648] ;  /* 0x0016480001e27983 */ /* 0x000f280000300800 */
[----:B------:R-:W4:Y:S04]  /*76f20*/  LDL.LU R227, [R1+0x164c] ;  /* 0x00164c0001e37983 */ /* 0x000f280000300800 */
[----:B------:R-:W4:Y:S04]  /*76f30*/  LDL.LU.64 R228, [R1+0x20] ;  /* 0x0000200001e47983 */ /* 0x000f280000300a00 */
[----:B------:R-:W3:Y:S01]  /*76f40*/  LDL.LU.64 R232, [R1+0x10] ;  /* 0x0000100001e87983 */ /* 0x000ee20000300a00 */
[----:B------:R-:W-:-:S03]  /*76f50*/  MOV R33, R248 ;  /* 0x000000f800217202 */ /* 0x000fc60000000f00 */
[----:B------:R-:W2:Y:S01]  /*76f60*/  LDL.LU R236, [R1+0x1620] ;  /* 0x0016200001ec7983 */ /* 0x000ea20000300800 */
[----:B------:R-:W-:-:S03]  /*76f70*/  IMAD.MOV.U32 R32, RZ, RZ, R249 ;  /* 0x000000ffff207224 */ /* 0x000fc600078e00f9 */
[----:B------:R-:W2:Y:S04]  /*76f80*/  LDL.LU R237, [R1+0x1624] ;  /* 0x0016240001ed7983 */ /* 0x000ea80000300800 */
[----:B------:R-:W2:Y:S04]  /*76f90*/  LDL.LU R238, [R1+0x1628] ;  /* 0x0016280001ee7983 */ /* 0x000ea80000300800 */
[----:B------:R-:W2:Y:S04]  /*76fa0*/  LDL.LU R239, [R1+0x162c] ;  /* 0x00162c0001ef7983 */ /* 0x000ea80000300800 */
[----:B------:R-:W2:Y:S04]  /*76fb0*/  LDL.LU.64 R248, [R1] ;  /* 0x0000000001f87983 */ /* 0x000ea80000300a00 */
        /* <DEDUP_REMOVED lines=25> */
[----:B---3--:R-:W-:Y:S01]  /*77150*/  HMMA.1688.F32.TF32 R36, R60, R232, R36 ;  /* 0x000000e83c24723c */ /* 0x008fe20000081024 */
[----:B------:R-:W-:-:S05]  /*77160*/  IMAD.MOV.U32 R35, RZ, RZ, R228 ;  /* 0x000000ffff237224 */ /* 0x000fca00078e00e4 */
[----:B--2---:R-:W-:Y:S11]  /*77170*/  HMMA.1688.F32.TF32 R236, R60, R248, R236 ;  /* 0x000000f83cec723c */ /* 0x004ff600000810ec */
[----:B------:R-:W-:Y:S01]  /*77180*/  STL.64 [R1+0x560], R224 ;  /* 0x000560e001007387 */ /* 0x000fe20000100a00 */
[----:B------:R-:W-:-:S03]  /*77190*/  IMAD.MOV.U32 R34, RZ, RZ, R229 ;  /* 0x000000ffff227224 */ /* 0x000fc600078e00e5 */
[----:B------:R1:W-:Y:S04]  /*771a0*/  STL.64 [R1+0x568], R226 ;  /* 0x000568e201007387 */ /* 0x0003e80000100a00 */
[----:B-1----:R-:W2:Y:S04]  /*771b0*/  LDL.LU.64 R226, [R1+0x6c00] ;  /* 0x006c000001e27983 */ /* 0x002ea80000300a00 */
[----:B------:R-:W3:Y:S04]  /*771c0*/  LDL.LU.64 R224, [R1+0x6bf8] ;  /* 0x006bf80001e07983 */ /* 0x000ee80000300a00 */
[----:B------:R-:W4:Y:S04]  /*771d0*/  LDL.LU.64 R230, [R1+0x6bf0] ;  /* 0x006bf00001e67983 */ /* 0x000f280000300a00 */
[----:B------:R-:W2:Y:S04]  /*771e0*/  LDL.LU.64 R228, [R1+0x6be8] ;  /* 0x006be80001e47983 */ /* 0x000ea80000300a00 */
[----:B------:R1:W-:Y:S04]  /*771f0*/  STL.64 [R1+0x550], R36 ;  /* 0x0005502401007387 */ /* 0x0003e80000100a00 */
[----:B------:R1:W-:Y:S04]  /*77200*/  STL.64 [R1+0x558], R38 ;  /* 0x0005582601007387 */ /* 0x0003e80000100a00 */
[----:B------:R-:W4:Y:S01]  /*77210*/  LDL.LU.64 R234, [R1+0x6be0] ;  /* 0x006be00001ea7983 */ /* 0x000f220000300a00 */
[----:B-1----:R-:W-:Y:S01]  /*77220*/  MOV R37, R232 ;  /* 0x000000e800257202 */ /* 0x002fe20000000f00 */
[----:B------:R-:W-:-:S02]  /*77230*/  IMAD.MOV.U32 R36, RZ, RZ, R233 ;  /* 0x000000ffff247224 */ /* 0x000fc400078e00e9 */
[----:B------:R-:W3:Y:S04]  /*77240*/  LDL.LU.64 R232, [R1+0x6bd8] ;  /* 0x006bd80001e87983 */ /* 0x000ee80000300a00 */
[----:B------:R-:W-:Y:S01]  /*77250*/  STL.64 [R1+0x540], R236 ;  /* 0x000540ec01007387 */ /* 0x000fe20000100a00 */
[----:B------:R-:W-:-:S03]  /*77260*/  IMAD.MOV.U32 R39, RZ, RZ, R248 ;  /* 0x000000ffff277224 */ /* 0x000fc600078e00f8 */
[----:B------:R1:W-:Y:S01]  /*77270*/  STL.64 [R1+0x548], R238 ;  /* 0x000548ee01007387 */ /* 0x0003e20000100a00 */
[----:B------:R-:W-:-:S03]  /*77280*/  IMAD.MOV.U32 R38, RZ, RZ, R249 ;  /* 0x000000ffff267224 */ /* 0x000fc600078e00f9 */
[----:B-1----:R-:W4:Y:S04]  /*77290*/  LDL.LU.64 R238, [R1+0x6bd0] ;  /* 0x006bd00001ee7983 */ /* 0x002f280000300a00 */
[----:B------:R-:W3:Y:S04]  /*772a0*/  LDL.LU.64 R236, [R1+0x6bc8] ;  /* 0x006bc80001ec7983 */ /* 0x000ee80000300a00 */
[----:B------:R-:W4:Y:S04]  /*772b0*/  LDL.LU.64 R250, [R1+0x6bc0] ;  /* 0x006bc00001fa7983 */ /* 0x000f280000300a00 */
        /* <DEDUP_REMOVED lines=23> */
[----:B------:R1:W-:Y:S02]  /*77430*/  STL.64 [R1+0x508], R242 ;  /* 0x000508f201007387 */ /* 0x0003e40000100a00 */
[C---:B-1----:R-:W-:Y:S06]  /*77440*/  HMMA.1688.F32.TF32 R240, R60.reuse, R236, R40 ;  /* 0x000000ec3cf0723c */ /* 0x042fec0000081028 */
[C---:B------:R-:W-:Y:S06]  /*77450*/  HMMA.1688.F32.TF32 R40, R60.reuse, R232, R44 ;  /* 0x000000e83c28723c */ /* 0x040fec000008102c */
[C---:B------:R-:W-:Y:S11]  /*77460*/  HMMA.1688.F32.TF32 R44, R60.reuse, R224, R52 ;  /* 0x000000e03c2c723c */ /* 0x040ff60000081034 */
        /* <DEDUP_REMOVED lines=97> */
[----:B------:R-:W2:Y:S04]  /*77a80*/  LDL R54, [R1+0x2978] ;  /* 0x0029780001367983 */ /* 0x000ea80000100800 */
[----:B------:R-:W2:Y:S04]  /*77a90*/  LDL R55, [R1+0x3f94] ;  /* 0x003f940001377983 */ /* 0x000ea80000100800 */
[----:B------:R-:W2:Y:S04]  /*77aa0*/  LDL.LU R72, [R1+0x1840] ;  /* 0x0018400001487983 */ /* 0x000ea80000300800 */
[----:B------:R-:W2:Y:S04]  /*77ab0*/  LDL.LU R73, [R1+0x1844] ;  /* 0x0018440001497983 */ /* 0x000ea80000300800 */
[----:B------:R-:W2:Y:S04]  /*77ac0*/  LDL.LU R74, [R1+0x1848] ;  /* 0x00184800014a7983 */ /* 0x000ea80000300800 */
[----:B------:R-:W2:Y:S04]  /*77ad0*/  LDL.LU R75, [R1+0x184c] ;  /* 0x00184c00014b7983 */ /* 0x000ea80000300800 */
[----:B------:R-:W-:Y:S04]  /*77ae0*/  STL.64 [R1+0x6a68], R202 ;  /* 0x006a68ca01007387 */ /* 0x000fe80000100a00 */
[----:B------:R1:W-:Y:S04]  /*77af0*/  STL.64 [R1+0x6a60], R200 ;  /* 0x006a60c801007387 */ /* 0x0003e80000100a00 */
        /* <DEDUP_REMOVED lines=12> */
[----:B-1----:R-:W2:Y:S04]  /*77bc0*/  LDL.LU R196, [R1+0x1510] ;  /* 0x0015100001c47983 */ /* 0x002ea80000300800 */
[----:B------:R-:W2:Y:S04]  /*77bd0*/  LDL.LU R197, [R1+0x1514] ;  /* 0x0015140001c57983 */ /* 0x000ea80000300800 */
[----:B------:R-:W2:Y:S04]  /*77be0*/  LDL.LU R198, [R1+0x1518] ;  /* 0x0015180001c67983 */ /* 0x000ea80000300800 */
[----:B------:R-:W2:Y:S01]  /*77bf0*/  LDL.LU R199, [R1+0x151c] ;  /* 0x00151c0001c77983 */ /* 0x000ea20000300800 */
[----:B---3--:R-:W-:-:S15]  /*77c00*/  HMMA.1688.F32.TF32 R188, R60, R192, R188 ;  /* 0x000000c03cbc723c */ /* 0x008fde00000810bc */
[----:B------:R-:W-:-:S08]  /*77c10*/  NOP ;  /* 0x0000000000007918 */ /* 0x000fd00000000000 */
[----:B------:R-:W-:Y:S04]  /*77c20*/  STL.64 [R1+0x440], R188 ;  /* 0x000440bc01007387 */ /* 0x000fe80000100a00 */
[----:B------:R1:W-:Y:S04]  /*77c30*/  STL.64 [R1+0x448], R190 ;  /* 0x000448be01007387 */ /* 0x0003e80000100a00 */
[----:B-1----:R-:W3:Y:S04]  /*77c40*/  LDL.LU.64 R190, [R1+0x6b70] ;  /* 0x006b700001be7983 */ /* 0x002ee80000300a00 */
[----:B------:R-:W2:Y:S04]  /*77c50*/  LDL.LU.64 R188, [R1+0x6b68] ;  /* 0x006b680001bc7983 */ /* 0x000ea80000300a00 */
[----:B----4-:R-:W-:Y:S04]  /*77c60*/  STL.64 [R1+0x6a48], R194 ;  /* 0x006a48c201007387 */ /* 0x010fe80000100a00 */
[----:B------:R2:W-:Y:S01]  /*77c70*/  STL.64 [R1+0x6a40], R192 ;  /* 0x006a40c001007387 */ /* 0x0005e20000100a00 */
[C---:B------:R-:W-:Y:S06]  /*77c80*/  HMMA.1688.F32.TF32 R44, R60.reuse, R152, R44 ;  /* 0x000000983c2c723c */ /* 0x040fec000008102c */
[C---:B--2---:R-:W-:Y:S01]  /*77c90*/  HMMA.1688.F32.TF32 R192, R60.reuse, R188, R196 ;  /* 0x000000bc3cc0723c */ /* 0x044fe200000810c4 */
[----:B---3--:R-:W-:Y:S05]  /*77ca0*/  STL.64 [R1+0x6a38], R190 ;  /* 0x006a38be01007387 */ /* 0x008fea0000100a00 */
[----:B------:R1:W-:Y:S02]  /*77cb0*/  STL.64 [R1+0x6a30], R188 ;  /* 0x006a30bc01007387 */ /* 0x0003e40000100a00 */
[----:B-1----:R-:W-:-:S15]  /*77cc0*/  HMMA.1688.F32.TF32 R188, R60, R184, R200 ;  /* 0x000000b83cbc723c */ /* 0x002fde00000810c8 */
[----:B------:R-:W-:Y:S04]  /*77cd0*/  STL.64 [R1+0x430], R192 ;  /* 0x000430c001007387 */ /* 0x000fe80000100a00 */
[----:B------:R-:W-:Y:S04]  /*77ce0*/  STL.64 [R1+0x438], R194 ;  /* 0x000438c201007387 */ /* 0x000fe80000100a00 */
        /* <DEDUP_REMOVED lines=8> */
[----:B------:R-:W-:Y:S04]  /*77d70*/  STL.64 [R1+0x410], R184 ;  /* 0x000410b801007387 */ /* 0x000fe80000100a00 */
[----:B------:R1:W-:Y:S01]  /*77d80*/  STL.64 [R1+0x418], R186 ;  /* 0x000418ba01007387 */ /* 0x0003e20000100a00 */
[C---:B--2---:R-:W-:Y:S06]  /*77d90*/  HMMA.1688.F32.TF32 R180, R60.reuse, R168, R216 ;  /* 0x000000a83cb4723c */ /* 0x044fec00000810d8 */
[C---:B-1----:R-:W-:Y:S04]  /*77da0*/  HMMA.1688.F32.TF32 R184, R60.reuse, R172, R212 ;  /* 0x000000ac3cb8723c */ /* 0x042fe800000810d4 */
[----:B------:R-:W-:Y:S04]  /*77db0*/  STL.64 [R1+0x400], R188 ;  /* 0x000400bc01007387 */ /* 0x000fe80000100a00 */
[----:B------:R1:W-:Y:S02]  /*77dc0*/  STL.64 [R1+0x408], R190 ;  /* 0x000408be01007387 */ /* 0x0003e40000100a00 */
[----:B-1----:R-:W-:-:S13]  /*77dd0*/  HMMA.1688.F32.TF32 R188, R60, R164, R220 ;  /* 0x000000a43cbc723c */ /* 0x002fda00000810dc */
[----:B------:R-:W-:Y:S04]  /*77de0*/  STL.64 [R1+0x3f0], R184 ;  /* 0x0003f0b801007387 */ /* 0x000fe80000100a00 */
[----:B------:R1:W-:Y:S04]  /*77df0*/  STL.64 [R1+0x3f8], R186 ;  /* 0x0003f8ba01007387 */ /* 0x0003e80000100a00 */
[----:B------:R-:W-:Y:S04]  /*77e00*/  STL.64 [R1+0x3e0], R180 ;  /* 0x0003e0b401007387 */ /* 0x000fe80000100a00 */
[----:B------:R2:W-:Y:S01]  /*77e10*/  STL.64 [R1+0x3e8], R182 ;  /* 0x0003e8b601007387 */ /* 0x0005e20000100a00 */
[C---:B-1----:R-:W-:Y:S06]  /*77e20*/  HMMA.1688.F32.TF32 R184, R60.reuse, R160, R240 ;  /* 0x000000a03cb8723c */ /* 0x042fec00000810f0 */
[C---:B--2---:R-:W-:Y:S01]  /*77e30*/  HMMA.1688.F32.TF32 R180, R60.reuse, R156, R40 ;  /* 0x0000009c3cb4723c */ /* 0x044fe20000081028 */
[----:B------:R-:W-:Y:S04]  /*77e40*/  STL.64 [R1+0x3d0], R188 ;  /* 0x0003d0bc01007387 */ /* 0x000fe80000100a00 */
[----:B------:R-:W-:Y:S01]  /*77e50*/  LDS R240, [R54+UR10+0x41080] ;  /* 0x0410800a36f07984 */ /* 0x000fe20008000800 */
[C---:B------:R-:W-:Y:S03]  /*77e60*/  HMMA.1688.F32.TF32 R40, R60.reuse, R148, R48 ;  /* 0x000000943c28723c */ /* 0x040fe60000081030 */
[----:B------:R-:W-:Y:S04]  /*77e70*/  STL.64 [R1+0x3d8], R190 ;  /* 0x0003d8be01007387 */ /* 0x000fe80000100a00 */
[----:B------:R-:W-:Y:S04]  /*77e80*/  LDS R242, [R54+UR10+0x41480] ;  /* 0x0414800a36f27984 */ /* 0x000fe80008000800 */
        /* <DEDUP_REMOVED lines=8> */
[----:B------:R-:W-:Y:S04]  /*77f10*/  LDS R241, [R55+UR10+0x41080] ;  /* 0x0410800a37f17984 */ /* 0x000fe80008000800 */
[----:B------:R-:W2:Y:S01]  /*77f20*/  LDS R243, [R55+UR10+0x41480] ;  /* 0x0414800a37f37984 */ /* 0x000ea20008000800 */
[C---:B-1----:R-:W-:Y:S06]  /*77f30*/  HMMA.1688.F32.TF32 R40, R60.reuse, R144, R68 ;  /* 0x000000903c28723c */ /* 0x042fec0000081044 */
[C---:B------:R-:W-:Y:S06]  /*77f40*/  HMMA.1688.F32.TF32 R48, R60.reuse, R140, R72 ;  /* 0x0000008c3c30723c */ /* 0x040fec0000081048 */
[C---:B------:R-:W-:Y:S11]  /*77f50*/  HMMA.1688.F32.TF32 R44, R60.reuse, R136, R76 ;  /* 0x000000883c2c723c */ /* 0x040ff6000008104c */
[----:B------:R-:W-:Y:S04]  /*77f60*/  STL.64 [R1+0x780], R40 ;  /* 0x0007802801007387 */ /* 0x000fe80000100a00 */
[----:B------:R1:W-:Y:S02]  /*77f70*/  STL.64 [R1+0x788], R42 ;  /* 0x0007882a01007387 */ /* 0x0003e40000100a00 */
[C---:B-1----:R-:W-:Y:S02]  /*77f80*/  HMMA.1688.F32.TF32 R40, R60.reuse, R132, R80 ;  /* 0x000000843c28723c */ /* 0x042fe40000081050 */
[----:B------:R1:W-:Y:S04]  /*77f90*/  STL.64 [R1+0x770], R48 ;  /* 0x0007703001007387 */ /* 0x0003e80000100a00 */
[----:B------:R3:W-:Y:S04]  /*77fa0*/  STL.64 [R1+0x778], R50 ;  /* 0x0007783201007387 */ /* 0x0007e80000100a00 */
[----:B------:R-:W4:Y:S04]  /*77fb0*/  LDL.LU R72, [R1+0x1770] ;  /* 0x0017700001487983 */ /* 0x000f280000300800 */
[----:B------:R-:W-:Y:S04]  /*77fc0*/  STL.64 [R1+0x760], R44 ;  /* 0x0007602c01007387 */ /* 0x000fe80000100a00 */
[----:B------:R-:W-:Y:S05]  /*77fd0*/  STL.64 [R1+0x768], R46 ;  /* 0x0007682e01007387 */ /* 0x000fea0000100a00 */
[----:B------:R2:W-:Y:S04]  /*77fe0*/  STL.64 [R1+0x750], R40 ;  /* 0x0007502801007387 */ /* 0x0005e80000100a00 */
[----:B------:R2:W-:Y:S04]  /*77ff0*/  STL.64 [R1+0x758], R42 ;  /* 0x0007582a01007387 */ /* 0x0005e80000100a00 */
[----:B------:R-:W4:Y:S04]  /*78000*/  LDL.LU R73, [R1+0x1774] ;  /* 0x0017740001497983 */ /* 0x000f280000300800 */
[----:B------:R-:W4:Y:S04]  /*78010*/  LDL.LU R74, [R1+0x1778] ;  /* 0x00177800014a7983 */ /* 0x000f280000300800 */
[----:B------:R-:W4:Y:S04]  /*78020*/  LDL.LU R75, [R1+0x177c] ;  /* 0x00177c00014b7983 */ /* 0x000f280000300800 */
        /* <DEDUP_REMOVED lines=49> */
[C---:B---3--:R-:W-:Y:S06]  /*78340*/  HMMA.1688.F32.TF32 R188, R60.reuse, R128, R204 ;  /* 0x000000803cbc723c */ /* 0x048fec00000810cc */
[----:B------:R-:W-:-:S15]  /*78350*/  HMMA.1688.F32.TF32 R180, R60, R4, R212 ;  /* 0x000000043cb4723c */ /* 0x000fde00000810d4 */
[----:B------:R-:W-:-:S02]  /*78360*/  NOP ;  /* 0x0000000000007918 */ /* 0x000fc40000000000 */
        /* <DEDUP_REMOVED lines=10> */
[----:B------:R-:W-:Y:S09]  /*78410*/  STL.64 [R1+0x69f0], R124 ;  /* 0x0069f07c01007387 */ /* 0x000ff20000100a00 */
        /* <DEDUP_REMOVED lines=8> */
[----:B--2---:R-:W-:Y:S02]  /*784a0*/  HMMA.1688.F32.TF32 R4, R60, R116, R40 ;  /* 0x000000743c04723c */ /* 0x004fe40000081028 */
        /* <DEDUP_REMOVED lines=41> */
[----:B------:R-:W-:Y:S04]  /*78740*/  STL.64 [R1+0x688], R6 ;  /* 0x0006880601007387 */ /* 0x000fe80000100a00 */
        /* <DEDUP_REMOVED lines=42> */
[----:B------:R-:W3:Y:S01]  /*789f0*/  LDL.LU R95, [R1+0x169c] ;  /* 0x00169c00015f7983 */ /* 0x000ee20000300800 */
[----:B------:R-:W-:-:S03]  /*78a00*/  IMAD.MOV.U32 R121, RZ, RZ, R32 ;  /* 0x000000ffff797224 */ /* 0x000fc600078e0020 */
[----:B------:R-:W4:Y:S01]  /*78a10*/  LDL.LU R96, [R1+0x1680] ;  /* 0x0016800001607983 */ /* 0x000f220000300800 */
[----:B------:R-:W-:-:S03]  /*78a20*/  IMAD.MOV.U32 R120, RZ, RZ, R33 ;  /* 0x000000ffff787224 */ /* 0x000fc600078e0021 */
[----:B------:R-:W4:Y:S01]  /*78a30*/  LDL.LU R97, [R1+0x1684] ;  /* 0x0016840001617983 */ /* 0x000f220000300800 */
[----:B-1----:R-:W-:-:S03]  /*78a40*/  IMAD.MOV.U32 R5, RZ, RZ, R34 ;  /* 0x000000ffff057224 */ /* 0x002fc600078e0022 */
[----:B------:R-:W4:Y:S01]  /*78a50*/  LDL.LU R98, [R1+0x1688] ;  /* 0x0016880001627983 */ /* 0x000f220000300800 */
[----:B------:R-:W-:-:S03]  /*78a60*/  MOV R4, R35 ;  /* 0x0000002300047202 */ /* 0x000fc60000000f00 */
        /* <DEDUP_REMOVED lines=63> */
[----:B------:R-:W-:Y:S04]  /*78e60*/  STL.64 [R1+0x6978], R90 ;  /* 0x0069785a01007387 */ /* 0x000fe80000100a00 */
[----:B------:R1:W-:Y:S04]  /*78e70*/  STL.64 [R1+0x6970], R88 ;  /* 0x0069705801007387 */ /* 0x0003e80000100a00 */
[----:B-1----:R-:W4:Y:S04]  /*78e80*/  LDL.LU R88, [R1+0x16a0] ;  /* 0x0016a00001587983 */ /* 0x002f280000300800 */
[----:B------:R-:W4:Y:S01]  /*78e90*/  LDL.LU R89, [R1+0x16a4] ;  /* 0x0016a40001597983 */ /* 0x000f220000300800 */
[----:B---3--:R-:W-:-:S15]  /*78ea0*/  HMMA.1688.F32.TF32 R80, R60, R84, R80 ;  /* 0x000000543c50723c */ /* 0x008fde0000081050 */
[----:B------:R-:W-:-:S08]  /*78eb0*/  NOP ;  /* 0x0000000000007918 */ /* 0x000fd00000000000 */
[----:B------:R-:W-:Y:S04]  /*78ec0*/  STL.64 [R1+0x670], R80 ;  /* 0x0006705001007387 */ /* 0x000fe80000100a00 */
[----:B------:R1:W-:Y:S04]  /*78ed0*/  STL.64 [R1+0x678], R82 ;  /* 0x0006785201007387 */ /* 0x0003e80000100a00 */
[----:B-1----:R-:W3:Y:S04]  /*78ee0*/  LDL.LU.64 R82, [R1+0x6b58] ;  /* 0x006b580001527983 */ /* 0x002ee80000300a00 */
[----:B------:R-:W2:Y:S02]  /*78ef0*/  LDL.LU.64 R80, [R1+0x6b50] ;  /* 0x006b500001507983 */ /* 0x000ea40000300a00 */
        /* <DEDUP_REMOVED lines=8> */
[----:B------:R-:W-:Y:S04]  /*78f80*/  STL.64 [R1+0x650], R72 ;  /* 0x0006504801007387 */ /* 0x000fe80000100a00 */
[----:B------:R1:W-:Y:S04]  /*78f90*/  STL.64 [R1+0x658], R74 ;  /* 0x0006584a01007387 */ /* 0x0003e80000100a00 */
[----:B-1----:R-:W4:Y:S04]  /*78fa0*/  LDL.LU.64 R74, [R1+0x6b38] ;  /* 0x006b3800014a7983 */ /* 0x002f280000300a00 */
[----:B------:R-:W3:Y:S02]  /*78fb0*/  LDL.LU.64 R72, [R1+0x6b30] ;  /* 0x006b300001487983 */ /* 0x000ee40000300a00 */
        /* <DEDUP_REMOVED lines=41> */
[----:B------:R-:W2:Y:S01]  /*79250*/  LDL.LU.64 R32, [R1+0x6ac0] ;  /* 0x006ac00001207983 */ /* 0x000ea20000300a00 */
[----:B------:R-:W-:-:S02]  /*79260*/  IMAD.MOV.U32 R90, RZ, RZ, R252 ;  /* 0x000000ffff5a7224 */ /* 0x000fc400078e00fc */
[----:B------:R-:W-:Y:S01]  /*79270*/  IMAD.MOV.U32 R91, RZ, RZ, R2 ;  /* 0x000000ffff5b7224 */ /* 0x000fe200078e0002 */
[C---:B------:R-:W-:Y:S06]  /*79280*/  HMMA.1688.F32.TF32 R96, R60.reuse, R24, R96 ;  /* 0x000000183c60723c */ /* 0x040fec0000081060 */
[----:B--2---:R-:W-:-:S15]  /*79290*/  HMMA.1688.F32.TF32 R88, R60, R32, R88 ;  /* 0x000000203c58723c */ /* 0x004fde0000081058 */
        /* <DEDUP_REMOVED lines=8> */
[C---:B-1----:R-:W-:Y:S06]  /*79320*/  HMMA.1688.F32.TF32 R88, R60.reuse, R16, R108 ;  /* 0x000000103c58723c */ /* 0x042fec000008106c */
[----:B------:R-:W-:Y:S01]  /*79330*/  HMMA.1688.F32.TF32 R60, R60, R12, R112 ;  /* 0x0000000c3c3c723c */ /* 0x000fe20000081070 */
[----:B------:R-:W-:Y:S04]  /*79340*/  STL.64 [R1+0x5b0], R96 ;  /* 0x0005b06001007387 */ /* 0x000fe80000100a00 */
[----:B------:R-:W-:Y:S04]  /*79350*/  STL.64 [R1+0x5b8], R98 ;  /* 0x0005b86201007387 */ /* 0x000fe80000100a00 */
        /* <DEDUP_REMOVED lines=8> */
[C---:B------:R-:W-:Y:S06]  /*793e0*/  HMMA.1688.F32.TF32 R4, R240.reuse, R192, R188 ;  /* 0x000000c0f004723c */ /* 0x040fec00000810bc */
[C---:B-1----:R-:W-:Y:S03]  /*793f0*/  HMMA.1688.F32.TF32 R60, R240.reuse, R184, R180 ;  /* 0x000000b8f03c723c */ /* 0x042fe600000810b4 */
[----:B------:R-:W-:Y:S04]  /*79400*/  STL.64 [R1+0x370], R92 ;  /* 0x0003705c01007387 */ /* 0x000fe80000100a00 */
[----:B------:R-:W-:Y:S04]  /*79410*/  STL.64 [R1+0x378], R94 ;  /* 0x0003785e01007387 */ /* 0x000fe80000100a00 */
[----:B------:R-:W-:Y:S04]  /*79420*/  STL.64 [R1+0x360], R88 ;  /* 0x0003605801007387 */ /* 0x000fe80000100a00 */
[----:B------:R1:W-:Y:S08]  /*79430*/  STL.64 [R1+0x368], R90 ;  /* 0x0003685a01007387 */ /* 0x0003f00000100a00 */
        /* <DEDUP_REMOVED lines=16> */
[----:B------:R-:W-:-:S15]  /*79540*/  STL.64 [R1+0x6950], R238 ;  /* 0x006950ee01007387 */ /* 0x000fde0000100a00 */
[----:B------:R-:W-:-:S01]  /*79550*/  NOP ;  /* 0x0000000000007918 */ /* 0x000fc20000000000 */
        /* <DEDUP_REMOVED lines=9> */
[----:B------:R-:W-:Y:S04]  /*795f0*/  STL.64 [R1+0x2e8], R62 ;  /* 0x0002e83e01007387 */ /* 0x000fe80000100a00 */
[----:B------:R1:W-:Y:S01]  /*79600*/  STL.64 [R1+0x2d0], R4 ;  /* 0x0002d00401007387 */ /* 0x0003e20000100a00 */
[----:B------:R-:W-:Y:S01]  /*79610*/  MOV R252, R6 ;  /* 0x0000000600fc7202 */ /* 0x000fe20000000f00 */
[----:B------:R-:W-:-:S02]  /*79620*/  IMAD.MOV.U32 R2, RZ, RZ, R7 ;  /* 0x000000ffff027224 */ /* 0x000fc400078e0007 */
[----:B-1----:R-:W2:Y:S04]  /*79630*/  LDL.LU R4, [R1+0xbf0] ;  /* 0x000bf00001047983 */ /* 0x002ea80000300800 */
        /* <DEDUP_REMOVED lines=99> */
[----:B------:R-:W-:Y:S04]  /*79c70*/  STL [R1+0x6444], R2 ;  /* 0x0064440201007387 */ /* 0x000fe80000100800 */
[----:B------:R-:W-:Y:S01]  /*79c80*/  STL [R1+0x6440], R252 ;  /* 0x006440fc01007387 */ /* 0x000fe20000100800 */
        /* <DEDUP_REMOVED lines=66> */
[C---:B------:R-:W-:Y:S06]  /*7a0b0*/  HMMA.1688.F32.TF32 R64, R240.reuse, R172, R64 ;  /* 0x000000acf040723c */ /* 0x040fec0000081040 */
[C---:B------:R-:W-:Y:S06]  /*7a0c0*/  HMMA.1688.F32.TF32 R60, R240.reuse, R168, R60 ;  /* 0x000000a8f03c723c */ /* 0x040fec000008103c */
[C---:B------:R-:W-:Y:S06]  /*7a0d0*/  HMMA.1688.F32.TF32 R88, R240.reuse, R164, R88 ;  /* 0x000000a4f058723c */ /* 0x040fec0000081058 */
[C---:B------:R-:W-:Y:S06]  /*7a0e0*/  HMMA.1688.F32.TF32 R4, R240.reuse, R128, R4 ;  /* 0x00000080f004723c */ /* 0x040fec0000081004 */
[----:B--2---:R-:W-:-:S15]  /*7a0f0*/  HMMA.1688.F32.TF32 R232, R240, R180, R232 ;  /* 0x000000b4f0e8723c */ /* 0x004fde00000810e8 */
[----:B------:R-:W-:-:S08]  /*7a100*/  NOP ;  /* 0x0000000000007918 */ /* 0x000fd00000000000 */
[----:B------:R1:W-:Y:S01]  /*7a110*/  STL.64 [R1+0x210], R232 ;  /* 0x000210e801007387 */ /* 0x0003e20000100a00 */
[----:B------:R-:W-:Y:S02]  /*7a120*/  IMAD.MOV.U32 R2, RZ, RZ, R234 ;  /* 0x000000ffff027224 */ /* 0x000fe400078e00ea */
[----:B------:R-:W-:Y:S02]  /*7a130*/  IMAD.MOV.U32 R252, RZ, RZ, R235 ;  /* 0x000000fffffc7224 */ /* 0x000fe400078e00eb */
[----:B-1----:R-:W-:Y:S03]  /*7a140*/  HMMA.1688.F32.TF32 R232, R240, R176, R236 ;  /* 0x000000b0f0e8723c */ /* 0x002fe600000810ec */
[----:B------:R-:W-:Y:S04]  /*7a150*/  STL [R1+0x660c], R252 ;  /* 0x00660cfc01007387 */ /* 0x000fe80000100800 */
[----:B------:R-:W-:-:S15]  /*7a160*/  STL [R1+0x6608], R2 ;  /* 0x0066080201007387 */ /* 0x000fde0000100800 */
[----:B------:R-:W-:-:S01]  /*7a170*/  NOP ;  /* 0x0000000000007918 */ /* 0x000fc20000000000 */
        /* <DEDUP_REMOVED lines=11> */
[C---:B--2---:R-:W-:Y:S03]  /*7a230*/  HMMA.1688.F32.TF32 R88, R240.reuse, R152, R104 ;  /* 0x00000098f058723c */ /* 0x044fe60000081068 */
[----:B------:R1:W-:Y:S03]  /*7a240*/  STL.64 [R1+0x1c8], R66 ;  /* 0x0001c84201007387 */ /* 0x0003e60000100a00 */
[C---:B-1----:R-:W-:Y:S08]  /*7a250*/  HMMA.1688.F32.TF32 R64, R240.reuse, R148, R108 ;  /* 0x00000094f040723c */ /* 0x042ff0000008106c */
[----:B------:R-:W-:Y:S04]  /*7a260*/  STL.64 [R1+0x1b0], R60 ;  /* 0x0001b03c01007387 */ /* 0x000fe80000100a00 */
[----:B------:R1:W-:Y:S05]  /*7a270*/  STL.64 [R1+0x1b8], R62 ;  /* 0x0001b83e01007387 */ /* 0x0003ea0000100a00 */
[----:B------:R-:W-:Y:S04]  /*7a280*/  STL.64 [R1+0x1a0], R88 ;  /* 0x0001a05801007387 */ /* 0x000fe80000100a00 */
[----:B------:R-:W-:Y:S01]  /*7a290*/  STL.64 [R1+0x1a8], R90 ;  /* 0x0001a85a01007387 */ /* 0x000fe20000100a00 */
[C---:B-1----:R-:W-:Y:S03]  /*7a2a0*/  HMMA.1688.F32.TF32 R60, R240.reuse, R144, R112 ;  /* 0x00000090f03c723c */ /* 0x042fe60000081070 */
[----:B------:R-:W-:Y:S04]  /*7a2b0*/  STL.64 [R1+0x68f0], R146 ;  /* 0x0068f09201007387 */ /* 0x000fe80000100a00 */
[----:B------:R-:W-:Y:S04]  /*7a2c0*/  STL.64 [R1+0x190], R64 ;  /* 0x0001904001007387 */ /* 0x000fe80000100a00 */
[----:B------:R1:W-:Y:S02]  /*7a2d0*/  STL.64 [R1+0x198], R66 ;  /* 0x0001984201007387 */ /* 0x0003e40000100a00 */
[C---:B-1----:R-:W-:Y:S10]  /*7a2e0*/  HMMA.1688.F32.TF32 R64, R240.reuse, R140, R116 ;  /* 0x0000008cf040723c */ /* 0x042ff40000081074 */
[----:B------:R-:W-:Y:S04]  /*7a2f0*/  STL.64 [R1+0x180], R60 ;  /* 0x0001803c01007387 */ /* 0x000fe80000100a00 */
[----:B------:R1:W-:Y:S04]  /*7a300*/  STL.64 [R1+0x188], R62 ;  /* 0x0001883e01007387 */ /* 0x0003e80000100a00 */
[----:B------:R-:W-:Y:S01]  /*7a310*/  STL.64 [R1+0x68d8], R142 ;  /* 0x0068d88e01007387 */ /* 0x000fe20000100a00 */
[C---:B-1----:R-:W-:Y:S04]  /*7a320*/  HMMA.1688.F32.TF32 R60, R240.reuse, R136, R120 ;  /* 0x00000088f03c723c */ /* 0x042fe80000081078 */
[----:B------:R-:W-:Y:S04]  /*7a330*/  STL.64 [R1+0x170], R64 ;  /* 0x0001704001007387 */ /* 0x000fe80000100a00 */
[----:B------:R1:W-:Y:S02]  /*7a340*/  STL.64 [R1+0x178], R66 ;  /* 0x0001784201007387 */ /* 0x0003e40000100a00 */
[----:B-1----:R-:W-:-:S13]  /*7a350*/  HMMA.1688.F32.TF32 R64, R240, R132, R124 ;  /* 0x00000084f040723c */ /* 0x002fda000008107c */
        /* <DEDUP_REMOVED lines=8> */
[----:B------:R2:W-:Y:S04]  /*7a3e0*/  STL.64 [R1+0x140], R4 ;  /* 0x0001400401007387 */ /* 0x0005e80000100a00 */
        /* <DEDUP_REMOVED lines=31> */
[----:B----4-:R-:W2:Y:S04]  /*7a5e0*/  LDL.LU R6, [R1+0xbe8] ;  /* 0x000be80001067983 */ /* 0x010ea80000300800 */
        /* <DEDUP_REMOVED lines=47> */
[----:B---3--:R3:W-:Y:S04]  /*7a8e0*/  STL.64 [R1+0x6818], R126 ;  /* 0x0068187e01007387 */ /* 0x0087e80000100a00 */
[----:B------:R-:W4:Y:S04]  /*7a8f0*/  LDL.LU R124, [R1+0x910] ;  /* 0x00091000017c7983 */ /* 0x000f280000300800 */
[----:B------:R-:W4:Y:S04]  /*7a900*/  LDL.LU R125, [R1+0x914] ;  /* 0x00091400017d7983 */ /* 0x000f280000300800 */
[----:B---3--:R-:W4:Y:S04]  /*7a910*/  LDL.LU R126, [R1+0x918] ;  /* 0x00091800017e7983 */ /* 0x008f280000300800 */
        /* <DEDUP_REMOVED lines=26> */
[----:B---3--:R-:W-:-:S15]  /*7aac0*/  HMMA.1688.F32.TF32 R236, R240, R104, R236 ;  /* 0x00000068f0ec723c */ /* 0x008fde00000810ec */
[----:B------:R-:W-:-:S08]  /*7aad0*/  NOP ;  /* 0x0000000000007918 */ /* 0x000fd00000000000 */
[----:B------:R3:W-:Y:S04]  /*7aae0*/  STL.64 [R1+0xc0], R236 ;  /* 0x0000c0ec01007387 */ /* 0x0007e80000100a00 */
[----:B------:R1:W-:Y:S04]  /*7aaf0*/  STL.64 [R1+0xc8], R238 ;  /* 0x0000c8ee01007387 */ /* 0x0003e80000100a00 */
[----:B---3--:R-:W3:Y:S04]  /*7ab00*/  LDL.LU R236, [R1+0x8c0] ;  /* 0x0008c00001ec7983 */ /* 0x008ee80000300800 */
[----:B------:R-:W3:Y:S04]  /*7ab10*/  LDL.LU R237, [R1+0x8c4] ;  /* 0x0008c40001ed7983 */ /* 0x000ee80000300800 */
[----:B-1----:R-:W3:Y:S04]  /*7ab20*/  LDL.LU R238, [R1+0x8c8] ;  /* 0x0008c80001ee7983 */ /* 0x002ee80000300800 */
[----:B------:R-:W3:Y:S04]  /*7ab30*/  LDL.LU R239, [R1+0x8cc] ;  /* 0x0008cc0001ef7983 */ /* 0x000ee80000300800 */
[----:B------:R-:W-:Y:S04]  /*7ab40*/  STL.64 [R1+0xb0], R96 ;  /* 0x0000b06001007387 */ /* 0x000fe80000100a00 */
[----:B------:R1:W-:Y:S04]  /*7ab50*/  STL.64 [R1+0xb8], R98 ;  /* 0x0000b86201007387 */ /* 0x0003e80000100a00 */
[----:B-1----:R-:W4:Y:S04]  /*7ab60*/  LDL.LU.64 R98, [R1+0x6998] ;  /* 0x0069980001627983 */ /* 0x002f280000300a00 */
[----:B------:R-:W2:Y:S02]  /*7ab70*/  LDL.LU.64 R96, [R1+0x6990] ;  /* 0x0069900001607983 */ /* 0x000ea40000300a00 */
[----:B--2---:R-:W-:-:S15]  /*7ab80*/  HMMA.1688.F32.TF32 R92, R240, R96, R92 ;  /* 0x00000060f05c723c */ /* 0x004fde000008105c */
[----:B------:R-:W-:-:S08]  /*7ab90*/  NOP ;  /* 0x0000000000007918 */ /* 0x000fd00000000000 */
[----:B------:R-:W-:Y:S01]  /*7aba0*/  STL.64 [R1+0xa0], R92 ;  /* 0x0000a05c01007387 */ /* 0x000fe20000100a00 */
[----:B------:R-:W-:-:S03]  /*7abb0*/  MOV R8, R95 ;  /* 0x0000005f00087202 */ /* 0x000fc60000000f00 */
[----:B------:R1:W-:Y:S04]  /*7abc0*/  STL [R1+0xa8], R94 ;  /* 0x0000a85e01007387 */ /* 0x0003e80000100800 */
[----:B-1----:R-:W2:Y:S04]  /*7abd0*/  LDL.LU.64 R94, [R1+0x6988] ;  /* 0x00698800015e7983 */ /* 0x002ea80000300a00 */
[----:B------:R-:W3:Y:S04]  /*7abe0*/  LDL.LU.64 R92, [R1+0x6980] ;  /* 0x00698000015c7983 */ /* 0x000ee80000300a00 */
[----:B------:R-:W-:Y:S01]  /*7abf0*/  STL [R1+0x6270], R8 ;  /* 0x0062700801007387 */ /* 0x000fe20000100800 */
[----:B---3--:R-:W-:-:S15]  /*7ac00*/  HMMA.1688.F32.TF32 R88, R240, R92, R88 ;  /* 0x0000005cf058723c */ /* 0x008fde0000081058 */
[----:B------:R-:W-:-:S08]  /*7ac10*/  NOP ;  /* 0x0000000000007918 */ /* 0x000fd00000000000 */
[----:B------:R-:W-:Y:S04]  /*7ac20*/  STL.64 [R1+0x90], R88 ;  /* 0x0000905801007387 */ /* 0x000fe80000100a00 */
[----:B------:R1:W-:Y:S04]  /*7ac30*/  STL.64 [R1+0x98], R90 ;  /* 0x0000985a01007387 */ /* 0x0003e80000100a00 */
[----:B-1----:R-:W3:Y:S04]  /*7ac40*/  LDL.LU.64 R90, [R1+0x6978] ;  /* 0x00697800015a7983 */ /* 0x002ee80000300a00 */
[----:B------:R-:W4:Y:S01]  /*7ac50*/  LDL.LU.64 R88, [R1+0x6970] ;  /* 0x0069700001587983 */ /* 0x000f220000300a00 */
[C---:B------:R-:W-:Y:S06]  /*7ac60*/  HMMA.1688.F32.TF32 R140, R240.reuse, R84, R140 ;  /* 0x00000054f08c723c */ /* 0x040fec000008108c */
[----:B------:R-:W-:-:S15]  /*7ac70*/  HMMA.1688.F32.TF32 R64, R240, R72, R64 ;  /* 0x00000048f040723c */ /* 0x000fde0000081040 */
[----:B------:R-:W-:-:S09]  /*7ac80*/  NOP ;  /* 0x0000000000007918 */ /* 0x000fd20000000000 */
[----:B------:R-:W-:Y:S01]  /*7ac90*/  IMAD.MOV.U32 R164, RZ, RZ, R64 ;  /* 0x000000ffffa47224 */ /* 0x000fe200078e0040 */
[----:B------:R-:W-:Y:S01]  /*7aca0*/  MOV R161, R65 ;  /* 0x0000004100a17202 */ /* 0x000fe20000000f00 */
[----:B------:R-:W-:Y:S02]  /*7acb0*/  IMAD.MOV.U32 R160, RZ, RZ, R66 ;  /* 0x000000ffffa07224 */ /* 0x000fe400078e0042 */
[----:B------:R-:W-:Y:S01]  /*7acc0*/  IMAD.MOV.U32 R157, RZ, RZ, R67 ;  /* 0x000000ffff9d7224 */ /* 0x000fe200078e0043 */
[----:B----4-:R-:W-:-:S15]  /*7acd0*/  HMMA.1688.F32.TF32 R124, R240, R88, R124 ;  /* 0x00000058f07c723c */ /* 0x010fde000008107c */
[----:B------:R-:W-:-:S08]  /*7ace0*/  NOP ;  /* 0x0000000000007918 */ /* 0x000fd00000000000 */
[----:B------:R-:W-:Y:S01]  /*7acf0*/  STL.64 [R1+0x80], R124 ;  /* 0x0000807c01007387 */ /* 0x000fe20000100a00 */
[----:B------:R-:W-:-:S03]  /*7ad00*/  IMAD.MOV.U32 R8, RZ, RZ, R127 ;  /* 0x000000ffff087224 */ /* 0x000fc600078e007f */
[----:B------:R1:W-:Y:S02]  /*7ad10*/  STL [R1+0x88], R126 ;  /* 0x0000887e01007387 */ /* 0x0003e40000100800 */
[----:B-1----:R-:W-:Y:S02]  /*7ad20*/  HMMA.1688.F32.TF32 R124, R240, R80, R144 ;  /* 0x00000050f07c723c */ /* 0x002fe40000081090 */
[----:B------:R1:W-:-:S15]  /*7ad30*/  STL [R1+0x6298], R8 ;  /* 0x0062980801007387 */ /* 0x0003de0000100800 */
[----:B------:R-:W-:-:S06]  /*7ad40*/  NOP ;  /* 0x0000000000007918 */ /* 0x000fcc0000000000 */
[----:B------:R-:W-:Y:S01]  /*7ad50*/  STL.64 [R1+0x60], R124 ;  /* 0x0000607c01007387 */ /* 0x000fe20000100a00 */
[----:B-1----:R-:W-:-:S03]  /*7ad60*/  IMAD.MOV.U32 R8, RZ, RZ, R127 ;  /* 0x000000ffff087224 */ /* 0x002fc600078e007f */
[----:B------:R-:W-:Y:S04]  /*7ad70*/  STL.64 [R1+0x70], R140 ;  /* 0x0000708c01007387 */ /* 0x000fe80000100a00 */
[----:B------:R-:W-:Y:S04]  /*7ad80*/  STL.64 [R1+0x78], R142 ;  /* 0x0000788e01007387 */ /* 0x000fe80000100a00 */
[----:B------:R1:W-:Y:S02]  /*7ad90*/  STL [R1+0x68], R126 ;  /* 0x0000687e01007387 */ /* 0x0003e40000100800 */
[----:B-1----:R-:W-:Y:S02]  /*7ada0*/  HMMA.1688.F32.TF32 R124, R240, R76, R232 ;  /* 0x0000004cf07c723c */ /* 0x002fe400000810e8 */
[----:B------:R-:W-:Y:S04]  /*7adb0*/  STL [R1+0x6610], R8 ;  /* 0x0066100801007387 */ /* 0x000fe80000100800 */
[----:B------:R-:W4:-:S15]  /*7adc0*/  LDL.LU R144, [R1+0x8b0] ;  /* 0x0008b00001907983 */ /* 0x000f1e0000300800 */
[----:B------:R-:W-:-:S02]  /*7add0*/  NOP ;  /* 0x0000000000007918 */ /* 0x000fc40000000000 */
[----:B------:R-:W-:Y:S04]  /*7ade0*/  STL.64 [R1+0x50], R124 ;  /* 0x0000507c01007387 */ /* 0x000fe80000100a00 */
[----:B------:R1:W-:Y:S04]  /*7adf0*/  STL.64 [R1+0x58], R126 ;  /* 0x0000587e01007387 */ /* 0x0003e80000100a00 */
[----:B------:R-:W4:Y:S04]  /*7ae00*/  LDL.LU R145, [R1+0x8b4] ;  /* 0x0008b40001917983 */ /* 0x000f280000300800 */
[----:B------:R-:W4:Y:S04]  /*7ae10*/  LDL.LU R146, [R1+0x8b8] ;  /* 0x0008b80001927983 */ /* 0x000f280000300800 */
[----:B------:R-:W4:Y:S04]  /*7ae20*/  LDL.LU R147, [R1+0x8bc] ;  /* 0x0008bc0001937983 */ /* 0x000f280000300800 */
[----:B------:R-:W2:Y:S04]  /*7ae30*/  LDL.LU R64, [R1+0x8a0] ;  /* 0x0008a00001407983 */ /* 0x000ea80000300800 */
[----:B------:R-:W2:Y:S04]  /*7ae40*/  LDL.LU R65, [R1+0x8a4] ;  /* 0x0008a40001417983 */ /* 0x000ea80000300800 */
[----:B------:R-:W2:Y:S04]  /*7ae50*/  LDL.LU R66, [R1+0x8a8] ;  /* 0x0008a80001427983 */ /* 0x000ea80000300800 */
[----:B------:R-:W2:Y:S04]  /*7ae60*/  LDL.LU R67, [R1+0x8ac] ;  /* 0x0008ac0001437983 */ /* 0x000ea80000300800 */
        /* <DEDUP_REMOVED lines=8> */
[----:B-1----:R-:W-:Y:S03]  /*7aef0*/  HMMA.1688.F32.TF32 R124, R240, R68, R236 ;  /* 0x00000044f07c723c */ /* 0x002fe600000810ec */
[----:B------:R-:W3:Y:S04]  /*7af00*/  LDL.LU R236, [R1+0x880] ;  /* 0x0008800001ec7983 */ /* 0x000ee80000300800 */
[----:B------:R-:W3:Y:S04]  /*7af10*/  LDL.LU R237, [R1+0x884] ;  /* 0x0008840001ed7983 */ /* 0x000ee80000300800 */
[----:B------:R-:W3:Y:S04]  /*7af20*/  LDL.LU R238, [R1+0x888] ;  /* 0x0008880001ee7983 */ /* 0x000ee80000300800 */
[----:B------:R-:W3:Y:S09]  /*7af30*/  LDL.LU R239, [R1+0x88c] ;  /* 0x00088c0001ef7983 */ /* 0x000ef20000300800 */
[----:B------:R-:W-:Y:S01]  /*7af40*/  IMAD.MOV.U32 R172, RZ, RZ, R124 ;  /* 0x000000ffffac7224 */ /* 0x000fe200078e007c */
[----:B------:R-:W-:Y:S01]  /*7af50*/  MOV R169, R125 ;  /* 0x0000007d00a97202 */ /* 0x000fe20000000f00 */
[----:B------:R-:W-:-:S02]  /*7af60*/  IMAD.MOV.U32 R168, RZ, RZ, R126 ;  /* 0x000000ffffa87224 */ /* 0x000fc400078e007e */
[----:B------:R-:W-:-:S05]  /*7af70*/  IMAD.MOV.U32 R165, RZ, RZ, R127 ;  /* 0x000000ffffa57224 */ /* 0x000fca00078e007f */
[----:B------:R-:W-:Y:S04]  /*7af80*/  STL [R1+0x61e0], R165 ;  /* 0x0061e0a501007387 */ /* 0x000fe80000100800 */
[----:B------:R-:W-:Y:S04]  /*7af90*/  STL [R1+0x61dc], R168 ;  /* 0x0061dca801007387 */ /* 0x000fe80000100800 */
[----:B------:R-:W-:Y:S04]  /*7afa0*/  STL [R1+0x61d8], R169 ;  /* 0x0061d8a901007387 */ /* 0x000fe80000100800 */
[----:B------:R-:W-:Y:S01]  /*7afb0*/  STL [R1+0x61d4], R172 ;  /* 0x0061d4ac01007387 */ /* 0x000fe20000100800 */
[C---:B----4-:R-:W-:Y:S06]  /*7afc0*/  HMMA.1688.F32.TF32 R124, R240.reuse, R52, R144 ;  /* 0x00000034f07c723c */ /* 0x050fec0000081090 */
[----:B--2---:R-:W-:-:S15]  /*7afd0*/  HMMA.1688.F32.TF32 R64, R240, R48, R64 ;  /* 0x00000030f040723c */ /* 0x004fde0000081040 */
[----:B------:R-:W-:-:S03]  /*7afe0*/  NOP ;  /* 0x0000000000007918 */ /* 0x000fc60000000000 */
[----:B------:R-:W-:Y:S01]  /*7aff0*/  IMAD.MOV.U32 R4, RZ, RZ, R127 ;  /* 0x000000ffff047224 */ /* 0x000fe200078e007f */
[----:B------:R-:W-:Y:S01]  /*7b000*/  MOV R56, R125 ;  /* 0x0000007d00387202 */ /* 0x000fe20000000f00 */
[----:B------:R-:W-:Y:S02]  /*7b010*/  IMAD.MOV.U32 R5, RZ, RZ, R126 ;  /* 0x000000ffff057224 */ /* 0x000fe400078e007e */
[----:B------:R-:W-:Y:S01]  /*7b020*/  IMAD.MOV.U32 R57, RZ, RZ, R124 ;  /* 0x000000ffff397224 */ /* 0x000fe200078e007c */
[----:B------:R-:W-:Y:S04]  /*7b030*/  STL [R1+0x61f0], R4 ;  /* 0x0061f00401007387 */ /* 0x000fe80000100800 */
[----:B------:R-:W-:Y:S04]  /*7b040*/  STL [R1+0x61ec], R5 ;  /* 0x0061ec0501007387 */ /* 0x000fe80000100800 */
[----:B------:R-:W-:Y:S01]  /*7b050*/  STL [R1+0x61e8], R56 ;  /* 0x0061e83801007387 */ /* 0x000fe20000100800 */
[----:B------:R-:W-:-:S03]  /*7b060*/  IMAD.MOV.U32 R156, RZ, RZ, R64 ;  /* 0x000000ffff9c7224 */ /* 0x000fc600078e0040 */
[----:B------:R-:W-:Y:S01]  /*7b070*/  STL [R1+0x61e4], R57 ;  /* 0x0061e43901007387 */ /* 0x000fe20000100800 */
[----:B------:R-:W-:Y:S01]  /*7b080*/  MOV R153, R65 ;  /* 0x0000004100997202 */ /* 0x000fe20000000f00 */
[----:B------:R-:W-:Y:S02]  /*7b090*/  IMAD.MOV.U32 R152, RZ, RZ, R66 ;  /* 0x000000ffff987224 */ /* 0x000fe400078e0042 */
[----:B------:R-:W2:Y:S01]  /*7b0a0*/  LDL.LU R64, [R1+0x860] ;  /* 0x0008600001407983 */ /* 0x000ea20000300800 */
[----:B------:R-:W-:-:S03]  /*7b0b0*/  IMAD.MOV.U32 R149, RZ, RZ, R67 ;  /* 0x000000ffff957224 */ /* 0x000fc600078e0043 */
[----:B------:R-:W2:Y:S04]  /*7b0c0*/  LDL.LU R65, [R1+0x864] ;  /* 0x0008640001417983 */ /* 0x000ea80000300800 */
[----:B------:R-:W2:Y:S04]  /*7b0d0*/  LDL.LU R66, [R1+0x868] ;  /* 0x0008680001427983 */ /* 0x000ea80000300800 */
[----:B------:R-:W2:Y:S01]  /*7b0e0*/  LDL.LU R67, [R1+0x86c] ;  /* 0x00086c0001437983 */ /* 0x000ea20000300800 */
[----:B---3--:R-:W-:Y:S03]  /*7b0f0*/  HMMA.1688.F32.TF32 R124, R240, R44, R232 ;  /* 0x0000002cf07c723c */ /* 0x008fe600000810e8 */
[----:B------:R-:W-:Y:S04]  /*7b100*/  STL [R1+0x6200], R149 ;  /* 0x0062009501007387 */ /* 0x000fe80000100800 */
[----:B------:R-:W-:Y:S04]  /*7b110*/  STL [R1+0x61fc], R152 ;  /* 0x0061fc9801007387 */ /* 0x000fe80000100800 */
[----:B------:R-:W-:Y:S04]  /*7b120*/  STL [R1+0x61f8], R153 ;  /* 0x0061f89901007387 */ /* 0x000fe80000100800 */
[----:B------:R-:W-:Y:S09]  /*7b130*/  STL [R1+0x61f4], R156 ;  /* 0x0061f49c01007387 */ /* 0x000ff20000100800 */
[----:B------:R-:W-:Y:S01]  /*7b140*/  IMAD.MOV.U32 R173, RZ, RZ, R127 ;  /* 0x000000ffffad7224 */ /* 0x000fe200078e007f */
[----:B------:R-:W-:Y:S01]  /*7b150*/  MOV R177, R125 ;  /* 0x0000007d00b17202 */ /* 0x000fe20000000f00 */
[----:B------:R-:W-:-:S02]  /*7b160*/  IMAD.MOV.U32 R176, RZ, RZ, R126 ;  /* 0x000000ffffb07224 */ /* 0x000fc400078e007e */
        /* <DEDUP_REMOVED lines=17> */
[----:B------:R-:W-:Y:S03]  /*7b280*/  HMMA.1688.F32.TF32 R124, R240, R40, R236 ;  /* 0x00000028f07c723c */ /* 0x000fe600000810ec */
[----:B------:R3:W-:-:S15]  /*7b290*/  STL.64 [R1+0x6740], R42 ;  /* 0x0067402a01007387 */ /* 0x0007de0000100a00 */
[----:B------:R-:W-:-:S06]  /*7b2a0*/  NOP ;  /* 0x0000000000007918 */ /* 0x000fcc0000000000 */
        /* <DEDUP_REMOVED lines=16> */
[----:B------:R-:W2:Y:S01]  /*7b3b0*/  LDL.LU R64, [R1+0x810] ;  /* 0x0008100001407983 */ /* 0x000ea20000300800 */
[----:B------:R-:W-:-:S03]  /*7b3c0*/  IMAD.MOV.U32 R248, RZ, RZ, R66 ;  /* 0x000000fffff87224 */ /* 0x000fc600078e0042 */
[----:B------:R-:W2:Y:S04]  /*7b3d0*/  LDL.LU R65, [R1+0x814] ;  /* 0x0008140001417983 */ /* 0x000ea80000300800 */
[----:B------:R-:W2:Y:S01]  /*7b3e0*/  LDL.LU R66, [R1+0x818] ;  /* 0x0008180001427983 */ /* 0x000ea20000300800 */
[----:B------:R-:W-:-:S03]  /*7b3f0*/  IMAD.MOV.U32 R245, RZ, RZ, R67 ;  /* 0x000000fffff57224 */ /* 0x000fc600078e0043 */
[----:B------:R4:W-:Y:S04]  /*7b400*/  STL.64 [R1+0x6748], R38 ;  /* 0x0067482601007387 */ /* 0x0009e80000100a00 */
[----:B------:R-:W-:Y:S04]  /*7b410*/  STL [R1+0x6618], R245 ;  /* 0x006618f501007387 */ /* 0x000fe80000100800 */
[----:B------:R1:W-:Y:S04]  /*7b420*/  STL [R1+0x6614], R248 ;  /* 0x006614f801007387 */ /* 0x0003e80000100800 */
[----:B------:R-:W-:Y:S04]  /*7b430*/  STL [R1+0x6228], R189 ;  /* 0x006228bd01007387 */ /* 0x000fe80000100800 */
[----:B------:R-:W-:Y:S01]  /*7b440*/  STL [R1+0x6224], R188 ;  /* 0x006224bc01007387 */ /* 0x000fe20000100800 */
[C---:B---3--:R-:W-:Y:S03]  /*7b450*/  HMMA.1688.F32.TF32 R40, R240.reuse, R32, R144 ;  /* 0x00000020f028723c */ /* 0x048fe60000081090 */
[----:B------:R-:W3:Y:S04]  /*7b460*/  LDL.LU R144, [R1+0x7f0] ;  /* 0x0007f00001907983 */ /* 0x000ee80000300800 */
[----:B------:R-:W3:Y:S04]  /*7b470*/  LDL.LU R145, [R1+0x7f4] ;  /* 0x0007f40001917983 */ /* 0x000ee80000300800 */
[----:B------:R-:W3:Y:S04]  /*7b480*/  LDL.LU R146, [R1+0x7f8] ;  /* 0x0007f80001927983 */ /* 0x000ee80000300800 */
[----:B------:R-:W3:Y:S01]  /*7b490*/  LDL.LU R147, [R1+0x7fc] ;  /* 0x0007fc0001937983 */ /* 0x000ee20000300800 */
[----:B----4-:R-:W-:Y:S03]  /*7b4a0*/  HMMA.1688.F32.TF32 R36, R240, R28, R140 ;  /* 0x0000001cf024723c */ /* 0x010fe6000008108c */
[----:B------:R-:W4:Y:S04]  /*7b4b0*/  LDL.LU R140, [R1+0x800] ;  /* 0x00080000018c7983 */ /* 0x000f280000300800 */
[----:B------:R-:W4:Y:S04]  /*7b4c0*/  LDL.LU R141, [R1+0x804] ;  /* 0x00080400018d7983 */ /* 0x000f280000300800 */
[----:B------:R-:W4:Y:S04]  /*7b4d0*/  LDL.LU R142, [R1+0x808] ;  /* 0x00080800018e7983 */ /* 0x000f280000300800 */
[----:B------:R-:W4:Y:S09]  /*7b4e0*/  LDL.LU R143, [R1+0x80c] ;  /* 0x00080c00018f7983 */ /* 0x000f320000300800 */
[----:B------:R-:W-:Y:S01]  /*7b4f0*/  MOV R196, R36 ;  /* 0x0000002400c47202 */ /* 0x000fe20000000f00 */
[----:B------:R-:W-:-:S02]  /*7b500*/  IMAD.MOV.U32 R197, RZ, RZ, R37 ;  /* 0x000000ffffc57224 */ /* 0x000fc400078e0025 */
[----:B------:R-:W-:Y:S02]  /*7b510*/  IMAD.MOV.U32 R161, RZ, RZ, R38 ;  /* 0x000000ffffa17224 */ /* 0x000fe400078e0026 */
[----:B------:R-:W-:Y:S02]  /*7b520*/  IMAD.MOV.U32 R164, RZ, RZ, R39 ;  /* 0x000000ffffa47224 */ /* 0x000fe400078e0027 */
[----:B------:R-:W-:Y:S01]  /*7b530*/  HMMA.1688.F32.TF32 R36, R240, R24, R232 ;  /* 0x00000018f024723c */ /* 0x000fe200000810e8 */
[----:B------:R-:W4:Y:S01]  /*7b540*/  LDL.64 R234, [R1+0x38] ;  /* 0x0000380001ea7983 */ /* 0x000f220000100a00 */
[----:B------:R-:W-:-:S15]  /*7b550*/  IMAD.MOV.U32 R67, RZ, RZ, R0 ;  /* 0x000000ffff437224 */ /* 0x000fde00078e0000 */
[----:B------:R-:W-:-:S07]  /*7b560*/  NOP ;  /* 0x0000000000007918 */ /* 0x000fce0000000000 */
        /* <DEDUP_REMOVED lines=10> */
[----:B------:R-:W-:Y:S01]  /*7b610*/  MOV R192, R40 ;  /* 0x0000002800c07202 */ /* 0x000fe20000000f00 */
[----:B------:R-:W-:Y:S02]  /*7b620*/  IMAD.MOV.U32 R193, RZ, RZ, R41 ;  /* 0x000000ffffc17224 */ /* 0x000fe400078e0029 */
[----:B------:R-:W-:Y:S02]  /*7b630*/  IMAD.MOV.U32 R0, RZ, RZ, R42 ;  /* 0x000000ffff007224 */ /* 0x000fe400078e002a */
[----:B------:R-:W-:Y:S01]  /*7b640*/  IMAD.MOV.U32 R249, RZ, RZ, R43 ;  /* 0x000000fffff97224 */ /* 0x000fe200078e002b */
[----:B--2---:R-:W-:Y:S01]  /*7b650*/  HMMA.1688.F32.TF32 R36, R240, R16, R64 ;  /* 0x00000010f024723c */ /* 0x004fe20000081040 */
[----:B------:R-:W2:Y:S04]  /*7b660*/  LDL.LU R64, [R1+0xaa0] ;  /* 0x000aa00001407983 */ /* 0x000ea80000300800 */
[----:B------:R-:W2:Y:S04]  /*7b670*/  LDL.LU R65, [R1+0xaa4] ;  /* 0x000aa40001417983 */ /* 0x000ea80000300800 */
[----:B------:R-:W2:Y:S04]  /*7b680*/  LDL.LU R66, [R1+0xaa8] ;  /* 0x000aa80001427983 */ /* 0x000ea80000300800 */
[----:B------:R-:W2:Y:S04]  /*7b690*/  LDL.LU R67, [R1+0xaac] ;  /* 0x000aac0001437983 */ /* 0x000ea80000300800 */
[----:B------:R-:W2:Y:S07]  /*7b6a0*/  LDL.64 R238, [R1+0x28] ;  /* 0x0000280001ee7983 */ /* 0x000eae0000100a00 */
[----:B------:R-:W-:Y:S01]  /*7b6b0*/  MOV R208, R36 ;  /* 0x0000002400d07202 */ /* 0x000fe20000000f00 */
[----:B------:R-:W-:Y:S01]  /*7b6c0*/  IMAD.MOV.U32 R209, RZ, RZ, R37 ;  /* 0x000000ffffd17224 */ /* 0x000fe200078e0025 */
[----:B------:R-:W2:Y:S01]  /*7b6d0*/  LDL.LU R36, [R1+0xab0] ;  /* 0x000ab00001247983 */ /* 0x000ea20000300800 */
[----:B------:R-:W-:-:S02]  /*7b6e0*/  IMAD.MOV.U32 R165, RZ, RZ, R38 ;  /* 0x000000ffffa57224 */ /* 0x000fc400078e0026 */
[----:B------:R-:W-:Y:S01]  /*7b6f0*/  IMAD.MOV.U32 R168, RZ, RZ, R39 ;  /* 0x000000ffffa87224 */ /* 0x000fe200078e0027 */
[----:B------:R-:W2:Y:S04]  /*7b700*/  LDL.LU R37, [R1+0xab4] ;  /* 0x000ab40001257983 */ /* 0x000ea80000300800 */
[----:B------:R-:W2:Y:S01]  /*7b710*/  LDL.LU R38, [R1+0xab8] ;  /* 0x000ab80001267983 */ /* 0x000ea20000300800 */
[----:B---3--:R-:W-:Y:S03]  /*7b720*/  HMMA.1688.F32.TF32 R12, R240, R12, R144 ;  /* 0x0000000cf00c723c */ /* 0x008fe60000081090 */
[----:B------:R-:W2:Y:S04]  /*7b730*/  LDL.LU R39, [R1+0xabc] ;  /* 0x000abc0001277983 */ /* 0x000ea80000300800 */
[----:B------:R-:W2:Y:S04]  /*7b740*/  LDL.64 R242, [R1+0x18] ;  /* 0x0000180001f27983 */ /* 0x000ea80000100a00 */
[----:B------:R-:W3:Y:S04]  /*7b750*/  LDL.LU R40, [R1+0xac0] ;  /* 0x000ac00001287983 */ /* 0x000ee80000300800 */
[----:B------:R-:W3:Y:S04]  /*7b760*/  LDL.LU R41, [R1+0xac4] ;  /* 0x000ac40001297983 */ /* 0x000ee80000300800 */
[----:B------:R-:W3:Y:S04]  /*7b770*/  LDL.LU R42, [R1+0xac8] ;  /* 0x000ac800012a7983 */ /* 0x000ee80000300800 */
[----:B------:R-:W3:Y:S04]  /*7b780*/  LDL.LU R43, [R1+0xacc] ;  /* 0x000acc00012b7983 */ /* 0x000ee80000300800 */
[----:B------:R-:W3:Y:S01]  /*7b790*/  LDL.64 R126, [R1+0x8] ;  /* 0x00000800017e7983 */ /* 0x000ee20000100a00 */
[----:B------:R-:W-:-:S03]  /*7b7a0*/  IMAD.MOV.U32 R56, RZ, RZ, R14 ;  /* 0x000000ffff387224 */ /* 0x000fc600078e000e */
[----:B------:R-:W3:Y:S04]  /*7b7b0*/  LDL.LU R144, [R1+0xad0] ;  /* 0x000ad00001907983 */ /* 0x000ee80000300800 */
[----:B------:R-:W3:Y:S04]  /*7b7c0*/  LDL.LU R145, [R1+0xad4] ;  /* 0x000ad40001917983 */ /* 0x000ee80000300800 */
[----:B------:R-:W3:Y:S04]  /*7b7d0*/  LDL.LU R146, [R1+0xad8] ;  /* 0x000ad80001927983 */ /* 0x000ee80000300800 */
[----:B------:R-:W3:Y:S01]  /*7b7e0*/  LDL.LU R147, [R1+0xadc] ;  /* 0x000adc0001937983 */ /* 0x000ee20000300800 */
[----:B----4-:R-:W-:Y:S06]  /*7b7f0*/  HMMA.1688.F32.TF32 R140, R60, R234, R140 ;  /* 0x000000ea3c8c723c */ /* 0x010fec000008108c */
[----:B------:R-:W-:Y:S01]  /*7b800*/  MOV R14, R234 ;  /* 0x000000ea000e7202 */ /* 0x000fe20000000f00 */
[----:B------:R-:W-:-:S02]  /*7b810*/  IMAD.MOV.U32 R9, RZ, RZ, R235 ;  /* 0x000000ffff097224 */ /* 0x000fc400078e00eb */
[----:B------:R-:W4:-:S15]  /*7b820*/  LDL.LU.64 R234, [R1+0x6968] ;  /* 0x0069680001ea7983 */ /* 0x000f1e0000300a00 */
[----:B------:R-:W-:Y:S01]  /*7b830*/  IMAD.MOV.U32 R216, RZ, RZ, R140 ;  /* 0x000000ffffd87224 */ /* 0x000fe200078e008c */
[----:B------:R-:W-:Y:S01]  /*7b840*/  MOV R4, R142 ;  /* 0x0000008e00047202 */ /* 0x000fe20000000f00 */
[----:B------:R-:W-:Y:S02]  /*7b850*/  IMAD.MOV.U32 R217, RZ, RZ, R141 ;  /* 0x000000ffffd97224 */ /* 0x000fe400078e008d */
[----:B------:R-:W-:Y:S01]  /*7b860*/  IMAD.MOV.U32 R140, RZ, RZ, R246 ;  /* 0x000000ffff8c7224 */ /* 0x000fe200078e00f6 */
[----:B------:R-:W-:Y:S01]  /*7b870*/  MOV R142, R250 ;  /* 0x000000fa008e7202 */ /* 0x000fe20000000f00 */
[----:B------:R-:W4:Y:S01]  /*7b880*/  LDL.LU R246, [R1+0x6964] ;  /* 0x0069640001f67983 */ /* 0x000f220000300800 */
[----:B------:R-:W-:Y:S02]  /*7b890*/  IMAD.MOV.U32 R141, RZ, RZ, R247 ;  /* 0x000000ffff8d7224 */ /* 0x000fe400078e00f7 */
[----:B------:R-:W-:Y:S01]  /*7b8a0*/  IMAD.MOV.U32 R5, RZ, RZ, R143 ;  /* 0x000000ffff057224 */ /* 0x000fe200078e008f */
[----:B------:R-:W4:Y:S01]  /*7b8b0*/  LDL.LU R247, [R1+0x6960] ;  /* 0x0069600001f77983 */ /* 0x000f220000300800 */
[----:B------:R-:W-:-:S03]  /*7b8c0*/  IMAD.MOV.U32 R143, RZ, RZ, R251 ;  /* 0x000000ffff8f7224 */ /* 0x000fc600078e00fb */
[----:B------:R-:W4:Y:S04]  /*7b8d0*/  LDL.LU R250, [R1+0x695c] ;  /* 0x00695c0001fa7983 */ /* 0x000f280000300800 */
[----:B------:R-:W4:Y:S01]  /*7b8e0*/  LDL.LU R251, [R1+0x6958] ;  /* 0x0069580001fb7983 */ /* 0x000f220000300800 */
[----:B------:R-:W-:Y:S01]  /*7b8f0*/  IMAD.MOV.U32 R57, RZ, RZ, R15 ;  /* 0x000000ffff397224 */ /* 0x000fe200078e000f */
[----:B------:R-:W-:Y:S01]  /*7b900*/  MOV R124, R222 ;  /* 0x000000de007c7202 */ /* 0x000fe20000000f00 */
[----:B--2---:R-:W-:-:S15]  /*7b910*/  HMMA.1688.F32.TF32 R36, R60, R242, R36 ;  /* 0x000000f23c24723c */ /* 0x004fde0000081024 */
[----:B------:R-:W-:-:S09]  /*7b920*/  NOP ;  /* 0x0000000000007918 */ /* 0x000fd20000000000 */
[----:B------:R-:W-:Y:S01]  /*7b930*/  IMAD.MOV.U32 R224, RZ, RZ, R36 ;  /* 0x000000ffffe07224 */ /* 0x000fe200078e0024 */
[----:B------:R-:W-:Y:S01]  /*7b940*/  MOV R149, R38 ;  /* 0x0000002600957202 */ /* 0x000fe20000000f00 */
[----:B------:R-:W-:Y:S02]  /*7b950*/  IMAD.MOV.U32 R225, RZ, RZ, R37 ;  /* 0x000000ffffe17224 */ /* 0x000fe400078e0025 */
[----:B------:R-:W-:Y:S02]  /*7b960*/  IMAD.MOV.U32 R152, RZ, RZ, R39 ;  /* 0x000000ffff987224 */ /* 0x000fe400078e0027 */
[C---:B---3--:R-:W-:Y:S06]  /*7b970*/  HMMA.1688.F32.TF32 R36, R60.reuse, R126, R40 ;  /* 0x0000007e3c24723c */ /* 0x048fec0000081028 */
[----:B------:R-:W-:Y:S06]  /*7b980*/  HMMA.1688.F32.TF32 R64, R60, R238, R64 ;  /* 0x000000ee3c40723c */ /* 0x000fec0000081040 */
[----:B------:R-:W-:-:S12]  /*7b990*/  IMAD.MOV.U32 R2, RZ, RZ, R238 ;  /* 0x000000ffff027224 */ /* 0x000fd800078e00ee */
[----:B------:R-:W-:Y:S01]  /*7b9a0*/  MOV R228, R36 ;  /* 0x0000002400e47202 */ /* 0x000fe20000000f00 */
[----:B------:R-:W-:Y:S02]  /*7b9b0*/  IMAD.MOV.U32 R229, RZ, RZ, R37 ;  /* 0x000000ffffe57224 */ /* 0x000fe400078e0025 */
[----:B------:R-:W-:Y:S02]  /*7b9c0*/  IMAD.MOV.U32 R177, RZ, RZ, R38 ;  /* 0x000000ffffb17224 */ /* 0x000fe400078e0026 */
[----:B------:R-:W-:Y:S02]  /*7b9d0*/  IMAD.MOV.U32 R180, RZ, RZ, R39 ;  /* 0x000000ffffb47224 */ /* 0x000fe400078e0027 */
[----:B------:R-:W-:Y:S01]  /*7b9e0*/  IMAD.MOV.U32 R15, RZ, RZ, R239 ;  /* 0x000000ffff0f7224 */ /* 0x000fe200078e00ef */
[----:B------:R-:W-:Y:S01]  /*7b9f0*/  MOV R220, R64 ;  /* 0x0000004000dc7202 */ /* 0x000fe20000000f00 */
[----:B------:R-:W2:Y:S01]  /*7ba00*/  LDL.LU.64 R238, [R1+0x6950] ;  /* 0x0069500001ee7983 */ /* 0x000ea20000300a00 */
[----:B------:R-:W-:-:S02]  /*7ba10*/  IMAD.MOV.U32 R153, RZ, RZ, R66 ;  /* 0x000000ffff997224 */ /* 0x000fc400078e0042 */
[----:B------:R-:W-:Y:S02]  /*7ba20*/  IMAD.MOV.U32 R156, RZ, RZ, R67 ;  /* 0x000000ffff9c7224 */ /* 0x000fe400078e0043 */
[----:B------:R-:W-:Y:S01]  /*7ba30*/  IMAD.MOV.U32 R221, RZ, RZ, R65 ;  /* 0x000000ffffdd7224 */ /* 0x000fe200078e0041 */
[----:B------:R-:W3:Y:S01]  /*7ba40*/  LDL.LU.64 R66, [R1+0x6948] ;  /* 0x0069480001427983 */ /* 0x000ee20000300a00 */
[----:B-1----:R-:W-:-:S03]  /*7ba50*/  IMAD.MOV.U32 R248, RZ, RZ, R127 ;  /* 0x000000fffff87224 */ /* 0x002fc600078e007f */
[----:B------:R-:W3:Y:S04]  /*7ba60*/  LDL R64, [R1+0x2978] ;  /* 0x0029780001407983 */ /* 0x000ee80000100800 */
[----:B------:R-:W3:Y:S01]  /*7ba70*/  LDL R65, [R1+0x3f94] ;  /* 0x003f940001417983 */ /* 0x000ee20000100800 */
[----:B----4-:R-:W-:Y:S03]  /*7ba80*/  HMMA.1688.F32.TF32 R36, R60, R250, R144 ;  /* 0x000000fa3c24723c */ /* 0x010fe60000081090 */
[----:B------:R-:W4:Y:S04]  /*7ba90*/  LDL.LU R144, [R1+0xaf0] ;  /* 0x000af00001907983 */ /* 0x000f280000300800 */
[----:B------:R-:W4:Y:S04]  /*7baa0*/  LDL.LU R145, [R1+0xaf4] ;  /* 0x000af40001917983 */ /* 0x000f280000300800 */
[----:B------:R-:W4:Y:S04]  /*7bab0*/  LDL.LU R146, [R1+0xaf8] ;  /* 0x000af80001927983 */ /* 0x000f280000300800 */
[----:B------:R-:W4:Y:S04]  /*7bac0*/  LDL.LU R147, [R1+0xafc] ;  /* 0x000afc0001937983 */ /* 0x000f280000300800 */
[----:B------:R1:W-:Y:S04]  /*7bad0*/  STL.64 [R1+0x6638], R250 ;  /* 0x006638fa01007387 */ /* 0x0003e80000100a00 */
[----:B------:R3:W-:Y:S01]  /*7bae0*/  STL.64 [R1+0x6630], R248 ;  /* 0x006630f801007387 */ /* 0x0007e20000100a00 */
[----:B------:R-:W-:Y:S01]  /*7baf0*/  MOV R232, R36 ;  /* 0x0000002400e87202 */ /* 0x000fe20000000f00 */
[----:B------:R-:W-:-:S02]  /*7bb00*/  IMAD.MOV.U32 R233, RZ, RZ, R37 ;  /* 0x000000ffffe97224 */ /* 0x000fc400078e0025 */
[----:B------:R-:W-:Y:S02]  /*7bb10*/  IMAD.MOV.U32 R173, RZ, RZ, R38 ;  /* 0x000000ffffad7224 */ /* 0x000fe400078e0026 */
[----:B------:R-:W-:Y:S02]  /*7bb20*/  IMAD.MOV.U32 R176, RZ, RZ, R39 ;  /* 0x000000ffffb07224 */ /* 0x000fe400078e0027 */
[----:B------:R-:W-:Y:S01]  /*7bb30*/  HMMA.1688.F32.TF32 R36, R60, R246, R140 ;  /* 0x000000f63c24723c */ /* 0x000fe2000008108c */
[----:B------:R-:W4:Y:S04]  /*7bb40*/  LDL.LU R140, [R1+0xb00] ;  /* 0x000b0000018c7983 */ /* 0x000f280000300800 */
[----:B------:R-:W4:Y:S04]  /*7bb50*/  LDL.LU R141, [R1+0xb04] ;  /* 0x000b0400018d7983 */ /* 0x000f280000300800 */
[----:B------:R-:W4:Y:S04]  /*7bb60*/  LDL.LU R142, [R1+0xb08] ;  /* 0x000b0800018e7983 */ /* 0x000f280000300800 */
[----:B------:R-:W4:Y:S04]  /*7bb70*/  LDL.LU R143, [R1+0xb0c] ;  /* 0x000b0c00018f7983 */ /* 0x000f280000300800 */
[----:B------:R-:W4:Y:S01]  /*7bb80*/  LDL.LU R222, [R1+0x6944] ;  /* 0x0069440001de7983 */ /* 0x000f220000300800 */
[----:B------:R-:W-:Y:S01]  /*7bb90*/  IMAD.MOV.U32 R245, RZ, RZ, R126 ;  /* 0x000000fffff57224 */ /* 0x000fe200078e007e */
[----:B------:R-:W-:Y:S01]  /*7bba0*/  MOV R40, R230 ;  /* 0x000000e600287202 */ /* 0x000fe20000000f00 */
[----:B------:R-:W-:-:S02]  /*7bbb0*/  IMAD.MOV.U32 R127, RZ, RZ, R231 ;  /* 0x000000ffff7f7224 */ /* 0x000fc400078e00e7 */
[----:B------:R-:W-:Y:S02]  /*7bbc0*/  IMAD.MOV.U32 R41, RZ, RZ, R3 ;  /* 0x000000ffff297224 */ /* 0x000fe400078e0003 */
[----:B------:R-:W-:Y:S01]  /*7bbd0*/  IMAD.MOV.U32 R42, RZ, RZ, R235 ;  /* 0x000000ffff2a7224 */ /* 0x000fe200078e00eb */
[----:B------:R-:W-:Y:S01]  /*7bbe0*/  MOV R240, R214 ;  /* 0x000000d600f07202 */ /* 0x000fe20000000f00 */
[----:B------:R-:W-:Y:S01]  /*7bbf0*/  IMAD.MOV.U32 R43, RZ, RZ, R234 ;  /* 0x000000ffff2b7224 */ /* 0x000fe200078e00ea */
[----:B------:R-:W-:Y:S01]  /*7bc00*/  MOV R8, R242 ;  /* 0x000000f200087202 */ /* 0x000fe20000000f00 */
[----:B------:R-:W-:Y:S02]  /*7bc10*/  IMAD.MOV.U32 R241, RZ, RZ, R215 ;  /* 0x000000fffff17224 */ /* 0x000fe400078e00d7 */
[----:B------:R-:W-:Y:S02]  /*7bc20*/  IMAD.MOV.U32 R252, RZ, RZ, R243 ;  /* 0x000000fffffc7224 */ /* 0x000fe400078e00f3 */
[----:B------:R-:W-:-:S02]  /*7bc30*/  IMAD.MOV.U32 R242, RZ, RZ, R218 ;  /* 0x000000fffff27224 */ /* 0x000fc400078e00da */
[----:B------:R-:W-:Y:S01]  /*7bc40*/  IMAD.MOV.U32 R243, RZ, RZ, R219 ;  /* 0x000000fffff37224 */ /* 0x000fe200078e00db */
[----:B------:R-:W-:Y:S01]  /*7bc50*/  MOV R236, R36 ;  /* 0x0000002400ec7202 */ /* 0x000fe20000000f00 */
[----:B-1----:R-:W-:Y:S01]  /*7bc60*/  IMAD.MOV.U32 R251, RZ, RZ, R223 ;  /* 0x000000fffffb7224 */ /* 0x002fe200078e00df */
[----:B------:R-:W-:Y:S01]  /*7bc70*/  MOV R36, R226 ;  /* 0x000000e200247202 */ /* 0x000fe20000000f00 */
[----:B------:R-:W-:Y:S02]  /*7bc80*/  IMAD.MOV.U32 R237, RZ, RZ, R37 ;  /* 0x000000ffffed7224 */ /* 0x000fe400078e0025 */
[----:B------:R-:W-:Y:S02]  /*7bc90*/  IMAD.MOV.U32 R185, RZ, RZ, R38 ;  /* 0x000000ffffb97224 */ /* 0x000fe400078e0026 */
[----:B------:R-:W-:Y:S02]  /*7bca0*/  IMAD.MOV.U32 R37, RZ, RZ, R227 ;  /* 0x000000ffff257224 */ /* 0x000fe400078e00e3 */
[----:B------:R-:W-:-:S02]  /*7bcb0*/  IMAD.MOV.U32 R184, RZ, RZ, R39 ;  /* 0x000000ffffb87224 */ /* 0x000fc400078e0027 */
[----:B------:R-:W-:Y:S02]  /*7bcc0*/  IMAD.MOV.U32 R38, RZ, RZ, R58 ;  /* 0x000000ffff267224 */ /* 0x000fe400078e003a */
[----:B------:R-:W-:Y:S02]  /*7bcd0*/  IMAD.MOV.U32 R39, RZ, RZ, R59 ;  /* 0x000000ffff277224 */ /* 0x000fe400078e003b */
[----:B--2---:R-:W-:Y:S02]  /*7bce0*/  IMAD.MOV.U32 R125, RZ, RZ, R239 ;  /* 0x000000ffff7d7224 */ /* 0x004fe400078e00ef */
[----:B------:R-:W2:Y:S01]  /*7bcf0*/  LDL.LU R239, [R1+0x6940] ;  /* 0x0069400001ef7983 */ /* 0x000ea20000300800 */
[----:B------:R-:W-:-:S03]  /*7bd00*/  IMAD.MOV.U32 R126, RZ, RZ, R238 ;  /* 0x000000ffff7e7224 */ /* 0x000fc600078e00ee */
[----:B------:R-:W2:Y:S04]  /*7bd10*/  LDL.LU R238, [R1+0x693c] ;  /* 0x00693c0001ee7983 */ /* 0x000ea80000300800 */
[----:B------:R-:W2:Y:S04]  /*7bd20*/  LDL.LU R231, [R1+0x6938] ;  /* 0x0069380001e77983 */ /* 0x000ea80000300800 */
[----:B------:R-:W2:Y:S04]  /*7bd30*/  LDL.LU R230, [R1+0x6934] ;  /* 0x0069340001e67983 */ /* 0x000ea80000300800 */
[----:B------:R-:W2:Y:S04]  /*7bd40*/  LDL.LU R3, [R1+0x6930] ;  /* 0x0069300001037983 */ /* 0x000ea80000300800 */
[----:B------:R-:W2:Y:S04]  /*7bd50*/  LDL.LU R235, [R1+0x692c] ;  /* 0x00692c0001eb7983 */ /* 0x000ea80000300800 */
[----:B------:R-:W2:Y:S04]  /*7bd60*/  LDL.LU R234, [R1+0x6928] ;  /* 0x0069280001ea7983 */ /* 0x000ea80000300800 */
[----:B------:R-:W2:Y:S01]  /*7bd70*/  LDL.LU R214, [R1+0x6924] ;  /* 0x0069240001d67983 */ /* 0x000ea20000300800 */
[----:B---3--:R-:W-:-:S03]  /*7bd80*/  IMAD.MOV.U32 R249, RZ, RZ, R66 ;  /* 0x000000fffff97224 */ /* 0x008fc600078e0042 */
[----:B------:R-:W3:Y:S01]  /*7bd90*/  LDL.LU R215, [R1+0x6920] ;  /* 0x0069200001d77983 */ /* 0x000ee20000300800 */
[----:B------:R-:W-:-:S03]  /*7bda0*/  IMAD.MOV.U32 R250, RZ, RZ, R67 ;  /* 0x000000fffffa7224 */ /* 0x000fc600078e0043 */
[----:B------:R-:W3:Y:S04]  /*7bdb0*/  LDL.LU R218, [R1+0x691c] ;  /* 0x00691c0001da7983 */ /* 0x000ee80000300800 */
[----:B------:R-:W3:Y:S01]  /*7bdc0*/  LDL.LU R219, [R1+0x6918] ;  /* 0x0069180001db7983 */ /* 0x000ee20000300800 */
[----:B----4-:R-:W-:-:S03]  /*7bdd0*/  MOV R248, R222 ;  /* 0x000000de00f87202 */ /* 0x010fc60000000f00 */
[----:B------:R-:W4:Y:S04]  /*7bde0*/  LDL.LU R222, [R1+0x6914] ;  /* 0x0069140001de7983 */ /* 0x000f280000300800 */
[----:B------:R-:W2:Y:S04]  /*7bdf0*/  LDL.LU R66, [R1+0x6910] ;  /* 0x0069100001427983 */ /* 0x000ea80000300800 */
[----:B------:R-:W2:Y:S04]  /*7be00*/  LDL.LU R67, [R1+0x690c] ;  /* 0x00690c0001437983 */ /* 0x000ea80000300800 */
[----:B------:R-:W4:Y:S04]  /*7be10*/  LDL.LU R223, [R1+0x6908] ;  /* 0x0069080001df7983 */ /* 0x000f280000300800 */
[----:B------:R-:W4:Y:S04]  /*7be20*/  LDL.LU R226, [R1+0x6904] ;  /* 0x0069040001e27983 */ /* 0x000f280000300800 */
[----:B------:R-:W4:Y:S04]  /*7be30*/  LDL.LU R227, [R1+0x6900] ;  /* 0x0069000001e37983 */ /* 0x000f280000300800 */
[----:B------:R-:W3:Y:S04]  /*7be40*/  LDL.LU R58, [R1+0x68fc] ;  /* 0x0068fc00013a7983 */ /* 0x000ee80000300800 */
[----:B------:R-:W3:Y:S01]  /*7be50*/  LDL.LU R59, [R1+0x68f8] ;  /* 0x0068f800013b7983 */ /* 0x000ee20000300800 */
[C---:B--2---:R-:W-:Y:S06]  /*7be60*/  HMMA.1688.F32.TF32 R144, R60.reuse, R66, R144 ;  /* 0x000000423c90723c */ /* 0x044fec0000081090 */
[----:B---3--:R-:W-:-:S15]  /*7be70*/  HMMA.1688.F32.TF32 R140, R60, R58, R140 ;  /* 0x0000003a3c8c723c */ /* 0x008fde000008108c */
[----:B------:R-:W-:-:S03]  /*7be80*/  NOP ;  /* 0x0000000000007918 */ /* 0x000fc60000000000 */
[----:B------:R-:W-:Y:S02]  /*7be90*/  IMAD.MOV.U32 R244, RZ, RZ, R147 ;  /* 0x000000fffff47224 */ /* 0x000fe400078e0093 */
[----:B------:R-:W-:Y:S02]  /*7bea0*/  IMAD.MOV.U32 R181, RZ, RZ, R146 ;  /* 0x000000ffffb57224 */ /* 0x000fe400078e0092 */
[----:B------:R-:W2:Y:S04]  /*7beb0*/  LDL.LU.64 R146, [R1+0x68f0] ;  /* 0x0068f00001927983 */ /* 0x000ea80000300a00 */
[----:B------:R1:W-:Y:S01]  /*7bec0*/  STL.64 [R1+0x6658], R246 ;  /* 0x006658f601007387 */ /* 0x0003e20000100a00 */
[----:B------:R-:W-:-:S03]  /*7bed0*/  IMAD.MOV.U32 R188, RZ, RZ, R145 ;  /* 0x000000ffffbc7224 */ /* 0x000fc600078e0091 */
[----:B------:R3:W-:Y:S01]  /*7bee0*/  STL.64 [R1+0x6650], R244 ;  /* 0x006650f401007387 */ /* 0x0007e20000100a00 */
[----:B------:R-:W-:Y:S01]  /*7bef0*/  MOV R189, R144 ;  /* 0x0000009000bd7202 */ /* 0x000fe20000000f00 */
[----:B-1----:R-:W-:Y:S01]  /*7bf00*/  IMAD.MOV.U32 R246, RZ, RZ, R238 ;  /* 0x000000fffff67224 */ /* 0x002fe200078e00ee */
[----:B---3--:R-:W-:Y:S01]  /*7bf10*/  MOV R244, R230 ;  /* 0x000000e600f47202 */ /* 0x008fe20000000f00 */
[----:B------:R-:W-:Y:S01]  /*7bf20*/  IMAD.MOV.U32 R245, RZ, RZ, R231 ;  /* 0x000000fffff57224 */ /* 0x000fe200078e00e7 */
[----:B------:R-:W3:Y:S01]  /*7bf30*/  LDL.LU R230, [R1+0x68ec] ;  /* 0x0068ec0001e67983 */ /* 0x000ee20000300800 */
[----:B------:R-:W-:Y:S02]  /*7bf40*/  IMAD.MOV.U32 R247, RZ, RZ, R239 ;  /* 0x000000fffff77224 */ /* 0x000fe400078e00ef */
[----:B------:R-:W-:Y:S01]  /*7bf50*/  IMAD.MOV.U32 R145, RZ, RZ, R141 ;  /* 0x000000ffff917224 */ /* 0x000fe200078e008d */
[----:B------:R-:W3:Y:S01]  /*7bf60*/  LDL.LU R231, [R1+0x68e8] ;  /* 0x0068e80001e77983 */ /* 0x000ee20000300800 */
[----:B------:R-:W-:-:S02]  /*7bf70*/  IMAD.MOV.U32 R144, RZ, RZ, R142 ;  /* 0x000000ffff907224 */ /* 0x000fc400078e008e */
[----:B------:R-:W-:Y:S01]  /*7bf80*/  IMAD.MOV.U32 R141, RZ, RZ, R143 ;  /* 0x000000ffff8d7224 */ /* 0x000fe200078e008f */
[----:B------:R-:W4:Y:S04]  /*7bf90*/  LDL.LU R238, [R1+0x68e4] ;  /* 0x0068e40001ee7983 */ /* 0x000f280000300800 */
[----:B------:R-:W4:Y:S04]  /*7bfa0*/  LDL.LU R239, [R1+0x68e0] ;  /* 0x0068e00001ef7983 */ /* 0x000f280000300800 */
[----:B------:R-:W2:Y:S04]  /*7bfb0*/  LDL.LU.64 R142, [R1+0x68d8] ;  /* 0x0068d800018e7983 */ /* 0x000ea80000300a00 */
[----:B------:R-:W-:Y:S04]  /*7bfc0*/  STL.64 [R1+0x6718], R58 ;  /* 0x0067183a01007387 */ /* 0x000fe80000100a00 */
[----:B------:R1:W-:Y:S02]  /*7bfd0*/  STL.64 [R1+0x6710], R56 ;  /* 0x0067103801007387 */ /* 0x0003e40000100a00 */
[----:B-1----:R-:W-:Y:S01]  /*7bfe0*/  MOV R56, R234 ;  /* 0x000000ea00387202 */ /* 0x002fe20000000f00 */
[----:B------:R-:W-:Y:S01]  /*7bff0*/  IMAD.MOV.U32 R57, RZ, RZ, R235 ;  /* 0x000000ffff397224 */ /* 0x000fe200078e00eb */
[----:B------:R-:W3:Y:S04]  /*7c000*/  LDL.LU R234, [R1+0x68d4] ;  /* 0x0068d40001ea7983 */ /* 0x000ee80000300800 */
[----:B------:R-:W3:Y:S04]  /*7c010*/  LDL.LU R235, [R1+0x68d0] ;  /* 0x0068d00001eb7983 */ /* 0x000ee80000300800 */
[----:B------:R-:W4:Y:S01]  /*7c020*/  LDL.LU R58, [R1+0xb18] ;  /* 0x000b1800013a7983 */ /* 0x000f220000300800 */
[----:B------:R-:W-:Y:S01]  /*7c030*/  IMAD.MOV.U32 R59, RZ, RZ, R3 ;  /* 0x000000ffff3b7224 */ /* 0x000fe200078e0003 */
[----:B------:R-:W-:Y:S01]  /*7c040*/  MOV R148, R140 ;  /* 0x0000008c00947202 */ /* 0x000fe20000000f00 */
[C---:B------:R-:W-:Y:S06]  /*7c050*/  HMMA.1688.F32.TF32 R40, R60.reuse, R218, R40 ;  /* 0x000000da3c28723c */ /* 0x040fec0000081028 */
[----:B----4-:R-:W-:Y:S06]  /*7c060*/  HMMA.1688.F32.TF32 R56, R60, R238, R56 ;  /* 0x000000ee3c38723c */ /* 0x010fec0000081038 */
[----:B------:R-:W-:-:S15]  /*7c070*/  STL.64 [R1+0x6728], R238 ;  /* 0x006728ee01007387 */ /* 0x000fde0000100a00 */
[----:B------:R-:W-:-:S03]  /*7c080*/  NOP ;  /* 0x0000000000007918 */ /* 0x000fc60000000000 */
[----:B------:R-:W-:Y:S01]  /*7c090*/  IMAD.MOV.U32 R132, RZ, RZ, R56 ;  /* 0x000000ffff847224 */ /* 0x000fe200078e0038 */
[----:B------:R-:W-:Y:S01]  /*7c0a0*/  MOV R129, R57 ;  /* 0x0000003900817202 */ /* 0x000fe20000000f00 */
[----:B------:R-:W-:Y:S02]  /*7c0b0*/  IMAD.MOV.U32 R128, RZ, RZ, R58 ;  /* 0x000000ffff807224 */ /* 0x000fe400078e003a */
[----:B------:R-:W-:Y:S02]  /*7c0c0*/  IMAD.MOV.U32 R3, RZ, RZ, R59 ;  /* 0x000000ffff037224 */ /* 0x000fe400078e003b */
[C---:B---3--:R-:W-:Y:S01]  /*7c0d0*/  HMMA.1688.F32.TF32 R56, R60.reuse, R234, R244 ;  /* 0x000000ea3c38723c */ /* 0x048fe200000810f4 */
[----:B------:R1:W-:Y:S05]  /*7c0e0*/  STL.64 [R1+0x6720], R236 ;  /* 0x006720ec01007387 */ /* 0x0003ea0000100a00 */
[----:B------:R-:W-:Y:S04]  /*7c0f0*/  STL.64 [R1+0x6738], R234 ;  /* 0x006738ea01007387 */ /* 0x000fe80000100a00 */
[----:B------:R3:W-:Y:S01]  /*7c100*/  STL.64 [R1+0x6730], R232 ;  /* 0x006730e801007387 */ /* 0x0007e20000100a00 */
[C---:B-1----:R-:W-:Y:S06]  /*7c110*/  HMMA.1688.F32.TF32 R236, R60.reuse, R230, R248 ;  /* 0x000000e63cec723c */ /* 0x042fec00000810f8 */
[----:B---3--:R-:W-:Y:S07]  /*7c120*/  HMMA.1688.F32.TF32 R232, R60, R226, R240 ;  /* 0x000000e23ce8723c */ /* 0x008fee00000810f0 */
[----:B------:R-:W-:Y:S01]  /*7c130*/  IMAD.MOV.U32 R140, RZ, RZ, R56 ;  /* 0x000000ffff8c7224 */ /* 0x000fe200078e0038 */
[----:B------:R-:W-:Y:S01]  /*7c140*/  MOV R137, R57 ;  /* 0x0000003900897202 */ /* 0x000fe20000000f00 */
[----:B------:R-:W-:-:S02]  /*7c150*/  IMAD.MOV.U32 R136, RZ, RZ, R58 ;  /* 0x000000ffff887224 */ /* 0x000fc400078e003a */
[----:B------:R-:W-:Y:S02]  /*7c160*/  IMAD.MOV.U32 R133, RZ, RZ, R59 ;  /* 0x000000ffff857224 */ /* 0x000fe400078e003b */
[C---:B------:R-:W-:Y:S06]  /*7c170*/  HMMA.1688.F32.TF32 R56, R60.reuse, R222, R36 ;  /* 0x000000de3c38723c */ /* 0x040fec0000081024 */
[----:B------:R-:W-:Y:S01]  /*7c180*/  HMMA.1688.F32.TF32 R36, R60, R214, R124 ;  /* 0x000000d63c24723c */ /* 0x000fe2000008107c */
[----:B------:R-:W-:Y:S04]  /*7c190*/  STL.64 [R1+0xb80], R236 ;  /* 0x000b80ec01007387 */ /* 0x000fe80000100a00 */
[----:B------:R-:W-:Y:S04]  /*7c1a0*/  STL.64 [R1+0xb88], R238 ;  /* 0x000b88ee01007387 */ /* 0x000fe80000100a00 */
[----:B------:R-:W-:Y:S04]  /*7c1b0*/  STL.64 [R1+0xb70], R232 ;  /* 0x000b70e801007387 */ /* 0x000fe80000100a00 */
[----:B------:R-:W-:Y:S01]  /*7c1c0*/  STL.64 [R1+0xb78], R234 ;  /* 0x000b78ea01007387 */ /* 0x000fe20000100a00 */
[----:B------:R-:W-:-:S03]  /*7c1d0*/  IMAD.MOV.U32 R248, RZ, RZ, R194 ;  /* 0x000000fffff87224 */ /* 0x000fc600078e00c2 */
[----:B------:R1:W-:Y:S04]  /*7c1e0*/  STL.64 [R1+0xb60], R56 ;  /* 0x000b603801007387 */ /* 0x0003e80000100a00 */
[----:B------:R3:W-:Y:S04]  /*7c1f0*/  STL.64 [R1+0xb68], R58 ;  /* 0x000b683a01007387 */ /* 0x0007e80000100a00 */
[----:B------:R-:W-:Y:S01]  /*7c200*/  STL.64 [R1+0xb50], R40 ;  /* 0x000b502801007387 */ /* 0x000fe20000100a00 */
[----:B------:R-:W-:-:S03]  /*7c210*/  MOV R249, R195 ;  /* 0x000000c300f97202 */ /* 0x000fc60000000f00 */
[----:B------:R-:W-:Y:S01]  /*7c220*/  STL.64 [R1+0xb58], R42 ;  /* 0x000b582a01007387 */ /* 0x000fe20000100a00 */
[----:B------:R-:W-:-:S03]  /*7c230*/  IMAD.MOV.U32 R250, RZ, RZ, R198 ;  /* 0x000000fffffa7224 */ /* 0x000fc600078e00c6 */
[----:B------:R-:W4:Y:S01]  /*7c240*/  LDL.LU R194, [R1+0x68cc] ;  /* 0x0068cc0001c27983 */ /* 0x000f220000300800 */
[----:B------:R-:W-:-:S03]  /*7c250*/  IMAD.MOV.U32 R251, RZ, RZ, R199 ;  /* 0x000000fffffb7224 */ /* 0x000fc600078e00c7 */
[----:B------:R2:W-:Y:S04]  /*7c260*/  STL.64 [R1+0xb40], R36 ;  /* 0x000b402401007387 */ /* 0x0005e80000100a00 */
[----:B------:R2:W-:Y:S04]  /*7c270*/  STL.64 [R1+0xb48], R38 ;  /* 0x000b482601007387 */ /* 0x0005e80000100a00 */
[----:B------:R-:W4:Y:S04]  /*7c280*/  LDL.LU R195, [R1+0x68c8] ;  /* 0x0068c80001c37983 */ /* 0x000f280000300800 */
[----:B------:R-:W4:Y:S04]  /*7c290*/  LDL.LU R198, [R1+0x68c4] ;  /* 0x0068c40001c67983 */ /* 0x000f280000300800 */
[----:B------:R-:W4:Y:S01]  /*7c2a0*/  LDL.LU R199, [R1+0x68c0] ;  /* 0x0068c00001c77983 */ /* 0x000f220000300800 */
[----:B-1----:R-:W-:Y:S01]  /*7c2b0*/  IMAD.MOV.U32 R56, RZ, RZ, R167 ;  /* 0x000000ffff387224 */ /* 0x002fe200078e00a7 */
[----:B------:R-:W-:Y:S01]  /*7c2c0*/  MOV R57, R166 ;  /* 0x000000a600397202 */ /* 0x000fe20000000f00 */
[----:B---3--:R-:W-:Y:S01]  /*7c2d0*/  IMAD.MOV.U32 R58, RZ, RZ, R163 ;  /* 0x000000ffff3a7224 */ /* 0x008fe200078e00a3 */
[----:B------:R-:W3:Y:S01]  /*7c2e0*/  LDL.LU R167, [R1+0x68bc] ;  /* 0x0068bc0001a77983 */ /* 0x000ee20000300800 */
[----:B------:R-:W-:-:S03]  /*7c2f0*/  IMAD.MOV.U32 R59, RZ, RZ, R162 ;  /* 0x000000ffff3b7224 */ /* 0x000fc600078e00a2 */
[----:B------:R-:W3:Y:S04]  /*7c300*/  LDL.LU R166, [R1+0x68b8] ;  /* 0x0068b80001a67983 */ /* 0x000ee80000300800 */
[----:B------:R-:W3:Y:S04]  /*7c310*/  LDL.LU R163, [R1+0x68b4] ;  /* 0x0068b40001a37983 */ /* 0x000ee80000300800 */
[----:B------:R-:W3:Y:S01]  /*7c320*/  LDL.LU R162, [R1+0x68b0] ;  /* 0x0068b00001a27983 */ /* 0x000ee20000300800 */
[----:B------:R-:W-:-:S03]  /*7c330*/  IMAD.MOV.U32 R236, RZ, RZ, R186 ;  /* 0x000000ffffec7224 */ /* 0x000fc600078e00ba */
[----:B--2---:R-:W2:Y:S01]  /*7c340*/  LDL.LU R36, [R1+0xc00] ;  /* 0x000c000001247983 */ /* 0x004ea20000300800 */
[----:B------:R-:W-:-:S03]  /*7c350*/  MOV R237, R178 ;  /* 0x000000b200ed7202 */ /* 0x000fc60000000f00 */
[----:B------:R-:W2:Y:S01]  /*7c360*/  LDL.LU R37, [R1+0xc04] ;  /* 0x000c040001257983 */ /* 0x000ea20000300800 */
[----:B------:R-:W-:-:S03]  /*7c370*/  IMAD.MOV.U32 R238, RZ, RZ, R175 ;  /* 0x000000ffffee7224 */ /* 0x000fc600078e00af */
        /* <DEDUP_REMOVED lines=11> */
[----:B------:R-:W-:Y:S01]  /*7c430*/  IMAD.MOV.U32 R244, RZ, RZ, R179 ;  /* 0x000000fffff47224 */ /* 0x000fe200078e00b3 */
[----:B------:R-:W-:Y:S01]  /*7c440*/  MOV R245, R183 ;  /* 0x000000b700f57202 */ /* 0x000fe20000000f00 */
[----:B------:R-:W-:-:S02]  /*7c450*/  IMAD.MOV.U32 R246, RZ, RZ, R182 ;  /* 0x000000fffff67224 */ /* 0x000fc400078e00b6 */
[----:B------:R-:W-:Y:S01]  /*7c460*/  IMAD.MOV.U32 R247, RZ, RZ, R191 ;  /* 0x000000fffff77224 */ /* 0x000fe200078e00bf */
[----:B------:R-:W-:Y:S01]  /*7c470*/  MOV R241, R159 ;  /* 0x0000009f00f17202 */ /* 0x000fe20000000f00 */
[----:B------:R-:W-:Y:S02]  /*7c480*/  IMAD.MOV.U32 R240, RZ, RZ, R158 ;  /* 0x000000fffff07224 */ /* 0x000fe400078e009e */
[----:B------:R-:W-:Y:S02]  /*7c490*/  IMAD.MOV.U32 R242, RZ, RZ, R210 ;  /* 0x000000fffff27224 */ /* 0x000fe400078e00d2 */
[----:B------:R-:W-:Y:S02]  /*7c4a0*/  IMAD.MOV.U32 R243, RZ, RZ, R211 ;  /* 0x000000fffff37224 */ /* 0x000fe400078e00d3 */
[----:B----4-:R-:W-:Y:S02]  /*7c4b0*/  IMAD.MOV.U32 R235, RZ, RZ, R194 ;  /* 0x000000ffffeb7224 */ /* 0x010fe400078e00c2 */
[----:B------:R-:W-:Y:S01]  /*7c4c0*/  IMAD.MOV.U32 R234, RZ, RZ, R195 ;  /* 0x000000ffffea7224 */ /* 0x000fe200078e00c3 */
[----:B------:R-:W-:Y:S01]  /*7c4d0*/  MOV R233, R198 ;  /* 0x000000c600e97202 */ /* 0x000fe20000000f00 */
[----:B------:R-:W-:-:S02]  /*7c4e0*/  IMAD.MOV.U32 R232, RZ, RZ, R199 ;  /* 0x000000ffffe87224 */ /* 0x000fc400078e00c7 */
        /* <DEDUP_REMOVED lines=15> */
[----:B------:R-:W2:Y:S01]  /*7c5e0*/  LDL.LU R211, [R1+0x6870] ;  /* 0x0068700001d37983 */ /* 0x000ea20000300800 */
[----:B------:R-:W-:Y:S01]  /*7c5f0*/  MOV R212, R12 ;  /* 0x0000000c00d47202 */ /* 0x000fe20000000f00 */
[----:B------:R-:W-:-:S02]  /*7c600*/  IMAD.MOV.U32 R213, RZ, RZ, R13 ;  /* 0x000000ffffd57224 */ /* 0x000fc400078e000d */
[----:B------:R3:W-:Y:S04]  /*7c610*/  STL.64 [R1+0x65f0], R214 ;  /* 0x0065f0d601007387 */ /* 0x0007e80000100a00 */
[----:B------:R1:W-:Y:S01]  /*7c620*/  STL.64 [R1+0x65e8], R212 ;  /* 0x0065e8d401007387 */ /* 0x0003e20000100a00 */
[----:B---3--:R-:W-:Y:S02]  /*7c630*/  IMAD.MOV.U32 R214, RZ, RZ, R166 ;  /* 0x000000ffffd67224 */ /* 0x008fe400078e00a6 */
[----:B-1----:R-:W-:Y:S01]  /*7c640*/  IMAD.MOV.U32 R212, RZ, RZ, R162 ;  /* 0x000000ffffd47224 */ /* 0x002fe200078e00a2 */
[----:B------:R-:W-:Y:S01]  /*7c650*/  MOV R213, R163 ;  /* 0x000000a300d57202 */ /* 0x000fe20000000f00 */
[----:B------:R-:W3:Y:S01]  /*7c660*/  LDL.LU R162, [R1+0x686c] ;  /* 0x00686c0001a27983 */ /* 0x000ee20000300800 */
[----:B------:R-:W-:-:S03]  /*7c670*/  IMAD.MOV.U32 R215, RZ, RZ, R167 ;  /* 0x000000ffffd77224 */ /* 0x000fc600078e00a7 */
[----:B------:R-:W3:Y:S04]  /*7c680*/  LDL.LU R163, [R1+0x6868] ;  /* 0x0068680001a37983 */ /* 0x000ee80000300800 */
[----:B------:R-:W3:Y:S04]  /*7c690*/  LDL.LU R166, [R1+0x6864] ;  /* 0x0068640001a67983 */ /* 0x000ee80000300800 */
[----:B------:R-:W3:Y:S01]  /*7c6a0*/  LDL.LU R167, [R1+0x6860] ;  /* 0x0068600001a77983 */ /* 0x000ee20000300800 */
[----:B--2---:R-:W-:-:S15]  /*7c6b0*/  HMMA.1688.F32.TF32 R36, R60, R210, R36 ;  /* 0x000000d23c24723c */ /* 0x004fde0000081024 */
[----:B------:R-:W-:-:S08]  /*7c6c0*/  NOP ;  /* 0x0000000000007918 */ /* 0x000fd00000000000 */
[----:B------:R1:W-:Y:S04]  /*7c6d0*/  STL.64 [R1+0xb30], R36 ;  /* 0x000b302401007387 */ /* 0x0003e80000100a00 */
[----:B------:R2:W-:Y:S01]  /*7c6e0*/  STL.64 [R1+0xb38], R38 ;  /* 0x000b382601007387 */ /* 0x0005e20000100a00 */
[----:B-1----:R-:W-:Y:S01]  /*7c6f0*/  IMAD.MOV.U32 R36, RZ, RZ, R170 ;  /* 0x000000ffff247224 */ /* 0x002fe200078e00aa */
[----:B------:R-:W-:Y:S02]  /*7c700*/  MOV R37, R171 ;  /* 0x000000ab00257202 */ /* 0x000fe40000000f00 */
[----:B------:R-:W3:Y:S01]  /*7c710*/  LDL.LU R170, [R1+0x685c] ;  /* 0x00685c0001aa7983 */ /* 0x000ee20000300800 */
[----:B--2---:R-:W-:-:S03]  /*7c720*/  IMAD.MOV.U32 R38, RZ, RZ, R206 ;  /* 0x000000ffff267224 */ /* 0x004fc600078e00ce */
[----:B------:R-:W2:Y:S01]  /*7c730*/  LDL.LU R171, [R1+0x6858] ;  /* 0x0068580001ab7983 */ /* 0x000ea20000300800 */
[----:B------:R-:W-:-:S03]  /*7c740*/  IMAD.MOV.U32 R39, RZ, RZ, R207 ;  /* 0x000000ffff277224 */ /* 0x000fc600078e00cf */
[----:B------:R-:W4:Y:S04]  /*7c750*/  LDL.LU R206, [R1+0x6854] ;  /* 0x0068540001ce7983 */ /* 0x000f280000300800 */
[----:B------:R-:W4:Y:S04]  /*7c760*/  LDL.LU R207, [R1+0x6850] ;  /* 0x0068500001cf7983 */ /* 0x000f280000300800 */
[----:B------:R1:W-:Y:S04]  /*7c770*/  STL.64 [R1+0x65e0], R210 ;  /* 0x0065e0d201007387 */ /* 0x0003e80000100a00 */
[----:B------:R1:W-:Y:S02]  /*7c780*/  STL.64 [R1+0x65d8], R208 ;  /* 0x0065d8d001007387 */ /* 0x0003e40000100a00 */
[----:B-1----:R-:W-:-:S02]  /*7c790*/  IMAD.MOV.U32 R210, RZ, RZ, R178 ;  /* 0x000000ffffd27224 */ /* 0x002fc400078e00b2 */
[----:B------:R-:W-:Y:S01]  /*7c7a0*/  IMAD.MOV.U32 R208, RZ, RZ, R174 ;  /* 0x000000ffffd07224 */ /* 0x000fe200078e00ae */
[----:B------:R-:W-:Y:S01]  /*7c7b0*/  MOV R209, R175 ;  /* 0x000000af00d17202 */ /* 0x000fe20000000f00 */
[----:B------:R-:W3:Y:S01]  /*7c7c0*/  LDL.LU R174, [R1+0x684c] ;  /* 0x00684c0001ae7983 */ /* 0x000ee20000300800 */
[----:B------:R-:W-:-:S03]  /*7c7d0*/  IMAD.MOV.U32 R211, RZ, RZ, R186 ;  /* 0x000000ffffd37224 */ /* 0x000fc600078e00ba */
[----:B------:R-:W3:Y:S04]  /*7c7e0*/  LDL.LU R175, [R1+0x6848] ;  /* 0x0068480001af7983 */ /* 0x000ee80000300800 */
[----:B------:R-:W2:Y:S04]  /*7c7f0*/  LDL.LU R178, [R1+0x6844] ;  /* 0x0068440001b27983 */ /* 0x000ea80000300800 */
[----:B------:R-:W3:Y:S01]  /*7c800*/  LDL.LU R186, [R1+0x6840] ;  /* 0x0068400001ba7983 */ /* 0x000ee20000300800 */
[----:B----4-:R-:W-:-:S15]  /*7c810*/  HMMA.1688.F32.TF32 R40, R60, R206, R40 ;  /* 0x000000ce3c28723c */ /* 0x010fde0000081028 */
[----:B------:R-:W-:-:S08]  /*7c820*/  NOP ;  /* 0x0000000000007918 */ /* 0x000fd00000000000 */
[----:B------:R1:W-:Y:S04]  /*7c830*/  STL.64 [R1+0xb20], R40 ;  /* 0x000b202801007387 */ /* 0x0003e80000100a00 */
[----:B------:R4:W-:Y:S01]  /*7c840*/  STL.64 [R1+0xb28], R42 ;  /* 0x000b282a01007387 */ /* 0x0009e20000100a00 */
[----:B-1----:R-:W-:Y:S01]  /*7c850*/  IMAD.MOV.U32 R40, RZ, RZ, R187 ;  /* 0x000000ffff287224 */ /* 0x002fe200078e00bb */
[----:B------:R-:W-:Y:S02]  /*7c860*/  MOV R41, R190 ;  /* 0x000000be00297202 */ /* 0x000fe40000000f00 */
[----:B------:R-:W3:Y:S01]  /*7c870*/  LDL.LU R187, [R1+0x683c] ;  /* 0x00683c0001bb7983 */ /* 0x000ee20000300800 */
[----:B----4-:R-:W-:-:S03]  /*7c880*/  IMAD.MOV.U32 R42, RZ, RZ, R202 ;  /* 0x000000ffff2a7224 */ /* 0x010fc600078e00ca */
[----:B------:R-:W4:Y:S01]  /*7c890*/  LDL.LU R190, [R1+0x6838] ;  /* 0x0068380001be7983 */ /* 0x000f220000300800 */
[----:B------:R-:W-:-:S03]  /*7c8a0*/  IMAD.MOV.U32 R43, RZ, RZ, R203 ;  /* 0x000000ffff2b7224 */ /* 0x000fc600078e00cb */
[----:B------:R-:W2:Y:S04]  /*7c8b0*/  LDL.LU R202, [R1+0x6834] ;  /* 0x0068340001ca7983 */ /* 0x000ea80000300800 */
[----:B------:R-:W2:Y:S04]  /*7c8c0*/  LDL.LU R203, [R1+0x6830] ;  /* 0x0068300001cb7983 */ /* 0x000ea80000300800 */
        /* <DEDUP_REMOVED lines=8> */
[----:B------:R-:W4:Y:S04]  /*7c950*/  LDL.LU R198, [R1+0x6824] ;  /* 0x0068240001c67983 */ /* 0x000f280000300800 */
[----:B------:R-:W4:Y:S01]  /*7c960*/  LDL.LU R199, [R1+0x6820] ;  /* 0x0068200001c77983 */ /* 0x000f220000300800 */
[----:B--2---:R-:W-:-:S15]  /*7c970*/  HMMA.1688.F32.TF32 R124, R60, R202, R124 ;  /* 0x000000ca3c7c723c */ /* 0x004fde000008107c */
[----:B------:R-:W-:-:S08]  /*7c980*/  NOP ;  /* 0x0000000000007918 */ /* 0x000fd00000000000 */
[----:B------:R-:W-:Y:S04]  /*7c990*/  STL.64 [R1+0xb10], R124 ;  /* 0x000b107c01007387 */ /* 0x000fe80000100a00 */
[----:B------:R1:W-:Y:S04]  /*7c9a0*/  STL.64 [R1+0xb18], R126 ;  /* 0x000b187e01007387 */ /* 0x0003e80000100a00 */
[----:B-1----:R-:W2:Y:S04]  /*7c9b0*/  LDL.LU.64 R126, [R1+0x6818] ;  /* 0x00681800017e7983 */ /* 0x002ea80000300a00 */
[----:B------:R1:W-:Y:S04]  /*7c9c0*/  STL.64 [R1+0x65c0], R202 ;  /* 0x0065c0ca01007387 */ /* 0x0003e80000100a00 */
[----:B------:R3:W-:Y:S01]  /*7c9d0*/  STL.64 [R1+0x65b8], R200 ;  /* 0x0065b8c801007387 */ /* 0x0007e20000100a00 */
[----:B-1----:R-:W-:-:S02]  /*7c9e0*/  IMAD.MOV.U32 R202, RZ, RZ, R183 ;  /* 0x000000ffffca7224 */ /* 0x002fc400078e00b7 */
[----:B---3--:R-:W-:Y:S02]  /*7c9f0*/  IMAD.MOV.U32 R200, RZ, RZ, R191 ;  /* 0x000000ffffc87224 */ /* 0x008fe400078e00bf */
[----:B------:R-:W3:Y:S01]  /*7ca00*/  LDL.LU R191, [R1+0x6814] ;  /* 0x0068140001bf7983 */ /* 0x000ee20000300800 */
[----:B------:R-:W-:-:S03]  /*7ca10*/  MOV R201, R182 ;  /* 0x000000b600c97202 */ /* 0x000fc60000000f00 */
[----:B------:R-:W2:Y:S04]  /*7ca20*/  LDL.LU R182, [R1+0x6810] ;  /* 0x0068100001b67983 */ /* 0x000ea80000300800 */
[----:B------:R-:W2:Y:S01]  /*7ca30*/  LDL.LU R183, [R1+0x680c] ;  /* 0x00680c0001b77983 */ /* 0x000ea20000300800 */
[----:B------:R-:W-:-:S03]  /*7ca40*/  IMAD.MOV.U32 R203, RZ, RZ, R179 ;  /* 0x000000ffffcb7224 */ /* 0x000fc600078e00b3 */
[----:B------:R-:W2:Y:S04]  /*7ca50*/  LDL.LU R179, [R1+0x6808] ;  /* 0x0068080001b37983 */ /* 0x000ea80000300800 */
        /* <DEDUP_REMOVED lines=8> */
[----:B------:R2:W-:Y:S01]  /*7cae0*/  STL.64 [R1+0xaf8], R202 ;  /* 0x000af8ca01007387 */ /* 0x0005e20000100a00 */
[C---:B---3--:R-:W-:Y:S06]  /*7caf0*/  HMMA.1688.F32.TF32 R208, R60.reuse, R190, R208 ;  /* 0x000000be3cd0723c */ /* 0x048fec00000810d0 */
[----:B--2---:R-:W-:-:S15]  /*7cb00*/  HMMA.1688.F32.TF32 R200, R60, R182, R232 ;  /* 0x000000b63cc8723c */ /* 0x004fde00000810e8 */
        /* <DEDUP_REMOVED lines=10> */
[----:B-1----:R-:W-:Y:S03]  /*7cbb0*/  HMMA.1688.F32.TF32 R200, R60, R170, R244 ;  /* 0x000000aa3cc8723c */ /* 0x002fe600000810f4 */
[----:B------:R-:W-:Y:S04]  /*7cbc0*/  STL.64 [R1+0xab0], R208 ;  /* 0x000ab0d001007387 */ /* 0x000fe80000100a00 */
[----:B------:R-:W-:Y:S04]  /*7cbd0*/  STL.64 [R1+0xab8], R210 ;  /* 0x000ab8d201007387 */ /* 0x000fe80000100a00 */
[----:B------:R-:W-:Y:S04]  /*7cbe0*/  STL.64 [R1+0xaa0], R204 ;  /* 0x000aa0cc01007387 */ /* 0x000fe80000100a00 */
[----:B------:R-:W-:Y:S03]  /*7cbf0*/  STL.64 [R1+0xaa8], R206 ;  /* 0x000aa8ce01007387 */ /* 0x000fe60000100a00 */
[----:B------:R-:W-:Y:S01]  /*7cc00*/  IMAD.MOV.U32 R120, RZ, RZ, R56 ;  /* 0x000000ffff787224 */ /* 0x000fe200078e0038 */
[----:B------:R-:W-:-:S04]  /*7cc10*/  MOV R121, R57 ;  /* 0x0000003900797202 */ /* 0x000fc80000000f00 */
[----:B------:R-:W-:Y:S04]  /*7cc20*/  STL.64 [R1+0xa90], R200 ;  /* 0x000a90c801007387 */ /* 0x000fe80000100a00 */
[----:B------:R-:W-:Y:S04]  /*7cc30*/  STL.64 [R1+0xa98], R202 ;  /* 0x000a98ca01007387 */ /* 0x000fe80000100a00 */
[----:B------:R1:W-:Y:S02]  /*7cc40*/  STL.64 [R1+0xbb8], R58 ;  /* 0x000bb83a01007387 */ /* 0x0003e40000100a00 */
[----:B-1----:R-:W-:Y:S07]  /*7cc50*/  HMMA.1688.F32.TF32 R56, R60, R162, R240 ;  /* 0x000000a23c38723c */ /* 0x002fee00000810f0 */
[----:B------:R-:W-:Y:S01]  /*7cc60*/  IMAD.MOV.U32 R242, RZ, RZ, R154 ;  /* 0x000000fffff27224 */ /* 0x000fe200078e009a */
[----:B------:R-:W-:-:S15]  /*7cc70*/  MOV R243, R155 ;  /* 0x0000009b00f37202 */ /* 0x000fde0000000f00 */
[----:B------:R1:W-:Y:S04]  /*7cc80*/  STL.64 [R1+0xbc8], R58 ;  /* 0x000bc83a01007387 */ /* 0x0003e80000100a00 */
[----:B------:R-:W2:Y:S04]  /*7cc90*/  LDL.LU R240, [R1+0xef0] ;  /* 0x000ef00001f07983 */ /* 0x000ea80000300800 */
[----:B------:R-:W2:Y:S04]  /*7cca0*/  LDL.LU R241, [R1+0xef4] ;  /* 0x000ef40001f17983 */ /* 0x000ea80000300800 */
[----:B------:R-:W3:Y:S04]  /*7ccb0*/  LDL.LU R154, [R1+0x6804] ;  /* 0x00680400019a7983 */ /* 0x000ee80000300800 */
[----:B------:R-:W3:Y:S01]  /*7ccc0*/  LDL.LU R155, [R1+0x6800] ;  /* 0x00680000019b7983 */ /* 0x000ee20000300800 */
[----:B------:R-:W-:Y:S03]  /*7ccd0*/  HMMA.1688.F32.TF32 R36, R60, R158, R36 ;  /* 0x0000009e3c24723c */ /* 0x000fe60000081024 */
[----:B------:R-:W4:Y:S01]  /*7cce0*/  LDL.LU R236, [R1+0xf20] ;  /* 0x000f200001ec7983 */ /* 0x000f220000300800 */
[----:B------:R-:W-:-:S03]  /*7ccf0*/  IMAD.MOV.U32 R124, RZ, RZ, R56 ;  /* 0x000000ffff7c7224 */ /* 0x000fc600078e0038 */
[----:B------:R-:W4:Y:S01]  /*7cd00*/  LDL.LU R237, [R1+0xf24] ;  /* 0x000f240001ed7983 */ /* 0x000f220000300800 */
[----:B------:R-:W-:-:S03]  /*7cd10*/  IMAD.MOV.U32 R125, RZ, RZ, R57 ;  /* 0x000000ffff7d7224 */ /* 0x000fc600078e0039 */
[----:B------:R-:W4:Y:S04]  /*7cd20*/  LDL.LU R238, [R1+0xf28] ;  /* 0x000f280001ee7983 */ /* 0x000f280000300800 */
[----:B------:R-:W4:Y:S04]  /*7cd30*/  LDL.LU R239, [R1+0xf2c] ;  /* 0x000f2c0001ef7983 */ /* 0x000f280000300800 */
[----:B------:R-:W2:Y:S04]  /*7cd40*/  LDL.LU R56, [R1+0xf40] ;  /* 0x000f400001387983 */ /* 0x000ea80000300800 */
[----:B------:R-:W2:Y:S01]  /*7cd50*/  LDL.LU R57, [R1+0xf44] ;  /* 0x000f440001397983 */ /* 0x000ea20000300800 */
[----:B------:R-:W-:Y:S01]  /*7cd60*/  IMAD.MOV.U32 R117, RZ, RZ, R36 ;  /* 0x000000ffff757224 */ /* 0x000fe200078e0024 */
[----:B------:R-:W-:Y:S01]  /*7cd70*/  MOV R112, R39 ;  /* 0x0000002700707202 */ /* 0x000fe20000000f00 */
[----:B------:R-:W-:Y:S01]  /*7cd80*/  IMAD.MOV.U32 R116, RZ, RZ, R37 ;  /* 0x000000ffff747224 */ /* 0x000fe200078e0025 */
[----:B-1----:R-:W2:Y:S01]  /*7cd90*/  LDL.LU R58, [R1+0xf48] ;  /* 0x000f4800013a7983 */ /* 0x002ea20000300800 */
[----:B------:R-:W-:-:S03]  /*7cda0*/  IMAD.MOV.U32 R113, RZ, RZ, R38 ;  /* 0x000000ffff717224 */ /* 0x000fc600078e0026 */
[----:B------:R-:W2:Y:S01]  /*7cdb0*/  LDL.LU R59, [R1+0xf4c] ;  /* 0x000f4c00013b7983 */ /* 0x000ea20000300800 */
        /* <DEDUP_REMOVED lines=8> */
[----:B------:R-:W2:Y:S04]  /*7ce40*/  LDL.LU R130, [R1+0x67fc] ;  /* 0x0067fc0001827983 */ /* 0x000ea80000300800 */
[----:B------:R-:W2:Y:S04]  /*7ce50*/  LDL.LU R131, [R1+0x67f8] ;  /* 0x0067f80001837983 */ /* 0x000ea80000300800 */
[----:B------:R-:W4:Y:S04]  /*7ce60*/  LDL.LU R134, [R1+0x67f4] ;  /* 0x0067f40001867983 */ /* 0x000f280000300800 */
[----:B------:R-:W4:Y:S01]  /*7ce70*/  LDL.LU R135, [R1+0x67f0] ;  /* 0x0067f00001877983 */ /* 0x000f220000300800 */
[----:B---3--:R-:W-:Y:S07]  /*7ce80*/  HMMA.1688.F32.TF32 R36, R60, R154, R40 ;  /* 0x0000009a3c24723c */ /* 0x008fee0000081028 */
[----:B------:R-:W-:-:S02]  /*7ce90*/  IMAD.MOV.U32 R40, RZ, RZ, R142 ;  /* 0x000000ffff287224 */ /* 0x000fc400078e008e */
[----:B------:R-:W-:Y:S01]  /*7cea0*/  IMAD.MOV.U32 R41, RZ, RZ, R146 ;  /* 0x000000ffff297224 */ /* 0x000fe200078e0092 */
[----:B------:R-:W-:Y:S01]  /*7ceb0*/  MOV R43, R143 ;  /* 0x0000008f002b7202 */ /* 0x000fe20000000f00 */
[----:B------:R-:W-:-:S13]  /*7cec0*/  IMAD.MOV.U32 R42, RZ, RZ, R147 ;  /* 0x000000ffff2a7224 */ /* 0x000fda00078e0093 */
[----:B------:R-:W-:Y:S02]  /*7ced0*/  IMAD.MOV.U32 R101, RZ, RZ, R36 ;  /* 0x000000ffff657224 */ /* 0x000fe400078e0024 */
[----:B------:R-:W-:Y:S02]  /*7cee0*/  IMAD.MOV.U32 R100, RZ, RZ, R37 ;  /* 0x000000ffff647224 */ /* 0x000fe400078e0025 */
[----:B------:R-:W-:Y:S01]  /*7cef0*/  IMAD.MOV.U32 R36, RZ, RZ, R138 ;  /* 0x000000ffff247224 */ /* 0x000fe200078e008a */
[----:B------:R-:W-:Y:S01]  /*7cf00*/  MOV R96, R39 ;  /* 0x0000002700607202 */ /* 0x000fe20000000f00 */
[----:B------:R-:W-:Y:S01]  /*7cf10*/  IMAD.MOV.U32 R97, RZ, RZ, R38 ;  /* 0x000000ffff617224 */ /* 0x000fe200078e0026 */
[----:B------:R-:W4:Y:S01]  /*7cf20*/  LDL.LU R138, [R1+0x67ec] ;  /* 0x0067ec00018a7983 */ /* 0x000f220000300800 */
[----:B------:R-:W-:Y:S01]  /*7cf30*/  IMAD.MOV.U32 R37, RZ, RZ, R150 ;  /* 0x000000ffff257224 */ /* 0x000fe200078e0096 */
[----:B------:R-:W-:Y:S01]  /*7cf40*/  MOV R39, R139 ;  /* 0x0000008b00277202 */ /* 0x000fe20000000f00 */
[----:B------:R-:W-:Y:S01]  /*7cf50*/  IMAD.MOV.U32 R38, RZ, RZ, R151 ;  /* 0x000000ffff267224 */ /* 0x000fe200078e0097 */
[----:B------:R-:W3:Y:S04]  /*7cf60*/  LDL.LU R150, [R1+0x67e8] ;  /* 0x0067e80001967983 */ /* 0x000ee80000300800 */
[----:B------:R-:W3:Y:S04]  /*7cf70*/  LDL.LU R151, [R1+0x67e4] ;  /* 0x0067e40001977983 */ /* 0x000ee80000300800 */
[----:B------:R-:W4:Y:S04]  /*7cf80*/  LDL.LU R139, [R1+0x67e0] ;  /* 0x0067e000018b7983 */ /* 0x000f280000300800 */
[----:B------:R-:W3:Y:S04]  /*7cf90*/  LDL.LU R142, [R1+0x67dc] ;  /* 0x0067dc00018e7983 */ /* 0x000ee80000300800 */
[----:B------:R-:W4:Y:S04]  /*7cfa0*/  LDL.LU R146, [R1+0x67d8] ;  /* 0x0067d80001927983 */ /* 0x000f280000300800 */
[----:B------:R-:W4:Y:S04]  /*7cfb0*/  LDL.LU R147, [R1+0x67d4] ;  /* 0x0067d40001937983 */ /* 0x000f280000300800 */
[----:B------:R-:W3:Y:S01]  /*7cfc0*/  LDL.LU R143, [R1+0x67d0] ;  /* 0x0067d000018f7983 */ /* 0x000ee20000300800 */
[C---:B--2---:R-:W-:Y:S06]  /*7cfd0*/  HMMA.1688.F32.TF32 R36, R60.reuse, R130, R36 ;  /* 0x000000823c24723c */ /* 0x044fec0000081024 */
[----:B---3--:R-:W-:-:S15]  /*7cfe0*/  HMMA.1688.F32.TF32 R56, R60, R142, R56 ;  /* 0x0000008e3c38723c */ /* 0x008fde0000081038 */
[----:B------:R-:W-:-:S09]  /*7cff0*/  NOP ;  /* 0x0000000000007918 */ /* 0x000fd20000000000 */
[----:B------:R-:W-:Y:S01]  /*7d000*/  IMAD.MOV.U32 R85, RZ, RZ, R56 ;  /* 0x000000ffff557224 */ /* 0x000fe200078e0038 */
[----:B------:R-:W-:Y:S01]  /*7d010*/  MOV R80, R59 ;  /* 0x0000003b00507202 */ /* 0x000fe20000000f00 */
[----:B------:R-:W-:Y:S02]  /*7d020*/  IMAD.MOV.U32 R84, RZ, RZ, R57 ;  /* 0x000000ffff547224 */ /* 0x000fe400078e0039 */
[----:B------:R-:W-:Y:S02]  /*7d030*/  IMAD.MOV.U32 R81, RZ, RZ, R58 ;  /* 0x000000ffff517224 */ /* 0x000fe400078e003a */
[----:B----4-:R-:W-:-:S15]  /*7d040*/  HMMA.1688.F32.TF32 R56, R60, R138, R244 ;  /* 0x0000008a3c38723c */ /* 0x010fde00000810f4 */
        /* <DEDUP_REMOVED lines=8> */
[----:B------:R-:W-:Y:S01]  /*7d0d0*/  IMAD.MOV.U32 R249, RZ, RZ, R102 ;  /* 0x000000fffff97224 */ /* 0x000fe200078e0066 */
[----:B------:R-:W-:Y:S01]  /*7d0e0*/  MOV R251, R90 ;  /* 0x0000005a00fb7202 */ /* 0x000fe20000000f00 */
[----:B------:R-:W-:Y:S01]  /*7d0f0*/  IMAD.MOV.U32 R250, RZ, RZ, R91 ;  /* 0x000000fffffa7224 */ /* 0x000fe200078e005b */
[----:B------:R-:W3:Y:S04]  /*7d100*/  LDL.LU R102, [R1+0x67c8] ;  /* 0x0067c80001667983 */ /* 0x000ee80000300800 */
[----:B------:R-:W4:Y:S04]  /*7d110*/  LDL.LU R91, [R1+0x67c4] ;  /* 0x0067c400015b7983 */ /* 0x000f280000300800 */
[----:B------:R-:W2:Y:S01]  /*7d120*/  LDL.LU R90, [R1+0x67c0] ;  /* 0x0067c000015a7983 */ /* 0x000ea20000300800 */
[----:B------:R-:W-:Y:S01]  /*7d130*/  IMAD.MOV.U32 R49, RZ, RZ, R36 ;  /* 0x000000ffff317224 */ /* 0x000fe200078e0024 */
[----:B------:R-:W-:Y:S01]  /*7d140*/  MOV R44, R39 ;  /* 0x00000027002c7202 */ /* 0x000fe20000000f00 */
[----:B------:R-:W-:-:S02]  /*7d150*/  IMAD.MOV.U32 R48, RZ, RZ, R37 ;  /* 0x000000ffff307224 */ /* 0x000fc400078e0025 */
[----:B------:R-:W-:Y:S02]  /*7d160*/  IMAD.MOV.U32 R45, RZ, RZ, R38 ;  /* 0x000000ffff2d7224 */ /* 0x000fe400078e0026 */
[----:B------:R-:W-:Y:S01]  /*7d170*/  HMMA.1688.F32.TF32 R36, R60, R10, R40 ;  /* 0x0000000a3c24723c */ /* 0x000fe20000081028 */
[----:B------:R-:W-:Y:S02]  /*7d180*/  IMAD.MOV.U32 R208, RZ, RZ, R99 ;  /* 0x000000ffffd07224 */ /* 0x000fe400078e0063 */
[----:B------:R-:W3:Y:S01]  /*7d190*/  LDL.LU R99, [R1+0x67bc] ;  /* 0x0067bc0001637983 */ /* 0x000ee20000300800 */
[----:B------:R-:W-:Y:S01]  /*7d1a0*/  IMAD.MOV.U32 R209, RZ, RZ, R98 ;  /* 0x000000ffffd17224 */ /* 0x000fe200078e0062 */
[----:B------:R-:W-:Y:S01]  /*7d1b0*/  MOV R211, R94 ;  /* 0x0000005e00d37202 */ /* 0x000fe20000000f00 */
[----:B------:R-:W-:Y:S01]  /*7d1c0*/  IMAD.MOV.U32 R210, RZ, RZ, R95 ;  /* 0x000000ffffd27224 */ /* 0x000fe200078e005f */
[----:B------:R-:W3:Y:S04]  /*7d1d0*/  LDL.LU R98, [R1+0x67b8] ;  /* 0x0067b80001627983 */ /* 0x000ee80000300800 */
[----:B------:R-:W3:Y:S04]  /*7d1e0*/  LDL.LU R95, [R1+0x67b4] ;  /* 0x0067b400015f7983 */ /* 0x000ee80000300800 */
[----:B------:R-:W3:Y:S01]  /*7d1f0*/  LDL.LU R94, [R1+0x67b0] ;  /* 0x0067b000015e7983 */ /* 0x000ee20000300800 */
[----:B------:R-:W-:-:S08]  /*7d200*/  IMAD.MOV.U32 R69, RZ, RZ, R56 ;  /* 0x000000ffff457224 */ /* 0x000fd000078e0038 */
[----:B------:R-:W-:Y:S02]  /*7d210*/  IMAD.MOV.U32 R17, RZ, RZ, R36 ;  /* 0x000000ffff117224 */ /* 0x000fe400078e0024 */
[----:B------:R-:W-:Y:S01]  /*7d220*/  IMAD.MOV.U32 R16, RZ, RZ, R37 ;  /* 0x000000ffff107224 */ /* 0x000fe200078e0025 */
[----:B------:R-:W3:Y:S01]  /*7d230*/  LDL.LU R36, [R1+0x1140] ;  /* 0x0011400001247983 */ /* 0x000ee20000300800 */
[----:B------:R-:W-:Y:S01]  /*7d240*/  IMAD.MOV.U32 R13, RZ, RZ, R38 ;  /* 0x000000ffff0d7224 */ /* 0x000fe200078e0026 */
[----:B------:R-:W-:Y:S02]  /*7d250*/  MOV R12, R39 ;  /* 0x00000027000c7202 */ /* 0x000fe40000000f00 */
[----:B------:R-:W3:Y:S04]  /*7d260*/  LDL.LU R37, [R1+0x1144] ;  /* 0x0011440001257983 */ /* 0x000ee80000300800 */
[----:B------:R-:W3:Y:S04]  /*7d270*/  LDL.LU R38, [R1+0x1148] ;  /* 0x0011480001267983 */ /* 0x000ee80000300800 */
[----:B------:R-:W3:Y:S01]  /*7d280*/  LDL.LU R39, [R1+0x114c] ;  /* 0x00114c0001277983 */ /* 0x000ee20000300800 */
[----:B------:R-:W-:-:S03]  /*7d290*/  IMAD.MOV.U32 R68, RZ, RZ, R57 ;  /* 0x000000ffff447224 */ /* 0x000fc600078e0039 */
[----:B------:R-:W3:Y:S04]  /*7d2a0*/  LDL.LU R40, [R1+0x1130] ;  /* 0x0011300001287983 */ /* 0x000ee80000300800 */
[----:B------:R-:W3:Y:S04]  /*7d2b0*/  LDL.LU R41, [R1+0x1134] ;  /* 0x0011340001297983 */ /* 0x000ee80000300800 */
[----:B------:R-:W3:Y:S04]  /*7d2c0*/  LDL.LU R42, [R1+0x1138] ;  /* 0x00113800012a7983 */ /* 0x000ee80000300800 */
[----:B------:R-:W3:Y:S01]  /*7d2d0*/  LDL.LU R43, [R1+0x113c] ;  /* 0x00113c00012b7983 */ /* 0x000ee20000300800 */
[----:B----4-:R-:W-:-:S02]  /*7d2e0*/  IMAD.MOV.U32 R57, RZ, RZ, R91 ;  /* 0x000000ffff397224 */ /* 0x010fc400078e005b */
[----:B--2---:R-:W-:Y:S02]  /*7d2f0*/  IMAD.MOV.U32 R56, RZ, RZ, R90 ;  /* 0x000000ffff387224 */ /* 0x004fe400078e005a */
[----:B------:R-:W2:Y:S04]  /*7d300*/  LDL.LU R90, [R1+0x67ac] ;  /* 0x0067ac00015a7983 */ /* 0x000ea80000300800 */
[----:B------:R-:W4:Y:S01]  /*7d310*/  LDL.LU R91, [R1+0x67a8] ;  /* 0x0067a800015b7983 */ /* 0x000f220000300800 */
[----:B------:R-:W-:Y:S01]  /*7d320*/  HMMA.1688.F32.TF32 R200, R60, R150, R240 ;  /* 0x000000963cc8723c */ /* 0x000fe200000810f0 */
[----:B------:R-:W-:Y:S01]  /*7d330*/  IMAD.MOV.U32 R53, RZ, RZ, R58 ;  /* 0x000000ffff357224 */ /* 0x000fe200078e003a */
[----:B------:R-:W-:Y:S01]  /*7d340*/  MOV R52, R59 ;  /* 0x0000003b00347202 */ /* 0x000fe20000000f00 */
[----:B------:R-:W4:Y:S04]  /*7d350*/  LDL.LU R58, [R1+0x1108] ;  /* 0x00110800013a7983 */ /* 0x000f280000300800 */
[----:B------:R-:W4:Y:S04]  /*7d360*/  LDL.LU R59, [R1+0x110c] ;  /* 0x00110c00013b7983 */ /* 0x000f280000300800 */
        /* <DEDUP_REMOVED lines=17> */
[----:B------:R-:W-:Y:S01]  /*7d480*/  LDS R240, [R64+UR10+0x41800] ;  /* 0x0418000a40f07984 */ /* 0x000fe20008000800 */
[----:B------:R-:W-:Y:S01]  /*7d490*/  HMMA.1688.F32.TF32 R200, R60, R146, R236 ;  /* 0x000000923cc8723c */ /* 0x000fe200000810ec */
[----:B------:R-:W-:Y:S02]  /*7d4a0*/  IMAD.MOV.U32 R246, RZ, RZ, R122 ;  /* 0x000000fffff67224 */ /* 0x000fe400078e007a */
[----:B------:R-:W-:Y:S04]  /*7d4b0*/  LDS R242, [R64+UR10+0x41c00] ;  /* 0x041c000a40f27984 */ /* 0x000fe80008000800 */
[----:B---3--:R-:W-:Y:S01]  /*7d4c0*/  IMAD.MOV.U32 R236, RZ, RZ, R94 ;  /* 0x000000ffffec7224 */ /* 0x008fe200078e005e */
[----:B------:R-:W-:Y:S01]  /*7d4d0*/  LDS R241, [R65+UR10+0x41800] ;  /* 0x0418000a41f17984 */ /* 0x000fe20008000800 */
[----:B------:R-:W-:Y:S01]  /*7d4e0*/  IMAD.MOV.U32 R237, RZ, RZ, R95 ;  /* 0x000000ffffed7224 */ /* 0x000fe200078e005f */
[----:B------:R-:W-:Y:S01]  /*7d4f0*/  MOV R239, R99 ;  /* 0x0000006300ef7202 */ /* 0x000fe20000000f00 */
[----:B------:R-:W-:Y:S01]  /*7d500*/  IMAD.MOV.U32 R238, RZ, RZ, R98 ;  /* 0x000000ffffee7224 */ /* 0x000fe200078e0062 */
[----:B------:R-:W1:-:S12]  /*7d510*/  LDS R243, [R65+UR10+0x41c00] ;  /* 0x041c000a41f37984 */ /* 0x000e580008000800 */
[----:B------:R-:W-:Y:S02]  /*7d520*/  IMAD.MOV.U32 R109, RZ, RZ, R200 ;  /* 0x000000ffff6d7224 */ /* 0x000fe400078e00c8 */
[----:B------:R-:W-:Y:S02]  /*7d530*/  IMAD.MOV.U32 R108, RZ, RZ, R201 ;  /* 0x000000ffff6c7224 */ /* 0x000fe400078e00c9 */
[----:B------:R-:W-:Y:S01]  /*7d540*/  IMAD.MOV.U32 R200, RZ, RZ, R102 ;  /* 0x000000ffffc87224 */ /* 0x000fe200078e0066 */
[----:B------:R-:W-:Y:S01]  /*7d550*/  MOV R104, R203 ;  /* 0x000000cb00687202 */ /* 0x000fe20000000f00 */
[----:B------:R-:W-:Y:S02]  /*7d560*/  IMAD.MOV.U32 R105, RZ, RZ, R202 ;  /* 0x000000ffff697224 */ /* 0x000fe400078e00ca */
[----:B------:R-:W-:Y:S01]  /*7d570*/  IMAD.MOV.U32 R201, RZ, RZ, R103 ;  /* 0x000000ffffc97224 */ /* 0x000fe200078e0067 */
[----:B------:R-:W-:Y:S01]  /*7d580*/  MOV R203, R107 ;  /* 0x0000006b00cb7202 */ /* 0x000fe20000000f00 */
[----:B------:R-:W-:-:S02]  /*7d590*/  IMAD.MOV.U32 R202, RZ, RZ, R106 ;  /* 0x000000ffffca7224 */ /* 0x000fc400078e006a */
[----:B--2---:R-:W-:Y:S02]  /*7d5a0*/  IMAD.MOV.U32 R234, RZ, RZ, R90 ;  /* 0x000000ffffea7224 */ /* 0x004fe400078e005a */
[----:B------:R-:W2:Y:S01]  /*7d5b0*/  LDL.LU R90, [R1+0x67a4] ;  /* 0x0067a400015a7983 */ /* 0x000ea20000300800 */
[----:B----4-:R-:W-:-:S03]  /*7d5c0*/  MOV R235, R91 ;  /* 0x0000005b00eb7202 */ /* 0x010fc60000000f00 */
        /* <DEDUP_REMOVED lines=16> */
[----:B------:R-:W3:Y:S04]  /*7d6d0*/  LDL.LU R119, [R1+0x6760] ;  /* 0x0067600001777983 */ /* 0x000ee80000300800 */
[----:B------:R-:W3:Y:S04]  /*7d6e0*/  LDL.LU R126, [R1+0x675c] ;  /* 0x00675c00017e7983 */ /* 0x000ee80000300800 */
[----:B------:R-:W3:Y:S04]  /*7d6f0*/  LDL.LU R127, [R1+0x6758] ;  /* 0x00675800017f7983 */ /* 0x000ee80000300800 */
[----:B------:R-:W3:Y:S04]  /*7d700*/  LDL.LU R122, [R1+0x6754] ;  /* 0x00675400017a7983 */ /* 0x000ee80000300800 */
[----:B------:R-:W3:Y:S01]  /*7d710*/  LDL.LU R123, [R1+0x6750] ;  /* 0x00675000017b7983 */ /* 0x000ee20000300800 */
[C---:B--2---:R-:W-:Y:S06]  /*7d720*/  HMMA.1688.F32.TF32 R56, R60.reuse, R114, R56 ;  /* 0x000000723c38723c */ /* 0x044fec0000081038 */
[C---:B----4-:R-:W-:Y:S06]  /*7d730*/  HMMA.1688.F32.TF32 R36, R60.reuse, R6, R36 ;  /* 0x000000063c24723c */ /* 0x050fec0000081024 */
[C---:B---3--:R-:W-:Y:S06]  /*7d740*/  HMMA.1688.F32.TF32 R236, R60.reuse, R118, R236 ;  /* 0x000000763cec723c */ /* 0x048fec00000810ec */
[C---:B------:R-:W-:Y:S06]  /*7d750*/  HMMA.1688.F32.TF32 R40, R60.reuse, R126, R40 ;  /* 0x0000007e3c28723c */ /* 0x040fec0000081028 */
[----:B------:R-:W-:Y:S06]  /*7d760*/  HMMA.1688.F32.TF32 R232, R60, R122, R232 ;  /* 0x0000007a3ce8723c */ /* 0x000fec00000810e8 */
[----:B------:R-:W-:Y:S01]  /*7d770*/  IMAD.MOV.U32 R21, RZ, RZ, R38 ;  /* 0x000000ffff157224 */ /* 0x000fe200078e0026 */
[----:B------:R-:W-:Y:S01]  /*7d780*/  MOV R20, R39 ;  /* 0x0000002700147202 */ /* 0x000fe20000000f00 */
[----:B------:R-:W-:Y:S01]  /*7d790*/  IMAD.MOV.U32 R25, RZ, RZ, R36 ;  /* 0x000000ffff197224 */ /* 0x000fe200078e0024 */
[----:B------:R-:W2:Y:S01]  /*7d7a0*/  LDL.LU.64 R38, [R1+0x6748] ;  /* 0x0067480001267983 */ /* 0x000ea20000300a00 */
[----:B------:R-:W-:-:S08]  /*7d7b0*/  IMAD.MOV.U32 R24, RZ, RZ, R37 ;  /* 0x000000ffff187224 */ /* 0x000fd000078e0025 */
[----:B------:R-:W-:Y:S01]  /*7d7c0*/  IMAD.MOV.U32 R29, RZ, RZ, R42 ;  /* 0x000000ffff1d7224 */ /* 0x000fe200078e002a */
[----:B------:R-:W-:Y:S01]  /*7d7d0*/  MOV R28, R43 ;  /* 0x0000002b001c7202 */ /* 0x000fe20000000f00 */
[----:B------:R-:W-:Y:S01]  /*7d7e0*/  IMAD.MOV.U32 R33, RZ, RZ, R40 ;  /* 0x000000ffff217224 */ /* 0x000fe200078e0028 */
[----:B------:R-:W3:Y:S01]  /*7d7f0*/  LDL.LU.64 R42, [R1+0x6740] ;  /* 0x00674000012a7983 */ /* 0x000ee20000300a00 */
[----:B------:R-:W-:Y:S02]  /*7d800*/  IMAD.MOV.U32 R32, RZ, RZ, R41 ;  /* 0x000000ffff207224 */ /* 0x000fe400078e0029 */
[----:B------:R-:W-:Y:S01]  /*7d810*/  IMAD.MOV.U32 R37, RZ, RZ, R234 ;  /* 0x000000ffff257224 */ /* 0x000fe200078e00ea */
[----:B------:R-:W-:Y:S01]  /*7d820*/  MOV R36, R235 ;  /* 0x000000eb00247202 */ /* 0x000fe20000000f00 */
[----:B------:R-:W-:Y:S01]  /*7d830*/  IMAD.MOV.U32 R41, RZ, RZ, R232 ;  /* 0x000000ffff297224 */ /* 0x000fe200078e00e8 */
[----:B------:R-:W4:Y:S01]  /*7d840*/  LDL.LU.64 R234, [R1+0x6738] ;  /* 0x0067380001ea7983 */ /* 0x000f220000300a00 */
[----:B------:R-:W-:-:S03]  /*7d850*/  IMAD.MOV.U32 R40, RZ, RZ, R233 ;  /* 0x000000ffff287224 */ /* 0x000fc600078e00e9 */
[----:B------:R-:W4:Y:S04]  /*7d860*/  LDL.LU.64 R232, [R1+0x6730] ;  /* 0x0067300001e87983 */ /* 0x000f280000300a00 */
[----:B------:R-:W-:Y:S04]  /*7d870*/  STL.64 [R1+0x1660], R236 ;  /* 0x001660ec01007387 */ /* 0x000fe80000100a00 */
[----:B------:R1:W-:Y:S04]  /*7d880*/  STL.64 [R1+0x1668], R238 ;  /* 0x001668ee01007387 */ /* 0x0003e80000100a00 */
[----:B-1----:R-:W4:Y:S04]  /*7d890*/  LDL.LU.64 R238, [R1+0x6728] ;  /* 0x0067280001ee7983 */ /* 0x002f280000300a00 */
[----:B------:R-:W4:Y:S04]  /*7d8a0*/  LDL.LU.64 R236, [R1+0x6720] ;  /* 0x0067200001ec7983 */ /* 0x000f280000300a00 */
[----:B------:R-:W-:Y:S04]  /*7d8b0*/  STL.64 [R1+0x1650], R56 ;  /* 0x0016503801007387 */ /* 0x000fe80000100a00 */
[----:B------:R1:W-:Y:S04]  /*7d8c0*/  STL.64 [R1+0x1658], R58 ;  /* 0x0016583a01007387 */ /* 0x0003e80000100a00 */
[----:B-1----:R-:W4:Y:S04]  /*7d8d0*/  LDL.LU.64 R58, [R1+0x6718] ;  /* 0x00671800013a7983 */ /* 0x002f280000300a00 */
[----:B------:R-:W4:Y:S04]  /*7d8e0*/  LDL.LU.64 R56, [R1+0x6710] ;  /* 0x0067100001387983 */ /* 0x000f280000300a00 */
[----:B------:R-:W-:Y:S04]  /*7d8f0*/  STL.64 [R1+0x65b0], R114 ;  /* 0x0065b07201007387 */ /* 0x000fe80000100a00 */
[----:B------:R1:W-:Y:S04]  /*7d900*/  STL.64 [R1+0x65a8], R112 ;  /* 0x0065a87001007387 */ /* 0x0003e80000100a00 */
[----:B------:R-:W-:Y:S04]  /*7d910*/  STL.64 [R1+0x65a0], R110 ;  /* 0x0065a06e01007387 */ /* 0x000fe80000100a00 */
[----:B------:R1:W-:Y:S02]  /*7d920*/  STL.64 [R1+0x6598], R108 ;  /* 0x0065986c01007387 */ /* 0x0003e40000100a00 */
[C---:B-1----:R-:W-:Y:S06]  /*7d930*/  HMMA.1688.F32.TF32 R112, R60.reuse, R110, R200 ;  /* 0x0000006e3c70723c */ /* 0x042fec00000810c8 */
[----:B------:R-:W-:-:S15]  /*7d940*/  HMMA.1688.F32.TF32 R108, R60, R106, R204 ;  /* 0x0000006a3c6c723c */ /* 0x000fde00000810cc */
[----:B------:R-:W-:-:S02]  /*7d950*/  NOP ;  /* 0x0000000000007918 */ /* 0x000fc40000000000 */
        /* <DEDUP_REMOVED lines=19> */
[----:B-1----:R-:W-:Y:S01]  /*7da90*/  HMMA.1688.F32.TF32 R92, R60, R90, R248 ;  /* 0x0000005a3c5c723c */ /* 0x002fe200000810f8 */
[----:B------:R-:W-:-:S10]  /*7daa0*/  IMAD.MOV.U32 R212, RZ, RZ, R31 ;  /* 0x000000ffffd47224 */ /* 0x000fd400078e001f */
[----:B------:R-:W-:Y:S01]  /*7dab0*/  STL.64 [R1+0x1600], R96 ;  /* 0x0016006001007387 */ /* 0x000fe20000100a00 */
[----:B------:R-:W-:-:S03]  /*7dac0*/  IMAD.MOV.U32 R213, RZ, RZ, R30 ;  /* 0x000000ffffd57224 */ /* 0x000fc600078e001e */
[----:B------:R1:W-:Y:S01]  /*7dad0*/  STL.64 [R1+0x1608], R98 ;  /* 0x0016086201007387 */ /* 0x0003e20000100a00 */
[----:B------:R-:W-:-:S03]  /*7dae0*/  IMAD.MOV.U32 R214, RZ, RZ, R27 ;  /* 0x000000ffffd67224 */ /* 0x000fc600078e001b */
[----:B------:R-:W4:Y:S01]  /*7daf0*/  LDL.LU R31, [R1+0x670c] ;  /* 0x00670c00011f7983 */ /* 0x000f220000300800 */
[----:B------:R-:W-:Y:S01]  /*7db00*/  MOV R215, R26 ;  /* 0x0000001a00d77202 */ /* 0x000fe20000000f00 */
[----:B------:R-:W-:Y:S02]  /*7db10*/  IMAD.MOV.U32 R208, RZ, RZ, R23 ;  /* 0x000000ffffd07224 */ /* 0x000fe400078e0017 */
[----:B------:R-:W-:Y:S01]  /*7db20*/  IMAD.MOV.U32 R209, RZ, RZ, R22 ;  /* 0x000000ffffd17224 */ /* 0x000fe200078e0016 */
[----:B------:R-:W-:Y:S04]  /*7db30*/  STL.64 [R1+0x15f0], R92 ;  /* 0x0015f05c01007387 */ /* 0x000fe80000100a00 */
[----:B------:R1:W-:Y:S04]  /*7db40*/  STL.64 [R1+0x15f8], R94 ;  /* 0x0015f85e01007387 */ /* 0x0003e80000100a00 */
[----:B------:R-:W4:Y:S01]  /*7db50*/  LDL.LU R30, [R1+0x6708] ;  /* 0x00670800011e7983 */ /* 0x000f220000300800 */
[----:B------:R-:W-:-:S03]  /*7db60*/  IMAD.MOV.U32 R210, RZ, RZ, R19 ;  /* 0x000000ffffd27224 */ /* 0x000fc600078e0013 */
[----:B------:R-:W1:Y:S01]  /*7db70*/  LDL.LU R27, [R1+0x6704] ;  /* 0x00670400011b7983 */ /* 0x000e620000300800 */
[----:B------:R-:W-:-:S03]  /*7db80*/  MOV R211, R18 ;  /* 0x0000001200d37202 */ /* 0x000fc60000000f00 */
        /* <DEDUP_REMOVED lines=22> */
[----:B------:R-:W4:Y:S01]  /*7dcf0*/  LDL.LU R78, [R1+0x66d0] ;  /* 0x0066d000014e7983 */ /* 0x000f220000300800 */
[----:B------:R-:W-:Y:S01]  /*7dd00*/  IMAD.MOV.U32 R110, RZ, RZ, R71 ;  /* 0x000000ffff6e7224 */ /* 0x000fe200078e0047 */
[----:B------:R-:W-:Y:S02]  /*7dd10*/  MOV R111, R70 ;  /* 0x00000046006f7202 */ /* 0x000fe40000000f00 */
        /* <DEDUP_REMOVED lines=12> */
[----:B------:R-:W-:Y:S01]  /*7dde0*/  IMAD.MOV.U32 R102, RZ, RZ, R34 ;  /* 0x000000ffff667224 */ /* 0x000fe200078e0022 */
[----:B------:R-:W-:Y:S01]  /*7ddf0*/  MOV R103, R35 ;  /* 0x0000002300677202 */ /* 0x000fe20000000f00 */
[----:B--2---:R-:W-:-:S02]  /*7de00*/  IMAD.MOV.U32 R104, RZ, RZ, R38 ;  /* 0x000000ffff687224 */ /* 0x004fc400078e0026 */
[----:B------:R-:W-:Y:S01]  /*7de10*/  IMAD.MOV.U32 R105, RZ, RZ, R39 ;  /* 0x000000ffff697224 */ /* 0x000fe200078e0027 */
[----:B---3--:R-:W-:Y:S01]  /*7de20*/  MOV R107, R43 ;  /* 0x0000002b006b7202 */ /* 0x008fe20000000f00 */
[----:B------:R-:W-:Y:S02]  /*7de30*/  IMAD.MOV.U32 R106, RZ, RZ, R42 ;  /* 0x000000ffff6a7224 */ /* 0x000fe400078e002a */
[----:B------:R-:W-:Y:S02]  /*7de40*/  IMAD.MOV.U32 R204, RZ, RZ, R46 ;  /* 0x000000ffffcc7224 */ /* 0x000fe400078e002e */
[----:B------:R-:W-:Y:S01]  /*7de50*/  IMAD.MOV.U32 R205, RZ, RZ, R47 ;  /* 0x000000ffffcd7224 */ /* 0x000fe200078e002f */
[----:B------:R-:W-:Y:S01]  /*7de60*/  MOV R207, R87 ;  /* 0x0000005700cf7202 */ /* 0x000fe20000000f00 */
[----:B------:R-:W-:Y:S02]  /*7de70*/  IMAD.MOV.U32 R206, RZ, RZ, R86 ;  /* 0x000000ffffce7224 */ /* 0x000fe400078e0056 */
[----:B----4-:R-:W-:-:S02]  /*7de80*/  IMAD.MOV.U32 R101, RZ, RZ, R31 ;  /* 0x000000ffff657224 */ /* 0x010fc400078e001f */
[----:B------:R-:W-:Y:S01]  /*7de90*/  IMAD.MOV.U32 R100, RZ, RZ, R30 ;  /* 0x000000ffff647224 */ /* 0x000fe200078e001e */
[----:B-1----:R-:W-:Y:S01]  /*7dea0*/  MOV R99, R27 ;  /* 0x0000001b00637202 */ /* 0x002fe20000000f00 */
[----:B------:R-:W-:Y:S02]  /*7deb0*/  IMAD.MOV.U32 R98, RZ, RZ, R26 ;  /* 0x000000ffff627224 */ /* 0x000fe400078e001a */
[----:B------:R-:W-:Y:S02]  /*7dec0*/  IMAD.MOV.U32 R97, RZ, RZ, R23 ;  /* 0x000000ffff617224 */ /* 0x000fe400078e0017 */
[----:B------:R-:W-:Y:S01]  /*7ded0*/  IMAD.MOV.U32 R96, RZ, RZ, R22 ;  /* 0x000000ffff607224 */ /* 0x000fe200078e0016 */
[----:B------:R-:W-:Y:S01]  /*7dee0*/  MOV R95, R19 ;  /* 0x00000013005f7202 */ /* 0x000fe20000000f00 */
[----:B------:R-:W-:Y:S02]  /*7def0*/  IMAD.MOV.U32 R94, RZ, RZ, R18 ;  /* 0x000000ffff5e7224 */ /* 0x000fe400078e0012 */
[----:B------:R-:W-:-:S02]  /*7df00*/  IMAD.MOV.U32 R93, RZ, RZ, R75 ;  /* 0x000000ffff5d7224 */ /* 0x000fc400078e004b */
[----:B------:R-:W-:Y:S02]  /*7df10*/  IMAD.MOV.U32 R92, RZ, RZ, R55 ;  /* 0x000000ffff5c7224 */ /* 0x000fe400078e0037 */
[----:B------:R-:W2:Y:S04]  /*7df20*/  LDL.LU R55, [R1+0x66bc] ;  /* 0x0066bc0001377983 */ /* 0x000ea80000300800 */
        /* <DEDUP_REMOVED lines=19> */
[----:B------:R1:W-:Y:S04]  /*7e060*/  STL.64 [R1+0x6550], R90 ;  /* 0x0065505a01007387 */ /* 0x0003e80000100a00 */
[----:B------:R1:W-:Y:S02]  /*7e070*/  STL.64 [R1+0x6548], R88 ;  /* 0x0065485801007387 */ /* 0x0003e40000100a00 */
[----:B-1----:R-:W-:Y:S01]  /*7e080*/  IMAD.MOV.U32 R90, RZ, RZ, R82 ;  /* 0x000000ffff5a7224 */ /* 0x002fe200078e0052 */
[----:B------:R-:W-:Y:S01]  /*7e090*/  MOV R91, R83 ;  /* 0x00000053005b7202 */ /* 0x000fe20000000f00 */
[----:B------:R-:W-:-:S02]  /*7e0a0*/  IMAD.MOV.U32 R88, RZ, RZ, R50 ;  /* 0x000000ffff587224 */ /* 0x000fc400078e0032 */
[----:B------:R-:W4:Y:S01]  /*7e0b0*/  LDL.LU R50, [R1+0x666c] ;  /* 0x00666c0001327983 */ /* 0x000f220000300800 */
[----:B------:R-:W-:-:S03]  /*7e0c0*/  IMAD.MOV.U32 R89, RZ, RZ, R51 ;  /* 0x000000ffff597224 */ /* 0x000fc600078e0033 */
[----:B------:R-:W4:Y:S04]  /*7e0d0*/  LDL.LU R51, [R1+0x6668] ;  /* 0x0066680001337983 */ /* 0x000f280000300800 */
[----:B------:R-:W3:Y:S04]  /*7e0e0*/  LDL.LU R82, [R1+0x6664] ;  /* 0x0066640001527983 */ /* 0x000ee80000300800 */
[----:B------:R-:W3:Y:S01]  /*7e0f0*/  LDL.LU R83, [R1+0x6660] ;  /* 0x0066600001537983 */ /* 0x000ee20000300800 */
[----:B--2---:R-:W-:-:S15]  /*7e100*/  HMMA.1688.F32.TF32 R244, R60, R86, R244 ;  /* 0x000000563cf4723c */ /* 0x004fde00000810f4 */
[----:B------:R-:W-:-:S08]  /*7e110*/  NOP ;  /* 0x0000000000007918 */ /* 0x000fd00000000000 */
[----:B------:R-:W-:Y:S04]  /*7e120*/  STL.64 [R1+0x15e0], R244 ;  /* 0x0015e0f401007387 */ /* 0x000fe80000100a00 */
[----:B------:R1:W-:Y:S01]  /*7e130*/  STL.64 [R1+0x15e8], R246 ;  /* 0x0015e8f601007387 */ /* 0x0003e20000100a00 */
[----:B---3--:R-:W-:Y:S03]  /*7e140*/  HMMA.1688.F32.TF32 R248, R60, R82, R248 ;  /* 0x000000523cf8723c */ /* 0x008fe600000810f8 */
[----:B-1----:R-:W2:Y:S04]  /*7e150*/  LDL.LU.64 R246, [R1+0x6658] ;  /* 0x0066580001f67983 */ /* 0x002ea80000300a00 */
[----:B------:R-:W3:Y:S04]  /*7e160*/  LDL.LU.64 R244, [R1+0x6650] ;  /* 0x0066500001f47983 */ /* 0x000ee80000300a00 */
[----:B------:R1:W-:Y:S04]  /*7e170*/  STL.64 [R1+0x6540], R86 ;  /* 0x0065405601007387 */ /* 0x0003e80000100a00 */
[----:B------:R4:W-:Y:S01]  /*7e180*/  STL.64 [R1+0x6538], R84 ;  /* 0x0065385401007387 */ /* 0x0009e20000100a00 */
[----:B-1----:R-:W-:Y:S01]  /*7e190*/  IMAD.MOV.U32 R86, RZ, RZ, R78 ;  /* 0x000000ffff567224 */ /* 0x002fe200078e004e */
[----:B------:R-:W-:Y:S01]  /*7e1a0*/  MOV R87, R79 ;  /* 0x0000004f00577202 */ /* 0x000fe20000000f00 */
[----:B----4-:R-:W-:-:S02]  /*7e1b0*/  IMAD.MOV.U32 R84, RZ, RZ, R54 ;  /* 0x000000ffff547224 */ /* 0x010fc400078e0036 */
[----:B------:R-:W4:Y:S01]  /*7e1c0*/  LDL.LU R54, [R1+0x664c] ;  /* 0x00664c0001367983 */ /* 0x000f220000300800 */
[----:B------:R-:W-:-:S03]  /*7e1d0*/  IMAD.MOV.U32 R85, RZ, RZ, R74 ;  /* 0x000000ffff557224 */ /* 0x000fc600078e004a */
[----:B------:R-:W2:Y:S04]  /*7e1e0*/  LDL.LU R74, [R1+0x6648] ;  /* 0x00664800014a7983 */ /* 0x000ea80000300800 */
[----:B------:R-:W3:Y:S04]  /*7e1f0*/  LDL.LU R78, [R1+0x6644] ;  /* 0x00664400014e7983 */ /* 0x000ee80000300800 */
[----:B------:R-:W3:Y:S04]  /*7e200*/  LDL.LU R79, [R1+0x6640] ;  /* 0x00664000014f7983 */ /* 0x000ee80000300800 */
[----:B------:R-:W-:Y:S04]  /*7e210*/  STL.64 [R1+0x15d0], R248 ;  /* 0x0015d0f801007387 */ /* 0x000fe80000100a00 */
[----:B------:R1:W-:Y:S04]  /*7e220*/  STL.64 [R1+0x15d8], R250 ;  /* 0x0015d8fa01007387 */ /* 0x0003e80000100a00 */
[----:B-1----:R-:W4:Y:S04]  /*7e230*/  LDL.LU.64 R250, [R1+0x6638] ;  /* 0x0066380001fa7983 */ /* 0x002f280000300a00 */
[----:B------:R-:W4:Y:S04]  /*7e240*/  LDL.LU.64 R248, [R1+0x6630] ;  /* 0x0066300001f87983 */ /* 0x000f280000300a00 */
[----:B------:R1:W-:Y:S04]  /*7e250*/  STL.64 [R1+0x6530], R82 ;  /* 0x0065305201007387 */ /* 0x0003e80000100a00 */
[----:B------:R1:W-:Y:S02]  /*7e260*/  STL.64 [R1+0x6528], R80 ;  /* 0x0065285001007387 */ /* 0x0003e40000100a00 */
[----:B-1----:R-:W-:-:S02]  /*7e270*/  IMAD.MOV.U32 R82, RZ, RZ, R70 ;  /* 0x000000ffff527224 */ /* 0x002fc400078e0046 */
[----:B------:R-:W-:Y:S02]  /*7e280*/  IMAD.MOV.U32 R80, RZ, RZ, R75 ;  /* 0x000000ffff507224 */ /* 0x000fe400078e004b */
[----:B------:R-:W2:Y:S01]  /*7e290*/  LDL.LU R75, [R1+0x6628] ;  /* 0x00662800014b7983 */ /* 0x000ea20000300800 */
[----:B------:R-:W-:Y:S01]  /*7e2a0*/  IMAD.MOV.U32 R81, RZ, RZ, R55 ;  /* 0x000000ffff517224 */ /* 0x000fe200078e0037 */
[----:B------:R-:W-:Y:S02]  /*7e2b0*/  MOV R83, R71 ;  /* 0x0000004700537202 */ /* 0x000fe40000000f00 */
[----:B------:R-:W4:Y:S04]  /*7e2c0*/  LDL.LU R55, [R1+0x6624] ;  /* 0x0066240001377983 */ /* 0x000f280000300800 */
[----:B------:R-:W4:Y:S04]  /*7e2d0*/  LDL.LU R70, [R1+0x6620] ;  /* 0x0066200001467983 */ /* 0x000f280000300800 */
[----:B------:R-:W4:Y:S01]  /*7e2e0*/  LDL.LU R71, [R1+0x661c] ;  /* 0x00661c0001477983 */ /* 0x000f220000300800 */
[----:B---3--:R-:W-:Y:S06]  /*7e2f0*/  HMMA.1688.F32.TF32 R80, R60, R78, R80 ;  /* 0x0000004e3c50723c */ /* 0x008fec0000081050 */
[----:B------:R-:W-:Y:S04]  /*7e300*/  STL.64 [R1+0x6520], R78 ;  /* 0x0065204e01007387 */ /* 0x000fe80000100a00 */
[----:B------:R2:W-:-:S13]  /*7e310*/  STL.64 [R1+0x6518], R76 ;  /* 0x0065184c01007387 */ /* 0x0005da0000100a00 */
[----:B------:R-:W-:Y:S04]  /*7e320*/  STL.64 [R1+0x15c0], R80 ;  /* 0x0015c05001007387 */ /* 0x000fe80000100a00 */
[----:B------:R-:W-:Y:S01]  /*7e330*/  STL.64 [R1+0x15c8], R82 ;  /* 0x0015c85201007387 */ /* 0x000fe20000100a00 */
[C---:B--2---:R-:W-:Y:S06]  /*7e340*/  HMMA.1688.F32.TF32 R76, R60.reuse, R74, R84 ;  /* 0x0000004a3c4c723c */ /* 0x044fec0000081054 */
[----:B------:R-:W-:Y:S04]  /*7e350*/  STL.64 [R1+0x6510], R74 ;  /* 0x0065104a01007387 */ /* 0x000fe80000100a00 */
[----:B------:R4:W-:Y:S02]  /*7e360*/  STL.64 [R1+0x6508], R72 ;  /* 0x0065084801007387 */ /* 0x0009e40000100a00 */
[C---:B----4-:R-:W-:Y:S11]  /*7e370*/  HMMA.1688.F32.TF32 R72, R60.reuse, R70, R88 ;  /* 0x000000463c48723c */ /* 0x050ff60000081058 */
        /* <DEDUP_REMOVED lines=19> */
[C---:B-1----:R-:W-:Y:S06]  /*7e4b0*/  HMMA.1688.F32.TF32 R44, R60.reuse, R42, R104 ;  /* 0x0000002a3c2c723c */ /* 0x042fec0000081068 */
[C---:B------:R-:W-:Y:S05]  /*7e4c0*/  HMMA.1688.F32.TF32 R52, R60.reuse, R38, R108 ;  /* 0x000000263c34723c */ /* 0x040fea000008106c */
[----:B------:R-:W-:Y:S04]  /*7e4d0*/  STL.64 [R1+0x1570], R48 ;  /* 0x0015703001007387 */ /* 0x000fe80000100a00 */
[----:B------:R1:W-:Y:S02]  /*7e4e0*/  STL.64 [R1+0x1578], R50 ;  /* 0x0015783201007387 */ /* 0x0003e40000100a00 */
[C---:B-1----:R-:W-:Y:S06]  /*7e4f0*/  HMMA.1688.F32.TF32 R48, R60.reuse, R34, R112 ;  /* 0x000000223c30723c */ /* 0x042fec0000081070 */
[----:B------:R-:W-:Y:S04]  /*7e500*/  STL.64 [R1+0x1560], R44 ;  /* 0x0015602c01007387 */ /* 0x000fe80000100a00 */
[----:B------:R1:W-:Y:S02]  /*7e510*/  STL.64 [R1+0x1568], R46 ;  /* 0x0015682e01007387 */ /* 0x0003e40000100a00 */
[C---:B-1----:R-:W-:Y:S02]  /*7e520*/  HMMA.1688.F32.TF32 R44, R60.reuse, R30, R200 ;  /* 0x0000001e3c2c723c */ /* 0x042fe400000810c8 */
[----:B------:R-:W-:Y:S04]  /*7e530*/  STL.64 [R1+0x1550], R52 ;  /* 0x0015503401007387 */ /* 0x000fe80000100a00 */
[----:B------:R1:W-:Y:S05]  /*7e540*/  STL.64 [R1+0x1558], R54 ;  /* 0x0015583601007387 */ /* 0x0003ea0000100a00 */
[----:B------:R-:W-:Y:S04]  /*7e550*/  STL.64 [R1+0x1540], R48 ;  /* 0x0015403001007387 */ /* 0x000fe80000100a00 */
[----:B------:R2:W-:Y:S01]  /*7e560*/  STL.64 [R1+0x1548], R50 ;  /* 0x0015483201007387 */ /* 0x0005e20000100a00 */
[C---:B-1----:R-:W-:Y:S07]  /*7e570*/  HMMA.1688.F32.TF32 R52, R60.reuse, R26, R204 ;  /* 0x0000001a3c34723c */ /* 0x042fee00000810cc */
[----:B------:R-:W-:Y:S01]  /*7e580*/  STL.64 [R1+0x1530], R44 ;  /* 0x0015302c01007387 */ /* 0x000fe20000100a00 */
[C---:B--2---:R-:W-:Y:S03]  /*7e590*/  HMMA.1688.F32.TF32 R48, R60.reuse, R22, R208 ;  /* 0x000000163c30723c */ /* 0x044fe600000810d0 */
[----:B------:R1:W-:Y:S03]  /*7e5a0*/  STL.64 [R1+0x1538], R46 ;  /* 0x0015382e01007387 */ /* 0x0003e60000100a00 */
[----:B-1----:R-:W-:Y:S09]  /*7e5b0*/  HMMA.1688.F32.TF32 R44, R60, R18, R212 ;  /* 0x000000123c2c723c */ /* 0x002ff200000810d4 */
[----:B------:R1:W-:Y:S04]  /*7e5c0*/  STL.64 [R1+0x1520], R52 ;  /* 0x0015203401007387 */ /* 0x0003e80000100a00 */
[----:B------:R2:W-:Y:S04]  /*7e5d0*/  STL.64 [R1+0x1528], R54 ;  /* 0x0015283601007387 */ /* 0x0005e80000100a00 */
[----:B------:R-:W3:Y:S04]  /*7e5e0*/  LDL.LU R200, [R1+0xe60] ;  /* 0x000e600001c87983 */ /* 0x000ee80000300800 */
[----:B------:R4:W-:Y:S04]  /*7e5f0*/  STL.64 [R1+0x1510], R48 ;  /* 0x0015103001007387 */ /* 0x0009e80000100a00 */
[----:B------:R4:W-:Y:S04]  /*7e600*/  STL.64 [R1+0x1518], R50 ;  /* 0x0015183201007387 */ /* 0x0009e80000100a00 */
[----:B------:R-:W-:Y:S04]  /*7e610*/  STL.64 [R1+0x1500], R44 ;  /* 0x0015002c01007387 */ /* 0x000fe80000100a00 */
[----:B------:R3:W-:Y:S04]  /*7e620*/  STL.64 [R1+0x1508], R46 ;  /* 0x0015082e01007387 */ /* 0x0007e80000100a00 */
[----:B------:R-:W3:Y:S04]  /*7e630*/  LDL.LU R201, [R1+0xe64] ;  /* 0x000e640001c97983 */ /* 0x000ee80000300800 */
[----:B------:R-:W3:Y:S04]  /*7e640*/  LDL.LU R202, [R1+0xe68] ;  /* 0x000e680001ca7983 */ /* 0x000ee80000300800 */
[----:B------:R-:W3:Y:S01]  /*7e650*/  LDL.LU R203, [R1+0xe6c] ;  /* 0x000e6c0001cb7983 */ /* 0x000ee20000300800 */
[----:B------:R-:W-:-:S03]  /*7e660*/  IMAD.MOV.U32 R94, RZ, RZ, R245 ;  /* 0x000000ffff5e7224 */ /* 0x000fc600078e00f5 */
[----:B------:R-:W3:Y:S01]  /*7e670*/  LDL.LU R100, [R1+0xee0] ;  /* 0x000ee00001647983 */ /* 0x000ee20000300800 */
[----:B------:R-:W-:-:S03]  /*7e680*/  IMAD.MOV.U32 R95, RZ, RZ, R248 ;  /* 0x000000ffff5f7224 */ /* 0x000fc600078e00f8 */
[----:B------:R-:W3:Y:S04]  /*7e690*/  LDL.LU R101, [R1+0xee4] ;  /* 0x000ee40001657983 */ /* 0x000ee80000300800 */
[----:B------:R-:W3:Y:S04]  /*7e6a0*/  LDL.LU R102, [R1+0xee8] ;  /* 0x000ee80001667983 */ /* 0x000ee80000300800 */
[----:B------:R-:W3:Y:S04]  /*7e6b0*/  LDL.LU R103, [R1+0xeec] ;  /* 0x000eec0001677983 */ /* 0x000ee80000300800 */
[----:B------:R-:W3:Y:S04]  /*7e6c0*/  LDL.LU R245, [R1+0x6618] ;  /* 0x0066180001f57983 */ /* 0x000ee80000300800 */
[----:B------:R-:W3:Y:S01]  /*7e6d0*/  LDL.LU R248, [R1+0x6614] ;  /* 0x0066140001f87983 */ /* 0x000ee20000300800 */
[----:B------:R-:W-:-:S03]  /*7e6e0*/  IMAD.MOV.U32 R86, RZ, RZ, R8 ;  /* 0x000000ffff567224 */ /* 0x000fc600078e0008 */
[----:B------:R-:W3:Y:S01]  /*7e6f0*/  LDL.LU R88, [R1+0xf10] ;  /* 0x000f100001587983 */ /* 0x000ee20000300800 */
[----:B------:R-:W-:-:S03]  /*7e700*/  MOV R87, R252 ;  /* 0x000000fc00577202 */ /* 0x000fc60000000f00 */
[----:B------:R-:W3:Y:S04]  /*7e710*/  LDL.LU R89, [R1+0xf14] ;  /* 0x000f140001597983 */ /* 0x000ee80000300800 */
[----:B------:R-:W3:Y:S04]  /*7e720*/  LDL.LU R90, [R1+0xf18] ;  /* 0x000f1800015a7983 */ /* 0x000ee80000300800 */
[----:B------:R-:W3:Y:S04]  /*7e730*/  LDL.LU R91, [R1+0xf1c] ;  /* 0x000f1c00015b7983 */ /* 0x000ee80000300800 */
[----:B------:R-:W3:Y:S04]  /*7e740*/  LDL.LU R8, [R1+0x6610] ;  /* 0x0066100001087983 */ /* 0x000ee80000300800 */
[----:B------:R-:W3:Y:S01]  /*7e750*/  LDL.LU R252, [R1+0x660c] ;  /* 0x00660c0001fc7983 */ /* 0x000ee20000300800 */
[----:B------:R-:W-:-:S03]  /*7e760*/  IMAD.MOV.U32 R78, RZ, RZ, R2 ;  /* 0x000000ffff4e7224 */ /* 0x000fc600078e0002 */
        /* <DEDUP_REMOVED lines=8> */
[----:B------:R-:W3:Y:S04]  /*7e7f0*/  LDL.LU R14, [R1+0x6600] ;  /* 0x00660000010e7983 */ /* 0x000ee80000300800 */
[----:B-1----:R-:W3:Y:S04]  /*7e800*/  LDL.LU R52, [R1+0xf70] ;  /* 0x000f700001347983 */ /* 0x002ee80000300800 */
[----:B------:R-:W3:Y:S04]  /*7e810*/  LDL.LU R53, [R1+0xf74] ;  /* 0x000f740001357983 */ /* 0x000ee80000300800 */
[----:B--2---:R-:W2:Y:S04]  /*7e820*/  LDL.LU R54, [R1+0xf78] ;  /* 0x000f780001367983 */ /* 0x004ea80000300800 */
[----:B------:R-:W2:Y:S04]  /*7e830*/  LDL.LU R55, [R1+0xf7c] ;  /* 0x000f7c0001377983 */ /* 0x000ea80000300800 */
[----:B----4-:R-:W4:Y:S04]  /*7e840*/  LDL.LU R48, [R1+0xf90] ;  /* 0x000f900001307983 */ /* 0x010f280000300800 */
        /* <DEDUP_REMOVED lines=28> */
[----:B---3--:R-:W-:-:S02]  /*7ea10*/  IMAD.MOV.U32 R210, RZ, RZ, R15 ;  /* 0x000000ffffd27224 */ /* 0x008fc400078e000f */
[----:B------:R-:W-:Y:S02]  /*7ea20*/  IMAD.MOV.U32 R209, RZ, RZ, R14 ;  /* 0x000000ffffd17224 */ /* 0x000fe400078e000e */
[----:B------:R-:W4:Y:S04]  /*7ea30*/  LDL.LU R14, [R1+0x65fc] ;  /* 0x0065fc00010e7983 */ /* 0x000f280000300800 */
[----:B------:R-:W4:Y:S04]  /*7ea40*/  LDL.LU R15, [R1+0x65f8] ;  /* 0x0065f800010f7983 */ /* 0x000f280000300800 */
[----:B------:R-:W3:Y:S04]  /*7ea50*/  LDL.LU R211, [R1+0xe2c] ;  /* 0x000e2c0001d37983 */ /* 0x000ee80000300800 */
[----:B------:R-:W3:Y:S04]  /*7ea60*/  LDL.LU R212, [R1+0xe00] ;  /* 0x000e000001d47983 */ /* 0x000ee80000300800 */
[----:B------:R-:W3:Y:S04]  /*7ea70*/  LDL.LU R213, [R1+0xe04] ;  /* 0x000e040001d57983 */ /* 0x000ee80000300800 */
[----:B------:R-:W3:Y:S04]  /*7ea80*/  LDL.LU R214, [R1+0xe08] ;  /* 0x000e080001d67983 */ /* 0x000ee80000300800 */
[----:B------:R-:W3:Y:S01]  /*7ea90*/  LDL.LU R215, [R1+0xe0c] ;  /* 0x000e0c0001d77983 */ /* 0x000ee20000300800 */
[----:B------:R-:W-:-:S03]  /*7eaa0*/  MOV R71, R9 ;  /* 0x0000000900477202 */ /* 0x000fc60000000f00 */
[----:B------:R-:W3:Y:S01]  /*7eab0*/  LDL R9, [R1+0x44] ;  /* 0x0000440001097983 */ /* 0x000ee20000100800 */
[----:B----4-:R-:W-:Y:S06]  /*7eac0*/  HMMA.1688.F32.TF32 R44, R60, R14, R48 ;  /* 0x0000000e3c2c723c */ /* 0x010fec0000081030 */
[----:B--2---:R-:W-:-:S15]  /*7ead0*/  HMMA.1688.F32.TF32 R48, R240, R70, R52 ;  /* 0x00000046f030723c */ /* 0x004fde0000081034 */
[----:B------:R-:W-:-:S02]  /*7eae0*/  NOP ;  /* 0x0000000000007918 */ /* 0x000fc40000000000 */
        /* <DEDUP_REMOVED lines=48> */
[----:B---3--:R-:W-:Y:S06]  /*7edf0*/  HMMA.1688.F32.TF32 R44, R240, R226, R208 ;  /* 0x000000e2f02c723c */ /* 0x008fec00000810d0 */
        /* <DEDUP_REMOVED lines=100> */
[----:B------:R-:W3:Y:S04]  /*7f440*/  LDL.LU R72, [R1+0xca0] ;  /* 0x000ca00001487983 */ /* 0x000ee80000300800 */
[----:B------:R-:W3:Y:S04]  /*7f450*/  LDL.LU R73, [R1+0xca4] ;  /* 0x000ca40001497983 */ /* 0x000ee80000300800 */
[----:B------:R-:W3:Y:S04]  /*7f460*/  LDL.LU R74, [R1+0xca8] ;  /* 0x000ca800014a7983 */ /* 0x000ee80000300800 */
[----:B------:R-:W3:Y:S04]  /*7f470*/  LDL.LU R75, [R1+0xcac] ;  /* 0x000cac00014b7983 */ /* 0x000ee80000300800 */
[----:B------:R-:W3:Y:S04]  /*7f480*/  LDL R79, [R1+0x2974] ;  /* 0x00297400014f7983 */ /* 0x000ee80000100800 */
        /* <DEDUP_REMOVED lines=36> */
[----:B------:R-:W4:Y:S03]  /*7f6d0*/  LDL.LU.64 R200, [R1+0x65b8] ;  /* 0x0065b80001c87983 */ /* 0x000f260000300a00 */
[C---:B------:R-:W-:Y:S06]  /*7f6e0*/  HMMA.1688.F32.TF32 R60, R240.reuse, R170, R60 ;  /* 0x000000aaf03c723c */ /* 0x040fec000008103c */
[C---:B------:R-:W-:Y:S06]  /*7f6f0*/  HMMA.1688.F32.TF32 R52, R240.reuse, R158, R52 ;  /* 0x0000009ef034723c */ /* 0x040fec0000081034 */
[----:B--2---:R-:W-:-:S15]  /*7f700*/  HMMA.1688.F32.TF32 R224, R240, R202, R224 ;  /* 0x000000caf0e0723c */ /* 0x004fde00000810e0 */
        /* <DEDUP_REMOVED lines=8> */
[----:B------:R-:W-:Y:S01]  /*7f790*/  STL.64 [R1+0x1100], R224 ;  /* 0x001100e001007387 */ /* 0x000fe20000100a00 */
[C---:B------:R-:W-:Y:S03]  /*7f7a0*/  HMMA.1688.F32.TF32 R56, R240.reuse, R178, R244 ;  /* 0x000000b2f038723c */ /* 0x040fe600000810f4 */
[----:B------:R1:W-:Y:S03]  /*7f7b0*/  STL.64 [R1+0x1108], R226 ;  /* 0x001108e201007387 */ /* 0x0003e60000100a00 */
[C---:B-1----:R-:W-:Y:S01]  /*7f7c0*/  HMMA.1688.F32.TF32 R224, R240.reuse, R182, R64 ;  /* 0x000000b6f0e0723c */ /* 0x042fe20000081040 */
[----:B------:R-:W-:Y:S04]  /*7f7d0*/  STL.64 [R1+0x10f0], R232 ;  /* 0x0010f0e801007387 */ /* 0x000fe80000100a00 */
[----:B------:R-:W-:Y:S01]  /*7f7e0*/  STL.64 [R1+0x10f8], R234 ;  /* 0x0010f8ea01007387 */ /* 0x000fe20000100a00 */
[C---:B------:R-:W-:Y:S03]  /*7f7f0*/  HMMA.1688.F32.TF32 R64, R240.reuse, R174, R248 ;  /* 0x000000aef040723c */ /* 0x040fe600000810f8 */
[----:B------:R-:W-:Y:S04]  /*7f800*/  STL.64 [R1+0x10e0], R228 ;  /* 0x0010e0e401007387 */ /* 0x000fe80000100a00 */
[----:B------:R-:W-:Y:S10]  /*7f810*/  STL.64 [R1+0x10e8], R230 ;  /* 0x0010e8e601007387 */ /* 0x000ff40000100a00 */
[----:B------:R-:W-:Y:S04]  /*7f820*/  STL.64 [R1+0x10d0], R224 ;  /* 0x0010d0e001007387 */ /* 0x000fe80000100a00 */
[----:B------:R-:W-:Y:S04]  /*7f830*/  STL.64 [R1+0x10d8], R226 ;  /* 0x0010d8e201007387 */ /* 0x000fe80000100a00 */
[----:B------:R-:W-:Y:S04]  /*7f840*/  STL.64 [R1+0x10c0], R56 ;  /* 0x0010c03801007387 */ /* 0x000fe80000100a00 */
[----:B------:R3:W-:Y:S02]  /*7f850*/  STL.64 [R1+0x10c8], R58 ;  /* 0x0010c83a01007387 */ /* 0x0007e40000100a00 */
[C---:B---3--:R-:W-:Y:S06]  /*7f860*/  HMMA.1688.F32.TF32 R56, R240.reuse, R166, R44 ;  /* 0x000000a6f038723c */ /* 0x048fec000008102c */
[C---:B------:R-:W-:Y:S01]  /*7f870*/  HMMA.1688.F32.TF32 R44, R240.reuse, R162, R48 ;  /* 0x000000a2f02c723c */ /* 0x040fe20000081030 */
[----:B------:R-:W-:Y:S04]  /*7f880*/  STL.64 [R1+0x10b0], R64 ;  /* 0x0010b04001007387 */ /* 0x000fe80000100a00 */
[----:B------:R-:W-:Y:S04]  /*7f890*/  STL.64 [R1+0x10b8], R66 ;  /* 0x0010b84201007387 */ /* 0x000fe80000100a00 */
[----:B------:R-:W-:Y:S01]  /*7f8a0*/  STL.64 [R1+0x10a0], R60 ;  /* 0x0010a03c01007387 */ /* 0x000fe20000100a00 */
[C---:B------:R-:W-:Y:S03]  /*7f8b0*/  HMMA.1688.F32.TF32 R48, R240.reuse, R154, R68 ;  /* 0x0000009af030723c */ /* 0x040fe60000081044 */
[----:B------:R-:W-:Y:S04]  /*7f8c0*/  STL.64 [R1+0x10a8], R62 ;  /* 0x0010a83e01007387 */ /* 0x000fe80000100a00 */
[----:B------:R-:W-:Y:S04]  /*7f8d0*/  STL.64 [R1+0x1090], R56 ;  /* 0x0010903801007387 */ /* 0x000fe80000100a00 */
[----:B------:R-:W-:Y:S04]  /*7f8e0*/  STL.64 [R1+0x1098], R58 ;  /* 0x0010983a01007387 */ /* 0x000fe80000100a00 */
[----:B------:R-:W-:Y:S04]  /*7f8f0*/  STL.64 [R1+0x1080], R44 ;  /* 0x0010802c01007387 */ /* 0x000fe80000100a00 */
[----:B------:R1:W-:Y:S04]  /*7f900*/  STL.64 [R1+0x1088], R46 ;  /* 0x0010882e01007387 */ /* 0x0003e80000100a00 */
[----:B------:R-:W-:Y:S04]  /*7f910*/  LDS R61, [R79+UR10+0x41880] ;  /* 0x0418800a4f3d7984 */ /* 0x000fe80008000800 */
[----:B------:R-:W-:Y:S01]  /*7f920*/  LDS R63, [R79+UR10+0x41c80] ;  /* 0x041c800a4f3f7984 */ /* 0x000fe20008000800 */
[C---:B-1----:R-:W-:Y:S03]  /*7f930*/  HMMA.1688.F32.TF32 R44, R240.reuse, R150, R72 ;  /* 0x00000096f02c723c */ /* 0x042fe60000081048 */
[----:B------:R-:W-:Y:S04]  /*7f940*/  STL.64 [R1+0x1070], R52 ;  /* 0x0010703401007387 */ /* 0x000fe80000100a00 */
[----:B------:R1:W-:Y:S04]  /*7f950*/  STL.64 [R1+0x1078], R54 ;  /* 0x0010783601007387 */ /* 0x0003e80000100a00 */
[----:B------:R-:W-:Y:S04]  /*7f960*/  STL.64 [R1+0x1060], R48 ;  /* 0x0010603001007387 */ /* 0x000fe80000100a00 */
[----:B------:R2:W-:Y:S01]  /*7f970*/  STL.64 [R1+0x1068], R50 ;  /* 0x0010683201007387 */ /* 0x0005e20000100a00 */
[C---:B-1----:R-:W-:Y:S03]  /*7f980*/  HMMA.1688.F32.TF32 R52, R240.reuse, R146, R80 ;  /* 0x00000092f034723c */ /* 0x042fe60000081050 */
[----:B------:R-:W-:Y:S04]  /*7f990*/  LDS R60, [R9+UR10+0x41880] ;  /* 0x0418800a093c7984 */ /* 0x000fe80008000800 */
[----:B------:R-:W1:Y:S01]  /*7f9a0*/  LDS R62, [R9+UR10+0x41c80] ;  /* 0x041c800a093e7984 */ /* 0x000e620008000800 */
[C---:B--2---:R-:W-:Y:S03]  /*7f9b0*/  HMMA.1688.F32.TF32 R48, R240.reuse, R142, R84 ;  /* 0x0000008ef030723c */ /* 0x044fe60000081054 */
[----:B------:R-:W-:Y:S04]  /*7f9c0*/  STL.64 [R1+0x1050], R44 ;  /* 0x0010502c01007387 */ /* 0x000fe80000100a00 */
[----:B------:R2:W-:Y:S02]  /*7f9d0*/  STL.64 [R1+0x1058], R46 ;  /* 0x0010582e01007387 */ /* 0x0005e40000100a00 */
[C---:B--2---:R-:W-:Y:S06]  /*7f9e0*/  HMMA.1688.F32.TF32 R44, R240.reuse, R138, R88 ;  /* 0x0000008af02c723c */ /* 0x044fec0000081058 */
[----:B------:R-:W-:Y:S04]  /*7f9f0*/  STL.64 [R1+0x14f0], R52 ;  /* 0x0014f03401007387 */ /* 0x000fe80000100a00 */
[----:B------:R2:W-:Y:S04]  /*7fa00*/  STL.64 [R1+0x14f8], R54 ;  /* 0x0014f83601007387 */ /* 0x0005e80000100a00 */
[----:B------:R-:W-:Y:S04]  /*7fa10*/  STL.64 [R1+0x14e0], R48 ;  /* 0x0014e03001007387 */ /* 0x000fe80000100a00 */
[----:B------:R3:W-:Y:S01]  /*7fa20*/  STL.64 [R1+0x14e8], R50 ;  /* 0x0014e83201007387 */ /* 0x0007e20000100a00 */
[C---:B--2---:R-:W-:Y:S04]  /*7fa30*/  HMMA.1688.F32.TF32 R52, R240.reuse, R134, R92 ;  /* 0x00000086f034723c */ /* 0x044fe8000008105c */
[----:B------:R-:W-:Y:S02]  /*7fa40*/  STL.64 [R1+0x14d0], R44 ;  /* 0x0014d02c01007387 */ /* 0x000fe40000100a00 */
[C---:B---3--:R-:W-:Y:S02]  /*7fa50*/  HMMA.1688.F32.TF32 R48, R240.reuse, R130, R96 ;  /* 0x00000082f030723c */ /* 0x048fe40000081060 */
[----:B------:R2:W-:Y:S04]  /*7fa60*/  STL.64 [R1+0x14d8], R46 ;  /* 0x0014d82e01007387 */ /* 0x0005e80000100a00 */
[C---:B--2---:R-:W-:Y:S11]  /*7fa70*/  HMMA.1688.F32.TF32 R44, R240.reuse, R10, R100 ;  /* 0x0000000af02c723c */ /* 0x044ff60000081064 */
[----:B------:R-:W-:Y:S04]  /*7fa80*/  STL.64 [R1+0x14c0], R52 ;  /* 0x0014c03401007387 */ /* 0x000fe80000100a00 */
[----:B------:R2:W-:Y:S04]  /*7fa90*/  STL.64 [R1+0x14c8], R54 ;  /* 0x0014c83601007387 */ /* 0x0005e80000100a00 */
[----:B------:R-:W-:Y:S04]  /*7faa0*/  STL.64 [R1+0x14b0], R48 ;  /* 0x0014b03001007387 */ /* 0x000fe80000100a00 */
[----:B------:R3:W-:Y:S01]  /*7fab0*/  STL.64 [R1+0x14b8], R50 ;  /* 0x0014b83201007387 */ /* 0x0007e20000100a00 */
[C---:B--2---:R-:W-:Y:S03]  /*7fac0*/  HMMA.1688.F32.TF32 R52, R240.reuse, R6, R104 ;  /* 0x00000006f034723c */ /* 0x044fe60000081068 */
[----:B------:R-:W-:Y:S03]  /*7fad0*/  STL.64 [R1+0x14a0], R44 ;  /* 0x0014a02c01007387 */ /* 0x000fe60000100a00 */
[C---:B---3--:R-:W-:Y:S01]  /*7fae0*/  HMMA.1688.F32.TF32 R48, R240.reuse, R126, R108 ;  /* 0x0000007ef030723c */ /* 0x048fe2000008106c */
[----:B------:R2:W-:Y:S05]  /*7faf0*/  STL.64 [R1+0x14a8], R46 ;  /* 0x0014a82e01007387 */ /* 0x0005ea0000100a00 */
[C---:B--2---:R-:W-:Y:S11]  /*7fb00*/  HMMA.1688.F32.TF32 R44, R240.reuse, R122, R112 ;  /* 0x0000007af02c723c */ /* 0x044ff60000081070 */
[----:B------:R-:W-:Y:S04]  /*7fb10*/  STL.64 [R1+0x1490], R52 ;  /* 0x0014903401007387 */ /* 0x000fe80000100a00 */
[----:B------:R-:W-:Y:S04]  /*7fb20*/  STL.64 [R1+0x1498], R54 ;  /* 0x0014983601007387 */ /* 0x000fe80000100a00 */
[----:B------:R-:W2:Y:S04]  /*7fb30*/  LDL.LU R56, [R1+0x7c0] ;  /* 0x0007c00001387983 */ /* 0x000ea80000300800 */
[----:B------:R3:W-:Y:S04]  /*7fb40*/  STL.64 [R1+0x1480], R48 ;  /* 0x0014803001007387 */ /* 0x0007e80000100a00 */
[----:B------:R4:W-:Y:S04]  /*7fb50*/  STL.64 [R1+0x1488], R50 ;  /* 0x0014883201007387 */ /* 0x0009e80000100a00 */
        /* <DEDUP_REMOVED lines=93> */
[----:B----4-:R-:W-:-:S15]  /*80130*/  HMMA.1688.F32.TF32 R112, R240, R118, R112 ;  /* 0x00000076f070723c */ /* 0x010fde0000081070 */
[----:B------:R-:W-:-:S08]  /*80140*/  NOP ;  /* 0x0000000000007918 */ /* 0x000fd00000000000 */
[----:B------:R-:W-:Y:S04]  /*80150*/  STL.64 [R1+0x1460], R112 ;  /* 0x0014607001007387 */ /* 0x000fe80000100a00 */
[----:B------:R1:W-:Y:S04]  /*80160*/  STL.64 [R1+0x1468], R114 ;  /* 0x0014687201007387 */ /* 0x0003e80000100a00 */
[----:B-1----:R-:W3:Y:S04]  /*80170*/  LDL.LU.64 R114, [R1+0x65b0] ;  /* 0x0065b00001727983 */ /* 0x002ee80000300a00 */
[----:B------:R-:W4:Y:S01]  /*80180*/  LDL.LU.64 R112, [R1+0x65a8] ;  /* 0x0065a80001707983 */ /* 0x000f220000300a00 */
        /* <DEDUP_REMOVED lines=116> */
[----:B------:R-:W2:Y:S09]  /*808d0*/  LDL.LU R28, [R1+0x500] ;  /* 0x00050000011c7983 */ /* 0x000eb20000300800 */
[----:B------:R1:W-:Y:S04]  /*808e0*/  STL.64 [R1+0x9f0], R20 ;  /* 0x0009f01401007387 */ /* 0x0003e80000100a00 */
[----:B------:R4:W-:Y:S04]  /*808f0*/  STL.64 [R1+0x9f8], R22 ;  /* 0x0009f81601007387 */ /* 0x0009e80000100a00 */
[----:B------:R-:W2:Y:S04]  /*80900*/  LDL.LU R29, [R1+0x504] ;  /* 0x00050400011d7983 */ /* 0x000ea80000300800 */
[----:B------:R-:W2:Y:S04]  /*80910*/  LDL.LU R30, [R1+0x508] ;  /* 0x00050800011e7983 */ /* 0x000ea80000300800 */
[----:B------:R-:W2:Y:S04]  /*80920*/  LDL.LU R31, [R1+0x50c] ;  /* 0x00050c00011f7983 */ /* 0x000ea80000300800 */
[----:B-1----:R-:W3:Y:S04]  /*80930*/  LDL.LU R20, [R1+0x520] ;  /* 0x0005200001147983 */ /* 0x002ee80000300800 */
        /* <DEDUP_REMOVED lines=11> */
[----:B------:R-:W3:Y:S04]  /*809f0*/  LDL.LU.64 R234, [R1+0x38] ;  /* 0x0000380001ea7983 */ /* 0x000ee80000300a00 */
[----:B------:R-:W2:Y:S04]  /*80a00*/  LDL.LU.64 R58, [R1+0x28] ;  /* 0x00002800013a7983 */ /* 0x000ea80000300a00 */
[----:B------:R-:W3:Y:S04]  /*80a10*/  LDL.LU.64 R66, [R1+0x18] ;  /* 0x0000180001427983 */ /* 0x000ee80000300a00 */
[----:B------:R-:W3:Y:S04]  /*80a20*/  LDL.LU R244, [R1+0x540] ;  /* 0x0005400001f47983 */ /* 0x000ee80000300800 */
[----:B------:R-:W3:Y:S04]  /*80a30*/  LDL.LU R245, [R1+0x544] ;  /* 0x0005440001f57983 */ /* 0x000ee80000300800 */
[----:B------:R-:W3:Y:S04]  /*80a40*/  LDL.LU R246, [R1+0x548] ;  /* 0x0005480001f67983 */ /* 0x000ee80000300800 */
[----:B------:R-:W3:Y:S04]  /*80a50*/  LDL.LU R247, [R1+0x54c] ;  /* 0x00054c0001f77983 */ /* 0x000ee80000300800 */
        /* <DEDUP_REMOVED lines=19> */
[----:B----4-:R-:W-:Y:S03]  /*80b90*/  HMMA.1688.F32.TF32 R240, R240, R14, R228 ;  /* 0x0000000ef0f0723c */ /* 0x010fe600000810e4 */
[----:B------:R-:W4:Y:S04]  /*80ba0*/  LDL.LU.64 R230, [R1+0x64c0] ;  /* 0x0064c00001e67983 */ /* 0x000f280000300a00 */
[----:B------:R-:W4:-:S15]  /*80bb0*/  LDL.LU.64 R228, [R1+0x64b8] ;  /* 0x0064b80001e47983 */ /* 0x000f1e0000300a00 */
[----:B------:R-:W-:-:S01]  /*80bc0*/  NOP ;  /* 0x0000000000007918 */ /* 0x000fc20000000000 */
[----:B------:R1:W-:Y:S04]  /*80bd0*/  STL.64 [R1+0x580], R240 ;  /* 0x000580f001007387 */ /* 0x0003e80000100a00 */
[----:B------:R2:W-:Y:S04]  /*80be0*/  STL.64 [R1+0x588], R242 ;  /* 0x000588f201007387 */ /* 0x0005e80000100a00 */
[----:B-1----:R-:W4:Y:S04]  /*80bf0*/  LDL.LU R240, [R1+0x530] ;  /* 0x0005300001f07983 */ /* 0x002f280000300800 */
[----:B------:R-:W4:Y:S04]  /*80c00*/  LDL.LU R241, [R1+0x534] ;  /* 0x0005340001f17983 */ /* 0x000f280000300800 */
[----:B--2---:R-:W4:Y:S04]  /*80c10*/  LDL.LU R242, [R1+0x538] ;  /* 0x0005380001f27983 */ /* 0x004f280000300800 */
[----:B------:R-:W4:Y:S04]  /*80c20*/  LDL.LU R243, [R1+0x53c] ;  /* 0x00053c0001f37983 */ /* 0x000f280000300800 */
[----:B------:R-:W-:Y:S04]  /*80c30*/  STL.64 [R1+0x63e8], R14 ;  /* 0x0063e80e01007387 */ /* 0x000fe80000100a00 */
[----:B------:R1:W-:Y:S04]  /*80c40*/  STL.64 [R1+0x63e0], R12 ;  /* 0x0063e00c01007387 */ /* 0x0003e80000100a00 */
[----:B-1----:R-:W2:Y:S04]  /*80c50*/  LDL.LU R12, [R1+0x570] ;  /* 0x00057000010c7983 */ /* 0x002ea80000300800 */
[----:B------:R-:W2:Y:S04]  /*80c60*/  LDL.LU R13, [R1+0x574] ;  /* 0x00057400010d7983 */ /* 0x000ea80000300800 */
[----:B------:R-:W2:Y:S04]  /*80c70*/  LDL.LU R14, [R1+0x578] ;  /* 0x00057800010e7983 */ /* 0x000ea80000300800 */
[----:B------:R-:W2:Y:S01]  /*80c80*/  LDL.LU R15, [R1+0x57c] ;  /* 0x00057c00010f7983 */ /* 0x000ea20000300800 */
[C---:B------:R-:W-:Y:S06]  /*80c90*/  HMMA.1688.F32.TF32 R236, R60.reuse, R58, R236 ;  /* 0x0000003a3cec723c */ /* 0x040fec00000810ec */
[C---:B---3--:R-:W-:Y:S06]  /*80ca0*/  HMMA.1688.F32.TF32 R16, R60.reuse, R66, R16 ;  /* 0x000000423c10723c */ /* 0x048fec0000081010 */
[C---:B------:R-:W-:Y:S06]  /*80cb0*/  HMMA.1688.F32.TF32 R244, R60.reuse, R250, R244 ;  /* 0x000000fa3cf4723c */ /* 0x040fec00000810f4 */
[----:B--2---:R-:W-:-:S15]  /*80cc0*/  HMMA.1688.F32.TF32 R12, R60, R234, R12 ;  /* 0x000000ea3c0c723c */ /* 0x004fde000008100c */
[----:B------:R-:W-:-:S08]  /*80cd0*/  NOP ;  /* 0x0000000000007918 */ /* 0x000fd00000000000 */
[----:B------:R1:W-:Y:S04]  /*80ce0*/  STL.64 [R1+0x570], R12 ;  /* 0x0005700c01007387 */ /* 0x0003e80000100a00 */
[----:B------:R2:W-:Y:S01]  /*80cf0*/  STL.64 [R1+0x578], R14 ;  /* 0x0005780e01007387 */ /* 0x0005e20000100a00 */
[----:B-1----:R-:W-:Y:S01]  /*80d00*/  IMAD.MOV.U32 R13, RZ, RZ, R234 ;  /* 0x000000ffff0d7224 */ /* 0x002fe200078e00ea */
[----:B------:R-:W-:Y:S02]  /*80d10*/  MOV R12, R235 ;  /* 0x000000eb000c7202 */ /* 0x000fe40000000f00 */
[----:B------:R-:W3:Y:S04]  /*80d20*/  LDL.LU.64 R234, [R1+0x64b0] ;  /* 0x0064b00001ea7983 */ /* 0x000ee80000300a00 */
[----:B------:R-:W3:Y:S04]  /*80d30*/  LDL.LU.64 R232, [R1+0x64a8] ;  /* 0x0064a80001e87983 */ /* 0x000ee80000300a00 */
[----:B------:R-:W-:Y:S04]  /*80d40*/  STL.64 [R1+0x560], R236 ;  /* 0x000560ec01007387 */ /* 0x000fe80000100a00 */
[----:B------:R1:W-:Y:S01]  /*80d50*/  STL.64 [R1+0x568], R238 ;  /* 0x000568ee01007387 */ /* 0x0003e20000100a00 */
[----:B--2---:R-:W-:-:S02]  /*80d60*/  IMAD.MOV.U32 R15, RZ, RZ, R58 ;  /* 0x000000ffff0f7224 */ /* 0x004fc400078e003a */
[----:B------:R-:W-:Y:S01]  /*80d70*/  IMAD.MOV.U32 R14, RZ, RZ, R59 ;  /* 0x000000ffff0e7224 */ /* 0x000fe200078e003b */
[----:B-1----:R-:W2:Y:S04]  /*80d80*/  LDL.LU.64 R238, [R1+0x64a0] ;  /* 0x0064a00001ee7983 */ /* 0x002ea80000300a00 */
[----:B------:R-:W3:Y:S04]  /*80d90*/  LDL.LU.64 R236, [R1+0x6498] ;  /* 0x0064980001ec7983 */ /* 0x000ee80000300a00 */
[----:B------:R-:W2:Y:S04]  /*80da0*/  LDL.LU.64 R58, [R1+0x6490] ;  /* 0x00649000013a7983 */ /* 0x000ea80000300a00 */
[----:B------:R-:W3:Y:S04]  /*80db0*/  LDL.LU.64 R56, [R1+0x6488] ;  /* 0x0064880001387983 */ /* 0x000ee80000300a00 */
[----:B------:R1:W-:Y:S04]  /*80dc0*/  STL.64 [R1+0x550], R16 ;  /* 0x0005501001007387 */ /* 0x0003e80000100a00 */
[----:B------:R4:W-:Y:S01]  /*80dd0*/  STL.64 [R1+0x558], R18 ;  /* 0x0005581201007387 */ /* 0x0009e20000100a00 */
[----:B-1----:R-:W-:Y:S01]  /*80de0*/  IMAD.MOV.U32 R17, RZ, RZ, R66 ;  /* 0x000000ffff117224 */ /* 0x002fe200078e0042 */
[----:B------:R-:W-:-:S02]  /*80df0*/  MOV R16, R67 ;  /* 0x0000004300107202 */ /* 0x000fc40000000f00 */
[----:B------:R-:W2:Y:S04]  /*80e00*/  LDL.LU.64 R66, [R1+0x6480] ;  /* 0x0064800001427983 */ /* 0x000ea80000300a00 */
[----:B------:R-:W3:Y:S04]  /*80e10*/  LDL.LU.64 R64, [R1+0x6478] ;  /* 0x0064780001407983 */ /* 0x000ee80000300a00 */
[----:B------:R-:W-:Y:S04]  /*80e20*/  STL.64 [R1+0x540], R244 ;  /* 0x000540f401007387 */ /* 0x000fe80000100a00 */
[----:B------:R1:W-:Y:S01]  /*80e30*/  STL.64 [R1+0x548], R246 ;  /* 0x000548f601007387 */ /* 0x0003e20000100a00 */
[----:B----4-:R-:W-:-:S02]  /*80e40*/  IMAD.MOV.U32 R19, RZ, RZ, R250 ;  /* 0x000000ffff137224 */ /* 0x010fc400078e00fa */
[----:B------:R-:W-:Y:S01]  /*80e50*/  IMAD.MOV.U32 R18, RZ, RZ, R251 ;  /* 0x000000ffff127224 */ /* 0x000fe200078e00fb */
[----:B-1----:R-:W4:Y:S04]  /*80e60*/  LDL.LU.64 R246, [R1+0x6470] ;  /* 0x0064700001f67983 */ /* 0x002f280000300a00 */
[----:B------:R-:W3:Y:S04]  /*80e70*/  LDL.LU.64 R244, [R1+0x6468] ;  /* 0x0064680001f47983 */ /* 0x000ee80000300a00 */
[----:B------:R-:W2:Y:S04]  /*80e80*/  LDL.LU.64 R250, [R1+0x6460] ;  /* 0x0064600001fa7983 */ /* 0x000ea80000300a00 */
[----:B------:R-:W3:Y:S01]  /*80e90*/  LDL.LU.64 R248, [R1+0x6458] ;  /* 0x0064580001f87983 */ /* 0x000ee20000300a00 */
[C---:B--2---:R-:W-:Y:S06]  /*80ea0*/  HMMA.1688.F32.TF32 R240, R60.reuse, R250, R240 ;  /* 0x000000fa3cf0723c */ /* 0x044fec00000810f0 */
[C---:B----4-:R-:W-:Y:S01]  /*80eb0*/  HMMA.1688.F32.TF32 R20, R60.reuse, R246, R20 ;  /* 0x000000f63c14723c */ /* 0x050fe20000081014 */
[----:B------:R-:W-:Y:S04]  /*80ec0*/  STL.64 [R1+0x6358], R250 ;  /* 0x006358fa01007387 */ /* 0x000fe80000100a00 */
[----:B---3--:R-:W-:Y:S01]  /*80ed0*/  STL.64 [R1+0x6350], R248 ;  /* 0x006350f801007387 */ /* 0x008fe20000100a00 */
[C---:B------:R-:W-:Y:S11]  /*80ee0*/  HMMA.1688.F32.TF32 R24, R60.reuse, R66, R24 ;  /* 0x000000423c18723c */ /* 0x040ff60000081018 */
[----:B------:R-:W-:Y:S04]  /*80ef0*/  STL.64 [R1+0x530], R240 ;  /* 0x000530f001007387 */ /* 0x000fe80000100a00 */
[----:B------:R-:W-:Y:S04]  /*80f00*/  STL.64 [R1+0x538], R242 ;  /* 0x000538f201007387 */ /* 0x000fe80000100a00 */
        /* <DEDUP_REMOVED lines=8> */
[----:B------:R-:W-:Y:S05]  /*80f90*/  STL.64 [R1+0x6320], R56 ;  /* 0x0063203801007387 */ /* 0x000fea0000100a00 */
        /* <DEDUP_REMOVED lines=65> */
[C---:B--2---:R-:W-:Y:S06]  /*813b0*/  HMMA.1688.F32.TF32 R56, R60.reuse, R218, R56 ;  /* 0x000000da3c38723c */ /* 0x044fec0000081038 */
[C---:B---3--:R-:W-:Y:S06]  /*813c0*/  HMMA.1688.F32.TF32 R20, R60.reuse, R202, R20 ;  /* 0x000000ca3c14723c */ /* 0x048fec0000081014 */
[C---:B----4-:R-:W-:Y:S06]  /*813d0*/  HMMA.1688.F32.TF32 R228, R60.reuse, R226, R232 ;  /* 0x000000e23ce4723c */ /* 0x050fec00000810e8 */
        /* <DEDUP_REMOVED lines=113> */
[----:B------:R-:W3:Y:S01]  /*81af0*/  LDL.LU R35, [R1+0x72c] ;  /* 0x00072c0001237983 */ /* 0x000ee20000300800 */
[C---:B----4-:R-:W-:Y:S06]  /*81b00*/  HMMA.1688.F32.TF32 R200, R60.reuse, R182, R208 ;  /* 0x000000b63cc8723c */ /* 0x050fec00000810d0 */
[C---:B--2---:R-:W-:Y:S06]  /*81b10*/  HMMA.1688.F32.TF32 R192, R60.reuse, R186, R204 ;  /* 0x000000ba3cc0723c */ /* 0x044fec00000810cc */
[----:B------:R-:W-:-:S15]  /*81b20*/  HMMA.1688.F32.TF32 R196, R60, R178, R212 ;  /* 0x000000b23cc4723c */ /* 0x000fde00000810d4 */
[----:B------:R-:W-:-:S02]  /*81b30*/  NOP ;  /* 0x0000000000007918 */ /* 0x000fc40000000000 */
[----:B------:R-:W-:Y:S04]  /*81b40*/  STL.64 [R1+0x420], R192 ;  /* 0x000420c001007387 */ /* 0x000fe80000100a00 */
[----:B------:R1:W-:Y:S04]  /*81b50*/  STL.64 [R1+0x428], R194 ;  /* 0x000428c201007387 */ /* 0x0003e80000100a00 */
[----:B------:R-:W-:Y:S04]  /*81b60*/  STL.64 [R1+0x410], R200 ;  /* 0x000410c801007387 */ /* 0x000fe80000100a00 */
[----:B------:R-:W-:Y:S04]  /*81b70*/  STL.64 [R1+0x418], R202 ;  /* 0x000418ca01007387 */ /* 0x000fe80000100a00 */
[----:B------:R-:W-:Y:S04]  /*81b80*/  STL.64 [R1+0x62e8], R174 ;  /* 0x0062e8ae01007387 */ /* 0x000fe80000100a00 */
[----:B------:R-:W-:Y:S04]  /*81b90*/  STL.64 [R1+0x400], R196 ;  /* 0x000400c401007387 */ /* 0x000fe80000100a00 */
[----:B------:R-:W-:Y:S04]  /*81ba0*/  STL.64 [R1+0x408], R198 ;  /* 0x000408c601007387 */ /* 0x000fe80000100a00 */
[----:B------:R2:W-:Y:S01]  /*81bb0*/  STL.64 [R1+0x62e0], R172 ;  /* 0x0062e0ac01007387 */ /* 0x0005e20000100a00 */
[C---:B-1----:R-:W-:Y:S06]  /*81bc0*/  HMMA.1688.F32.TF32 R192, R60.reuse, R174, R216 ;  /* 0x000000ae3cc0723c */ /* 0x042fec00000810d8 */
[----:B--2---:R-:W-:-:S15]  /*81bd0*/  HMMA.1688.F32.TF32 R172, R60, R170, R220 ;  /* 0x000000aa3cac723c */ /* 0x004fde00000810dc */
[----:B------:R-:W-:-:S02]  /*81be0*/  NOP ;  /* 0x0000000000007918 */ /* 0x000fc40000000000 */
        /* <DEDUP_REMOVED lines=8> */
[C---:B-1----:R-:W-:Y:S06]  /*81c70*/  HMMA.1688.F32.TF32 R168, R60.reuse, R166, R224 ;  /* 0x000000a63ca8723c */ /* 0x042fec00000810e0 */
[C---:B--2---:R-:W-:Y:S06]  /*81c80*/  HMMA.1688.F32.TF32 R164, R60.reuse, R162, R228 ;  /* 0x000000a23ca4723c */ /* 0x044fec00000810e4 */
[C---:B------:R-:W-:Y:S06]  /*81c90*/  HMMA.1688.F32.TF32 R172, R60.reuse, R158, R232 ;  /* 0x0000009e3cac723c */ /* 0x040fec00000810e8 */
[C---:B------:R-:W-:Y:S05]  /*81ca0*/  HMMA.1688.F32.TF32 R56, R60.reuse, R146, R56 ;  /* 0x000000923c38723c */ /* 0x040fea0000081038 */
[----:B------:R-:W-:Y:S04]  /*81cb0*/  STL.64 [R1+0x3d0], R168 ;  /* 0x0003d0a801007387 */ /* 0x000fe80000100a00 */
[----:B------:R1:W-:Y:S04]  /*81cc0*/  STL.64 [R1+0x3d8], R170 ;  /* 0x0003d8aa01007387 */ /* 0x0003e80000100a00 */
[----:B------:R-:W-:Y:S04]  /*81cd0*/  STL.64 [R1+0x3c0], R164 ;  /* 0x0003c0a401007387 */ /* 0x000fe80000100a00 */
[----:B------:R2:W-:Y:S01]  /*81ce0*/  STL.64 [R1+0x3c8], R166 ;  /* 0x0003c8a601007387 */ /* 0x0005e20000100a00 */
[C---:B-1----:R-:W-:Y:S06]  /*81cf0*/  HMMA.1688.F32.TF32 R168, R60.reuse, R154, R236 ;  /* 0x0000009a3ca8723c */ /* 0x042fec00000810ec */
[C---:B--2---:R-:W-:Y:S01]  /*81d00*/  HMMA.1688.F32.TF32 R164, R60.reuse, R150, R240 ;  /* 0x000000963ca4723c */ /* 0x044fe200000810f0 */
[----:B------:R-:W-:Y:S04]  /*81d10*/  STL.64 [R1+0x3b0], R172 ;  /* 0x0003b0ac01007387 */ /* 0x000fe80000100a00 */
[----:B------:R-:W-:Y:S01]  /*81d20*/  STL.64 [R1+0x3b8], R174 ;  /* 0x0003b8ae01007387 */ /* 0x000fe20000100a00 */
[C---:B---3--:R-:W-:Y:S03]  /*81d30*/  HMMA.1688.F32.TF32 R20, R60.reuse, R134, R20 ;  /* 0x000000863c14723c */ /* 0x048fe60000081014 */
[----:B------:R-:W-:Y:S04]  /*81d40*/  LDS R240, [R64+UR10+0x41880] ;  /* 0x0418800a40f07984 */ /* 0x000fe80008000800 */
[----:B------:R-:W-:Y:S04]  /*81d50*/  LDS R242, [R64+UR10+0x41c80] ;  /* 0x041c800a40f27984 */ /* 0x000fe80008000800 */
[----:B------:R-:W-:Y:S04]  /*81d60*/  LDS R241, [R65+UR10+0x41880] ;  /* 0x0418800a41f17984 */ /* 0x000fe80008000800 */
[----:B------:R-:W1:Y:S04]  /*81d70*/  LDS R243, [R65+UR10+0x41c80] ;  /* 0x041c800a41f37984 */ /* 0x000e680008000800 */
[----:B------:R-:W-:Y:S04]  /*81d80*/  STL.64 [R1+0x3a0], R168 ;  /* 0x0003a0a801007387 */ /* 0x000fe80000100a00 */
[----:B------:R-:W-:Y:S04]  /*81d90*/  STL.64 [R1+0x3a8], R170 ;  /* 0x0003a8aa01007387 */ /* 0x000fe80000100a00 */
[----:B------:R-:W-:Y:S04]  /*81da0*/  STL.64 [R1+0x390], R164 ;  /* 0x000390a401007387 */ /* 0x000fe80000100a00 */
[----:B------:R-:W-:Y:S04]  /*81db0*/  STL.64 [R1+0x398], R166 ;  /* 0x000398a601007387 */ /* 0x000fe80000100a00 */
[----:B------:R-:W-:Y:S04]  /*81dc0*/  STL.64 [R1+0x62b8], R146 ;  /* 0x0062b89201007387 */ /* 0x000fe80000100a00 */
[----:B------:R2:W-:Y:S04]  /*81dd0*/  STL.64 [R1+0x62b0], R144 ;  /* 0x0062b09001007387 */ /* 0x0005e80000100a00 */
[----:B------:R-:W-:Y:S04]  /*81de0*/  STL.64 [R1+0x9e0], R56 ;  /* 0x0009e03801007387 */ /* 0x000fe80000100a00 */
[----:B------:R3:W-:Y:S01]  /*81df0*/  STL.64 [R1+0x9e8], R58 ;  /* 0x0009e83a01007387 */ /* 0x0007e20000100a00 */
[C---:B--2---:R-:W-:Y:S06]  /*81e00*/  HMMA.1688.F32.TF32 R144, R60.reuse, R142, R244 ;  /* 0x0000008e3c90723c */ /* 0x044fec00000810f4 */
[C---:B---3--:R-:W-:Y:S06]  /*81e10*/  HMMA.1688.F32.TF32 R56, R60.reuse, R138, R248 ;  /* 0x0000008a3c38723c */ /* 0x048fec00000810f8 */
[----:B------:R-:W-:Y:S11]  /*81e20*/  STL.64 [R1+0x62a8], R138 ;  /* 0x0062a88a01007387 */ /* 0x000ff60000100a00 */
        /* <DEDUP_REMOVED lines=8> */
[C---:B------:R-:W-:Y:S06]  /*81eb0*/  HMMA.1688.F32.TF32 R24, R60.reuse, R10, R28 ;  /* 0x0000000a3c18723c */ /* 0x040fec000008101c */
[C---:B---3--:R-:W-:Y:S11]  /*81ec0*/  HMMA.1688.F32.TF32 R20, R60.reuse, R6, R32 ;  /* 0x000000063c14723c */ /* 0x048ff60000081020 */
        /* <DEDUP_REMOVED lines=83> */
[C---:B---3--:R-:W-:Y:S06]  /*82400*/  HMMA.1688.F32.TF32 R164, R60.reuse, R126, R192 ;  /* 0x0000007e3ca4723c */ /* 0x048fec00000810c0 */
[----:B----4-:R-:W-:-:S15]  /*82410*/  HMMA.1688.F32.TF32 R136, R60, R118, R200 ;  /* 0x000000763c88723c */ /* 0x010fde00000810c8 */
[----:B------:R-:W-:-:S02]  /*82420*/  NOP ;  /* 0x0000000000007918 */ /* 0x000fc40000000000 */
        /* <DEDUP_REMOVED lines=34> */
[C---:B------:R-:W-:Y:S11]  /*82650*/  HMMA.1688.F32.TF32 R104, R60.reuse, R86, R232 ;  /* 0x000000563c68723c */ /* 0x040ff600000810e8 */
[----:B------:R-:W-:Y:S04]  /*82660*/  STL.64 [R1+0x1350], R100 ;  /* 0x0013506401007387 */ /* 0x000fe80000100a00 */
[----:B------:R1:W-:Y:S04]  /*82670*/  STL.64 [R1+0x1358], R102 ;  /* 0x0013586601007387 */ /* 0x0003e80000100a00 */
        /* <DEDUP_REMOVED lines=8> */
[----:B------:R-:W-:Y:S04]  /*82700*/  STL.64 [R1+0x1328], R106 ;  /* 0x0013286a01007387 */ /* 0x000fe80000100a00 */
[----:B------:R-:W-:Y:S04]  /*82710*/  STL.64 [R1+0x1310], R96 ;  /* 0x0013106001007387 */ /* 0x000fe80000100a00 */
[----:B------:R2:W-:Y:S01]  /*82720*/  STL.64 [R1+0x1318], R98 ;  /* 0x0013186201007387 */ /* 0x0005e20000100a00 */
[C---:B-1----:R-:W-:Y:S06]  /*82730*/  HMMA.1688.F32.TF32 R100, R60.reuse, R78, R56 ;  /* 0x0000004e3c64723c */ /* 0x042fec0000081038 */
[C---:B------:R-:W-:Y:S06]  /*82740*/  HMMA.1688.F32.TF32 R56, R60.reuse, R74, R244 ;  /* 0x0000004a3c38723c */ /* 0x040fec00000810f4 */
[C---:B--2---:R-:W-:Y:S11]  /*82750*/  HMMA.1688.F32.TF32 R96, R60.reuse, R70, R248 ;  /* 0x000000463c60723c */ /* 0x044ff600000810f8 */
        /* <DEDUP_REMOVED lines=10> */
[----:B--2---:R-:W-:Y:S11]  /*82800*/  HMMA.1688.F32.TF32 R20, R60, R42, R32 ;  /* 0x0000002a3c14723c */ /* 0x004ff60000081020 */
[----:B------:R1:W-:Y:S04]  /*82810*/  STL.64 [R1+0x870], R56 ;  /* 0x0008703801007387 */ /* 0x0003e80000100a00 */
[----:B------:R2:W-:Y:S04]  /*82820*/  STL.64 [R1+0x878], R58 ;  /* 0x0008783a01007387 */ /* 0x0005e80000100a00 */
[----:B------:R-:W3:Y:S04]  /*82830*/  LDL.LU R168, [R1+0x220] ;  /* 0x0002200001a87983 */ /* 0x000ee80000300800 */
        /* <DEDUP_REMOVED lines=44> */
[----:B------:R-:W3:Y:S04]  /*82b00*/  LDL.LU R57, [R1+0x314] ;  /* 0x0003140001397983 */ /* 0x000ee80000300800 */
[----:B--2---:R-:W3:Y:S04]  /*82b10*/  LDL.LU R58, [R1+0x318] ;  /* 0x00031800013a7983 */ /* 0x004ee80000300800 */
        /* <DEDUP_REMOVED lines=17> */
[----:B------:R-:W-:-:S02]  /*82c30*/  IMAD.MOV.U32 R203, RZ, RZ, R12 ;  /* 0x000000ffffcb7224 */ /* 0x000fc400078e000c */
[----:B------:R-:W-:Y:S01]  /*82c40*/  IMAD.MOV.U32 R202, RZ, RZ, R13 ;  /* 0x000000ffffca7224 */ /* 0x000fe200078e000d */
[----:B------:R-:W2:Y:S01]  /*82c50*/  LDL.LU R12, [R1+0x590] ;  /* 0x00059000010c7983 */ /* 0x000ea20000300800 */
[----:B------:R-:W-:-:S03]  /*82c60*/  MOV R211, R14 ;  /* 0x0000000e00d37202 */ /* 0x000fc60000000f00 */
[----:B------:R-:W2:Y:S01]  /*82c70*/  LDL.LU R13, [R1+0x594] ;  /* 0x00059400010d7983 */ /* 0x000ea20000300800 */
[----:B------:R-:W-:-:S03]  /*82c80*/  IMAD.MOV.U32 R210, RZ, RZ, R15 ;  /* 0x000000ffffd27224 */ /* 0x000fc600078e000f */
[----:B------:R-:W2:Y:S01]  /*82c90*/  LDL.LU R14, [R1+0x598] ;  /* 0x00059800010e7983 */ /* 0x000ea20000300800 */
[----:B------:R-:W-:-:S03]  /*82ca0*/  IMAD.MOV.U32 R219, RZ, RZ, R16 ;  /* 0x000000ffffdb7224 */ /* 0x000fc600078e0010 */
[----:B------:R-:W2:Y:S01]  /*82cb0*/  LDL.LU R15, [R1+0x59c] ;  /* 0x00059c00010f7983 */ /* 0x000ea20000300800 */
[----:B------:R-:W-:-:S03]  /*82cc0*/  IMAD.MOV.U32 R218, RZ, RZ, R17 ;  /* 0x000000ffffda7224 */ /* 0x000fc600078e0011 */
[----:B------:R-:W3:Y:S01]  /*82cd0*/  LDL.LU R16, [R1+0x5a0] ;  /* 0x0005a00001107983 */ /* 0x000ee20000300800 */
[----:B------:R-:W-:-:S03]  /*82ce0*/  MOV R251, R18 ;  /* 0x0000001200fb7202 */ /* 0x000fc60000000f00 */
[----:B------:R-:W3:Y:S01]  /*82cf0*/  LDL.LU R17, [R1+0x5a4] ;  /* 0x0005a40001117983 */ /* 0x000ee20000300800 */
[----:B------:R-:W-:-:S03]  /*82d00*/  IMAD.MOV.U32 R250, RZ, RZ, R19 ;  /* 0x000000fffffa7224 */ /* 0x000fc600078e0013 */
[----:B------:R-:W3:Y:S04]  /*82d10*/  LDL.LU R18, [R1+0x5a8] ;  /* 0x0005a80001127983 */ /* 0x000ee80000300800 */
[----:B------:R-:W3:Y:S04]  /*82d20*/  LDL.LU R19, [R1+0x5ac] ;  /* 0x0005ac0001137983 */ /* 0x000ee80000300800 */
        /* <DEDUP_REMOVED lines=43> */
[----:B------:R-:W-:-:S02]  /*82fe0*/  MOV R175, R252 ;  /* 0x000000fc00af7202 */ /* 0x000fc40000000f00 */
        /* <DEDUP_REMOVED lines=36> */
[----:B-1----:R-:W4:Y:S01]  /*83230*/  LDL.LU.64 R14, [R1+0x63e8] ;  /* 0x0063e800010e7983 */ /* 0x002f220000300a00 */
[C---:B------:R-:W-:Y:S06]  /*83240*/  HMMA.1688.F32.TF32 R200, R240.reuse, R202, R196 ;  /* 0x000000caf0c8723c */ /* 0x040fec00000810c4 */
[C---:B------:R-:W-:Y:S01]  /*83250*/  HMMA.1688.F32.TF32 R208, R240.reuse, R210, R204 ;  /* 0x000000d2f0d0723c */ /* 0x040fe200000810cc */
[----:B------:R-:W2:Y:S05]  /*83260*/  LDL.LU.64 R12, [R1+0x63e0] ;  /* 0x0063e000010c7983 */ /* 0x000eaa0000300a00 */
[C---:B------:R-:W-:Y:S06]  /*83270*/  HMMA.1688.F32.TF32 R216, R240.reuse, R218, R212 ;  /* 0x000000daf0d8723c */ /* 0x040fec00000810d4 */
[----:B------:R-:W-:Y:S06]  /*83280*/  HMMA.1688.F32.TF32 R248, R240, R250, R220 ;  /* 0x000000faf0f8723c */ /* 0x000fec00000810dc */
[----:B----4-:R-:W-:Y:S01]  /*83290*/  HMMA.1688.F32.TF32 R60, R60, R14, R192 ;  /* 0x0000000e3c3c723c */ /* 0x010fe200000810c0 */
[----:B------:R-:W4:Y:S04]  /*832a0*/  LDL.LU.64 R194, [R1+0x63d8] ;  /* 0x0063d80001c27983 */ /* 0x000f280000300a00 */
[----:B------:R-:W3:-:S15]  /*832b0*/  LDL.LU.64 R192, [R1+0x63d0] ;  /* 0x0063d00001c07983 */ /* 0x000ede0000300a00 */
[----:B------:R-:W-:-:S03]  /*832c0*/  NOP ;  /* 0x0000000000007918 */ /* 0x000fc60000000000 */
[----:B------:R1:W-:Y:S04]  /*832d0*/  STL.64 [R1+0x380], R60 ;  /* 0x0003803c01007387 */ /* 0x0003e80000100a00 */
[----:B------:R2:W-:Y:S04]  /*832e0*/  STL.64 [R1+0x388], R62 ;  /* 0x0003883e01007387 */ /* 0x0005e80000100a00 */
[----:B-1----:R-:W4:Y:S04]  /*832f0*/  LDL.LU R60, [R1+0x2c0] ;  /* 0x0002c000013c7983 */ /* 0x002f280000300800 */
[----:B------:R-:W4:Y:S04]  /*83300*/  LDL.LU R61, [R1+0x2c4] ;  /* 0x0002c400013d7983 */ /* 0x000f280000300800 */
[----:B--2---:R-:W4:Y:S04]  /*83310*/  LDL.LU R62, [R1+0x2c8] ;  /* 0x0002c800013e7983 */ /* 0x004f280000300800 */
        /* <DEDUP_REMOVED lines=30> */
[C---:B------:R-:W-:Y:S03]  /*83500*/  HMMA.1688.F32.TF32 R56, R240.reuse, R66, R56 ;  /* 0x00000042f038723c */ /* 0x040fe60000081038 */
        /* <DEDUP_REMOVED lines=9> */
[----:B-1----:R-:W2:Y:S04]  /*835a0*/  LDL.LU.64 R58, [R1+0x6328] ;  /* 0x00632800013a7983 */ /* 0x002ea80000300a00 */
[----:B------:R-:W3:Y:S04]  /*835b0*/  LDL.LU.64 R56, [R1+0x6320] ;  /* 0x0063200001387983 */ /* 0x000ee80000300a00 */
[----:B------:R1:W-:Y:S04]  /*835c0*/  STL.64 [R1+0x6190], R64 ;  /* 0x0061904001007387 */ /* 0x0003e80000100a00 */
[----:B-1----:R-:W3:Y:S04]  /*835d0*/  LDL.LU R64, [R1+0x2d0] ;  /* 0x0002d00001407983 */ /* 0x002ee80000300800 */
        /* <DEDUP_REMOVED lines=18> */
[----:B------:R-:W-:Y:S02]  /*83700*/  IMAD.MOV.U32 R66, RZ, RZ, R252 ;  /* 0x000000ffff427224 */ /* 0x000fe400078e00fc */
[----:B------:R-:W-:Y:S01]  /*83710*/  IMAD.MOV.U32 R67, RZ, RZ, R2 ;  /* 0x000000ffff437224 */ /* 0x000fe200078e0002 */
[C---:B----4-:R-:W-:Y:S01]  /*83720*/  HMMA.1688.F32.TF32 R60, R240.reuse, R226, R60 ;  /* 0x000000e2f03c723c */ /* 0x050fe2000008103c */
[----:B------:R-:W2:Y:S05]  /*83730*/  LDL.LU.64 R228, [R1+0x62f0] ;  /* 0x0062f00001e47983 */ /* 0x000eaa0000300a00 */
[----:B---3--:R-:W-:-:S15]  /*83740*/  HMMA.1688.F32.TF32 R64, R240, R230, R64 ;  /* 0x000000e6f040723c */ /* 0x008fde0000081040 */
[----:B------:R-:W-:-:S08]  /*83750*/  NOP ;  /* 0x0000000000007918 */ /* 0x000fd00000000000 */
[----:B------:R-:W-:Y:S04]  /*83760*/  STL.64 [R1+0x2d0], R64 ;  /* 0x0002d04001007387 */ /* 0x000fe80000100a00 */
[----:B------:R1:W-:Y:S04]  /*83770*/  STL.64 [R1+0x2d8], R66 ;  /* 0x0002d84201007387 */ /* 0x0003e80000100a00 */
[----:B------:R-:W-:Y:S04]  /*83780*/  STL.64 [R1+0x2c0], R60 ;  /* 0x0002c03c01007387 */ /* 0x000fe80000100a00 */
[----:B------:R3:W-:Y:S01]  /*83790*/  STL.64 [R1+0x2c8], R62 ;  /* 0x0002c83e01007387 */ /* 0x0007e20000100a00 */
[C---:B-1----:R-:W-:Y:S06]  /*837a0*/  HMMA.1688.F32.TF32 R64, R240.reuse, R222, R96 ;  /* 0x000000def040723c */ /* 0x042fec0000081060 */
[C---:B---3--:R-:W-:Y:S06]  /*837b0*/  HMMA.1688.F32.TF32 R60, R240.reuse, R218, R100 ;  /* 0x000000daf03c723c */ /* 0x048fec0000081064 */
[C---:B------:R-:W-:Y:S11]  /*837c0*/  HMMA.1688.F32.TF32 R96, R240.reuse, R214, R104 ;  /* 0x000000d6f060723c */ /* 0x040ff60000081068 */
[----:B------:R-:W-:Y:S04]  /*837d0*/  STL.64 [R1+0x2b0], R64 ;  /* 0x0002b04001007387 */ /* 0x000fe80000100a00 */
[----:B------:R1:W-:Y:S04]  /*837e0*/  STL.64 [R1+0x2b8], R66 ;  /* 0x0002b84201007387 */ /* 0x0003e80000100a00 */
[----:B------:R-:W-:Y:S04]  /*837f0*/  STL.64 [R1+0x2a0], R60 ;  /* 0x0002a03c01007387 */ /* 0x000fe80000100a00 */
[----:B------:R3:W-:Y:S01]  /*83800*/  STL.64 [R1+0x2a8], R62 ;  /* 0x0002a83e01007387 */ /* 0x0007e20000100a00 */
[C---:B-1----:R-:W-:Y:S06]  /*83810*/  HMMA.1688.F32.TF32 R64, R240.reuse, R210, R108 ;  /* 0x000000d2f040723c */ /* 0x042fec000008106c */
[C---:B---3--:R-:W-:Y:S01]  /*83820*/  HMMA.1688.F32.TF32 R60, R240.reuse, R206, R112 ;  /* 0x000000cef03c723c */ /* 0x048fe20000081070 */
[----:B------:R-:W-:Y:S04]  /*83830*/  STL.64 [R1+0x290], R96 ;  /* 0x0002906001007387 */ /* 0x000fe80000100a00 */
[----:B------:R1:W-:Y:S02]  /*83840*/  STL.64 [R1+0x298], R98 ;  /* 0x0002986201007387 */ /* 0x0003e40000100a00 */
[C---:B-1----:R-:W-:Y:S10]  /*83850*/  HMMA.1688.F32.TF32 R96, R240.reuse, R202, R116 ;  /* 0x000000caf060723c */ /* 0x042ff40000081074 */
        /* <DEDUP_REMOVED lines=14> */
[----:B---3--:R-:W-:Y:S01]  /*83940*/  HMMA.1688.F32.TF32 R60, R240, R182, R172 ;  /* 0x000000b6f03c723c */ /* 0x008fe200000810ac */
[----:B------:R1:W-:Y:S04]  /*83950*/  STL.64 [R1+0x230], R96 ;  /* 0x0002306001007387 */ /* 0x0003e80000100a00 */
[----:B------:R3:W-:-:S12]  /*83960*/  STL.64 [R1+0x238], R98 ;  /* 0x0002386201007387 */ /* 0x0007d80000100a00 */
[----:B------:R4:W-:Y:S04]  /*83970*/  STL.64 [R1+0x220], R64 ;  /* 0x0002204001007387 */ /* 0x0009e80000100a00 */
[----:B------:R2:W-:Y:S04]  /*83980*/  STL.64 [R1+0x228], R66 ;  /* 0x0002284201007387 */ /* 0x0005e80000100a00 */
[----:B------:R2:W-:Y:S04]  /*83990*/  STL.64 [R1+0x210], R60 ;  /* 0x0002103c01007387 */ /* 0x0005e80000100a00 */
        /* <DEDUP_REMOVED lines=36> */
[----:B----4-:R-:W4:Y:S04]  /*83be0*/  LDL.LU R64, [R1+0x1a0] ;  /* 0x0001a00001407983 */ /* 0x010f280000300800 */
[----:B------:R-:W4:Y:S04]  /*83bf0*/  LDL.LU R65, [R1+0x1a4] ;  /* 0x0001a40001417983 */ /* 0x000f280000300800 */
[----:B--2---:R-:W4:Y:S04]  /*83c00*/  LDL.LU R66, [R1+0x1a8] ;  /* 0x0001a80001427983 */ /* 0x004f280000300800 */
[----:B------:R-:W4:Y:S04]  /*83c10*/  LDL.LU R67, [R1+0x1ac] ;  /* 0x0001ac0001437983 */ /* 0x000f280000300800 */
[----:B------:R-:W2:Y:S04]  /*83c20*/  LDL.LU R144, [R1+0x190] ;  /* 0x0001900001907983 */ /* 0x000ea80000300800 */
[----:B------:R-:W2:Y:S04]  /*83c30*/  LDL.LU R145, [R1+0x194] ;  /* 0x0001940001917983 */ /* 0x000ea80000300800 */
[----:B------:R-:W2:Y:S04]  /*83c40*/  LDL.LU R146, [R1+0x198] ;  /* 0x0001980001927983 */ /* 0x000ea80000300800 */
[----:B------:R-:W2:Y:S04]  /*83c50*/  LDL.LU R147, [R1+0x19c] ;  /* 0x00019c0001937983 */ /* 0x000ea80000300800 */
[----:B------:R-:W2:Y:S01]  /*83c60*/  LDL.LU R60, [R1+0x180] ;  /* 0x00018000013c7983 */ /* 0x000ea20000300800 */
[----:B------:R-:W-:-:S03]  /*83c70*/  IMAD.MOV.U32 R252, RZ, RZ, R62 ;  /* 0x000000fffffc7224 */ /* 0x000fc600078e003e */
[----:B------:R-:W2:Y:S01]  /*83c80*/  LDL.LU R61, [R1+0x184] ;  /* 0x00018400013d7983 */ /* 0x000ea20000300800 */
[----:B------:R-:W-:-:S03]  /*83c90*/  MOV R2, R63 ;  /* 0x0000003f00027202 */ /* 0x000fc60000000f00 */
        /* <DEDUP_REMOVED lines=8> */
[----:B---3--:R-:W-:-:S15]  /*83d20*/  HMMA.1688.F32.TF32 R172, R240, R178, R172 ;  /* 0x000000b2f0ac723c */ /* 0x008fde00000810ac */
        /* <DEDUP_REMOVED lines=15> */
[----:B-1----:R-:W3:Y:S01]  /*83e20*/  LDL.LU.64 R166, [R1+0x62c8] ;  /* 0x0062c80001a67983 */ /* 0x002ee20000300a00 */
[C---:B------:R-:W-:Y:S06]  /*83e30*/  HMMA.1688.F32.TF32 R108, R240.reuse, R162, R108 ;  /* 0x000000a2f06c723c */ /* 0x040fec000008106c */
[C---:B------:R-:W-:Y:S06]  /*83e40*/  HMMA.1688.F32.TF32 R104, R240.reuse, R158, R104 ;  /* 0x0000009ef068723c */ /* 0x040fec0000081068 */
[C---:B----4-:R-:W-:Y:S01]  /*83e50*/  HMMA.1688.F32.TF32 R64, R240.reuse, R154, R64 ;  /* 0x0000009af040723c */ /* 0x050fe20000081040 */
[----:B------:R-:W4:Y:S05]  /*83e60*/  LDL.LU.64 R164, [R1+0x62c0] ;  /* 0x0062c00001a47983 */ /* 0x000f2a0000300a00 */
[C---:B--2---:R-:W-:Y:S06]  /*83e70*/  HMMA.1688.F32.TF32 R144, R240.reuse, R150, R144 ;  /* 0x00000096f090723c */ /* 0x044fec0000081090 */
[----:B---3--:R-:W-:-:S15]  /*83e80*/  HMMA.1688.F32.TF32 R100, R240, R166, R100 ;  /* 0x000000a6f064723c */ /* 0x008fde0000081064 */
[----:B------:R-:W-:-:S08]  /*83e90*/  NOP ;  /* 0x0000000000007918 */ /* 0x000fd00000000000 */
[----:B------:R1:W-:Y:S04]  /*83ea0*/  STL.64 [R1+0x1d0], R100 ;  /* 0x0001d06401007387 */ /* 0x0003e80000100a00 */
[----:B------:R2:W-:Y:S04]  /*83eb0*/  STL.64 [R1+0x1d8], R102 ;  /* 0x0001d86601007387 */ /* 0x0005e80000100a00 */
[----:B-1----:R-:W3:Y:S04]  /*83ec0*/  LDL.LU R100, [R1+0x130] ;  /* 0x0001300001647983 */ /* 0x002ee80000300800 */
[----:B------:R1:W-:Y:S04]  /*83ed0*/  STL.64 [R1+0x1c0], R108 ;  /* 0x0001c06c01007387 */ /* 0x0003e80000100a00 */
[----:B------:R4:W-:Y:S04]  /*83ee0*/  STL.64 [R1+0x1c8], R110 ;  /* 0x0001c86e01007387 */ /* 0x0009e80000100a00 */
[----:B------:R-:W3:Y:S04]  /*83ef0*/  LDL.LU R101, [R1+0x134] ;  /* 0x0001340001657983 */ /* 0x000ee80000300800 */
[----:B--2---:R-:W3:Y:S04]  /*83f00*/  LDL.LU R102, [R1+0x138] ;  /* 0x0001380001667983 */ /* 0x004ee80000300800 */
[----:B------:R-:W3:Y:S04]  /*83f10*/  LDL.LU R103, [R1+0x13c] ;  /* 0x00013c0001677983 */ /* 0x000ee80000300800 */
[----:B-1----:R-:W2:Y:S04]  /*83f20*/  LDL.LU R108, [R1+0x120] ;  /* 0x00012000016c7983 */ /* 0x002ea80000300800 */
[----:B------:R-:W2:Y:S04]  /*83f30*/  LDL.LU R109, [R1+0x124] ;  /* 0x00012400016d7983 */ /* 0x000ea80000300800 */
[----:B----4-:R-:W2:Y:S04]  /*83f40*/  LDL.LU R110, [R1+0x128] ;  /* 0x00012800016e7983 */ /* 0x010ea80000300800 */
[----:B------:R-:W2:Y:S04]  /*83f50*/  LDL.LU R111, [R1+0x12c] ;  /* 0x00012c00016f7983 */ /* 0x000ea80000300800 */
[----:B------:R1:W-:Y:S04]  /*83f60*/  STL.64 [R1+0x1b0], R104 ;  /* 0x0001b06801007387 */ /* 0x0003e80000100a00 */
[----:B------:R4:W-:Y:S04]  /*83f70*/  STL.64 [R1+0x1b8], R106 ;  /* 0x0001b86a01007387 */ /* 0x0009e80000100a00 */
[----:B-1----:R-:W2:Y:S04]  /*83f80*/  LDL.LU R104, [R1+0x110] ;  /* 0x0001100001687983 */ /* 0x002ea80000300800 */
[----:B------:R-:W2:Y:S04]  /*83f90*/  LDL.LU R105, [R1+0x114] ;  /* 0x0001140001697983 */ /* 0x000ea80000300800 */
[----:B----4-:R-:W4:Y:S04]  /*83fa0*/  LDL.LU R106, [R1+0x118] ;  /* 0x00011800016a7983 */ /* 0x010f280000300800 */
[----:B------:R-:W4:Y:S04]  /*83fb0*/  LDL.LU R107, [R1+0x11c] ;  /* 0x00011c00016b7983 */ /* 0x000f280000300800 */
[----:B------:R1:W-:Y:S04]  /*83fc0*/  STL.64 [R1+0x1a0], R64 ;  /* 0x0001a04001007387 */ /* 0x0003e80000100a00 */
[----:B------:R1:W-:Y:S04]  /*83fd0*/  STL.64 [R1+0x1a8], R66 ;  /* 0x0001a84201007387 */ /* 0x0003e80000100a00 */
[----:B-1----:R-:W4:Y:S04]  /*83fe0*/  LDL.LU R64, [R1+0x50] ;  /* 0x0000500001407983 */ /* 0x002f280000300800 */
[----:B------:R-:W4:Y:S04]  /*83ff0*/  LDL.LU R65, [R1+0x54] ;  /* 0x0000540001417983 */ /* 0x000f280000300800 */
[----:B------:R-:W4:Y:S04]  /*84000*/  LDL.LU R66, [R1+0x58] ;  /* 0x0000580001427983 */ /* 0x000f280000300800 */
[----:B------:R-:W4:Y:S04]  /*84010*/  LDL.LU R67, [R1+0x5c] ;  /* 0x00005c0001437983 */ /* 0x000f280000300800 */
[----:B------:R-:W-:Y:S04]  /*84020*/  STL.64 [R1+0x190], R144 ;  /* 0x0001909001007387 */ /* 0x000fe80000100a00 */
[----:B------:R1:W-:Y:S04]  /*84030*/  STL.64 [R1+0x198], R146 ;  /* 0x0001989201007387 */ /* 0x0003e80000100a00 */
[----:B-1----:R-:W3:Y:S01]  /*84040*/  LDL.LU.64 R146, [R1+0x62b8] ;  /* 0x0062b80001927983 */ /* 0x002ee20000300a00 */
[C---:B------:R-:W-:Y:S03]  /*84050*/  HMMA.1688.F32.TF32 R136, R240.reuse, R142, R136 ;  /* 0x0000008ef088723c */ /* 0x040fe60000081088 */
[----:B------:R-:W4:Y:S03]  /*84060*/  LDL.LU.64 R144, [R1+0x62b0] ;  /* 0x0062b00001907983 */ /* 0x000f260000300a00 */
[----:B---3--:R-:W-:-:S15]  /*84070*/  HMMA.1688.F32.TF32 R60, R240, R146, R60 ;  /* 0x00000092f03c723c */ /* 0x008fde000008103c */
[----:B------:R-:W-:-:S08]  /*84080*/  NOP ;  /* 0x0000000000007918 */ /* 0x000fd00000000000 */
[----:B------:R-:W-:Y:S04]  /*84090*/  STL.64 [R1+0x180], R60 ;  /* 0x0001803c01007387 */ /* 0x000fe80000100a00 */
[----:B------:R1:W-:Y:S04]  /*840a0*/  STL.64 [R1+0x188], R62 ;  /* 0x0001883e01007387 */ /* 0x0003e80000100a00 */
[----:B-1----:R-:W3:Y:S04]  /*840b0*/  LDL R63, [R1+0x2974] ;  /* 0x00297400013f7983 */ /* 0x002ee80000100800 */
[----:B------:R-:W-:Y:S04]  /*840c0*/  STL.64 [R1+0x170], R136 ;  /* 0x0001708801007387 */ /* 0x000fe80000100a00 */
[----:B------:R1:W-:Y:S04]  /*840d0*/  STL.64 [R1+0x178], R138 ;  /* 0x0001788a01007387 */ /* 0x0003e80000100a00 */
[----:B-1----:R-:W2:Y:S04]  /*840e0*/  LDL.LU.64 R138, [R1+0x62a8] ;  /* 0x0062a800018a7983 */ /* 0x002ea80000300a00 */
[----:B------:R-:W3:Y:S01]  /*840f0*/  LDL.LU.64 R136, [R1+0x62a0] ;  /* 0x0062a00001887983 */ /* 0x000ee20000300a00 */
[C---:B------:R-:W-:Y:S06]  /*84100*/  HMMA.1688.F32.TF32 R112, R240.reuse, R134, R112 ;  /* 0x00000086f070723c */ /* 0x040fec0000081070 */
[----:B--2---:R-:W-:-:S15]  /*84110*/  HMMA.1688.F32.TF32 R96, R240, R138, R96 ;  /* 0x0000008af060723c */ /* 0x004fde0000081060 */
[----:B------:R-:W-:-:S08]  /*84120*/  NOP ;  /* 0x0000000000007918 */ /* 0x000fd00000000000 */
[----:B------:R-:W-:Y:S04]  /*84130*/  STL.64 [R1+0x160], R96 ;  /* 0x0001606001007387 */ /* 0x000fe80000100a00 */
[----:B------:R1:W-:Y:S02]  /*84140*/  STL.64 [R1+0x168], R98 ;  /* 0x0001686201007387 */ /* 0x0003e40000100a00 */
[----:B-1----:R-:W-:Y:S02]  /*84150*/  HMMA.1688.F32.TF32 R96, R240, R130, R116 ;  /* 0x00000082f060723c */ /* 0x002fe40000081074 */
[----:B------:R1:W-:Y:S04]  /*84160*/  STL.64 [R1+0x150], R112 ;  /* 0x0001507001007387 */ /* 0x0003e80000100a00 */
[----:B------:R2:W-:-:S15]  /*84170*/  STL.64 [R1+0x158], R114 ;  /* 0x0001587201007387 */ /* 0x0005de0000100a00 */
[----:B------:R-:W-:-:S02]  /*84180*/  NOP ;  /* 0x0000000000007918 */ /* 0x000fc40000000000 */
[----:B------:R4:W-:Y:S04]  /*84190*/  STL.64 [R1+0x140], R96 ;  /* 0x0001406001007387 */ /* 0x0009e80000100a00 */
[----:B------:R-:W3:Y:S04]  /*841a0*/  LDL.LU R116, [R1+0x100] ;  /* 0x0001000001747983 */ /* 0x000ee80000300800 */
[----:B------:R-:W3:Y:S04]  /*841b0*/  LDL.LU R117, [R1+0x104] ;  /* 0x0001040001757983 */ /* 0x000ee80000300800 */
[----:B------:R-:W3:Y:S04]  /*841c0*/  LDL.LU R118, [R1+0x108] ;  /* 0x0001080001767983 */ /* 0x000ee80000300800 */
[----:B------:R-:W3:Y:S01]  /*841d0*/  LDL.LU R119, [R1+0x10c] ;  /* 0x00010c0001777983 */ /* 0x000ee20000300800 */
[----:B------:R-:W-:Y:S01]  /*841e0*/  HMMA.1688.F32.TF32 R100, R240, R10, R100 ;  /* 0x0000000af064723c */ /* 0x000fe20000081064 */
[----:B------:R-:W-:-:S02]  /*841f0*/  IMAD.MOV.U32 R2, RZ, RZ, R98 ;  /* 0x000000ffff027224 */ /* 0x000fc400078e0062 */
[----:B------:R-:W-:Y:S01]  /*84200*/  IMAD.MOV.U32 R252, RZ, RZ, R99 ;  /* 0x000000fffffc7224 */ /* 0x000fe200078e0063 */
[----:B-1----:R-:W3:Y:S04]  /*84210*/  LDL.LU R112, [R1+0xf0] ;  /* 0x0000f00001707983 */ /* 0x002ee80000300800 */
[----:B------:R-:W3:Y:S04]  /*84220*/  LDL.LU R113, [R1+0xf4] ;  /* 0x0000f40001717983 */ /* 0x000ee80000300800 */
[----:B--2---:R-:W2:Y:S04]  /*84230*/  LDL.LU R114, [R1+0xf8] ;  /* 0x0000f80001727983 */ /* 0x004ea80000300800 */
[----:B------:R-:W2:Y:S01]  /*84240*/  LDL.LU R115, [R1+0xfc] ;  /* 0x0000fc0001737983 */ /* 0x000ea20000300800 */
[C---:B----4-:R-:W-:Y:S03]  /*84250*/  HMMA.1688.F32.TF32 R96, R240.reuse, R6, R108 ;  /* 0x00000006f060723c */ /* 0x050fe6000008106c */
[----:B------:R-:W-:Y:S04]  /*84260*/  STL [R1+0x618c], R252 ;  /* 0x00618cfc01007387 */ /* 0x000fe80000100800 */
[----:B------:R-:W-:Y:S04]  /*84270*/  STL [R1+0x6188], R2 ;  /* 0x0061880201007387 */ /* 0x000fe80000100800 */
[----:B------:R-:W4:Y:S01]  /*84280*/  LDL.LU R108, [R1+0xe0] ;  /* 0x0000e000016c7983 */ /* 0x000f220000300800 */
[----:B------:R-:W-:Y:S01]  /*84290*/  HMMA.1688.F32.TF32 R64, R240, R78, R64 ;  /* 0x0000004ef040723c */ /* 0x000fe20000081040 */
        /* <DEDUP_REMOVED lines=11> */
[----:B------:R-:W-:Y:S04]  /*84350*/  STL.64 [R1+0x130], R100 ;  /* 0x0001306401007387 */ /* 0x000fe80000100a00 */
[----:B------:R-:W-:Y:S01]  /*84360*/  STL.64 [R1+0x138], R102 ;  /* 0x0001386601007387 */ /* 0x000fe20000100a00 */
[----:B------:R-:W-:Y:S02]  /*84370*/  IMAD.MOV.U32 R219, RZ, RZ, R5 ;  /* 0x000000ffffdb7224 */ /* 0x000fe400078e0005 */
[----:B------:R-:W-:Y:S02]  /*84380*/  IMAD.MOV.U32 R214, RZ, RZ, R56 ;  /* 0x000000ffffd67224 */ /* 0x000fe400078e0038 */
[----:B------:R-:W-:Y:S01]  /*84390*/  IMAD.MOV.U32 R215, RZ, RZ, R57 ;  /* 0x000000ffffd77224 */ /* 0x000fe200078e0039 */
[----:B------:R-:W-:Y:S01]  /*843a0*/  MOV R210, R165 ;  /* 0x000000a500d27202 */ /* 0x000fe20000000f00 */
[----:B------:R-:W-:Y:S01]  /*843b0*/  IMAD.MOV.U32 R211, RZ, RZ, R168 ;  /* 0x000000ffffd37224 */ /* 0x000fe200078e00a8 */
[----:B------:R-:W-:Y:S04]  /*843c0*/  STL.64 [R1+0x120], R96 ;  /* 0x0001206001007387 */ /* 0x000fe80000100a00 */
[----:B------:R1:W-:Y:S04]  /*843d0*/  STL.64 [R1+0x128], R98 ;  /* 0x0001286201007387 */ /* 0x0003e80000100a00 */
        /* <DEDUP_REMOVED lines=11> */
[----:B-1----:R-:W-:Y:S01]  /*84490*/  HMMA.1688.F32.TF32 R96, R240, R126, R104 ;  /* 0x0000007ef060723c */ /* 0x002fe20000081068 */
[----:B------:R-:W4:Y:S01]  /*844a0*/  LDL.LU R104, [R1+0xd0] ;  /* 0x0000d00001687983 */ /* 0x000f220000300800 */
[----:B------:R-:W-:-:S02]  /*844b0*/  IMAD.MOV.U32 R190, RZ, RZ, R248 ;  /* 0x000000ffffbe7224 */ /* 0x000fc400078e00f8 */
[----:B------:R-:W-:Y:S01]  /*844c0*/  IMAD.MOV.U32 R191, RZ, RZ, R245 ;  /* 0x000000ffffbf7224 */ /* 0x000fe200078e00f5 */
[----:B------:R-:W-:Y:S04]  /*844d0*/  LDS R10, [R9+UR10+0x42400] ;  /* 0x0424000a090a7984 */ /* 0x000fe80008000800 */
[----:B---3--:R-:W-:Y:S01]  /*844e0*/  LDS R11, [R63+UR10+0x42400] ;  /* 0x0424000a3f0b7984 */ /* 0x008fe20008000800 */
[----:B------:R-:W-:-:S13]  /*844f0*/  IMAD.MOV.U32 R127, RZ, RZ, R8 ;  /* 0x000000ffff7f7224 */ /* 0x000fda00078e0008 */
        /* <DEDUP_REMOVED lines=13> */
[----:B------:R1:W-:Y:S04]  /*845d0*/  STL.64 [R1+0x6198], R124 ;  /* 0x0061987c01007387 */ /* 0x0003e80000100a00 */
[----:B-1----:R-:W3:Y:S04]  /*845e0*/  LDL.LU R124, [R1+0x60] ;  /* 0x00006000017c7983 */ /* 0x002ee80000300800 */
[----:B------:R-:W3:Y:S04]  /*845f0*/  LDL.LU R125, [R1+0x64] ;  /* 0x00006400017d7983 */ /* 0x000ee80000300800 */
[----:B------:R-:W3:Y:S04]  /*84600*/  LDL.LU R126, [R1+0x68] ;  /* 0x00006800017e7983 */ /* 0x000ee80000300800 */
[----:B------:R-:W4:Y:S01]  /*84610*/  LDL.LU R8, [R1+0x6298] ;  /* 0x0062980001087983 */ /* 0x000f220000300800 */
[----:B------:R-:W-:-:S15]  /*84620*/  HMMA.1688.F32.TF32 R116, R240, R122, R116 ;  /* 0x0000007af074723c */ /* 0x000fde0000081074 */
[----:B------:R-:W-:-:S08]  /*84630*/  NOP ;  /* 0x0000000000007918 */ /* 0x000fd00000000000 */
[----:B------:R-:W-:Y:S04]  /*84640*/  STL.64 [R1+0x100], R116 ;  /* 0x0001007401007387 */ /* 0x000fe80000100a00 */
[----:B------:R1:W-:Y:S04]  /*84650*/  STL.64 [R1+0x108], R118 ;  /* 0x0001087601007387 */ /* 0x0003e80000100a00 */
[----:B-1----:R-:W2:Y:S04]  /*84660*/  LDL.LU.64 R118, [R1+0x6290] ;  /* 0x0062900001767983 */ /* 0x002ea80000300a00 */
[----:B------:R-:W3:Y:S04]  /*84670*/  LDL.LU.64 R116, [R1+0x6288] ;  /* 0x0062880001747983 */ /* 0x000ee80000300a00 */
        /* <DEDUP_REMOVED lines=10> */
[----:B------:R-:W2:Y:S04]  /*84720*/  LDL.LU.64 R112, [R1+0x6278] ;  /* 0x0062780001707983 */ /* 0x000ea80000300a00 */
[----:B---3--:R1:W-:Y:S01]  /*84730*/  STL.64 [R1+0x61a8], R116 ;  /* 0x0061a87401007387 */ /* 0x0083e20000100a00 */
[----:B----4-:R-:W-:-:S03]  /*84740*/  MOV R119, R8 ;  /* 0x0000000800777202 */ /* 0x010fc60000000f00 */
[----:B-1----:R-:W3:Y:S04]  /*84750*/  LDL.LU R116, [R1+0x80] ;  /* 0x0000800001747983 */ /* 0x002ee80000300800 */
[----:B------:R-:W3:Y:S04]  /*84760*/  LDL.LU R117, [R1+0x84] ;  /* 0x0000840001757983 */ /* 0x000ee80000300800 */
[----:B------:R-:W3:Y:S04]  /*84770*/  LDL.LU R118, [R1+0x88] ;  /* 0x0000880001767983 */ /* 0x000ee80000300800 */
[----:B------:R-:W4:Y:S01]  /*84780*/  LDL.LU R8, [R1+0x6270] ;  /* 0x0062700001087983 */ /* 0x000f220000300800 */
[----:B--2---:R-:W-:-:S15]  /*84790*/  HMMA.1688.F32.TF32 R108, R240, R114, R108 ;  /* 0x00000072f06c723c */ /* 0x004fde000008106c */
        /* <DEDUP_REMOVED lines=31> */
[----:B----4-:R-:W-:-:S03]  /*84990*/  IMAD.MOV.U32 R111, RZ, RZ, R8 ;  /* 0x000000ffff6f7224 */ /* 0x010fc600078e0008 */
[----:B------:R-:W2:Y:S01]  /*849a0*/  LDL.LU.64 R96, [R1+0x6230] ;  /* 0x0062300001607983 */ /* 0x000ea20000300a00 */
[C---:B------:R-:W-:Y:S03]  /*849b0*/  HMMA.1688.F32.TF32 R116, R240.reuse, R90, R116 ;  /* 0x0000005af074723c */ /* 0x040fe60000081074 */
[----:B------:R-:W-:Y:S04]  /*849c0*/  LDS R8, [R9+UR10+0x42000] ;  /* 0x0420000a09087984 */ /* 0x000fe80008000800 */
[----:B------:R-:W-:Y:S01]  /*849d0*/  LDS R9, [R63+UR10+0x42000] ;  /* 0x0420000a3f097984 */ /* 0x000fe20008000800 */
[----:B---3--:R-:W-:-:S15]  /*849e0*/  HMMA.1688.F32.TF32 R108, R240, R98, R108 ;  /* 0x00000062f06c723c */ /* 0x008fde000008106c */
        /* <DEDUP_REMOVED lines=9> */
[----:B------:R-:W-:Y:S04]  /*84a80*/  STL.64 [R1+0x80], R116 ;  /* 0x0000807401007387 */ /* 0x000fe80000100a00 */
[----:B------:R-:W-:Y:S04]  /*84a90*/  STL.64 [R1+0x88], R118 ;  /* 0x0000887601007387 */ /* 0x000fe80000100a00 */
[----:B------:R-:W-:Y:S04]  /*84aa0*/  STL.64 [R1+0x70], R112 ;  /* 0x0000707001007387 */ /* 0x000fe80000100a00 */
[----:B------:R-:W-:Y:S09]  /*84ab0*/  STL.64 [R1+0x78], R114 ;  /* 0x0000787201007387 */ /* 0x000ff20000100a00 */
[----:B------:R-:W-:Y:S04]  /*84ac0*/  STL.64 [R1+0x60], R108 ;  /* 0x0000606c01007387 */ /* 0x000fe80000100a00 */
[----:B------:R-:W-:Y:S04]  /*84ad0*/  STL.64 [R1+0x68], R110 ;  /* 0x0000686e01007387 */ /* 0x000fe80000100a00 */
[----:B------:R1:W-:Y:S04]  /*84ae0*/  STL.64 [R1+0x50], R64 ;  /* 0x0000504001007387 */ /* 0x0003e80000100a00 */
[----:B------:R3:W-:Y:S01]  /*84af0*/  STL.64 [R1+0x58], R66 ;  /* 0x0000584201007387 */ /* 0x0007e20000100a00 */
[----:B-1----:R-:W-:-:S02]  /*84b00*/  IMAD.MOV.U32 R64, RZ, RZ, R189 ;  /* 0x000000ffff407224 */ /* 0x002fc400078e00bd */
[----:B------:R-:W-:Y:S01]  /*84b10*/  IMAD.MOV.U32 R65, RZ, RZ, R188 ;  /* 0x000000ffff417224 */ /* 0x000fe200078e00bc */
[----:B------:R-:W4:Y:S04]  /*84b20*/  LDL.LU R189, [R1+0x6228] ;  /* 0x0062280001bd7983 */ /* 0x000f280000300800 */
[----:B------:R-:W4:Y:S01]  /*84b30*/  LDL.LU R188, [R1+0x6224] ;  /* 0x0062240001bc7983 */ /* 0x000f220000300800 */
[----:B---3--:R-:W-:Y:S01]  /*84b40*/  MOV R66, R181 ;  /* 0x000000b500427202 */ /* 0x008fe20000000f00 */
[----:B------:R-:W-:Y:S02]  /*84b50*/  IMAD.MOV.U32 R67, RZ, RZ, R244 ;  /* 0x000000ffff437224 */ /* 0x000fe400078e00f4 */
[----:B------:R-:W3:Y:S04]  /*84b60*/  LDL.LU R181, [R1+0x6220] ;  /* 0x0062200001b57983 */ /* 0x000ee80000300800 */
[----:B------:R-:W2:Y:S04]  /*84b70*/  LDL.LU R244, [R1+0x621c] ;  /* 0x00621c0001f47983 */ /* 0x000ea80000300800 */
[----:B------:R-:W4:Y:S04]  /*84b80*/  LDL.LU R185, [R1+0x6218] ;  /* 0x0062180001b97983 */ /* 0x000f280000300800 */
[----:B------:R-:W4:Y:S04]  /*84b90*/  LDL.LU R184, [R1+0x6214] ;  /* 0x0062140001b87983 */ /* 0x000f280000300800 */
        /* <DEDUP_REMOVED lines=21> */
[----:B--2---:R-:W-:-:S02]  /*84cf0*/  MOV R186, R244 ;  /* 0x000000f400ba7202 */ /* 0x004fc40000000f00 */
[----:B---3--:R-:W-:Y:S01]  /*84d00*/  MOV R183, R173 ;  /* 0x000000ad00b77202 */ /* 0x008fe20000000f00 */
[----:B----4-:R-:W1:Y:S04]  /*84d10*/  LDSM.16.M88.4 R120, [R0+UR11+0x80] ;  /* 0x0000800b0078783b */ /* 0x010e680008000200 */
[----:B------:R-:W2:Y:S04]  /*84d20*/  LDSM.16.M88.4 R116, [R0+UR11+0x880] ;  /* 0x0008800b0074783b */ /* 0x000ea80008000200 */
[----:B------:R-:W3:Y:S04]  /*84d30*/  LDSM.16.M88.4 R248, [R0+UR11+0x2080] ;  /* 0x0020800b00f8783b */ /* 0x000ee80008000200 */
[----:B------:R-:W4:Y:S04]  /*84d40*/  LDSM.16.M88.4 R112, [R0+UR11+0x1080] ;  /* 0x0010800b0070783b */ /* 0x000f280008000200 */
[----:B------:R-:W4:Y:S01]  /*84d50*/  LDSM.16.M88.4 R108, [R0+UR11+0x1880] ;  /* 0x0018800b006c783b */ /* 0x000f220008000200 */
[----:B------:R-:W-:-:S03]  /*84d60*/  IMAD.MOV.U32 R60, RZ, RZ, R172 ;  /* 0x000000ffff3c7224 */ /* 0x000fc600078e00ac */
[----:B------:R-:W4:Y:S01]  /*84d70*/  LDSM.16.M88.4 R244, [R0+UR11+0x2880] ;  /* 0x0028800b00f4783b */ /* 0x000f220008000200 */
[----:B------:R-:W-:Y:S02]  /*84d80*/  IMAD.MOV.U32 R172, RZ, RZ, R57 ;  /* 0x000000ffffac7224 */ /* 0x000fe400078e0039 */
[----:B------:R-:W-:Y:S02]  /*84d90*/  IMAD.MOV.U32 R173, RZ, RZ, R56 ;  /* 0x000000ffffad7224 */ /* 0x000fe400078e0038 */
[----:B------:R-:W-:Y:S01]  /*84da0*/  IMAD.MOV.U32 R174, RZ, RZ, R5 ;  /* 0x000000ffffae7224 */ /* 0x000fe200078e0005 */
[----:B------:R-:W4:Y:S01]  /*84db0*/  LDSM.16.M88.4 R56, [R0+UR11+0x3080] ;  /* 0x0030800b0038783b */ /* 0x000f220008000200 */
[----:B------:R-:W-:-:S03]  /*84dc0*/  MOV R175, R4 ;  /* 0x0000000400af7202 */ /* 0x000fc60000000f00 */
[----:B------:R-:W4:Y:S01]  /*84dd0*/  LDSM.16.M88.4 R4, [R0+UR11+0x3880] ;  /* 0x0038800b0004783b */ /* 0x000f220008000200 */
[----:B------:R-:W-:Y:S02]  /*84de0*/  IMAD.MOV.U32 R61, RZ, RZ, R169 ;  /* 0x000000ffff3d7224 */ /* 0x000fe400078e00a9 */
[----:B------:R-:W-:Y:S02]  /*84df0*/  IMAD.MOV.U32 R62, RZ, RZ, R168 ;  /* 0x000000ffff3e7224 */ /* 0x000fe400078e00a8 */
[----:B------:R-:W-:Y:S02]  /*84e00*/  IMAD.MOV.U32 R168, RZ, RZ, R164 ;  /* 0x000000ffffa87224 */ /* 0x000fe400078e00a4 */
[----:B------:R-:W-:Y:S02]  /*84e10*/  IMAD.MOV.U32 R169, RZ, RZ, R161 ;  /* 0x000000ffffa97224 */ /* 0x000fe400078e00a1 */
[----:B------:R-:W-:Y:S01]  /*84e20*/  IMAD.MOV.U32 R170, RZ, RZ, R160 ;  /* 0x000000ffffaa7224 */ /* 0x000fe200078e00a0 */
[----:B------:R-:W-:-:S02]  /*84e30*/  MOV R171, R157 ;  /* 0x0000009d00ab7202 */ /* 0x000fc40000000f00 */
[----:B------:R-:W-:Y:S01]  /*84e40*/  MOV R63, R165 ;  /* 0x000000a5003f7202 */ /* 0x000fe20000000f00 */
[----:B------:R-:W-:Y:S02]  /*84e50*/  IMAD.MOV.U32 R187, RZ, RZ, R181 ;  /* 0x000000ffffbb7224 */ /* 0x000fe400078e00b5 */
[----:B------:R-:W-:Y:S02]  /*84e60*/  IMAD.MOV.U32 R181, RZ, RZ, R177 ;  /* 0x000000ffffb57224 */ /* 0x000fe400078e00b1 */
[----:B------:R-:W-:Y:S02]  /*84e70*/  IMAD.MOV.U32 R177, RZ, RZ, R153 ;  /* 0x000000ffffb17224 */ /* 0x000fe400078e0099 */
[----:B------:R-:W-:Y:S02]  /*84e80*/  IMAD.MOV.U32 R178, RZ, RZ, R152 ;  /* 0x000000ffffb27224 */ /* 0x000fe400078e0098 */
[----:B------:R-:W-:Y:S01]  /*84e90*/  IMAD.MOV.U32 R182, RZ, RZ, R176 ;  /* 0x000000ffffb67224 */ /* 0x000fe200078e00b0 */
[C---:B------:R-:W-:Y:S06]  /*84ea0*/  HMMA.1688.F32.TF32 R152, R240.reuse, R74, R168 ;  /* 0x0000004af098723c */ /* 0x040fec00000810a8 */
[----:B------:R-:W-:Y:S01]  /*84eb0*/  HMMA.1688.F32.TF32 R124, R240, R70, R60 ;  /* 0x00000046f07c723c */ /* 0x000fe2000008103c */
[----:B------:R-:W-:Y:S01]  /*84ec0*/  IMAD.MOV.U32 R176, RZ, RZ, R156 ;  /* 0x000000ffffb07224 */ /* 0x000fe200078e009c */
[----:B------:R-:W-:Y:S01]  /*84ed0*/  MOV R179, R149 ;  /* 0x0000009500b37202 */ /* 0x000fe20000000f00 */
[----:B------:R-:W-:Y:S04]  /*84ee0*/  LDSM.16.M88.4 R168, [R0+UR11+0xc880] ;  /* 0x00c8800b00a8783b */ /* 0x000fe80008000200 */
[----:B------:R-:W-:Y:S04]  /*84ef0*/  LDSM.16.M88.4 R164, [R0+UR11+0xd080] ;  /* 0x00d0800b00a4783b */ /* 0x000fe80008000200 */
[----:B------:R-:W-:Y:S04]  /*84f00*/  LDSM.16.M88.4 R160, [R0+UR11+0xd880] ;  /* 0x00d8800b00a0783b */ /* 0x000fe80008000200 */
[----:B------:R-:W-:Y:S04]  /*84f10*/  LDSM.16.M88.4 R156, [R0+UR11+0xe080] ;  /* 0x00e0800b009c783b */ /* 0x000fe80008000200 */
[----:B-1----:R-:W-:Y:S04]  /*84f20*/  STL.64 [R1+0x30], R120 ;  /* 0x0000307801007387 */ /* 0x002fe80000100a00 */
[----:B------:R-:W-:Y:S04]  /*84f30*/  STL.64 [R1+0x38], R122 ;  /* 0x0000387a01007387 */ /* 0x000fe80000100a00 */
[----:B--2---:R-:W-:Y:S04]  /*84f40*/  STL.64 [R1+0x20], R116 ;  /* 0x0000207401007387 */ /* 0x004fe80000100a00 */
[----:B------:R-:W-:Y:S04]  /*84f50*/  STL.64 [R1+0x28], R118 ;  /* 0x0000287601007387 */ /* 0x000fe80000100a00 */
[----:B---3--:R-:W-:Y:S04]  /*84f60*/  STL [R1+0x5dec], R250 ;  /* 0x005decfa01007387 */ /* 0x008fe80000100800 */
[----:B----4-:R-:W-:Y:S04]  /*84f70*/  STL.64 [R1+0x10], R112 ;  /* 0x0000107001007387 */ /* 0x010fe80000100a00 */
[----:B------:R-:W-:Y:S04]  /*84f80*/  STL.64 [R1+0x18], R114 ;  /* 0x0000187201007387 */ /* 0x000fe80000100a00 */
[----:B------:R-:W-:Y:S04]  /*84f90*/  STL [R1+0x5de8], R251 ;  /* 0x005de8fb01007387 */ /* 0x000fe80000100800 */
[----:B------:R-:W-:Y:S04]  /*84fa0*/  STL.64 [R1], R108 ;  /* 0x0000006c01007387 */ /* 0x000fe80000100a00 */
[----:B------:R-:W-:Y:S04]  /*84fb0*/  STL.64 [R1+0x8], R110 ;  /* 0x0000086e01007387 */ /* 0x000fe80000100a00 */
[----:B------:R-:W-:Y:S04]  /*84fc0*/  STL [R1+0x5df4], R246 ;  /* 0x005df4f601007387 */ /* 0x000fe80000100800 */
[----:B------:R-:W-:Y:S04]  /*84fd0*/  STL [R1+0x5df0], R247 ;  /* 0x005df0f701007387 */ /* 0x000fe80000100800 */
[----:B------:R-:W-:Y:S04]  /*84fe0*/  STL [R1+0x5dd4], R58 ;  /* 0x005dd43a01007387 */ /* 0x000fe80000100800 */
[----:B------:R-:W-:Y:S04]  /*84ff0*/  STL [R1+0x5dd0], R59 ;  /* 0x005dd03b01007387 */ /* 0x000fe80000100800 */
[----:B------:R-:W-:Y:S04]  /*85000*/  STL [R1+0x5dc0], R6 ;  /* 0x005dc00601007387 */ /* 0x000fe80000100800 */
[----:B------:R-:W-:Y:S01]  /*85010*/  STL [R1+0x5dbc], R7 ;  /* 0x005dbc0701007387 */ /* 0x000fe20000100800 */
[----:B------:R-:W-:-:S03]  /*85020*/  IMAD.MOV.U32 R60, RZ, RZ, R148 ;  /* 0x000000ffff3c7224 */ /* 0x000fc600078e0094 */
[----:B------:R-:W-:Y:S01]  /*85030*/  STL.64 [R1+0xe70], R152 ;  /* 0x000e709801007387 */ /* 0x000fe20000100a00 */
[C---:B------:R-:W-:Y:S03]  /*85040*/  HMMA.1688.F32.TF32 R148, R240.reuse, R54, R172 ;  /* 0x00000036f094723c */ /* 0x040fe600000810ac */
[----:B------:R-:W-:Y:S01]  /*85050*/  STL.64 [R1+0xe78], R154 ;  /* 0x000e789a01007387 */ /* 0x000fe20000100a00 */
[----:B------:R-:W-:Y:S02]  /*85060*/  IMAD.MOV.U32 R61, RZ, RZ, R145 ;  /* 0x000000ffff3d7224 */ /* 0x000fe400078e0091 */
[----:B------:R-:W-:Y:S01]  /*85070*/  IMAD.MOV.U32 R62, RZ, RZ, R144 ;  /* 0x000000ffff3e7224 */ /* 0x000fe200078e0090 */
[----:B------:R-:W-:Y:S01]  /*85080*/  STL.64 [R1+0xe60], R124 ;  /* 0x000e607c01007387 */ /* 0x000fe20000100a00 */
[----:B------:R-:W-:Y:S03]  /*85090*/  HMMA.1688.F32.TF32 R144, R240, R50, R176 ;  /* 0x00000032f090723c */ /* 0x000fe600000810b0 */
[----:B------:R1:W-:Y:S01]  /*850a0*/  STL.64 [R1+0xe68], R126 ;  /* 0x000e687e01007387 */ /* 0x0003e20000100a00 */
[----:B------:R-:W-:-:S02]  /*850b0*/  IMAD.MOV.U32 R252, RZ, RZ, R108 ;  /* 0x000000fffffc7224 */ /* 0x000fc400078e006c */
[----:B------:R-:W-:Y:S01]  /*850c0*/  IMAD.MOV.U32 R2, RZ, RZ, R109 ;  /* 0x000000ffff027224 */ /* 0x000fe200078e006d */
[----:B------:R-:W-:Y:S01]  /*850d0*/  MOV R63, R141 ;  /* 0x0000008d003f7202 */ /* 0x000fe20000000f00 */
[----:B------:R-:W-:Y:S04]  /*850e0*/  LDSM.16.M88.4 R176, [R0+UR11+0xb880] ;  /* 0x00b8800b00b0783b */ /* 0x000fe80008000200 */
[----:B------:R-:W-:Y:S04]  /*850f0*/  LDSM.16.M88.4 R172, [R0+UR11+0xc080] ;  /* 0x00c0800b00ac783b */ /* 0x000fe80008000200 */
[----:B------:R-:W-:Y:S01]  /*85100*/  LDSM.16.M88.4 R152, [R0+UR11+0xe880] ;  /* 0x00e8800b0098783b */ /* 0x000fe20008000200 */
[----:B-1----:R-:W-:Y:S03]  /*85110*/  HMMA.1688.F32.TF32 R124, R240, R46, R180 ;  /* 0x0000002ef07c723c */ /* 0x002fe600000810b4 */
[----:B------:R-:W-:Y:S04]  /*85120*/  STL.64 [R1+0xe50], R148 ;  /* 0x000e509401007387 */ /* 0x000fe80000100a00 */
[----:B------:R1:W-:Y:S01]  /*85130*/  STL.64 [R1+0xe58], R150 ;  /* 0x000e589601007387 */ /* 0x0003e20000100a00 */
[----:B------:R-:W-:Y:S03]  /*85140*/  HMMA.1688.F32.TF32 R60, R8, R4, R60 ;  /* 0x00000004083c723c */ /* 0x000fe6000008103c */
[----:B------:R-:W-:Y:S04]  /*85150*/  LDSM.16.M88.4 R180, [R0+UR11+0xb080] ;  /* 0x00b0800b00b4783b */ /* 0x000fe80008000200 */
[----:B------:R-:W-:Y:S04]  /*85160*/  STL.64 [R1+0xe40], R144 ;  /* 0x000e409001007387 */ /* 0x000fe80000100a00 */
[----:B------:R2:W-:Y:S01]  /*85170*/  STL.64 [R1+0xe48], R146 ;  /* 0x000e489201007387 */ /* 0x0005e20000100a00 */
[C---:B-1----:R-:W-:Y:S06]  /*85180*/  HMMA.1688.F32.TF32 R148, R240.reuse, R42, R184 ;  /* 0x0000002af094723c */ /* 0x042fec00000810b8 */
[C---:B--2---:R-:W-:Y:S01]  /*85190*/  HMMA.1688.F32.TF32 R144, R240.reuse, R38, R188 ;  /* 0x00000026f090723c */ /* 0x044fe200000810bc */
[----:B------:R-:W-:Y:S04]  /*851a0*/  LDSM.16.M88.4 R188, [R0+UR11+0xa080] ;  /* 0x00a0800b00bc783b */ /* 0x000fe80008000200 */
[----:B------:R-:W-:Y:S04]  /*851b0*/  STL.64 [R1+0xe30], R124 ;  /* 0x000e307c01007387 */ /* 0x000fe80000100a00 */
[----:B------:R1:W-:Y:S04]  /*851c0*/  STL.64 [R1+0xe38], R126 ;  /* 0x000e387e01007387 */ /* 0x0003e80000100a00 */
[----:B------:R-:W-:Y:S01]  /*851d0*/  LDSM.16.M88.4 R184, [R0+UR11+0xa880] ;  /* 0x00a8800b00b8783b */ /* 0x000fe20008000200 */
[C---:B-1----:R-:W-:Y:S03]  /*851e0*/  HMMA.1688.F32.TF32 R124, R240.reuse, R34, R192 ;  /* 0x00000022f07c723c */ /* 0x042fe600000810c0 */
[----:B------:R-:W-:Y:S04]  /*851f0*/  LDSM.16.M88.4 R192, [R0+UR11+0x9880] ;  /* 0x0098800b00c0783b */ /* 0x000fe80008000200 */
[----:B------:R-:W-:Y:S04]  /*85200*/  STL.64 [R1+0xe20], R148 ;  /* 0x000e209401007387 */ /* 0x000fe80000100a00 */
[----:B------:R1:W-:Y:S04]  /*85210*/  STL.64 [R1+0xe28], R150 ;  /* 0x000e289601007387 */ /* 0x0003e80000100a00 */
        /* <DEDUP_REMOVED lines=15> */
[----:B--2---:R-:W-:Y:S01]  /*85310*/  HMMA.1688.F32.TF32 R144, R240, R14, R212 ;  /* 0x0000000ef090723c */ /* 0x004fe200000810d4 */
[----:B------:R-:W-:Y:S04]  /*85320*/  LDSM.16.M88.4 R212, [R0+UR11+0x7080] ;  /* 0x0070800b00d4783b */ /* 0x000fe80008000200 */
[----:B------:R-:W-:Y:S04]  /*85330*/  STL.64 [R1+0xeb0], R124 ;  /* 0x000eb07c01007387 */ /* 0x000fe80000100a00 */
[----:B------:R1:W-:Y:S04]  /*85340*/  STL.64 [R1+0xeb8], R126 ;  /* 0x000eb87e01007387 */ /* 0x0003e80000100a00 */
[----:B------:R-:W-:Y:S01]  /*85350*/  LDSM.16.M88.4 R208, [R0+UR11+0x7880] ;  /* 0x0078800b00d0783b */ /* 0x000fe20008000200 */
[C---:B-1----:R-:W-:Y:S06]  /*85360*/  HMMA.1688.F32.TF32 R124, R8.reuse, R120, R216 ;  /* 0x00000078087c723c */ /* 0x042fec00000810d8 */
[C---:B------:R-:W-:Y:S06]  /*85370*/  HMMA.1688.F32.TF32 R120, R8.reuse, R116, R220 ;  /* 0x000000740878723c */ /* 0x040fec00000810dc */
[C---:B------:R-:W-:Y:S06]  /*85380*/  HMMA.1688.F32.TF32 R116, R8.reuse, R112, R224 ;  /* 0x000000700874723c */ /* 0x040fec00000810e0 */
[C---:B------:R-:W-:Y:S01]  /*85390*/  HMMA.1688.F32.TF32 R112, R8.reuse, R108, R228 ;  /* 0x0000006c0870723c */ /* 0x040fe200000810e4 */
[----:B------:R-:W-:Y:S04]  /*853a0*/  STL.64 [R1+0xf10], R148 ;  /* 0x000f109401007387 */ /* 0x000fe80000100a00 */
[----:B------:R-:W-:Y:S04]  /*853b0*/  STL.64 [R1+0xf18], R150 ;  /* 0x000f189601007387 */ /* 0x000fe80000100a00 */
[----:B------:R-:W-:Y:S04]  /*853c0*/  STL.64 [R1+0xf00], R144 ;  /* 0x000f009001007387 */ /* 0x000fe80000100a00 */
[----:B------:R-:W-:Y:S01]  /*853d0*/  STL.64 [R1+0xf08], R146 ;  /* 0x000f089201007387 */ /* 0x000fe20000100a00 */
[C---:B------:R-:W-:Y:S03]  /*853e0*/  HMMA.1688.F32.TF32 R108, R8.reuse, R244, R236 ;  /* 0x000000f4086c723c */ /* 0x040fe600000810ec */
[----:B------:R-:W1:Y:S04]  /*853f0*/  LDSM.16.M88.4 R236, [R0+UR11+0x4080] ;  /* 0x0040800b00ec783b */ /* 0x000e680008000200 */
[----:B------:R-:W-:Y:S04]  /*85400*/  LDSM.16.M88.4 R228, [R0+UR11+0x5080] ;  /* 0x0050800b00e4783b */ /* 0x000fe80008000200 */
[----:B------:R-:W-:Y:S04]  /*85410*/  LDSM.16.M88.4 R224, [R0+UR11+0x5880] ;  /* 0x0058800b00e0783b */ /* 0x000fe80008000200 */
[----:B------:R-:W-:Y:S04]  /*85420*/  LDSM.16.M88.4 R220, [R0+UR11+0x6080] ;  /* 0x0060800b00dc783b */ /* 0x000fe80008000200 */
[----:B------:R-:W-:Y:S04]  /*85430*/  LDSM.16.M88.4 R216, [R0+UR11+0x6880] ;  /* 0x0068800b00d8783b */ /* 0x000fe80008000200 */
[----:B------:R-:W-:Y:S04]  /*85440*/  LDSM.16.M88.4 R148, [R0+UR11+0xf080] ;  /* 0x00f0800b0094783b */ /* 0x000fe80008000200 */
[----:B------:R-:W-:Y:S04]  /*85450*/  LDSM.16.M88.4 R144, [R0+UR11+0xf880] ;  /* 0x00f8800b0090783b */ /* 0x000fe80008000200 */
        /* <DEDUP_REMOVED lines=8> */
[----:B--2---:R-:W-:Y:S02]  /*854e0*/  HMMA.1688.F32.TF32 R112, R8, R248, R232 ;  /* 0x000000f80870723c */ /* 0x004fe400000810e8 */
[----:B------:R-:W2:Y:S01]  /*854f0*/  LDSM.16.M88.4 R232, [R0+UR11+0x4880] ;  /* 0x0048800b00e8783b */ /* 0x000ea20008000200 */
[----:B------:R-:W-:-:S02]  /*85500*/  IMAD.MOV.U32 R58, RZ, RZ, R62 ;  /* 0x000000ffff3a7224 */ /* 0x000fc400078e003e */
[----:B------:R-:W-:-:S15]  /*85510*/  IMAD.MOV.U32 R62, RZ, RZ, R128 ;  /* 0x000000ffff3e7224 */ /* 0x000fde00078e0080 */
[----:B------:R-:W-:-:S03]  /*85520*/  NOP ;  /* 0x0000000000007918 */ /* 0x000fc60000000000 */
[----:B------:R-:W-:Y:S04]  /*85530*/  STL.64 [R1+0xfc0], R112 ;  /* 0x000fc07001007387 */ /* 0x000fe80000100a00 */
[----:B------:R-:W-:Y:S04]  /*85540*/  STL.64 [R1+0xfc8], R114 ;  /* 0x000fc87201007387 */ /* 0x000fe80000100a00 */
[----:B------:R3:W-:Y:S04]  /*85550*/  STL.64 [R1+0xfe0], R108 ;  /* 0x000fe06c01007387 */ /* 0x0007e80000100a00 */
[----:B------:R4:W-:Y:S04]  /*85560*/  STL.64 [R1+0xfe8], R110 ;  /* 0x000fe86e01007387 */ /* 0x0009e80000100a00 */
[----:B-1----:R-:W-:Y:S04]  /*85570*/  STL [R1+0x5dac], R238 ;  /* 0x005dacee01007387 */ /* 0x002fe80000100800 */
[----:B------:R-:W-:Y:S04]  /*85580*/  STL [R1+0x5da8], R239 ;  /* 0x005da8ef01007387 */ /* 0x000fe80000100800 */
[----:B--2---:R-:W-:Y:S04]  /*85590*/  STL [R1+0x5d94], R234 ;  /* 0x005d94ea01007387 */ /* 0x004fe80000100800 */
[----:B------:R-:W-:Y:S04]  /*855a0*/  STL [R1+0x5d90], R235 ;  /* 0x005d90eb01007387 */ /* 0x000fe80000100800 */
[----:B------:R1:W-:Y:S04]  /*855b0*/  STL.64 [R1+0x1040], R60 ;  /* 0x0010403c01007387 */ /* 0x0003e80000100a00 */
[----:B------:R-:W-:Y:S04]  /*855c0*/  STL [R1+0x5d80], R230 ;  /* 0x005d80e601007387 */ /* 0x000fe80000100800 */
[----:B------:R-:W-:Y:S04]  /*855d0*/  STL [R1+0x5d7c], R231 ;  /* 0x005d7ce701007387 */ /* 0x000fe80000100800 */
[----:B------:R-:W-:Y:S01]  /*855e0*/  STL [R1+0x5d78], R226 ;  /* 0x005d78e201007387 */ /* 0x000fe20000100800 */
[----:B---3--:R-:W-:-:S03]  /*855f0*/  IMAD.MOV.U32 R108, RZ, RZ, R140 ;  /* 0x000000ffff6c7224 */ /* 0x008fc600078e008c */
[----:B------:R-:W-:Y:S04]  /*85600*/  STL [R1+0x5d74], R227 ;  /* 0x005d74e301007387 */ /* 0x000fe80000100800 */
[----:B------:R-:W-:Y:S04]  /*85610*/  STL [R1+0x5d9c], R222 ;  /* 0x005d9cde01007387 */ /* 0x000fe80000100800 */
[----:B------:R-:W2:Y:S01]  /*85620*/  LDSM.16.M88.4 R140, [R0+UR11+0x10080] ;  /* 0x0100800b008c783b */ /* 0x000ea20008000200 */
[----:B------:R-:W-:Y:S02]  /*85630*/  IMAD.MOV.U32 R109, RZ, RZ, R137 ;  /* 0x000000ffff6d7224 */ /* 0x000fe400078e0089 */
[----:B----4-:R-:W-:Y:S01]  /*85640*/  IMAD.MOV.U32 R110, RZ, RZ, R136 ;  /* 0x000000ffff6e7224 */ /* 0x010fe200078e0088 */
[----:B------:R-:W-:Y:S04]  /*85650*/  STL [R1+0x5d98], R223 ;  /* 0x005d98df01007387 */ /* 0x000fe80000100800 */
[----:B------:R-:W-:Y:S04]  /*85660*/  STL [R1+0x5db4], R218 ;  /* 0x005db4da01007387 */ /* 0x000fe80000100800 */
[----:B------:R-:W3:Y:S01]  /*85670*/  LDSM.16.M88.4 R136, [R0+UR11+0x10880] ;  /* 0x0108800b0088783b */ /* 0x000ee20008000200 */
[----:B------:R-:W-:Y:S01]  /*85680*/  MOV R111, R133 ;  /* 0x00000085006f7202 */ /* 0x000fe20000000f00 */
[----:B-1----:R-:W-:-:S02]  /*85690*/  IMAD.MOV.U32 R60, RZ, RZ, R132 ;  /* 0x000000ffff3c7224 */ /* 0x002fc400078e0084 */
[----:B------:R-:W-:Y:S04]  /*856a0*/  STL [R1+0x5db0], R219 ;  /* 0x005db0db01007387 */ /* 0x000fe80000100800 */
[----:B------:R-:W-:Y:S04]  /*856b0*/  STL [R1+0x5d60], R214 ;  /* 0x005d60d601007387 */ /* 0x000fe80000100800 */
[----:B------:R-:W1:Y:S01]  /*856c0*/  LDSM.16.M88.4 R132, [R0+UR11+0x11080] ;  /* 0x0110800b0084783b */ /* 0x000e620008000200 */
[----:B------:R-:W-:-:S03]  /*856d0*/  IMAD.MOV.U32 R61, RZ, RZ, R129 ;  /* 0x000000ffff3d7224 */ /* 0x000fc600078e0081 */
        /* <DEDUP_REMOVED lines=13> */
[----:B------:R-:W-:-:S03]  /*857b0*/  MOV R59, R63 ;  /* 0x0000003f003b7202 */ /* 0x000fc60000000f00 */
[----:B------:R-:W-:Y:S01]  /*857c0*/  STL [R1+0x5d28], R191 ;  /* 0x005d28bf01007387 */ /* 0x000fe20000100800 */
[----:B------:R-:W-:-:S03]  /*857d0*/  MOV R63, R3 ;  /* 0x00000003003f7202 */ /* 0x000fc60000000f00 */
        /* <DEDUP_REMOVED lines=8> */
[C---:B------:R-:W-:Y:S03]  /*85860*/  HMMA.1688.F32.TF32 R60, R8.reuse, R236, R60 ;  /* 0x000000ec083c723c */ /* 0x040fe6000008103c */
        /* <DEDUP_REMOVED lines=18> */
[----:B-1----:R-:W-:Y:S04]  /*85990*/  STL [R1+0x5cd0], R134 ;  /* 0x005cd08601007387 */ /* 0x002fe80000100800 */
[----:B------:R-:W-:Y:S04]  /*859a0*/  STL [R1+0x5ccc], R135 ;  /* 0x005ccc8701007387 */ /* 0x000fe80000100800 */
[----:B----4-:R-:W-:Y:S04]  /*859b0*/  STL [R1+0x5c20], R130 ;  /* 0x005c208201007387 */ /* 0x010fe80000100800 */
[----:B------:R-:W-:Y:S04]  /*859c0*/  STL [R1+0x5c1c], R131 ;  /* 0x005c1c8301007387 */ /* 0x000fe80000100800 */
[----:B------:R1:W-:Y:S04]  /*859d0*/  STL.64 [R1+0x1030], R60 ;  /* 0x0010303c01007387 */ /* 0x0003e80000100a00 */
[----:B------:R2:W-:Y:S04]  /*859e0*/  STL [R1+0x1038], R62 ;  /* 0x0010383e01007387 */ /* 0x0005e80000100800 */
[----:B------:R-:W3:Y:S04]  /*859f0*/  LDL.LU R112, [R1+0xb80] ;  /* 0x000b800001707983 */ /* 0x000ee80000300800 */
[----:B------:R-:W3:Y:S04]  /*85a00*/  LDL.LU R113, [R1+0xb84] ;  /* 0x000b840001717983 */ /* 0x000ee80000300800 */
[----:B------:R-:W3:Y:S04]  /*85a10*/  LDL.LU R114, [R1+0xb88] ;  /* 0x000b880001727983 */ /* 0x000ee80000300800 */
[----:B------:R-:W3:Y:S01]  /*85a20*/  LDL.LU R115, [R1+0xb8c] ;  /* 0x000b8c0001737983 */ /* 0x000ee20000300800 */
[----:B------:R-:W-:Y:S01]  /*85a30*/  IMAD.MOV.U32 R3, RZ, RZ, R63 ;  /* 0x000000ffff037224 */ /* 0x000fe200078e003f */
[----:B------:R-:W-:Y:S02]  /*85a40*/  HMMA.1688.F32.TF32 R64, R8, R56, R64 ;  /* 0x000000380840723c */ /* 0x000fe40000081040 */
[----:B-1----:R-:W4:Y:S04]  /*85a50*/  LDL.LU R60, [R1+0xb20] ;  /* 0x000b2000013c7983 */ /* 0x002f280000300800 */
[----:B------:R-:W4:Y:S04]  /*85a60*/  LDL.LU R61, [R1+0xb24] ;  /* 0x000b2400013d7983 */ /* 0x000f280000300800 */
[----:B--2---:R-:W4:Y:S04]  /*85a70*/  LDL.LU R62, [R1+0xb28] ;  /* 0x000b2800013e7983 */ /* 0x004f280000300800 */
        /* <DEDUP_REMOVED lines=9> */
[----:B------:R-:W-:Y:S01]  /*85b10*/  IMAD.MOV.U32 R246, RZ, RZ, R64 ;  /* 0x000000fffff67224 */ /* 0x000fe200078e0040 */
[----:B------:R-:W-:-:S02]  /*85b20*/  MOV R247, R65 ;  /* 0x0000004100f77202 */ /* 0x000fc40000000f00 */
        /* <DEDUP_REMOVED lines=14> */
[----:B------:R-:W-:-:S15]  /*85c10*/  HMMA.1688.F32.TF32 R108, R8, R232, R108 ;  /* 0x000000e8086c723c */ /* 0x000fde000008106c */
[----:B------:R-:W-:-:S09]  /*85c20*/  NOP ;  /* 0x0000000000007918 */ /* 0x000fd20000000000 */
[----:B------:R-:W-:Y:S01]  /*85c30*/  IMAD.MOV.U32 R227, RZ, RZ, R111 ;  /* 0x000000ffffe37224 */ /* 0x000fe200078e006f */
[----:B------:R-:W-:Y:S01]  /*85c40*/  MOV R226, R110 ;  /* 0x0000006e00e27202 */ /* 0x000fe20000000f00 */
[----:B------:R-:W-:Y:S02]  /*85c50*/  IMAD.MOV.U32 R231, RZ, RZ, R109 ;  /* 0x000000ffffe77224 */ /* 0x000fe400078e006d */
[----:B------:R-:W-:Y:S02]  /*85c60*/  IMAD.MOV.U32 R230, RZ, RZ, R108 ;  /* 0x000000ffffe67224 */ /* 0x000fe400078e006c */
[----:B------:R-:W4:Y:S04]  /*85c70*/  LDL.LU.64 R108, [R1+0x61b8] ;  /* 0x0061b800016c7983 */ /* 0x000f280000300a00 */
[----:B------:R-:W-:Y:S04]  /*85c80*/  STL [R1+0x5dcc], R227 ;  /* 0x005dcce301007387 */ /* 0x000fe80000100800 */
[----:B------:R-:W-:Y:S04]  /*85c90*/  STL [R1+0x5dc8], R226 ;  /* 0x005dc8e201007387 */ /* 0x000fe80000100800 */
[----:B------:R1:W-:Y:S04]  /*85ca0*/  STL [R1+0x5dc4], R231 ;  /* 0x005dc4e701007387 */ /* 0x0003e80000100800 */
[----:B------:R1:W-:Y:S01]  /*85cb0*/  STL [R1+0x5db8], R230 ;  /* 0x005db8e601007387 */ /* 0x0003e20000100800 */
[C---:B---3--:R-:W-:Y:S06]  /*85cc0*/  HMMA.1688.F32.TF32 R116, R8.reuse, R220, R116 ;  /* 0x000000dc0874723c */ /* 0x048fec0000081074 */
[C---:B------:R-:W-:Y:S06]  /*85cd0*/  HMMA.1688.F32.TF32 R112, R8.reuse, R228, R112 ;  /* 0x000000e40870723c */ /* 0x040fec0000081070 */
[----:B--2---:R-:W-:-:S12]  /*85ce0*/  HMMA.1688.F32.TF32 R240, R8, R224, R240 ;  /* 0x000000e008f0723c */ /* 0x004fd800000810f0 */
[----:B-1----:R-:W-:Y:S01]  /*85cf0*/  MOV R231, R116 ;  /* 0x0000007400e77202 */ /* 0x002fe20000000f00 */
[----:B------:R-:W-:Y:S02]  /*85d00*/  IMAD.MOV.U32 R6, RZ, RZ, R117 ;  /* 0x000000ffff067224 */ /* 0x000fe400078e0075 */
[----:B------:R-:W-:Y:S02]  /*85d10*/  IMAD.MOV.U32 R7, RZ, RZ, R118 ;  /* 0x000000ffff077224 */ /* 0x000fe400078e0076 */
[----:B------:R-:W-:Y:S02]  /*85d20*/  IMAD.MOV.U32 R230, RZ, RZ, R119 ;  /* 0x000000ffffe67224 */ /* 0x000fe400078e0077 */
[C---:B----4-:R-:W-:Y:S06]  /*85d30*/  HMMA.1688.F32.TF32 R116, R8.reuse, R216, R120 ;  /* 0x000000d80874723c */ /* 0x050fec0000081078 */
[C---:B------:R-:W-:Y:S06]  /*85d40*/  HMMA.1688.F32.TF32 R64, R8.reuse, R208, R64 ;  /* 0x000000d00840723c */ /* 0x040fec0000081040 */
[----:B------:R-:W-:Y:S01]  /*85d50*/  HMMA.1688.F32.TF32 R60, R8, R204, R60 ;  /* 0x000000cc083c723c */ /* 0x000fe2000008103c */
[----:B------:R-:W-:Y:S01]  /*85d60*/  MOV R234, R114 ;  /* 0x0000007200ea7202 */ /* 0x000fe20000000f00 */
[----:B------:R-:W-:-:S02]  /*85d70*/  IMAD.MOV.U32 R235, RZ, RZ, R115 ;  /* 0x000000ffffeb7224 */ /* 0x000fc400078e0073 */
[----:B------:R-:W-:Y:S02]  /*85d80*/  IMAD.MOV.U32 R222, RZ, RZ, R112 ;  /* 0x000000ffffde7224 */ /* 0x000fe400078e0070 */
[----:B------:R-:W-:Y:S02]  /*85d90*/  IMAD.MOV.U32 R223, RZ, RZ, R113 ;  /* 0x000000ffffdf7224 */ /* 0x000fe400078e0071 */
[----:B------:R-:W-:Y:S02]  /*85da0*/  IMAD.MOV.U32 R227, RZ, RZ, R242 ;  /* 0x000000ffffe37224 */ /* 0x000fe400078e00f2 */
[----:B------:R-:W-:Y:S01]  /*85db0*/  IMAD.MOV.U32 R226, RZ, RZ, R243 ;  /* 0x000000ffffe27224 */ /* 0x000fe200078e00f3 */
[----:B------:R-:W2:Y:S01]  /*85dc0*/  LDL.LU.64 R112, [R1+0x61b0] ;  /* 0x0061b00001707983 */ /* 0x000ea20000300a00 */
[----:B------:R-:W-:Y:S01]  /*85dd0*/  MOV R218, R116 ;  /* 0x0000007400da7202 */ /* 0x000fe20000000f00 */
[----:B------:R-:W-:Y:S02]  /*85de0*/  IMAD.MOV.U32 R219, RZ, RZ, R117 ;  /* 0x000000ffffdb7224 */ /* 0x000fe400078e0075 */
[----:B------:R-:W-:-:S02]  /*85df0*/  IMAD.MOV.U32 R238, RZ, RZ, R118 ;  /* 0x000000ffffee7224 */ /* 0x000fc400078e0076 */
[----:B------:R-:W-:Y:S02]  /*85e00*/  IMAD.MOV.U32 R239, RZ, RZ, R119 ;  /* 0x000000ffffef7224 */ /* 0x000fe400078e0077 */
[----:B------:R-:W-:Y:S01]  /*85e10*/  HMMA.1688.F32.TF32 R116, R8, R212, R124 ;  /* 0x000000d40874723c */ /* 0x000fe2000008107c */
[----:B------:R-:W-:Y:S04]  /*85e20*/  STL.64 [R1+0x6170], R234 ;  /* 0x006170ea01007387 */ /* 0x000fe80000100a00 */
[----:B------:R-:W-:Y:S04]  /*85e30*/  STL.64 [R1+0x6168], R232 ;  /* 0x006168e801007387 */ /* 0x000fe80000100a00 */
[----:B------:R-:W-:Y:S04]  /*85e40*/  STL.64 [R1+0xff0], R240 ;  /* 0x000ff0f001007387 */ /* 0x000fe80000100a00 */
[----:B------:R-:W-:Y:S04]  /*85e50*/  STL.64 [R1+0x6180], R226 ;  /* 0x006180e201007387 */ /* 0x000fe80000100a00 */
[----:B------:R-:W-:Y:S01]  /*85e60*/  STL.64 [R1+0x6178], R224 ;  /* 0x006178e001007387 */ /* 0x000fe20000100a00 */
[----:B------:R-:W-:Y:S01]  /*85e70*/  MOV R214, R62 ;  /* 0x0000003e00d67202 */ /* 0x000fe20000000f00 */
[----:B------:R-:W-:-:S04]  /*85e80*/  IMAD.MOV.U32 R215, RZ, RZ, R63 ;  /* 0x000000ffffd77224 */ /* 0x000fc800078e003f */
[----:B------:R-:W-:Y:S04]  /*85e90*/  STL.64 [R1+0xfa0], R116 ;  /* 0x000fa07401007387 */ /* 0x000fe80000100a00 */
[----:B------:R-:W-:Y:S04]  /*85ea0*/  STL.64 [R1+0xfa8], R118 ;  /* 0x000fa87601007387 */ /* 0x000fe80000100a00 */
[----:B------:R-:W-:Y:S04]  /*85eb0*/  STL.64 [R1+0xf80], R64 ;  /* 0x000f804001007387 */ /* 0x000fe80000100a00 */
[----:B------:R-:W-:Y:S04]  /*85ec0*/  STL.64 [R1+0xf88], R66 ;  /* 0x000f884201007387 */ /* 0x000fe80000100a00 */
[----:B------:R1:W-:Y:S04]  /*85ed0*/  STL.64 [R1+0xf60], R60 ;  /* 0x000f603c01007387 */ /* 0x0003e80000100a00 */
[----:B-1----:R-:W3:Y:S04]  /*85ee0*/  LDL.LU R60, [R1+0xb10] ;  /* 0x000b1000013c7983 */ /* 0x002ee80000300800 */
        /* <DEDUP_REMOVED lines=31> */
[----:B------:R-:W-:Y:S04]  /*860e0*/  STL [R1+0x5d68], R214 ;  /* 0x005d68d601007387 */ /* 0x000fe80000100800 */
[----:B------:R-:W-:Y:S01]  /*860f0*/  STL [R1+0x5d64], R215 ;  /* 0x005d64d701007387 */ /* 0x000fe20000100800 */
[C---:B---3--:R-:W-:Y:S06]  /*86100*/  HMMA.1688.F32.TF32 R60, R8.reuse, R200, R60 ;  /* 0x000000c8083c723c */ /* 0x048fec000008103c */
[C---:B--2---:R-:W-:Y:S06]  /*86110*/  HMMA.1688.F32.TF32 R120, R8.reuse, R192, R120 ;  /* 0x000000c00878723c */ /* 0x044fec0000081078 */
[----:B----4-:R-:W-:-:S12]  /*86120*/  HMMA.1688.F32.TF32 R116, R8, R196, R116 ;  /* 0x000000c40874723c */ /* 0x010fd80000081074 */
[----:B------:R-:W-:Y:S02]  /*86130*/  IMAD.MOV.U32 R191, RZ, RZ, R60 ;  /* 0x000000ffffbf7224 */ /* 0x000fe400078e003c */
[----:B------:R-:W-:Y:S01]  /*86140*/  IMAD.MOV.U32 R194, RZ, RZ, R61 ;  /* 0x000000ffffc27224 */ /* 0x000fe200078e003d */
[----:B------:R-:W2:Y:S01]  /*86150*/  LDL.LU R60, [R1+0xa90] ;  /* 0x000a9000013c7983 */ /* 0x000ea20000300800 */
[----:B------:R-:W-:-:S03]  /*86160*/  MOV R206, R62 ;  /* 0x0000003e00ce7202 */ /* 0x000fc60000000f00 */
[----:B------:R-:W2:Y:S01]  /*86170*/  LDL.LU R61, [R1+0xa94] ;  /* 0x000a9400013d7983 */ /* 0x000ea20000300800 */
[----:B------:R-:W-:-:S03]  /*86180*/  IMAD.MOV.U32 R207, RZ, RZ, R63 ;  /* 0x000000ffffcf7224 */ /* 0x000fc600078e003f */
[----:B------:R-:W2:Y:S04]  /*86190*/  LDL.LU R62, [R1+0xa98] ;  /* 0x000a9800013e7983 */ /* 0x000ea80000300800 */
[----:B------:R-:W2:Y:S04]  /*861a0*/  LDL.LU R63, [R1+0xa9c] ;  /* 0x000a9c00013f7983 */ /* 0x000ea80000300800 */
[----:B------:R-:W-:Y:S04]  /*861b0*/  STL [R1+0x5d58], R207 ;  /* 0x005d58cf01007387 */ /* 0x000fe80000100800 */
[----:B------:R-:W-:Y:S04]  /*861c0*/  STL [R1+0x5d54], R206 ;  /* 0x005d54ce01007387 */ /* 0x000fe80000100800 */
[----:B------:R-:W-:Y:S04]  /*861d0*/  STL [R1+0x5d50], R194 ;  /* 0x005d50c201007387 */ /* 0x000fe80000100800 */
[----:B------:R-:W-:Y:S04]  /*861e0*/  STL [R1+0x5d4c], R191 ;  /* 0x005d4cbf01007387 */ /* 0x000fe80000100800 */
[----:B------:R1:W-:Y:S01]  /*861f0*/  STL.64 [R1+0xf20], R116 ;  /* 0x000f207401007387 */ /* 0x0003e20000100a00 */
[C---:B------:R-:W-:Y:S03]  /*86200*/  HMMA.1688.F32.TF32 R124, R8.reuse, R188, R124 ;  /* 0x000000bc087c723c */ /* 0x040fe6000008107c */
[----:B------:R-:W-:Y:S03]  /*86210*/  STL.64 [R1+0xf28], R118 ;  /* 0x000f287601007387 */ /* 0x000fe60000100a00 */
[C---:B------:R-:W-:Y:S01]  /*86220*/  HMMA.1688.F32.TF32 R64, R8.reuse, R184, R64 ;  /* 0x000000b80840723c */ /* 0x040fe20000081040 */
[----:B-1----:R-:W3:Y:S04]  /*86230*/  LDL.LU.64 R116, [R1+0x61a8] ;  /* 0x0061a80001747983 */ /* 0x002ee80000300a00 */
[----:B------:R1:W-:Y:S04]  /*86240*/  STL.64 [R1+0xef0], R120 ;  /* 0x000ef07801007387 */ /* 0x0003e80000100a00 */
[----:B------:R4:W-:Y:S01]  /*86250*/  STL.64 [R1+0xef8], R122 ;  /* 0x000ef87a01007387 */ /* 0x0009e20000100a00 */
[----:B------:R-:W-:Y:S03]  /*86260*/  HMMA.1688.F32.TF32 R224, R8, R180, R224 ;  /* 0x000000b408e0723c */ /* 0x000fe600000810e0 */
[----:B-1----:R-:W3:Y:S04]  /*86270*/  LDL.LU.64 R120, [R1+0x61a0] ;  /* 0x0061a00001787983 */ /* 0x002ee80000300a00 */
[----:B----4-:R-:W3:Y:S04]  /*86280*/  LDL.LU R122, [R1+0xbb8] ;  /* 0x000bb800017a7983 */ /* 0x010ee80000300800 */
[----:B------:R-:W3:Y:S01]  /*86290*/  LDL.LU R123, [R1+0xbbc] ;  /* 0x000bbc00017b7983 */ /* 0x000ee20000300800 */
[----:B------:R-:W-:-:S02]  /*862a0*/  IMAD.MOV.U32 R215, RZ, RZ, R125 ;  /* 0x000000ffffd77224 */ /* 0x000fc400078e007d */
[----:B------:R-:W-:Y:S01]  /*862b0*/  IMAD.MOV.U32 R214, RZ, RZ, R124 ;  /* 0x000000ffffd67224 */ /* 0x000fe200078e007c */
[----:B------:R-:W-:Y:S04]  /*862c0*/  STL.64 [R1+0xee8], R126 ;  /* 0x000ee87e01007387 */ /* 0x000fe80000100a00 */
[----:B------:R-:W4:Y:S04]  /*862d0*/  LDL.LU.64 R124, [R1+0x6198] ;  /* 0x00619800017c7983 */ /* 0x000f280000300a00 */
[----:B------:R-:W-:Y:S04]  /*862e0*/  STL [R1+0x5d70], R215 ;  /* 0x005d70d701007387 */ /* 0x000fe80000100800 */
[----:B------:R-:W-:Y:S04]  /*862f0*/  STL [R1+0x5d6c], R214 ;  /* 0x005d6cd601007387 */ /* 0x000fe80000100800 */
[----:B------:R1:W-:Y:S04]  /*86300*/  STL.64 [R1+0xed0], R64 ;  /* 0x000ed04001007387 */ /* 0x0003e80000100a00 */
[----:B------:R-:W-:Y:S04]  /*86310*/  STL.64 [R1+0xed8], R66 ;  /* 0x000ed84201007387 */ /* 0x000fe80000100a00 */
[----:B-1----:R-:W4:Y:S04]  /*86320*/  LDL.LU.64 R64, [R1+0x6190] ;  /* 0x0061900001407983 */ /* 0x002f280000300a00 */
[----:B------:R1:W-:Y:S04]  /*86330*/  STL.64 [R1+0xec0], R224 ;  /* 0x000ec0e001007387 */ /* 0x0003e80000100a00 */
[----:B------:R-:W4:Y:S04]  /*86340*/  LDL.LU R126, [R1+0xbc8] ;  /* 0x000bc800017e7983 */ /* 0x000f280000300800 */
[----:B------:R-:W4:Y:S01]  /*86350*/  LDL.LU R127, [R1+0xbcc] ;  /* 0x000bcc00017f7983 */ /* 0x000f220000300800 */
        /* <DEDUP_REMOVED lines=8> */
[----:B------:R-:W-:Y:S01]  /*863e0*/  LDSM.16.M88.4 R96, [R0+UR11+0x16880] ;  /* 0x0168800b0060783b */ /* 0x000fe20008000200 */
[----:B-1----:R-:W-:Y:S03]  /*863f0*/  HMMA.1688.F32.TF32 R224, R8, R176, R232 ;  /* 0x000000b008e0723c */ /* 0x002fe600000810e8 */
[----:B------:R-:W-:Y:S04]  /*86400*/  LDSM.16.M88.4 R88, [R0+UR11+0x17880] ;  /* 0x0178800b0058783b */ /* 0x000fe80008000200 */
[----:B------:R-:W-:-:S15]  /*86410*/  LDSM.16.M88.4 R80, [R0+UR11+0x18880] ;  /* 0x0188800b0050783b */ /* 0x000fde0008000200 */
[----:B------:R-:W-:-:S02]  /*86420*/  NOP ;  /* 0x0000000000007918 */ /* 0x000fc40000000000 */
[----:B------:R-:W-:Y:S02]  /*86430*/  IMAD.MOV.U32 R207, RZ, RZ, R224 ;  /* 0x000000ffffcf7224 */ /* 0x000fe400078e00e0 */
[----:B------:R-:W-:Y:S01]  /*86440*/  IMAD.MOV.U32 R206, RZ, RZ, R225 ;  /* 0x000000ffffce7224 */ /* 0x000fe200078e00e1 */
[----:B------:R-:W-:Y:S01]  /*86450*/  MOV R194, R226 ;  /* 0x000000e200c27202 */ /* 0x000fe20000000f00 */
[----:B------:R-:W-:Y:S02]  /*86460*/  IMAD.MOV.U32 R191, RZ, RZ, R227 ;  /* 0x000000ffffbf7224 */ /* 0x000fe400078e00e3 */
[C---:B------:R-:W-:Y:S06]  /*86470*/  HMMA.1688.F32.TF32 R224, R8.reuse, R172, R240 ;  /* 0x000000ac08e0723c */ /* 0x040fec00000810f0 */
[----:B--2---:R-:W-:-:S15]  /*86480*/  HMMA.1688.F32.TF32 R60, R8, R168, R60 ;  /* 0x000000a8083c723c */ /* 0x004fde000008103c */
[----:B------:R-:W-:-:S09]  /*86490*/  NOP ;  /* 0x0000000000007918 */ /* 0x000fd20000000000 */
[----:B------:R-:W-:Y:S01]  /*864a0*/  MOV R210, R62 ;  /* 0x0000003e00d27202 */ /* 0x000fe20000000f00 */
[----:B------:R-:W-:Y:S01]  /*864b0*/  IMAD.MOV.U32 R211, RZ, RZ, R63 ;  /* 0x000000ffffd37224 */ /* 0x000fe200078e003f */
[----:B------:R-:W-:Y:S01]  /*864c0*/  MOV R62, R113 ;  /* 0x00000071003e7202 */ /* 0x000fe20000000f00 */
[----:B------:R-:W-:Y:S02]  /*864d0*/  IMAD.MOV.U32 R63, RZ, RZ, R112 ;  /* 0x000000ffff3f7224 */ /* 0x000fe400078e0070 */
[----:B---3--:R-:W-:Y:S01]  /*864e0*/  HMMA.1688.F32.TF32 R112, R8, R164, R120 ;  /* 0x000000a40870723c */ /* 0x008fe20000081078 */
[----:B------:R-:W-:Y:S02]  /*864f0*/  IMAD.MOV.U32 R182, RZ, RZ, R60 ;  /* 0x000000ffffb67224 */ /* 0x000fe400078e003c */
[----:B------:R-:W-:Y:S02]  /*86500*/  IMAD.MOV.U32 R190, RZ, RZ, R61 ;  /* 0x000000ffffbe7224 */ /* 0x000fe400078e003d */
[----:B------:R-:W-:-:S02]  /*86510*/  IMAD.MOV.U32 R60, RZ, RZ, R117 ;  /* 0x000000ffff3c7224 */ /* 0x000fc400078e0075 */
[----:B------:R-:W-:Y:S01]  /*86520*/  IMAD.MOV.U32 R61, RZ, RZ, R116 ;  /* 0x000000ffff3d7224 */ /* 0x000fe200078e0074 */
[----:B------:R-:W-:Y:S01]  /*86530*/  MOV R122, R73 ;  /* 0x00000049007a7202 */ /* 0x000fe20000000f00 */
[----:B------:R-:W-:Y:S02]  /*86540*/  IMAD.MOV.U32 R123, RZ, RZ, R72 ;  /* 0x000000ffff7b7224 */ /* 0x000fe400078e0048 */
[----:B------:R-:W-:Y:S01]  /*86550*/  IMAD.MOV.U32 R232, RZ, RZ, R41 ;  /* 0x000000ffffe87224 */ /* 0x000fe200078e0029 */
[----:B------:R-:W-:Y:S01]  /*86560*/  MOV R233, R40 ;  /* 0x0000002800e97202 */ /* 0x000fe20000000f00 */
[----:B----4-:R-:W-:Y:S04]  /*86570*/  LDS R240, [R64+UR10+0x42000] ;  /* 0x0420000a40f07984 */ /* 0x010fe80008000800 */
[----:B------:R-:W-:Y:S04]  /*86580*/  LDS R242, [R64+UR10+0x42400] ;  /* 0x0424000a40f27984 */ /* 0x000fe80008000800 */
[----:B------:R-:W-:Y:S04]  /*86590*/  LDS R241, [R65+UR10+0x42000] ;  /* 0x0420000a41f17984 */ /* 0x000fe80008000800 */
[----:B------:R-:W-:Y:S01]  /*865a0*/  LDS R243, [R65+UR10+0x42400] ;  /* 0x0424000a41f37984 */ /* 0x000fe20008000800 */
[----:B------:R-:W-:Y:S01]  /*865b0*/  MOV R202, R114 ;  /* 0x0000007200ca7202 */ /* 0x000fe20000000f00 */
[----:B------:R-:W-:Y:S01]  /*865c0*/  IMAD.MOV.U32 R203, RZ, RZ, R115 ;  /* 0x000000ffffcb7224 */ /* 0x000fe200078e0073 */
[----:B------:R-:W-:Y:S01]  /*865d0*/  MOV R114, R105 ;  /* 0x0000006900727202 */ /* 0x000fe20000000f00 */
[----:B------:R-:W-:-:S02]  /*865e0*/  IMAD.MOV.U32 R115, RZ, RZ, R104 ;  /* 0x000000ffff737224 */ /* 0x000fc400078e0068 */
[----:B------:R-:W-:Y:S02]  /*865f0*/  IMAD.MOV.U32 R104, RZ, RZ, R101 ;  /* 0x000000ffff687224 */ /* 0x000fe400078e0065 */
[----:B------:R-:W-:Y:S01]  /*86600*/  IMAD.MOV.U32 R105, RZ, RZ, R100 ;  /* 0x000000ffff697224 */ /* 0x000fe200078e0064 */
[----:B------:R-:W-:Y:S01]  /*86610*/  HMMA.1688.F32.TF32 R72, R8, R160, R124 ;  /* 0x000000a00848723c */ /* 0x000fe2000008107c */
[----:B------:R-:W-:Y:S02]  /*86620*/  IMAD.MOV.U32 R198, RZ, RZ, R112 ;  /* 0x000000ffffc67224 */ /* 0x000fe400078e0070 */
[----:B------:R-:W-:Y:S02]  /*86630*/  IMAD.MOV.U32 R199, RZ, RZ, R113 ;  /* 0x000000ffffc77224 */ /* 0x000fe400078e0071 */
[----:B------:R-:W-:Y:S02]  /*86640*/  IMAD.MOV.U32 R116, RZ, RZ, R85 ;  /* 0x000000ffff747224 */ /* 0x000fe400078e0055 */
[----:B------:R-:W-:-:S02]  /*86650*/  IMAD.MOV.U32 R117, RZ, RZ, R84 ;  /* 0x000000ffff757224 */ /* 0x000fc400078e0054 */
[----:B------:R-:W-:Y:S02]  /*86660*/  IMAD.MOV.U32 R120, RZ, RZ, R77 ;  /* 0x000000ffff787224 */ /* 0x000fe400078e004d */
[----:B------:R-:W-:Y:S01]  /*86670*/  IMAD.MOV.U32 R121, RZ, RZ, R76 ;  /* 0x000000ffff797224 */ /* 0x000fe200078e004c */
[----:B------:R-:W-:Y:S01]  /*86680*/  MOV R126, R53 ;  /* 0x00000035007e7202 */ /* 0x000fe20000000f00 */
[----:B------:R-:W-:Y:S02]  /*86690*/  IMAD.MOV.U32 R127, RZ, RZ, R52 ;  /* 0x000000ffff7f7224 */ /* 0x000fe400078e0034 */
[----:B------:R-:W-:Y:S01]  /*866a0*/  IMAD.MOV.U32 R112, RZ, RZ, R109 ;  /* 0x000000ffff707224 */ /* 0x000fe200078e006d */
[----:B------:R-:W-:Y:S01]  /*866b0*/  HMMA.1688.F32.TF32 R52, R8, R156, R60 ;  /* 0x0000009c0834723c */ /* 0x000fe2000008103c */
[----:B------:R-:W-:Y:S02]  /*866c0*/  IMAD.MOV.U32 R113, RZ, RZ, R108 ;  /* 0x000000ffff717224 */ /* 0x000fe400078e006c */
[----:B------:R-:W-:-:S02]  /*866d0*/  IMAD.MOV.U32 R124, RZ, RZ, R69 ;  /* 0x000000ffff7c7224 */ /* 0x000fc400078e0045 */
[----:B------:R-:W-:Y:S01]  /*866e0*/  IMAD.MOV.U32 R125, RZ, RZ, R68 ;  /* 0x000000ffff7d7224 */ /* 0x000fe200078e0044 */
[----:B------:R-:W-:Y:S04]  /*866f0*/  LDSM.16.M88.4 R100, [R0+UR11+0x16080] ;  /* 0x0160800b0064783b */ /* 0x000fe80008000200 */
[----:B------:R-:W-:Y:S04]  /*86700*/  LDSM.16.M88.4 R84, [R0+UR11+0x18080] ;  /* 0x0180800b0054783b */ /* 0x000fe80008000200 */
[----:B------:R-:W-:Y:S01]  /*86710*/  LDSM.16.M88.4 R76, [R0+UR11+0x19080] ;  /* 0x0190800b004c783b */ /* 0x000fe20008000200 */
[----:B------:R-:W-:Y:S01]  /*86720*/  MOV R62, R45 ;  /* 0x0000002d003e7202 */ /* 0x000fe20000000f00 */
[----:B------:R-:W-:-:S02]  /*86730*/  IMAD.MOV.U32 R63, RZ, RZ, R44 ;  /* 0x000000ffff3f7224 */ /* 0x000fc400078e002c */
[----:B------:R-:W-:Y:S01]  /*86740*/  IMAD.MOV.U32 R108, RZ, RZ, R93 ;  /* 0x000000ffff6c7224 */ /* 0x000fe200078e005d */
[----:B------:R-:W-:Y:S01]  /*86750*/  HMMA.1688.F32.TF32 R44, R8, R152, R104 ;  /* 0x00000098082c723c */ /* 0x000fe20000081068 */
[----:B------:R-:W-:Y:S02]  /*86760*/  IMAD.MOV.U32 R109, RZ, RZ, R92 ;  /* 0x000000ffff6d7224 */ /* 0x000fe400078e005c */
[----:B------:R-:W-:Y:S02]  /*86770*/  IMAD.MOV.U32 R60, RZ, RZ, R49 ;  /* 0x000000ffff3c7224 */ /* 0x000fe400078e0031 */
[----:B------:R-:W-:Y:S01]  /*86780*/  IMAD.MOV.U32 R61, RZ, RZ, R48 ;  /* 0x000000ffff3d7224 */ /* 0x000fe200078e0030 */
[----:B------:R-:W-:Y:S04]  /*86790*/  LDSM.16.M88.4 R104, [R0+UR11+0x15880] ;  /* 0x0158800b0068783b */ /* 0x000fe80008000200 */
[----:B------:R-:W-:Y:S01]  /*867a0*/  LDSM.16.M88.4 R92, [R0+UR11+0x17080] ;  /* 0x0170800b005c783b */ /* 0x000fe20008000200 */
[----:B------:R-:W-:-:S02]  /*867b0*/  IMAD.MOV.U32 R195, RZ, RZ, R72 ;  /* 0x000000ffffc37224 */ /* 0x000fc400078e0048 */
[----:B------:R-:W-:Y:S01]  /*867c0*/  IMAD.MOV.U32 R186, RZ, RZ, R73 ;  /* 0x000000ffffba7224 */ /* 0x000fe200078e0049 */
[----:B------:R-:W-:Y:S01]  /*867d0*/  HMMA.1688.F32.TF32 R48, R8, R148, R108 ;  /* 0x000000940830723c */ /* 0x000fe2000008106c */
[----:B------:R-:W-:Y:S01]  /*867e0*/  LDSM.16.M88.4 R108, [R0+UR11+0x15080] ;  /* 0x0150800b006c783b */ /* 0x000fe20008000200 */
[----:B------:R-:W-:Y:S01]  /*867f0*/  MOV R187, R74 ;  /* 0x0000004a00bb7202 */ /* 0x000fe20000000f00 */
[----:B------:R-:W-:Y:S02]  /*86800*/  IMAD.MOV.U32 R183, RZ, RZ, R75 ;  /* 0x000000ffffb77224 */ /* 0x000fe400078e004b */
[----:B------:R-:W-:Y:S04]  /*86810*/  LDSM.16.M88.4 R68, [R0+UR11+0x1a080] ;  /* 0x01a0800b0044783b */ /* 0x000fe80008000200 */
[----:B------:R-:W-:Y:S04]  /*86820*/  LDSM.16.M88.4 R72, [R0+UR11+0x19880] ;  /* 0x0198800b0048783b */ /* 0x000fe80008000200 */
[----:B------:R-:W-:Y:S04]  /*86830*/  LDSM.16.M88.4 R64, [R0+UR11+0x1a880] ;  /* 0x01a8800b0040783b */ /* 0x000fe80008000200 */
[----:B------:R-:W-:Y:S01]  /*86840*/  LDSM.16.M88.4 R40, [R0+UR11+0x1d080] ;  /* 0x01d0800b0028783b */ /* 0x000fe20008000200 */
[----:B------:R-:W-:-:S02]  /*86850*/  IMAD.MOV.U32 R158, RZ, RZ, R44 ;  /* 0x000000ffff9e7224 */ /* 0x000fc400078e002c */
[----:B------:R-:W-:Y:S01]  /*86860*/  IMAD.MOV.U32 R162, RZ, RZ, R45 ;  /* 0x000000ffffa27224 */ /* 0x000fe200078e002d */
[----:B------:R-:W-:Y:S01]  /*86870*/  MOV R163, R46 ;  /* 0x0000002e00a37202 */ /* 0x000fe20000000f00 */
[----:B------:R-:W-:Y:S02]  /*86880*/  IMAD.MOV.U32 R159, RZ, RZ, R47 ;  /* 0x000000ffff9f7224 */ /* 0x000fe400078e002f */
[----:B------:R-:W-:Y:S01]  /*86890*/  HMMA.1688.F32.TF32 R44, R8, R144, R112 ;  /* 0x00000090082c723c */ /* 0x000fe20000081070 */
[----:B------:R-:W-:Y:S04]  /*868a0*/  LDSM.16.M88.4 R112, [R0+UR11+0x14880] ;  /* 0x0148800b0070783b */ /* 0x000fe80008000200 */
[----:B------:R-:W-:Y:S04]  /*868b0*/  STL.64 [R1+0x790], R48 ;  /* 0x0007903001007387 */ /* 0x000fe80000100a00 */
[----:B------:R-:W-:Y:S01]  /*868c0*/  STL.64 [R1+0x798], R50 ;  /* 0x0007983201007387 */ /* 0x000fe20000100a00 */
[----:B------:R-:W-:-:S02]  /*868d0*/  IMAD.MOV.U32 R174, RZ, RZ, R52 ;  /* 0x000000ffffae7224 */ /* 0x000fc400078e0034 */
[----:B------:R-:W-:Y:S01]  /*868e0*/  IMAD.MOV.U32 R175, RZ, RZ, R53 ;  /* 0x000000ffffaf7224 */ /* 0x000fe200078e0035 */
[----:B------:R-:W-:Y:S01]  /*868f0*/  MOV R170, R54 ;  /* 0x0000003600aa7202 */ /* 0x000fe20000000f00 */
[----:B------:R-:W-:Y:S01]  /*86900*/  IMAD.MOV.U32 R171, RZ, RZ, R55 ;  /* 0x000000ffffab7224 */ /* 0x000fe200078e0037 */
[----:B------:R-:W-:Y:S04]  /*86910*/  LDSM.16.M88.4 R48, [R0+UR11+0x1c080] ;  /* 0x01c0800b0030783b */ /* 0x000fe80008000200 */
[----:B------:R-:W-:Y:S04]  /*86920*/  LDSM.16.M88.4 R52, [R0+UR11+0x1b880] ;  /* 0x01b8800b0034783b */ /* 0x000fe80008000200 */
[----:B------:R1:W-:Y:S01]  /*86930*/  STL.64 [R1+0xde0], R44 ;  /* 0x000de02c01007387 */ /* 0x0003e20000100a00 */
[----:B------:R-:W-:-:S02]  /*86940*/  IMAD.MOV.U32 R154, RZ, RZ, R46 ;  /* 0x000000ffff9a7224 */ /* 0x000fc400078e002e */
[----:B------:R-:W-:Y:S02]  /*86950*/  IMAD.MOV.U32 R155, RZ, RZ, R47 ;  /* 0x000000ffff9b7224 */ /* 0x000fe400078e002f */
[----:B-1----:R-:W-:Y:S03]  /*86960*/  HMMA.1688.F32.TF32 R44, R8, R140, R116 ;  /* 0x0000008c082c723c */ /* 0x002fe60000081074 */
[----:B------:R-:W-:Y:S04]  /*86970*/  STL.64 [R1+0x6160], R154 ;  /* 0x0061609a01007387 */ /* 0x000fe80000100a00 */
[----:B------:R-:W-:Y:S04]  /*86980*/  STL.64 [R1+0x6158], R152 ;  /* 0x0061589801007387 */ /* 0x000fe80000100a00 */
[----:B------:R-:W-:-:S12]  /*86990*/  LDSM.16.M88.4 R116, [R0+UR11+0x14080] ;  /* 0x0140800b0074783b */ /* 0x000fd80008000200 */
[----:B------:R1:W-:Y:S01]  /*869a0*/  STL.64 [R1+0xdd0], R44 ;  /* 0x000dd02c01007387 */ /* 0x0003e20000100a00 */
[----:B------:R-:W-:Y:S01]  /*869b0*/  MOV R134, R46 ;  /* 0x0000002e00867202 */ /* 0x000fe20000000f00 */
[----:B------:R-:W-:Y:S02]  /*869c0*/  IMAD.MOV.U32 R135, RZ, RZ, R47 ;  /* 0x000000ffff877224 */ /* 0x000fe400078e002f */
[----:B-1----:R-:W-:Y:S01]  /*869d0*/  HMMA.1688.F32.TF32 R44, R8, R136, R120 ;  /* 0x00000088082c723c */ /* 0x002fe20000081078 */
[----:B------:R-:W-:-:S15]  /*869e0*/  LDSM.16.M88.4 R120, [R0+UR11+0x13880] ;  /* 0x0138800b0078783b */ /* 0x000fde0008000200 */
[----:B------:R-:W-:-:S08]  /*869f0*/  NOP ;  /* 0x0000000000007918 */ /* 0x000fd00000000000 */
[----:B------:R-:W-:Y:S02]  /*86a00*/  IMAD.MOV.U32 R138, RZ, RZ, R44 ;  /* 0x000000ffff8a7224 */ /* 0x000fe400078e002c */
[----:B------:R-:W-:Y:S01]  /*86a10*/  IMAD.MOV.U32 R139, RZ, RZ, R45 ;  /* 0x000000ffff8b7224 */ /* 0x000fe200078e002d */
[----:B------:R-:W-:Y:S01]  /*86a20*/  MOV R150, R46 ;  /* 0x0000002e00967202 */ /* 0x000fe20000000f00 */
[----:B------:R-:W-:Y:S02]  /*86a30*/  IMAD.MOV.U32 R151, RZ, RZ, R47 ;  /* 0x000000ffff977224 */ /* 0x000fe400078e002f */
[----:B------:R-:W-:Y:S01]  /*86a40*/  HMMA.1688.F32.TF32 R44, R8, R132, R124 ;  /* 0x00000084082c723c */ /* 0x000fe2000008107c */
[----:B------:R-:W-:Y:S04]  /*86a50*/  LDSM.16.M88.4 R124, [R0+UR11+0x13080] ;  /* 0x0130800b007c783b */ /* 0x000fe80008000200 */
[----:B------:R-:W-:Y:S04]  /*86a60*/  STL.64 [R1+0x6150], R150 ;  /* 0x0061509601007387 */ /* 0x000fe80000100a00 */
[----:B------:R1:W-:Y:S02]  /*86a70*/  STL.64 [R1+0x6148], R148 ;  /* 0x0061489401007387 */ /* 0x0003e40000100a00 */
[----:B-1----:R-:W-:Y:S01]  /*86a80*/  IMAD.MOV.U32 R148, RZ, RZ, R17 ;  /* 0x000000ffff947224 */ /* 0x002fe200078e0011 */
[----:B------:R-:W-:Y:S01]  /*86a90*/  MOV R149, R16 ;  /* 0x0000001000957202 */ /* 0x000fe20000000f00 */
[----:B------:R-:W-:Y:S01]  /*86aa0*/  IMAD.MOV.U32 R150, RZ, RZ, R13 ;  /* 0x000000ffff967224 */ /* 0x000fe200078e000d */
[----:B------:R-:W1:Y:S01]  /*86ab0*/  LDSM.16.M88.4 R16, [R0+UR11+0x12080] ;  /* 0x0120800b0010783b */ /* 0x000e620008000200 */
[----:B------:R-:W-:-:S03]  /*86ac0*/  IMAD.MOV.U32 R151, RZ, RZ, R12 ;  /* 0x000000ffff977224 */ /* 0x000fc600078e000c */
[----:B------:R-:W2:Y:S06]  /*86ad0*/  LDSM.16.M88.4 R12, [R0+UR11+0x12880] ;  /* 0x0128800b000c783b */ /* 0x000eac0008000200 */
[----:B------:R-:W-:Y:S02]  /*86ae0*/  IMAD.MOV.U32 R142, RZ, RZ, R44 ;  /* 0x000000ffff8e7224 */ /* 0x000fe400078e002c */
[----:B------:R-:W-:Y:S01]  /*86af0*/  IMAD.MOV.U32 R143, RZ, RZ, R45 ;  /* 0x000000ffff8f7224 */ /* 0x000fe200078e002d */
[----:B------:R-:W-:Y:S01]  /*86b00*/  MOV R146, R46 ;  /* 0x0000002e00927202 */ /* 0x000fe20000000f00 */
[----:B------:R-:W-:-:S02]  /*86b10*/  IMAD.MOV.U32 R147, RZ, RZ, R47 ;  /* 0x000000ffff937224 */ /* 0x000fc400078e002f */
[----:B------:R-:W-:Y:S01]  /*86b20*/  HMMA.1688.F32.TF32 R44, R8, R128, R60 ;  /* 0x00000080082c723c */ /* 0x000fe2000008103c */
[----:B------:R-:W-:Y:S04]  /*86b30*/  STL.64 [R1+0x6130], R138 ;  /* 0x0061308a01007387 */ /* 0x000fe80000100a00 */
[----:B------:R3:W-:Y:S04]  /*86b40*/  STL.64 [R1+0x6128], R136 ;  /* 0x0061288801007387 */ /* 0x0007e80000100a00 */
[----:B------:R-:W-:Y:S04]  /*86b50*/  STL.64 [R1+0x6140], R142 ;  /* 0x0061408e01007387 */ /* 0x000fe80000100a00 */
[----:B------:R-:W-:Y:S04]  /*86b60*/  STL.64 [R1+0x6138], R140 ;  /* 0x0061388c01007387 */ /* 0x000fe80000100a00 */
[----:B------:R-:W-:Y:S04]  /*86b70*/  STL.64 [R1+0x6120], R134 ;  /* 0x0061208601007387 */ /* 0x000fe80000100a00 */
[----:B------:R-:W4:Y:S04]  /*86b80*/  LDSM.16.M88.4 R60, [R0+UR11+0x1b080] ;  /* 0x01b0800b003c783b */ /* 0x000f280008000200 */
[----:B------:R-:W-:Y:S01]  /*86b90*/  STL.64 [R1+0x6118], R132 ;  /* 0x0061188401007387 */ /* 0x000fe20000100a00 */
[----:B------:R-:W-:-:S02]  /*86ba0*/  IMAD.MOV.U32 R234, RZ, RZ, R37 ;  /* 0x000000ffffea7224 */ /* 0x000fc400078e0025 */
[----:B------:R-:W-:Y:S02]  /*86bb0*/  IMAD.MOV.U32 R235, RZ, RZ, R36 ;  /* 0x000000ffffeb7224 */ /* 0x000fe400078e0024 */
[----:B------:R-:W-:Y:S02]  /*86bc0*/  IMAD.MOV.U32 R166, RZ, RZ, R224 ;  /* 0x000000ffffa67224 */ /* 0x000fe400078e00e0 */
[----:B------:R-:W-:Y:S01]  /*86bd0*/  IMAD.MOV.U32 R167, RZ, RZ, R225 ;  /* 0x000000ffffa77224 */ /* 0x000fe200078e00e1 */
[----:B------:R-:W-:Y:S01]  /*86be0*/  LDSM.16.M88.4 R36, [R0+UR11+0x1d880] ;  /* 0x01d8800b0024783b */ /* 0x000fe20008000200 */
[----:B------:R-:W-:Y:S01]  /*86bf0*/  MOV R224, R33 ;  /* 0x0000002100e07202 */ /* 0x000fe20000000f00 */
[----:B------:R-:W-:Y:S01]  /*86c00*/  IMAD.MOV.U32 R225, RZ, RZ, R32 ;  /* 0x000000ffffe17224 */ /* 0x000fe200078e0020 */
[----:B------:R-:W-:Y:S01]  /*86c10*/  MOV R178, R226 ;  /* 0x000000e200b27202 */ /* 0x000fe20000000f00 */
[----:B------:R-:W-:Y:S01]  /*86c20*/  IMAD.MOV.U32 R179, RZ, RZ, R227 ;  /* 0x000000ffffb37224 */ /* 0x000fe200078e00e3 */
[----:B------:R-:W-:Y:S04]  /*86c30*/  LDSM.16.M88.4 R32, [R0+UR11+0x1e080] ;  /* 0x01e0800b0020783b */ /* 0x000fe80008000200 */
[----:B------:R-:W-:Y:S04]  /*86c40*/  STL.64 [R1+0xda0], R44 ;  /* 0x000da02c01007387 */ /* 0x000fe80000100a00 */
[----:B------:R-:W-:Y:S04]  /*86c50*/  STL.64 [R1+0xda8], R46 ;  /* 0x000da82e01007387 */ /* 0x000fe80000100a00 */
[----:B------:R-:W4:Y:S04]  /*86c60*/  LDSM.16.M88.4 R44, [R0+UR11+0x1c880] ;  /* 0x01c8800b002c783b */ /* 0x000f280008000200 */
[----:B-1----:R-:W-:Y:S04]  /*86c70*/  STL [R1+0x5c14], R18 ;  /* 0x005c141201007387 */ /* 0x002fe80000100800 */
[----:B------:R-:W-:Y:S04]  /*86c80*/  STL [R1+0x5c10], R19 ;  /* 0x005c101301007387 */ /* 0x000fe80000100800 */
[----:B--2---:R-:W-:Y:S04]  /*86c90*/  STL [R1+0x5c18], R14 ;  /* 0x005c180e01007387 */ /* 0x004fe80000100800 */
[----:B------:R-:W-:Y:S04]  /*86ca0*/  STL [R1+0x5c0c], R15 ;  /* 0x005c0c0f01007387 */ /* 0x000fe80000100800 */
[----:B------:R-:W-:Y:S04]  /*86cb0*/  STL [R1+0x5c28], R126 ;  /* 0x005c287e01007387 */ /* 0x000fe80000100800 */
[----:B------:R-:W-:Y:S04]  /*86cc0*/  STL [R1+0x5c24], R127 ;  /* 0x005c247f01007387 */ /* 0x000fe80000100800 */
[----:B------:R-:W-:Y:S04]  /*86cd0*/  STL [R1+0x5c30], R122 ;  /* 0x005c307a01007387 */ /* 0x000fe80000100800 */
[----:B------:R-:W-:Y:S04]  /*86ce0*/  STL [R1+0x5c2c], R123 ;  /* 0x005c2c7b01007387 */ /* 0x000fe80000100800 */
[----:B------:R-:W-:Y:S01]  /*86cf0*/  STL [R1+0x5c38], R118 ;  /* 0x005c387601007387 */ /* 0x000fe20000100800 */
[----:B------:R-:W-:Y:S01]  /*86d00*/  IMAD.MOV.U32 R226, RZ, RZ, R29 ;  /* 0x000000ffffe27224 */ /* 0x000fe200078e001d */
[----:B------:R-:W-:-:S02]  /*86d10*/  MOV R227, R28 ;  /* 0x0000001c00e37202 */ /* 0x000fc40000000f00 */
[----:B------:R-:W-:Y:S04]  /*86d20*/  STL [R1+0x5c34], R119 ;  /* 0x005c347701007387 */ /* 0x000fe80000100800 */
[----:B------:R-:W-:Y:S04]  /*86d30*/  STL [R1+0x5c40], R114 ;  /* 0x005c407201007387 */ /* 0x000fe80000100800 */
[----:B------:R-:W1:Y:S01]  /*86d40*/  LDSM.16.M88.4 R28, [R0+UR11+0x1e880] ;  /* 0x01e8800b001c783b */ /* 0x000e620008000200 */
[----:B------:R-:W-:Y:S02]  /*86d50*/  IMAD.MOV.U32 R152, RZ, RZ, R25 ;  /* 0x000000ffff987224 */ /* 0x000fe400078e0019 */
[----:B------:R-:W-:Y:S01]  /*86d60*/  IMAD.MOV.U32 R153, RZ, RZ, R24 ;  /* 0x000000ffff997224 */ /* 0x000fe200078e0018 */
[----:B------:R-:W-:Y:S04]  /*86d70*/  STL [R1+0x5c3c], R115 ;  /* 0x005c3c7301007387 */ /* 0x000fe80000100800 */
[----:B------:R-:W-:Y:S04]  /*86d80*/  STL [R1+0x5c48], R110 ;  /* 0x005c486e01007387 */ /* 0x000fe80000100800 */
[----:B------:R-:W2:Y:S01]  /*86d90*/  LDSM.16.M88.4 R24, [R0+UR11+0x1f080] ;  /* 0x01f0800b0018783b */ /* 0x000ea20008000200 */
[----:B------:R-:W-:Y:S01]  /*86da0*/  MOV R154, R21 ;  /* 0x00000015009a7202 */ /* 0x000fe20000000f00 */
[----:B------:R-:W-:-:S02]  /*86db0*/  IMAD.MOV.U32 R155, RZ, RZ, R20 ;  /* 0x000000ffff9b7224 */ /* 0x000fc400078e0014 */
[----:B------:R-:W-:Y:S04]  /*86dc0*/  STL [R1+0x5c44], R111 ;  /* 0x005c446f01007387 */ /* 0x000fe80000100800 */
[----:B------:R-:W-:Y:S04]  /*86dd0*/  STL [R1+0x5c50], R106 ;  /* 0x005c506a01007387 */ /* 0x000fe80000100800 */
[----:B------:R-:W2:Y:S04]  /*86de0*/  LDSM.16.M88.4 R20, [R0+UR11+0x1f880] ;  /* 0x01f8800b0014783b */ /* 0x000ea80008000200 */
        /* <DEDUP_REMOVED lines=21> */
[----:B------:R-:W-:Y:S04]  /*86f40*/  STL [R1+0x5a7c], R67 ;  /* 0x005a7c4301007387 */ /* 0x000fe80000100800 */
[----:B----4-:R-:W-:Y:S04]  /*86f50*/  STL [R1+0x5a74], R62 ;  /* 0x005a743e01007387 */ /* 0x010fe80000100800 */
        /* <DEDUP_REMOVED lines=14> */
[----:B------:R-:W-:Y:S01]  /*87040*/  STL [R1+0x5b30], R31 ;  /* 0x005b301f01007387 */ /* 0x000fe20000100800 */
[----:B------:R-:W-:Y:S03]  /*87050*/  HMMA.1688.F32.TF32 R132, R8, R12, R152 ;  /* 0x0000000c0884723c */ /* 0x000fe60000081098 */
[----:B--2---:R-:W-:Y:S04]  /*87060*/  STL [R1+0x5b3c], R26 ;  /* 0x005b3c1a01007387 */ /* 0x004fe80000100800 */
[----:B------:R-:W-:Y:S04]  /*87070*/  STL [R1+0x5b38], R27 ;  /* 0x005b381b01007387 */ /* 0x000fe80000100800 */
[----:B------:R-:W-:Y:S04]  /*87080*/  STL [R1+0x5b44], R22 ;  /* 0x005b441601007387 */ /* 0x000fe80000100800 */
[----:B------:R-:W-:Y:S04]  /*87090*/  STL [R1+0x5b40], R23 ;  /* 0x005b401701007387 */ /* 0x000fe80000100800 */
[----:B------:R-:W-:Y:S04]  /*870a0*/  STL [R1+0x4aa8], R0 ;  /* 0x004aa80001007387 */ /* 0x000fe80000100800 */
[----:B------:R1:W-:Y:S04]  /*870b0*/  STL.64 [R1+0xd90], R136 ;  /* 0x000d908801007387 */ /* 0x0003e80000100a00 */
[----:B------:R2:W-:Y:S04]  /*870c0*/  STL.64 [R1+0xd98], R138 ;  /* 0x000d988a01007387 */ /* 0x0005e80000100a00 */
[----:B-1----:R-:W3:Y:S04]  /*870d0*/  LDL.LU R136, [R1+0x1660] ;  /* 0x0016600001887983 */ /* 0x002ee80000300800 */
[----:B------:R-:W3:Y:S04]  /*870e0*/  LDL.LU R137, [R1+0x1664] ;  /* 0x0016640001897983 */ /* 0x000ee80000300800 */
[----:B--2---:R-:W3:Y:S04]  /*870f0*/  LDL.LU R138, [R1+0x1668] ;  /* 0x00166800018a7983 */ /* 0x004ee80000300800 */
[----:B------:R-:W3:Y:S01]  /*87100*/  LDL.LU R139, [R1+0x166c] ;  /* 0x00166c00018b7983 */ /* 0x000ee20000300800 */
[----:B------:R-:W-:Y:S01]  /*87110*/  IMAD.MOV.U32 R106, RZ, RZ, R134 ;  /* 0x000000ffff6a7224 */ /* 0x000fe200078e0086 */
[----:B------:R-:W-:Y:S01]  /*87120*/  MOV R107, R135 ;  /* 0x00000087006b7202 */ /* 0x000fe20000000f00 */
[----:B------:R-:W-:Y:S01]  /*87130*/  IMAD.MOV.U32 R103, RZ, RZ, R133 ;  /* 0x000000ffff677224 */ /* 0x000fe200078e0085 */
[----:B------:R-:W-:-:S02]  /*87140*/  MOV R102, R132 ;  /* 0x0000008400667202 */ /* 0x000fc40000000f00 */
[----:B------:R-:W-:Y:S01]  /*87150*/  HMMA.1688.F32.TF32 R132, R8, R124, R224 ;  /* 0x0000007c0884723c */ /* 0x000fe200000810e0 */
        /* <DEDUP_REMOVED lines=25> */
[----:B------:R-:W4:Y:S04]  /*872f0*/  LDL.LU R232, [R1+0x1620] ;  /* 0x0016200001e87983 */ /* 0x000f280000300800 */
[----:B------:R-:W4:Y:S04]  /*87300*/  LDL.LU R233, [R1+0x1624] ;  /* 0x0016240001e97983 */ /* 0x000f280000300800 */
[----:B------:R-:W4:Y:S04]  /*87310*/  LDL.LU R234, [R1+0x1628] ;  /* 0x0016280001ea7983 */ /* 0x000f280000300800 */
[----:B------:R-:W4:Y:S09]  /*87320*/  LDL.LU R235, [R1+0x162c] ;  /* 0x00162c0001eb7983 */ /* 0x000f320000300800 */
        /* <DEDUP_REMOVED lines=8> */
[----:B---3--:R-:W-:-:S15]  /*873b0*/  HMMA.1688.F32.TF32 R132, R8, R116, R136 ;  /* 0x000000740884723c */ /* 0x008fde0000081088 */
[----:B------:R-:W-:-:S09]  /*873c0*/  NOP ;  /* 0x0000000000007918 */ /* 0x000fd20000000000 */
[----:B------:R-:W-:Y:S01]  /*873d0*/  MOV R126, R132 ;  /* 0x00000084007e7202 */ /* 0x000fe20000000f00 */
[----:B------:R-:W-:Y:S02]  /*873e0*/  IMAD.MOV.U32 R127, RZ, RZ, R133 ;  /* 0x000000ffff7f7224 */ /* 0x000fe400078e0085 */
[----:B------:R-:W-:Y:S01]  /*873f0*/  IMAD.MOV.U32 R130, RZ, RZ, R134 ;  /* 0x000000ffff827224 */ /* 0x000fe200078e0086 */
[----:B------:R-:W-:Y:S02]  /*87400*/  MOV R131, R135 ;  /* 0x0000008700837202 */ /* 0x000fe40000000f00 */
[----:B--2---:R-:W-:Y:S03]  /*87410*/  HMMA.1688.F32.TF32 R132, R8, R112, R148 ;  /* 0x000000700884723c */ /* 0x004fe60000081094 */
[----:B------:R-:W-:Y:S04]  /*87420*/  STL [R1+0x5ca8], R131 ;  /* 0x005ca88301007387 */ /* 0x000fe80000100800 */
[----:B------:R-:W-:Y:S04]  /*87430*/  STL [R1+0x5ca4], R130 ;  /* 0x005ca48201007387 */ /* 0x000fe80000100800 */
[----:B------:R-:W-:Y:S04]  /*87440*/  STL [R1+0x5ca0], R127 ;  /* 0x005ca07f01007387 */ /* 0x000fe80000100800 */
[----:B------:R-:W-:Y:S09]  /*87450*/  STL [R1+0x5c9c], R126 ;  /* 0x005c9c7e01007387 */ /* 0x000ff20000100800 */
[----:B------:R-:W-:Y:S01]  /*87460*/  IMAD.MOV.U32 R18, RZ, RZ, R133 ;  /* 0x000000ffff127224 */ /* 0x000fe200078e0085 */
[----:B------:R-:W-:Y:S01]  /*87470*/  MOV R19, R134 ;  /* 0x0000008600137202 */ /* 0x000fe20000000f00 */
[----:B------:R-:W-:-:S02]  /*87480*/  IMAD.MOV.U32 R14, RZ, RZ, R132 ;  /* 0x000000ffff0e7224 */ /* 0x000fc400078e0084 */
[----:B------:R-:W-:Y:S02]  /*87490*/  IMAD.MOV.U32 R15, RZ, RZ, R135 ;  /* 0x000000ffff0f7224 */ /* 0x000fe400078e0087 */
[----:B------:R-:W-:Y:S04]  /*874a0*/  STL.64 [R1+0x6100], R18 ;  /* 0x0061001201007387 */ /* 0x000fe80000100a00 */
[----:B------:R-:W-:Y:S04]  /*874b0*/  STL.64 [R1+0x60f8], R16 ;  /* 0x0060f81001007387 */ /* 0x000fe80000100a00 */
[----:B------:R-:W-:Y:S04]  /*874c0*/  STL.64 [R1+0x60f0], R14 ;  /* 0x0060f00e01007387 */ /* 0x000fe80000100a00 */
[----:B------:R4:W-:Y:S02]  /*874d0*/  STL.64 [R1+0x60e8], R12 ;  /* 0x0060e80c01007387 */ /* 0x0009e40000100a00 */
[----:B----4-:R-:W-:-:S15]  /*874e0*/  HMMA.1688.F32.TF32 R12, R8, R104, R224 ;  /* 0x00000068080c723c */ /* 0x010fde00000810e0 */
[----:B------:R-:W-:-:S09]  /*874f0*/  NOP ;  /* 0x0000000000007918 */ /* 0x000fd20000000000 */
[----:B------:R-:W-:Y:S01]  /*87500*/  MOV R107, R12 ;  /* 0x0000000c006b7202 */ /* 0x000fe20000000f00 */
[----:B------:R-:W-:Y:S02]  /*87510*/  IMAD.MOV.U32 R106, RZ, RZ, R13 ;  /* 0x000000ffff6a7224 */ /* 0x000fe400078e000d */
[----:B------:R-:W-:Y:S01]  /*87520*/  IMAD.MOV.U32 R103, RZ, RZ, R14 ;  /* 0x000000ffff677224 */ /* 0x000fe200078e000e */
[----:B------:R-:W-:Y:S02]  /*87530*/  MOV R102, R15 ;  /* 0x0000000f00667202 */ /* 0x000fe40000000f00 */
[C---:B------:R-:W-:Y:S01]  /*87540*/  HMMA.1688.F32.TF32 R12, R8.reuse, R100, R232 ;  /* 0x00000064080c723c */ /* 0x040fe200000810e8 */
[----:B------:R-:W-:Y:S04]  /*87550*/  STL.64 [R1+0x60a0], R106 ;  /* 0x0060a06a01007387 */ /* 0x000fe80000100a00 */
[----:B------:R-:W-:Y:S04]  /*87560*/  STL.64 [R1+0x6098], R104 ;  /* 0x0060986801007387 */ /* 0x000fe80000100a00 */
[----:B------:R-:W2:Y:S04]  /*87570*/  LDL.LU R232, [R1+0x1610] ;  /* 0x0016100001e87983 */ /* 0x000ea80000300800 */
[----:B------:R-:W2:Y:S04]  /*87580*/  LDL.LU R233, [R1+0x1614] ;  /* 0x0016140001e97983 */ /* 0x000ea80000300800 */
[----:B------:R-:W2:Y:S04]  /*87590*/  LDL.LU R234, [R1+0x1618] ;  /* 0x0016180001ea7983 */ /* 0x000ea80000300800 */
[----:B------:R-:W2:Y:S01]  /*875a0*/  LDL.LU R235, [R1+0x161c] ;  /* 0x00161c0001eb7983 */ /* 0x000ea20000300800 */
[----:B------:R-:W-:Y:S03]  /*875b0*/  HMMA.1688.F32.TF32 R132, R8, R108, R152 ;  /* 0x0000006c0884723c */ /* 0x000fe60000081098 */
        /* <DEDUP_REMOVED lines=15> */
[----:B------:R-:W4:Y:S01]  /*876b0*/  LDL.LU R143, [R1+0x15ec] ;  /* 0x0015ec00018f7983 */ /* 0x000f220000300800 */
        /* <DEDUP_REMOVED lines=11> */
[----:B------:R-:W4:Y:S01]  /*87770*/  LDL.LU R139, [R1+0x15dc] ;  /* 0x0015dc00018b7983 */ /* 0x000f220000300800 */
[----:B------:R-:W-:Y:S01]  /*87780*/  MOV R111, R14 ;  /* 0x0000000e006f7202 */ /* 0x000fe20000000f00 */
[----:B------:R-:W-:-:S02]  /*87790*/  IMAD.MOV.U32 R110, RZ, RZ, R15 ;  /* 0x000000ffff6e7224 */ /* 0x000fc400078e000f */
[----:B------:R-:W-:Y:S02]  /*877a0*/  IMAD.MOV.U32 R115, RZ, RZ, R12 ;  /* 0x000000ffff737224 */ /* 0x000fe400078e000c */
[----:B------:R-:W-:Y:S01]  /*877b0*/  IMAD.MOV.U32 R114, RZ, RZ, R13 ;  /* 0x000000ffff727224 */ /* 0x000fe200078e000d */
[----:B------:R-:W-:Y:S04]  /*877c0*/  STL.64 [R1+0x60d0], R110 ;  /* 0x0060d06e01007387 */ /* 0x000fe80000100a00 */
[----:B------:R-:W-:Y:S04]  /*877d0*/  STL.64 [R1+0x60c8], R108 ;  /* 0x0060c86c01007387 */ /* 0x000fe80000100a00 */
[----:B------:R-:W-:Y:S04]  /*877e0*/  STL.64 [R1+0x60c0], R114 ;  /* 0x0060c07201007387 */ /* 0x000fe80000100a00 */
[----:B------:R-:W-:Y:S04]  /*877f0*/  STL.64 [R1+0x60b8], R112 ;  /* 0x0060b87001007387 */ /* 0x000fe80000100a00 */
[----:B------:R-:W-:Y:S04]  /*87800*/  STL.64 [R1+0x60b0], R102 ;  /* 0x0060b06601007387 */ /* 0x000fe80000100a00 */
[----:B------:R-:W-:Y:S01]  /*87810*/  STL.64 [R1+0x60a8], R100 ;  /* 0x0060a86401007387 */ /* 0x000fe20000100a00 */
        /* <DEDUP_REMOVED lines=8> */
[----:B------:R-:W-:Y:S02]  /*878a0*/  IMAD.MOV.U32 R118, RZ, RZ, R15 ;  /* 0x000000ffff767224 */ /* 0x000fe400078e000f */
[C---:B---3--:R-:W-:Y:S06]  /*878b0*/  HMMA.1688.F32.TF32 R12, R8.reuse, R92, R224 ;  /* 0x0000005c080c723c */ /* 0x048fec00000810e0 */
[C---:B----4-:R-:W-:Y:S01]  /*878c0*/  HMMA.1688.F32.TF32 R16, R8.reuse, R88, R132 ;  /* 0x000000580810723c */ /* 0x050fe20000081084 */
[----:B------:R-:W-:Y:S04]  /*878d0*/  STL.64 [R1+0x6110], R122 ;  /* 0x0061107a01007387 */ /* 0x000fe80000100a00 */
[----:B------:R-:W-:Y:S04]  /*878e0*/  STL.64 [R1+0x6108], R120 ;  /* 0x0061087801007387 */ /* 0x000fe80000100a00 */
[----:B------:R-:W-:Y:S04]  /*878f0*/  STL.64 [R1+0x60e0], R98 ;  /* 0x0060e06201007387 */ /* 0x000fe80000100a00 */
[----:B------:R1:W-:Y:S04]  /*87900*/  STL.64 [R1+0x60d8], R96 ;  /* 0x0060d86001007387 */ /* 0x0003e80000100a00 */
[----:B------:R-:W3:Y:S04]  /*87910*/  LDL.LU R224, [R1+0x1590] ;  /* 0x0015900001e07983 */ /* 0x000ee80000300800 */
[----:B------:R-:W3:Y:S04]  /*87920*/  LDL.LU R225, [R1+0x1594] ;  /* 0x0015940001e17983 */ /* 0x000ee80000300800 */
[----:B------:R-:W3:Y:S04]  /*87930*/  LDL.LU R226, [R1+0x1598] ;  /* 0x0015980001e27983 */ /* 0x000ee80000300800 */
[----:B------:R-:W3:Y:S01]  /*87940*/  LDL.LU R227, [R1+0x159c] ;  /* 0x00159c0001e37983 */ /* 0x000ee20000300800 */
[----:B-1----:R-:W-:Y:S01]  /*87950*/  HMMA.1688.F32.TF32 R96, R8, R80, R136 ;  /* 0x000000500860723c */ /* 0x002fe20000081088 */
[----:B------:R-:W-:Y:S01]  /*87960*/  MOV R131, R12 ;  /* 0x0000000c00837202 */ /* 0x000fe20000000f00 */
[----:B------:R-:W-:-:S02]  /*87970*/  IMAD.MOV.U32 R130, RZ, RZ, R13 ;  /* 0x000000ffff827224 */ /* 0x000fc400078e000d */
[----:B------:R-:W-:Y:S01]  /*87980*/  IMAD.MOV.U32 R127, RZ, RZ, R14 ;  /* 0x000000ffff7f7224 */ /* 0x000fe200078e000e */
[----:B------:R-:W-:Y:S02]  /*87990*/  MOV R126, R15 ;  /* 0x0000000f007e7202 */ /* 0x000fe40000000f00 */
[C---:B------:R-:W-:Y:S01]  /*879a0*/  HMMA.1688.F32.TF32 R12, R8.reuse, R84, R140 ;  /* 0x00000054080c723c */ /* 0x040fe2000008108c */
[----:B------:R-:W-:Y:S04]  /*879b0*/  STL.64 [R1+0xce0], R16 ;  /* 0x000ce01001007387 */ /* 0x000fe80000100a00 */
[----:B------:R1:W-:Y:S02]  /*879c0*/  STL.64 [R1+0xce8], R18 ;  /* 0x000ce81201007387 */ /* 0x0003e40000100a00 */
[----:B-1----:R-:W-:-:S15]  /*879d0*/  HMMA.1688.F32.TF32 R16, R8, R76, R148 ;  /* 0x0000004c0810723c */ /* 0x002fde0000081094 */
[----:B------:R-:W-:-:S01]  /*879e0*/  NOP ;  /* 0x0000000000007918 */ /* 0x000fc20000000000 */
[----:B------:R-:W-:Y:S04]  /*879f0*/  STL.64 [R1+0xcd0], R12 ;  /* 0x000cd00c01007387 */ /* 0x000fe80000100a00 */
[----:B------:R1:W-:Y:S04]  /*87a00*/  STL.64 [R1+0xcd8], R14 ;  /* 0x000cd80e01007387 */ /* 0x0003e80000100a00 */
[----:B------:R-:W-:Y:S04]  /*87a10*/  STL.64 [R1+0xcc0], R96 ;  /* 0x000cc06001007387 */ /* 0x000fe80000100a00 */
[----:B------:R-:W-:Y:S01]  /*87a20*/  STL.64 [R1+0xcc8], R98 ;  /* 0x000cc86201007387 */ /* 0x000fe20000100a00 */
[----:B-1----:R-:W-:Y:S03]  /*87a30*/  HMMA.1688.F32.TF32 R12, R8, R72, R152 ;  /* 0x00000048080c723c */ /* 0x002fe60000081098 */
[----:B------:R-:W-:Y:S04]  /*87a40*/  STL.64 [R1+0xcb0], R16 ;  /* 0x000cb01001007387 */ /* 0x000fe80000100a00 */
[----:B------:R-:W-:Y:S04]  /*87a50*/  STL.64 [R1+0xcb8], R18 ;  /* 0x000cb81201007387 */ /* 0x000fe80000100a00 */
[----:B------:R-:W4:Y:S04]  /*87a60*/  LDL.LU R152, [R1+0x1580] ;  /* 0x0015800001987983 */ /* 0x000f280000300800 */
[----:B------:R-:W4:Y:S04]  /*87a70*/  LDL.LU R153, [R1+0x1584] ;  /* 0x0015840001997983 */ /* 0x000f280000300800 */
[----:B------:R-:W4:Y:S04]  /*87a80*/  LDL.LU R154, [R1+0x1588] ;  /* 0x00158800019a7983 */ /* 0x000f280000300800 */
[----:B------:R-:W4:Y:S01]  /*87a90*/  LDL.LU R155, [R1+0x158c] ;  /* 0x00158c00019b7983 */ /* 0x000f220000300800 */
[----:B------:R-:W-:-:S02]  /*87aa0*/  IMAD.MOV.U32 R27, RZ, RZ, R13 ;  /* 0x000000ffff1b7224 */ /* 0x000fc400078e000d */
[----:B------:R-:W-:Y:S01]  /*87ab0*/  IMAD.MOV.U32 R26, RZ, RZ, R12 ;  /* 0x000000ffff1a7224 */ /* 0x000fe200078e000c */
[----:B------:R-:W-:Y:S01]  /*87ac0*/  MOV R30, R14 ;  /* 0x0000000e001e7202 */ /* 0x000fe20000000f00 */
[----:B------:R-:W-:Y:S01]  /*87ad0*/  IMAD.MOV.U32 R31, RZ, RZ, R15 ;  /* 0x000000ffff1f7224 */ /* 0x000fe200078e000f */
[----:B------:R-:W-:Y:S04]  /*87ae0*/  STL [R1+0x5b54], R27 ;  /* 0x005b541b01007387 */ /* 0x000fe80000100800 */
[----:B------:R-:W-:Y:S04]  /*87af0*/  STL [R1+0x5b50], R26 ;  /* 0x005b501a01007387 */ /* 0x000fe80000100800 */
[----:B------:R-:W-:Y:S04]  /*87b00*/  STL [R1+0x5b4c], R30 ;  /* 0x005b4c1e01007387 */ /* 0x000fe80000100800 */
[----:B------:R1:W-:Y:S01]  /*87b10*/  STL [R1+0x5b48], R31 ;  /* 0x005b481f01007387 */ /* 0x0003e20000100800 */
        /* <DEDUP_REMOVED lines=9> */
[----:B---3--:R-:W-:Y:S03]  /*87bb0*/  HMMA.1688.F32.TF32 R12, R8, R64, R224 ;  /* 0x00000040080c723c */ /* 0x008fe600000810e0 */
[----:B------:R-:W-:Y:S04]  /*87bc0*/  STL [R1+0x5b64], R47 ;  /* 0x005b642f01007387 */ /* 0x000fe80000100800 */
[----:B------:R-:W-:Y:S04]  /*87bd0*/  STL [R1+0x5b60], R46 ;  /* 0x005b602e01007387 */ /* 0x000fe80000100800 */
[----:B------:R3:W-:Y:S04]  /*87be0*/  STL [R1+0x5b5c], R43 ;  /* 0x005b5c2b01007387 */ /* 0x0007e80000100800 */
[----:B------:R3:W-:Y:S04]  /*87bf0*/  STL [R1+0x5b58], R42 ;  /* 0x005b582a01007387 */ /* 0x0007e80000100800 */
[----:B------:R-:W3:Y:S04]  /*87c00*/  LDL.LU R224, [R1+0x1560] ;  /* 0x0015600001e07983 */ /* 0x000ee80000300800 */
[----:B------:R-:W3:Y:S04]  /*87c10*/  LDL.LU R225, [R1+0x1564] ;  /* 0x0015640001e17983 */ /* 0x000ee80000300800 */
[----:B------:R-:W3:Y:S04]  /*87c20*/  LDL.LU R226, [R1+0x1568] ;  /* 0x0015680001e27983 */ /* 0x000ee80000300800 */
[----:B------:R-:W3:Y:S01]  /*87c30*/  LDL.LU R227, [R1+0x156c] ;  /* 0x00156c0001e37983 */ /* 0x000ee20000300800 */
[----:B------:R-:W-:Y:S01]  /*87c40*/  MOV R39, R15 ;  /* 0x0000000f00277202 */ /* 0x000fe20000000f00 */
[----:B------:R-:W-:-:S02]  /*87c50*/  IMAD.MOV.U32 R38, RZ, RZ, R14 ;  /* 0x000000ffff267224 */ /* 0x000fc400078e000e */
[----:B------:R-:W-:Y:S01]  /*87c60*/  IMAD.MOV.U32 R35, RZ, RZ, R13 ;  /* 0x000000ffff237224 */ /* 0x000fe200078e000d */
[----:B------:R-:W-:Y:S01]  /*87c70*/  MOV R34, R12 ;  /* 0x0000000c00227202 */ /* 0x000fe20000000f00 */
[----:B------:R-:W-:Y:S04]  /*87c80*/  STL [R1+0x5b74], R39 ;  /* 0x005b742701007387 */ /* 0x000fe80000100800 */
[----:B------:R-:W-:Y:S04]  /*87c90*/  STL [R1+0x5b70], R38 ;  /* 0x005b702601007387 */ /* 0x000fe80000100800 */
[----:B------:R-:W-:Y:S04]  /*87ca0*/  STL [R1+0x5b6c], R35 ;  /* 0x005b6c2301007387 */ /* 0x000fe80000100800 */
[----:B------:R-:W-:Y:S01]  /*87cb0*/  STL [R1+0x5b68], R34 ;  /* 0x005b682201007387 */ /* 0x000fe20000100800 */
[----:B----4-:R-:W-:Y:S03]  /*87cc0*/  HMMA.1688.F32.TF32 R12, R8, R60, R152 ;  /* 0x0000003c080c723c */ /* 0x010fe60000081098 */
[----:B------:R-:W4:Y:S04]  /*87cd0*/  LDL.LU R152, [R1+0x1550] ;  /* 0x0015500001987983 */ /* 0x000f280000300800 */
[----:B------:R-:W4:Y:S04]  /*87ce0*/  LDL.LU R153, [R1+0x1554] ;  /* 0x0015540001997983 */ /* 0x000f280000300800 */
[----:B------:R-:W4:Y:S04]  /*87cf0*/  LDL.LU R154, [R1+0x1558] ;  /* 0x00155800019a7983 */ /* 0x000f280000300800 */
[----:B------:R-:W4:Y:S09]  /*87d00*/  LDL.LU R155, [R1+0x155c] ;  /* 0x00155c00019b7983 */ /* 0x000f320000300800 */
[----:B------:R-:W-:Y:S01]  /*87d10*/  IMAD.MOV.U32 R23, RZ, RZ, R15 ;  /* 0x000000ffff177224 */ /* 0x000fe200078e000f */
[----:B------:R-:W-:Y:S01]  /*87d20*/  MOV R22, R14 ;  /* 0x0000000e00167202 */ /* 0x000fe20000000f00 */
[----:B-1----:R-:W-:-:S02]  /*87d30*/  IMAD.MOV.U32 R31, RZ, RZ, R13 ;  /* 0x000000ffff1f7224 */ /* 0x002fc400078e000d */
[----:B------:R-:W-:Y:S01]  /*87d40*/  IMAD.MOV.U32 R30, RZ, RZ, R12 ;  /* 0x000000ffff1e7224 */ /* 0x000fe200078e000c */
[----:B------:R-:W-:Y:S04]  /*87d50*/  STL [R1+0x5b84], R23 ;  /* 0x005b841701007387 */ /* 0x000fe80000100800 */
[----:B------:R-:W-:Y:S04]  /*87d60*/  STL [R1+0x5b80], R22 ;  /* 0x005b801601007387 */ /* 0x000fe80000100800 */
[----:B------:R-:W-:Y:S04]  /*87d70*/  STL [R1+0x5b7c], R31 ;  /* 0x005b7c1f01007387 */ /* 0x000fe80000100800 */
[----:B------:R-:W-:Y:S01]  /*87d80*/  STL [R1+0x5b78], R30 ;  /* 0x005b781e01007387 */ /* 0x000fe20000100800 */
        /* <DEDUP_REMOVED lines=9> */
[----:B------:R-:W-:Y:S04]  /*87e20*/  STL [R1+0x5b94], R86 ;  /* 0x005b945601007387 */ /* 0x000fe80000100800 */
[----:B------:R-:W-:Y:S01]  /*87e30*/  STL [R1+0x5b90], R91 ;  /* 0x005b905b01007387 */ /* 0x000fe20000100800 */
[----:B---3--:R-:W-:Y:S03]  /*87e40*/  HMMA.1688.F32.TF32 R12, R8, R48, R224 ;  /* 0x00000030080c723c */ /* 0x008fe600000810e0 */
        /* <DEDUP_REMOVED lines=9> */
[----:B------:R-:W-:-:S05]  /*87ee0*/  MOV R26, R15 ;  /* 0x0000000f001a7202 */ /* 0x000fca0000000f00 */
[----:B------:R-:W-:Y:S04]  /*87ef0*/  STL [R1+0x5ba4], R26 ;  /* 0x005ba41a01007387 */ /* 0x000fe80000100800 */
[----:B------:R-:W-:Y:S04]  /*87f00*/  STL [R1+0x5ba0], R27 ;  /* 0x005ba01b01007387 */ /* 0x000fe80000100800 */
[----:B------:R-:W-:Y:S04]  /*87f10*/  STL [R1+0x5b9c], R42 ;  /* 0x005b9c2a01007387 */ /* 0x000fe80000100800 */
[----:B------:R1:W-:Y:S04]  /*87f20*/  STL [R1+0x5b98], R43 ;  /* 0x005b982b01007387 */ /* 0x0003e80000100800 */
[----:B------:R-:W3:Y:S04]  /*87f30*/  LDL.LU R148, [R1+0x1520] ;  /* 0x0015200001947983 */ /* 0x000ee80000300800 */
[----:B------:R-:W3:Y:S04]  /*87f40*/  LDL.LU R149, [R1+0x1524] ;  /* 0x0015240001957983 */ /* 0x000ee80000300800 */
[----:B------:R-:W3:Y:S04]  /*87f50*/  LDL.LU R150, [R1+0x1528] ;  /* 0x0015280001967983 */ /* 0x000ee80000300800 */
[----:B------:R-:W3:Y:S01]  /*87f60*/  LDL.LU R151, [R1+0x152c] ;  /* 0x00152c0001977983 */ /* 0x000ee20000300800 */
[----:B----4-:R-:W-:-:S15]  /*87f70*/  HMMA.1688.F32.TF32 R12, R8, R44, R152 ;  /* 0x0000002c080c723c */ /* 0x010fde0000081098 */
[----:B------:R-:W-:-:S09]  /*87f80*/  NOP ;  /* 0x0000000000007918 */ /* 0x000fd20000000000 */
[----:B------:R-:W-:Y:S01]  /*87f90*/  IMAD.MOV.U32 R63, RZ, RZ, R15 ;  /* 0x000000ffff3f7224 */ /* 0x000fe200078e000f */
[----:B------:R-:W-:Y:S01]  /*87fa0*/  MOV R62, R14 ;  /* 0x0000000e003e7202 */ /* 0x000fe20000000f00 */
[----:B------:R-:W-:Y:S02]  /*87fb0*/  IMAD.MOV.U32 R55, RZ, RZ, R13 ;  /* 0x000000ffff377224 */ /* 0x000fe400078e000d */
[----:B------:R-:W-:Y:S01]  /*87fc0*/  IMAD.MOV.U32 R67, RZ, RZ, R12 ;  /* 0x000000ffff437224 */ /* 0x000fe200078e000c */
[----:B------:R-:W-:Y:S04]  /*87fd0*/  STL [R1+0x5bb4], R63 ;  /* 0x005bb43f01007387 */ /* 0x000fe80000100800 */
[----:B------:R-:W-:Y:S04]  /*87fe0*/  STL [R1+0x5bb0], R62 ;  /* 0x005bb03e01007387 */ /* 0x000fe80000100800 */
[----:B------:R-:W-:Y:S04]  /*87ff0*/  STL [R1+0x5bac], R55 ;  /* 0x005bac3701007387 */ /* 0x000fe80000100800 */
[----:B------:R4:W-:Y:S04]  /*88000*/  STL [R1+0x5ba8], R67 ;  /* 0x005ba84301007387 */ /* 0x0009e80000100800 */
        /* <DEDUP_REMOVED lines=13> */
[----:B---3--:R-:W-:-:S15]  /*880e0*/  HMMA.1688.F32.TF32 R12, R8, R36, R224 ;  /* 0x00000024080c723c */ /* 0x008fde00000810e0 */
[----:B------:R-:W-:-:S09]  /*880f0*/  NOP ;  /* 0x0000000000007918 */ /* 0x000fd20000000000 */
[----:B------:R-:W-:Y:S01]  /*88100*/  MOV R50, R12 ;  /* 0x0000000c00327202 */ /* 0x000fe20000000f00 */
[----:B------:R-:W-:Y:S02]  /*88110*/  IMAD.MOV.U32 R51, RZ, RZ, R13 ;  /* 0x000000ffff337224 */ /* 0x000fe400078e000d */
[----:B------:R-:W-:Y:S01]  /*88120*/  IMAD.MOV.U32 R74, RZ, RZ, R14 ;  /* 0x000000ffff4a7224 */ /* 0x000fe200078e000e */
[----:B------:R-:W-:Y:S02]  /*88130*/  MOV R75, R15 ;  /* 0x0000000f004b7202 */ /* 0x000fe40000000f00 */
[----:B------:R-:W-:Y:S01]  /*88140*/  HMMA.1688.F32.TF32 R12, R8, R32, R148 ;  /* 0x00000020080c723c */ /* 0x000fe20000081094 */
        /* <DEDUP_REMOVED lines=8> */
[----:B-1----:R-:W-:-:S02]  /*881d0*/  IMAD.MOV.U32 R90, RZ, RZ, R12 ;  /* 0x000000ffff5a7224 */ /* 0x002fc400078e000c */
[----:B------:R-:W-:Y:S01]  /*881e0*/  IMAD.MOV.U32 R78, RZ, RZ, R13 ;  /* 0x000000ffff4e7224 */ /* 0x000fe200078e000d */
[----:B------:R-:W-:Y:S01]  /*881f0*/  MOV R23, R14 ;  /* 0x0000000e00177202 */ /* 0x000fe20000000f00 */
[----:B------:R-:W-:Y:S01]  /*88200*/  IMAD.MOV.U32 R22, RZ, RZ, R15 ;  /* 0x000000ffff167224 */ /* 0x000fe200078e000f */
[----:B------:R-:W-:Y:S04]  /*88210*/  STL [R1+0x5bd4], R75 ;  /* 0x005bd44b01007387 */ /* 0x000fe80000100800 */
[----:B------:R1:W-:Y:S04]  /*88220*/  STL [R1+0x5bd0], R74 ;  /* 0x005bd04a01007387 */ /* 0x0003e80000100800 */
[----:B------:R1:W-:Y:S04]  /*88230*/  STL [R1+0x5bcc], R51 ;  /* 0x005bcc3301007387 */ /* 0x0003e80000100800 */
[----:B------:R1:W-:Y:S01]  /*88240*/  STL [R1+0x5bc8], R50 ;  /* 0x005bc83201007387 */ /* 0x0003e20000100800 */
[----:B----4-:R-:W-:Y:S03]  /*88250*/  HMMA.1688.F32.TF32 R12, R8, R28, R152 ;  /* 0x0000001c080c723c */ /* 0x010fe60000081098 */
[----:B------:R-:W-:Y:S04]  /*88260*/  STL [R1+0x5be4], R22 ;  /* 0x005be41601007387 */ /* 0x000fe80000100800 */
[----:B------:R-:W-:Y:S04]  /*88270*/  STL [R1+0x5be0], R23 ;  /* 0x005be01701007387 */ /* 0x000fe80000100800 */
[----:B------:R-:W-:Y:S04]  /*88280*/  STL [R1+0x5bdc], R78 ;  /* 0x005bdc4e01007387 */ /* 0x000fe80000100800 */
[----:B------:R-:W-:Y:S09]  /*88290*/  STL [R1+0x5bd8], R90 ;  /* 0x005bd85a01007387 */ /* 0x000ff20000100800 */
        /* <DEDUP_REMOVED lines=9> */
[----:B------:R-:W2:Y:S04]  /*88330*/  LDL R232, [R1+0x30] ;  /* 0x0000300001e87983 */ /* 0x000ea80000100800 */
[----:B------:R-:W2:Y:S04]  /*88340*/  LDL R233, [R1+0x34] ;  /* 0x0000340001e97983 */ /* 0x000ea80000100800 */
[----:B------:R-:W2:Y:S04]  /*88350*/  LDL.LU R104, [R1+0x1230] ;  /* 0x0012300001687983 */ /* 0x000ea80000300800 */
[----:B------:R-:W2:Y:S04]  /*88360*/  LDL.LU R105, [R1+0x1234] ;  /* 0x0012340001697983 */ /* 0x000ea80000300800 */
[----:B------:R-:W2:Y:S04]  /*88370*/  LDL.LU R106, [R1+0x1238] ;  /* 0x00123800016a7983 */ /* 0x000ea80000300800 */
[----:B------:R-:W2:Y:S01]  /*88380*/  LDL.LU R107, [R1+0x123c] ;  /* 0x00123c00016b7983 */ /* 0x000ea20000300800 */
[----:B------:R-:W-:Y:S01]  /*88390*/  MOV R27, R15 ;  /* 0x0000000f001b7202 */ /* 0x000fe20000000f00 */
[----:B------:R-:W-:-:S02]  /*883a0*/  IMAD.MOV.U32 R26, RZ, RZ, R14 ;  /* 0x000000ffff1a7224 */ /* 0x000fc400078e000e */
[----:B------:R-:W-:Y:S01]  /*883b0*/  IMAD.MOV.U32 R67, RZ, RZ, R13 ;  /* 0x000000ffff437224 */ /* 0x000fe200078e000d */
[----:B------:R-:W-:Y:S01]  /*883c0*/  MOV R55, R12 ;  /* 0x0000000c00377202 */ /* 0x000fe20000000f00 */
[----:B------:R-:W-:Y:S04]  /*883d0*/  STL [R1+0x5c04], R27 ;  /* 0x005c041b01007387 */ /* 0x000fe80000100800 */
[----:B------:R-:W-:Y:S04]  /*883e0*/  STL [R1+0x5c00], R26 ;  /* 0x005c001a01007387 */ /* 0x000fe80000100800 */
[----:B------:R-:W-:Y:S04]  /*883f0*/  STL [R1+0x5bfc], R67 ;  /* 0x005bfc4301007387 */ /* 0x000fe80000100800 */
[----:B------:R-:W-:Y:S04]  /*88400*/  STL [R1+0x5bf8], R55 ;  /* 0x005bf83701007387 */ /* 0x000fe80000100800 */
[----:B------:R-:W4:Y:S04]  /*88410*/  LDL R140, [R1+0x10] ;  /* 0x00001000018c7983 */ /* 0x000f280000100800 */
[----:B------:R-:W4:Y:S04]  /*88420*/  LDL R141, [R1+0x14] ;  /* 0x00001400018d7983 */ /* 0x000f280000100800 */
[----:B------:R-:W4:Y:S04]  /*88430*/  LDL R16, [R1+0x20] ;  /* 0x0000200001107983 */ /* 0x000f280000100800 */
[----:B------:R-:W4:Y:S04]  /*88440*/  LDL R17, [R1+0x24] ;  /* 0x0000240001117983 */ /* 0x000f280000100800 */
        /* <DEDUP_REMOVED lines=20> */
[----:B---3--:R-:W-:Y:S03]  /*88590*/  HMMA.1688.F32.TF32 R8, R8, R20, R224 ;  /* 0x000000140808723c */ /* 0x008fe600000810e0 */
[----:B------:R-:W3:Y:S04]  /*885a0*/  LDL.LU R224, [R1+0x11e0] ;  /* 0x0011e00001e07983 */ /* 0x000ee80000300800 */
[----:B------:R-:W3:Y:S04]  /*885b0*/  LDL.LU R225, [R1+0x11e4] ;  /* 0x0011e40001e17983 */ /* 0x000ee80000300800 */
[----:B------:R-:W3:Y:S04]  /*885c0*/  LDL.LU R226, [R1+0x11e8] ;  /* 0x0011e80001e27983 */ /* 0x000ee80000300800 */
[----:B------:R-:W3:Y:S09]  /*885d0*/  LDL.LU R227, [R1+0x11ec] ;  /* 0x0011ec0001e37983 */ /* 0x000ef20000300800 */
[----:B------:R-:W-:Y:S01]  /*885e0*/  MOV R39, R10 ;  /* 0x0000000a00277202 */ /* 0x000fe20000000f00 */
[----:B------:R-:W-:-:S02]  /*885f0*/  IMAD.MOV.U32 R38, RZ, RZ, R11 ;  /* 0x000000ffff267224 */ /* 0x000fc400078e000b */
[----:B------:R-:W-:Y:S02]  /*88600*/  IMAD.MOV.U32 R31, RZ, RZ, R8 ;  /* 0x000000ffff1f7224 */ /* 0x000fe400078e0008 */
[----:B------:R-:W-:Y:S01]  /*88610*/  IMAD.MOV.U32 R30, RZ, RZ, R9 ;  /* 0x000000ffff1e7224 */ /* 0x000fe200078e0009 */
[----:B------:R-:W-:Y:S04]  /*88620*/  STL.64 [R1+0x6090], R38 ;  /* 0x0060902601007387 */ /* 0x000fe80000100a00 */
[----:B------:R-:W-:Y:S04]  /*88630*/  STL.64 [R1+0x6088], R36 ;  /* 0x0060882401007387 */ /* 0x000fe80000100a00 */
[----:B------:R1:W-:Y:S01]  /*88640*/  STL [R1+0x5c08], R31 ;  /* 0x005c081f01007387 */ /* 0x0003e20000100800 */
[----:B--2---:R-:W-:Y:S03]  /*88650*/  HMMA.1688.F32.TF32 R8, R240, R232, R104 ;  /* 0x000000e8f008723c */ /* 0x004fe60000081068 */
[----:B------:R-:W2:Y:S04]  /*88660*/  LDL.LU R232, [R1+0x11d0] ;  /* 0x0011d00001e87983 */ /* 0x000ea80000300800 */
[----:B------:R-:W2:Y:S04]  /*88670*/  LDL.LU R233, [R1+0x11d4] ;  /* 0x0011d40001e97983 */ /* 0x000ea80000300800 */
[----:B------:R-:W2:Y:S04]  /*88680*/  LDL.LU R234, [R1+0x11d8] ;  /* 0x0011d80001ea7983 */ /* 0x000ea80000300800 */
[----:B------:R-:W2:Y:S09]  /*88690*/  LDL.LU R235, [R1+0x11dc] ;  /* 0x0011dc0001eb7983 */ /* 0x000eb20000300800 */
[----:B------:R-:W-:-:S02]  /*886a0*/  IMAD.MOV.U32 R66, RZ, RZ, R8 ;  /* 0x000000ffff427224 */ /* 0x000fc400078e0008 */
[----:B------:R-:W-:Y:S01]  /*886b0*/  IMAD.MOV.U32 R54, RZ, RZ, R9 ;  /* 0x000000ffff367224 */ /* 0x000fe200078e0009 */
[----:B------:R-:W-:Y:S01]  /*886c0*/  MOV R63, R10 ;  /* 0x0000000a003f7202 */ /* 0x000fe20000000f00 */
[----:B------:R-:W-:Y:S02]  /*886d0*/  IMAD.MOV.U32 R62, RZ, RZ, R11 ;  /* 0x000000ffff3e7224 */ /* 0x000fe400078e000b */
[----:B----4-:R-:W-:-:S15]  /*886e0*/  HMMA.1688.F32.TF32 R8, R240, R16, R12 ;  /* 0x00000010f008723c */ /* 0x010fde000008100c */
[----:B------:R-:W-:-:S09]  /*886f0*/  NOP ;  /* 0x0000000000007918 */ /* 0x000fd20000000000 */
[----:B-1----:R-:W-:Y:S01]  /*88700*/  IMAD.MOV.U32 R74, RZ, RZ, R8 ;  /* 0x000000ffff4a7224 */ /* 0x002fe200078e0008 */
[----:B------:R-:W-:Y:S01]  /*88710*/  MOV R51, R9 ;  /* 0x0000000900337202 */ /* 0x000fe20000000f00 */
[----:B------:R-:W-:Y:S02]  /*88720*/  IMAD.MOV.U32 R50, RZ, RZ, R10 ;  /* 0x000000ffff327224 */ /* 0x000fe400078e000a */
[----:B------:R-:W-:Y:S02]  /*88730*/  IMAD.MOV.U32 R71, RZ, RZ, R11 ;  /* 0x000000ffff477224 */ /* 0x000fe400078e000b */
[----:B------:R-:W-:-:S15]  /*88740*/  HMMA.1688.F32.TF32 R8, R240, R140, R132 ;  /* 0x0000008cf008723c */ /* 0x000fde0000081084 */
[----:B------:R-:W-:-:S09]  /*88750*/  NOP ;  /* 0x0000000000007918 */ /* 0x000fd20000000000 */
[----:B------:R-:W-:Y:S01]  /*88760*/  MOV R42, R8 ;  /* 0x00000008002a7202 */ /* 0x000fe20000000f00 */
[----:B------:R-:W-:Y:S02]  /*88770*/  IMAD.MOV.U32 R22, RZ, RZ, R9 ;  /* 0x000000ffff167224 */ /* 0x000fe400078e0009 */
[----:B------:R-:W-:Y:S01]  /*88780*/  IMAD.MOV.U32 R23, RZ, RZ, R10 ;  /* 0x000000ffff177224 */ /* 0x000fe200078e000a */
[----:B------:R-:W-:Y:S02]  /*88790*/  MOV R78, R11 ;  /* 0x0000000b004e7202 */ /* 0x000fe40000000f00 */
[----:B------:R-:W-:-:S15]  /*887a0*/  HMMA.1688.F32.TF32 R8, R240, R148, R136 ;  /* 0x00000094f008723c */ /* 0x000fde0000081088 */
[----:B------:R-:W-:-:S09]  /*887b0*/  NOP ;  /* 0x0000000000007918 */ /* 0x000fd20000000000 */
[----:B------:R-:W-:Y:S02]  /*887c0*/  IMAD.MOV.U32 R35, RZ, RZ, R8 ;  /* 0x000000ffff237224 */ /* 0x000fe400078e0008 */
[----:B------:R-:W-:Y:S01]  /*887d0*/  IMAD.MOV.U32 R34, RZ, RZ, R9 ;  /* 0x000000ffff227224 */ /* 0x000fe200078e0009 */
[----:B------:R-:W-:Y:S01]  /*887e0*/  MOV R47, R10 ;  /* 0x0000000a002f7202 */ /* 0x000fe20000000f00 */
[----:B------:R-:W-:Y:S02]  /*887f0*/  IMAD.MOV.U32 R46, RZ, RZ, R11 ;  /* 0x000000ffff2e7224 */ /* 0x000fe400078e000b */
[----:B------:R-:W-:-:S15]  /*88800*/  HMMA.1688.F32.TF32 R8, R240, R248, R152 ;  /* 0x000000f8f008723c */ /* 0x000fde0000081098 */
[----:B------:R-:W-:-:S09]  /*88810*/  NOP ;  /* 0x0000000000007918 */ /* 0x000fd20000000000 */
[----:B------:R-:W-:Y:S01]  /*88820*/  IMAD.MOV.U32 R31, RZ, RZ, R8 ;  /* 0x000000ffff1f7224 */ /* 0x000fe200078e0008 */
[----:B------:R-:W-:Y:S01]  /*88830*/  MOV R27, R9 ;  /* 0x00000009001b7202 */ /* 0x000fe20000000f00 */
[----:B------:R-:W-:Y:S02]  /*88840*/  IMAD.MOV.U32 R26, RZ, RZ, R10 ;  /* 0x000000ffff1a7224 */ /* 0x000fe400078e000a */
[----:B------:R-:W-:Y:S02]  /*88850*/  IMAD.MOV.U32 R67, RZ, RZ, R11 ;  /* 0x000000ffff437224 */ /* 0x000fe400078e000b */
[----:B---3--:R-:W-:Y:S01]  /*88860*/  HMMA.1688.F32.TF32 R8, R240, R244, R224 ;  /* 0x000000f4f008723c */ /* 0x008fe200000810e0 */
[----:B------:R-:W-:Y:S04]  /*88870*/  STL.64 [R1+0x6020], R250 ;  /* 0x006020fa01007387 */ /* 0x000fe80000100a00 */
[----:B------:R-:W-:Y:S04]  /*88880*/  STL.64 [R1+0x6018], R248 ;  /* 0x006018f801007387 */ /* 0x000fe80000100a00 */
[----:B------:R-:W3:Y:S04]  /*88890*/  LDL R70, [R1+0x44] ;  /* 0x0000440001467983 */ /* 0x000ee80000100800 */
[----:B------:R-:W4:Y:S11]  /*888a0*/  LDL R0, [R1+0x2974] ;  /* 0x0029740001007983 */ /* 0x000f360000100800 */
[----:B------:R-:W-:Y:S01]  /*888b0*/  MOV R87, R8 ;  /* 0x0000000800577202 */ /* 0x000fe20000000f00 */
[----:B------:R-:W-:-:S02]  /*888c0*/  IMAD.MOV.U32 R79, RZ, RZ, R9 ;  /* 0x000000ffff4f7224 */ /* 0x000fc400078e0009 */
[----:B------:R-:W-:Y:S01]  /*888d0*/  IMAD.MOV.U32 R82, RZ, RZ, R10 ;  /* 0x000000ffff527224 */ /* 0x000fe200078e000a */
[----:B------:R-:W-:Y:S01]  /*888e0*/  MOV R83, R11 ;  /* 0x0000000b00537202 */ /* 0x000fe20000000f00 */
[----:B------:R-:W-:Y:S04]  /*888f0*/  STL.64 [R1+0x6030], R246 ;  /* 0x006030f601007387 */ /* 0x000fe80000100a00 */
[----:B------:R-:W-:Y:S04]  /*88900*/  STL.64 [R1+0x6028], R244 ;  /* 0x006028f401007387 */ /* 0x000fe80000100a00 */
[----:B------:R-:W3:Y:S01]  /*88910*/  LDL.LU R152, [R1+0x1080] ;  /* 0x0010800001987983 */ /* 0x000ee20000300800 */
[----:B--2---:R-:W-:-:S15]  /*88920*/  HMMA.1688.F32.TF32 R8, R240, R56, R232 ;  /* 0x00000038f008723c */ /* 0x004fde00000810e8 */
[----:B------:R-:W-:-:S08]  /*88930*/  NOP ;  /* 0x0000000000007918 */ /* 0x000fd00000000000 */
[----:B------:R1:W-:Y:S04]  /*88940*/  STL.64 [R1+0x710], R8 ;  /* 0x0007100801007387 */ /* 0x0003e80000100a00 */
[----:B------:R2:W-:Y:S04]  /*88950*/  STL.64 [R1+0x718], R10 ;  /* 0x0007180a01007387 */ /* 0x0005e80000100a00 */
        /* <DEDUP_REMOVED lines=81> */
[C---:B----4-:R-:W-:Y:S06]  /*88e70*/  HMMA.1688.F32.TF32 R224, R240.reuse, R4, R224 ;  /* 0x00000004f0e0723c */ /* 0x050fec00000810e0 */
[----:B--2---:R-:W-:-:S15]  /*88e80*/  HMMA.1688.F32.TF32 R232, R240, R236, R232 ;  /* 0x000000ecf0e8723c */ /* 0x004fde00000810e8 */
[----:B------:R-:W-:-:S02]  /*88e90*/  NOP ;  /* 0x0000000000007918 */ /* 0x000fc40000000000 */
[----:B------:R-:W-:Y:S04]  /*88ea0*/  STL.64 [R1+0x700], R224 ;  /* 0x000700e001007387 */ /* 0x000fe80000100a00 */
[----:B------:R1:W-:Y:S04]  /*88eb0*/  STL.64 [R1+0x708], R226 ;  /* 0x000708e201007387 */ /* 0x0003e80000100a00 */
[----:B-1----:R-:W2:Y:S04]  /*88ec0*/  LDL.LU.64 R226, [R1+0x6180] ;  /* 0x0061800001e27983 */ /* 0x002ea80000300a00 */
[----:B------:R-:W4:Y:S04]  /*88ed0*/  LDL.LU.64 R224, [R1+0x6178] ;  /* 0x0061780001e07983 */ /* 0x000f280000300a00 */
[----:B------:R-:W-:Y:S04]  /*88ee0*/  STL.64 [R1+0x6050], R6 ;  /* 0x0060500601007387 */ /* 0x000fe80000100a00 */
[----:B------:R1:W-:Y:S04]  /*88ef0*/  STL.64 [R1+0x6048], R4 ;  /* 0x0060480401007387 */ /* 0x0003e80000100a00 */
[----:B-1----:R-:W3:Y:S04]  /*88f00*/  LDL.LU R4, [R1+0x11a0] ;  /* 0x0011a00001047983 */ /* 0x002ee80000300800 */
[----:B------:R-:W3:Y:S04]  /*88f10*/  LDL.LU R5, [R1+0x11a4] ;  /* 0x0011a40001057983 */ /* 0x000ee80000300800 */
[----:B------:R-:W3:Y:S04]  /*88f20*/  LDL.LU R6, [R1+0x11a8] ;  /* 0x0011a80001067983 */ /* 0x000ee80000300800 */
[----:B------:R-:W3:Y:S04]  /*88f30*/  LDL.LU R7, [R1+0x11ac] ;  /* 0x0011ac0001077983 */ /* 0x000ee80000300800 */
[----:B------:R-:W-:Y:S04]  /*88f40*/  STL.64 [R1+0x6f0], R232 ;  /* 0x0006f0e801007387 */ /* 0x000fe80000100a00 */
[----:B------:R1:W-:Y:S04]  /*88f50*/  STL.64 [R1+0x6f8], R234 ;  /* 0x0006f8ea01007387 */ /* 0x0003e80000100a00 */
[----:B-1----:R-:W2:Y:S04]  /*88f60*/  LDL.LU.64 R234, [R1+0x6170] ;  /* 0x0061700001ea7983 */ /* 0x002ea80000300a00 */
[----:B------:R-:W3:Y:S04]  /*88f70*/  LDL.LU.64 R232, [R1+0x6168] ;  /* 0x0061680001e87983 */ /* 0x000ee80000300a00 */
[----:B------:R-:W-:Y:S04]  /*88f80*/  STL.64 [R1+0x6060], R238 ;  /* 0x006060ee01007387 */ /* 0x000fe80000100a00 */
[----:B------:R-:W-:Y:S01]  /*88f90*/  STL.64 [R1+0x6058], R236 ;  /* 0x006058ec01007387 */ /* 0x000fe20000100a00 */
[----:B---3--:R-:W-:Y:S03]  /*88fa0*/  HMMA.1688.F32.TF32 R4, R240, R232, R4 ;  /* 0x000000e8f004723c */ /* 0x008fe60000081004 */
[----:B--2---:R-:W-:Y:S04]  /*88fb0*/  STL.64 [R1+0x6070], R234 ;  /* 0x006070ea01007387 */ /* 0x004fe80000100a00 */
[----:B------:R-:W-:-:S15]  /*88fc0*/  STL.64 [R1+0x6068], R232 ;  /* 0x006068e801007387 */ /* 0x000fde0000100a00 */
[----:B------:R-:W-:-:S01]  /*88fd0*/  NOP ;  /* 0x0000000000007918 */ /* 0x000fc20000000000 */
        /* <DEDUP_REMOVED lines=8> */
[C---:B----4-:R-:W-:Y:S06]  /*89060*/  HMMA.1688.F32.TF32 R4, R240.reuse, R224, R244 ;  /* 0x000000e0f004723c */ /* 0x050fec00000810f4 */
[C---:B------:R-:W-:Y:S06]  /*89070*/  HMMA.1688.F32.TF32 R228, R240.reuse, R220, R248 ;  /* 0x000000dcf0e4723c */ /* 0x040fec00000810f8 */
[C---:B------:R-:W-:Y:S11]  /*89080*/  HMMA.1688.F32.TF32 R56, R240.reuse, R216, R36 ;  /* 0x000000d8f038723c */ /* 0x040ff60000081024 */
[----:B------:R-:W-:Y:S04]  /*89090*/  STL.64 [R1+0x6c0], R4 ;  /* 0x0006c00401007387 */ /* 0x000fe80000100a00 */
[----:B------:R1:W-:Y:S02]  /*890a0*/  STL.64 [R1+0x6c8], R6 ;  /* 0x0006c80601007387 */ /* 0x0003e40000100a00 */
[C---:B-1----:R-:W-:Y:S02]  /*890b0*/  HMMA.1688.F32.TF32 R4, R240.reuse, R212, R8 ;  /* 0x000000d4f004723c */ /* 0x042fe40000081008 */
[----:B------:R-:W-:Y:S04]  /*890c0*/  STL.64 [R1+0x6b0], R228 ;  /* 0x0006b0e401007387 */ /* 0x000fe80000100a00 */
[C---:B------:R-:W-:Y:S01]  /*890d0*/  HMMA.1688.F32.TF32 R36, R240.reuse, R208, R96 ;  /* 0x000000d0f024723c */ /* 0x040fe20000081060 */
[----:B------:R-:W-:Y:S04]  /*890e0*/  STL.64 [R1+0x6b8], R230 ;  /* 0x0006b8e601007387 */ /* 0x000fe80000100a00 */
[----:B------:R-:W-:Y:S04]  /*890f0*/  STL.64 [R1+0x6a0], R56 ;  /* 0x0006a03801007387 */ /* 0x000fe80000100a00 */
[----:B------:R-:W-:Y:S01]  /*89100*/  STL.64 [R1+0x6a8], R58 ;  /* 0x0006a83a01007387 */ /* 0x000fe20000100a00 */
[C---:B------:R-:W-:Y:S07]  /*89110*/  HMMA.1688.F32.TF32 R8, R240.reuse, R204, R120 ;  /* 0x000000ccf008723c */ /* 0x040fee0000081078 */
        /* <DEDUP_REMOVED lines=18> */
[----:B------:R-:W-:Y:S01]  /*89240*/  STL.64 [R1+0x648], R38 ;  /* 0x0006482601007387 */ /* 0x000fe20000100a00 */
[C---:B------:R-:W-:Y:S03]  /*89250*/  HMMA.1688.F32.TF32 R12, R240.reuse, R180, R16 ;  /* 0x000000b4f00c723c */ /* 0x040fe60000081010 */
[----:B------:R-:W-:Y:S04]  /*89260*/  STL.64 [R1+0x630], R8 ;  /* 0x0006300801007387 */ /* 0x000fe80000100a00 */
[----:B------:R1:W-:Y:S02]  /*89270*/  STL.64 [R1+0x638], R10 ;  /* 0x0006380a01007387 */ /* 0x0003e40000100a00 */
[C---:B-1----:R-:W-:Y:S07]  /*89280*/  HMMA.1688.F32.TF32 R8, R240.reuse, R176, R132 ;  /* 0x000000b0f008723c */ /* 0x042fee0000081084 */
[----:B------:R-:W-:Y:S04]  /*89290*/  STL.64 [R1+0x620], R4 ;  /* 0x0006200401007387 */ /* 0x000fe80000100a00 */
[----:B------:R1:W-:Y:S02]  /*892a0*/  STL.64 [R1+0x628], R6 ;  /* 0x0006280601007387 */ /* 0x0003e40000100a00 */
[C---:B-1----:R-:W-:Y:S02]  /*892b0*/  HMMA.1688.F32.TF32 R4, R240.reuse, R172, R140 ;  /* 0x000000acf004723c */ /* 0x042fe4000008108c */
[----:B------:R-:W-:Y:S04]  /*892c0*/  STL.64 [R1+0x610], R12 ;  /* 0x0006100c01007387 */ /* 0x000fe80000100a00 */
[----:B------:R1:W-:Y:S04]  /*892d0*/  STL.64 [R1+0x618], R14 ;  /* 0x0006180e01007387 */ /* 0x0003e80000100a00 */
[----:B------:R-:W-:Y:S04]  /*892e0*/  STL.64 [R1+0x600], R8 ;  /* 0x0006000801007387 */ /* 0x000fe80000100a00 */
[----:B------:R2:W-:Y:S01]  /*892f0*/  STL.64 [R1+0x608], R10 ;  /* 0x0006080a01007387 */ /* 0x0005e20000100a00 */
[C---:B-1----:R-:W-:Y:S06]  /*89300*/  HMMA.1688.F32.TF32 R12, R240.reuse, R168, R136 ;  /* 0x000000a8f00c723c */ /* 0x042fec0000081088 */
[C---:B--2---:R-:W-:Y:S02]  /*89310*/  HMMA.1688.F32.TF32 R8, R240.reuse, R164, R148 ;  /* 0x000000a4f008723c */ /* 0x044fe40000081094 */
[----:B------:R-:W-:Y:S04]  /*89320*/  STL.64 [R1+0x5f0], R4 ;  /* 0x0005f00401007387 */ /* 0x000fe80000100a00 */
[----:B------:R1:W-:Y:S02]  /*89330*/  STL.64 [R1+0x5f8], R6 ;  /* 0x0005f80601007387 */ /* 0x0003e40000100a00 */
[C---:B-1----:R-:W-:Y:S09]  /*89340*/  HMMA.1688.F32.TF32 R4, R240.reuse, R160, R152 ;  /* 0x000000a0f004723c */ /* 0x042ff20000081098 */
[----:B------:R1:W-:Y:S04]  /*89350*/  STL.64 [R1+0x5e0], R12 ;  /* 0x0005e00c01007387 */ /* 0x0003e80000100a00 */
[----:B------:R2:W-:Y:S04]  /*89360*/  STL.64 [R1+0x5e8], R14 ;  /* 0x0005e80e01007387 */ /* 0x0005e80000100a00 */
[----:B------:R-:W3:Y:S04]  /*89370*/  LDL.LU R244, [R1+0x13e0] ;  /* 0x0013e00001f47983 */ /* 0x000ee80000300800 */
[----:B------:R4:W-:Y:S04]  /*89380*/  STL.64 [R1+0x5d0], R8 ;  /* 0x0005d00801007387 */ /* 0x0009e80000100a00 */
[----:B------:R4:W-:Y:S04]  /*89390*/  STL.64 [R1+0x5d8], R10 ;  /* 0x0005d80a01007387 */ /* 0x0009e80000100a00 */
        /* <DEDUP_REMOVED lines=104> */
[----:B------:R-:W2:Y:S01]  /*89a20*/  LDL.LU.64 R148, [R1+0x6148] ;  /* 0x0061480001947983 */ /* 0x000ea20000300a00 */
[C---:B----4-:R-:W-:Y:S06]  /*89a30*/  HMMA.1688.F32.TF32 R140, R240.reuse, R144, R140 ;  /* 0x00000090f08c723c */ /* 0x050fec000008108c */
[----:B--2---:R-:W-:-:S15]  /*89a40*/  HMMA.1688.F32.TF32 R8, R240, R148, R8 ;  /* 0x00000094f008723c */ /* 0x004fde0000081008 */
[----:B------:R-:W-:-:S08]  /*89a50*/  NOP ;  /* 0x0000000000007918 */ /* 0x000fd00000000000 */
[----:B------:R-:W-:Y:S04]  /*89a60*/  STL.64 [R1+0x590], R8 ;  /* 0x0005900801007387 */ /* 0x000fe80000100a00 */
[----:B------:R-:W-:Y:S04]  /*89a70*/  STL.64 [R1+0x598], R10 ;  /* 0x0005980a01007387 */ /* 0x000fe80000100a00 */
[----:B------:R-:W-:Y:S04]  /*89a80*/  STL.64 [R1+0xbe0], R140 ;  /* 0x000be08c01007387 */ /* 0x000fe80000100a00 */
[----:B------:R1:W-:Y:S01]  /*89a90*/  STL.64 [R1+0xbe8], R142 ;  /* 0x000be88e01007387 */ /* 0x0003e20000100a00 */
[C---:B------:R-:W-:Y:S06]  /*89aa0*/  HMMA.1688.F32.TF32 R16, R240.reuse, R128, R16 ;  /* 0x00000080f010723c */ /* 0x040fec0000081010 */
[C---:B------:R-:W-:Y:S06]  /*89ab0*/  HMMA.1688.F32.TF32 R108, R240.reuse, R124, R108 ;  /* 0x0000007cf06c723c */ /* 0x040fec000008106c */
[C---:B------:R-:W-:Y:S06]  /*89ac0*/  HMMA.1688.F32.TF32 R100, R240.reuse, R116, R100 ;  /* 0x00000074f064723c */ /* 0x040fec0000081064 */
[C---:B------:R-:W-:Y:S01]  /*89ad0*/  HMMA.1688.F32.TF32 R56, R240.reuse, R88, R56 ;  /* 0x00000058f038723c */ /* 0x040fe20000081038 */
[----:B------:R-:W-:Y:S04]  /*89ae0*/  LDS R8, [R70+UR10+0x42080] ;  /* 0x0420800a46087984 */ /* 0x000fe80008000800 */
[----:B------:R-:W-:Y:S04]  /*89af0*/  LDS R10, [R70+UR10+0x42480] ;  /* 0x0424800a460a7984 */ /* 0x000fe80008000800 */
[----:B------:R-:W-:Y:S04]  /*89b00*/  LDS R9, [R0+UR10+0x42080] ;  /* 0x0420800a00097984 */ /* 0x000fe80008000800 */
[----:B------:R-:W2:Y:S04]  /*89b10*/  LDS R11, [R0+UR10+0x42480] ;  /* 0x0424800a000b7984 */ /* 0x000ea80008000800 */
        /* <DEDUP_REMOVED lines=29> */
[----:B------:R-:W2:Y:S01]  /*89cf0*/  LDL.LU.64 R12, [R1+0x60e8] ;  /* 0x0060e800010c7983 */ /* 0x000ea20000300a00 */
[C---:B---3--:R-:W-:Y:S06]  /*89d00*/  HMMA.1688.F32.TF32 R112, R240.reuse, R120, R112 ;  /* 0x00000078f070723c */ /* 0x048fec0000081070 */
        /* <DEDUP_REMOVED lines=8> */
[----:B-1----:R-:W2:Y:S04]  /*89d90*/  LDL.LU.64 R110, [R1+0x60d0] ;  /* 0x0060d000016e7983 */ /* 0x002ea80000300a00 */
[----:B------:R-:W4:Y:S04]  /*89da0*/  LDL.LU.64 R108, [R1+0x60c8] ;  /* 0x0060c800016c7983 */ /* 0x000f280000300a00 */
[----:B------:R-:W-:Y:S04]  /*89db0*/  STL.64 [R1+0xb60], R112 ;  /* 0x000b607001007387 */ /* 0x000fe80000100a00 */
[----:B------:R1:W-:Y:S04]  /*89dc0*/  STL.64 [R1+0xb68], R114 ;  /* 0x000b687201007387 */ /* 0x0003e80000100a00 */
[----:B-1----:R-:W2:Y:S04]  /*89dd0*/  LDL.LU.64 R114, [R1+0x60c0] ;  /* 0x0060c00001727983 */ /* 0x002ea80000300a00 */
[----:B------:R-:W3:Y:S04]  /*89de0*/  LDL.LU.64 R112, [R1+0x60b8] ;  /* 0x0060b80001707983 */ /* 0x000ee80000300a00 */
[----:B------:R-:W-:Y:S04]  /*89df0*/  STL.64 [R1+0xb50], R100 ;  /* 0x000b506401007387 */ /* 0x000fe80000100a00 */
[----:B------:R1:W-:Y:S04]  /*89e00*/  STL.64 [R1+0xb58], R102 ;  /* 0x000b586601007387 */ /* 0x0003e80000100a00 */
[----:B-1----:R-:W2:Y:S04]  /*89e10*/  LDL.LU.64 R102, [R1+0x60b0] ;  /* 0x0060b00001667983 */ /* 0x002ea80000300a00 */
[----:B------:R-:W2:Y:S01]  /*89e20*/  LDL.LU.64 R100, [R1+0x60a8] ;  /* 0x0060a80001647983 */ /* 0x000ea20000300a00 */
[----:B---3--:R-:W-:-:S15]  /*89e30*/  HMMA.1688.F32.TF32 R104, R240, R112, R104 ;  /* 0x00000070f068723c */ /* 0x008fde0000081068 */
[----:B------:R-:W-:-:S08]  /*89e40*/  NOP ;  /* 0x0000000000007918 */ /* 0x000fd00000000000 */
[----:B------:R-:W-:Y:S04]  /*89e50*/  STL.64 [R1+0xb40], R104 ;  /* 0x000b406801007387 */ /* 0x000fe80000100a00 */
[----:B------:R1:W-:Y:S04]  /*89e60*/  STL.64 [R1+0xb48], R106 ;  /* 0x000b486a01007387 */ /* 0x0003e80000100a00 */
[----:B-1----:R-:W3:Y:S04]  /*89e70*/  LDL.LU.64 R106, [R1+0x60a0] ;  /* 0x0060a000016a7983 */ /* 0x002ee80000300a00 */
[----:B------:R-:W3:Y:S01]  /*89e80*/  LDL.LU.64 R104, [R1+0x6098] ;  /* 0x0060980001687983 */ /* 0x000ee20000300a00 */
[----:B----4-:R-:W-:-:S15]  /*89e90*/  HMMA.1688.F32.TF32 R200, R240, R108, R200 ;  /* 0x0000006cf0c8723c */ /* 0x010fde00000810c8 */
[----:B------:R-:W-:-:S08]  /*89ea0*/  NOP ;  /* 0x0000000000007918 */ /* 0x000fd00000000000 */
[----:B------:R-:W-:Y:S04]  /*89eb0*/  STL.64 [R1+0xb30], R200 ;  /* 0x000b30c801007387 */ /* 0x000fe80000100a00 */
[----:B------:R3:W-:Y:S01]  /*89ec0*/  STL.64 [R1+0xb38], R202 ;  /* 0x000b38ca01007387 */ /* 0x0007e20000100a00 */
[C---:B--2---:R-:W-:Y:S06]  /*89ed0*/  HMMA.1688.F32.TF32 R232, R240.reuse, R100, R232 ;  /* 0x00000064f0e8723c */ /* 0x044fec00000810e8 */
[C---:B---3--:R-:W-:Y:S06]  /*89ee0*/  HMMA.1688.F32.TF32 R200, R240.reuse, R104, R228 ;  /* 0x00000068f0c8723c */ /* 0x048fec00000810e4 */
[----:B------:R-:W-:-:S15]  /*89ef0*/  HMMA.1688.F32.TF32 R228, R240, R96, R236 ;  /* 0x00000060f0e4723c */ /* 0x000fde00000810ec */
[----:B------:R-:W-:-:S02]  /*89f00*/  NOP ;  /* 0x0000000000007918 */ /* 0x000fc40000000000 */
[----:B------:R-:W-:Y:S04]  /*89f10*/  STL.64 [R1+0xb20], R200 ;  /* 0x000b20c801007387 */ /* 0x000fe80000100a00 */
[----:B------:R1:W-:Y:S02]  /*89f20*/  STL.64 [R1+0xb28], R202 ;  /* 0x000b28ca01007387 */ /* 0x0003e40000100a00 */
[C---:B-1----:R-:W-:Y:S06]  /*89f30*/  HMMA.1688.F32.TF32 R200, R240.reuse, R92, R4 ;  /* 0x0000005cf0c8723c */ /* 0x042fec0000081004 */
[C---:B------:R-:W-:Y:S01]  /*89f40*/  HMMA.1688.F32.TF32 R4, R240.reuse, R84, R244 ;  /* 0x00000054f004723c */ /* 0x040fe200000810f4 */
[----:B------:R-:W-:Y:S04]  /*89f50*/  STL.64 [R1+0xb10], R232 ;  /* 0x000b10e801007387 */ /* 0x000fe80000100a00 */
[----:B------:R-:W-:Y:S04]  /*89f60*/  STL.64 [R1+0xb18], R234 ;  /* 0x000b18ea01007387 */ /* 0x000fe80000100a00 */
[----:B------:R-:W-:Y:S04]  /*89f70*/  STL.64 [R1+0xb00], R228 ;  /* 0x000b00e401007387 */ /* 0x000fe80000100a00 */
[----:B------:R-:W-:Y:S04]  /*89f80*/  STL.64 [R1+0xb08], R230 ;  /* 0x000b08e601007387 */ /* 0x000fe80000100a00 */
[----:B------:R-:W-:Y:S04]  /*89f90*/  STL.64 [R1+0xaf0], R200 ;  /* 0x000af0c801007387 */ /* 0x000fe80000100a00 */
[----:B------:R-:W-:Y:S04]  /*89fa0*/  STL.64 [R1+0xaf8], R202 ;  /* 0x000af8ca01007387 */ /* 0x000fe80000100a00 */
[----:B------:R-:W-:Y:S04]  /*89fb0*/  STL [R1+0x6000], R87 ;  /* 0x0060005701007387 */ /* 0x000fe80000100800 */
        /* <DEDUP_REMOVED lines=71> */
[----:B------:R-:W-:Y:S04]  /*8a430*/  STL [R1+0x5fd0], R74 ;  /* 0x005fd04a01007387 */ /* 0x000fe80000100800 */
[----:B------:R4:W-:Y:S02]  /*8a440*/  STL.64 [R1+0x5fc8], R72 ;  /* 0x005fc84801007387 */ /* 0x0009e40000100a00 */
[C---:B----4-:R-:W-:Y:S02]  /*8a450*/  HMMA.1688.F32.TF32 R72, R240.reuse, R68, R76 ;  /* 0x00000044f048723c */ /* 0x050fe4000008104c */
[----:B------:R-:W-:Y:S04]  /*8a460*/  STL.64 [R1+0x5fc0], R70 ;  /* 0x005fc04601007387 */ /* 0x000fe80000100a00 */
        /* <DEDUP_REMOVED lines=10> */
[----:B------:R1:W-:Y:S02]  /*8a510*/  STL.64 [R1+0x5f98], R60 ;  /* 0x005f983c01007387 */ /* 0x0003e40000100a00 */
[C---:B-1----:R-:W-:Y:S07]  /*8a520*/  HMMA.1688.F32.TF32 R60, R240.reuse, R52, R200 ;  /* 0x00000034f03c723c */ /* 0x042fee00000810c8 */
[----:B------:R-:W-:Y:S04]  /*8a530*/  STL.64 [R1+0xa70], R64 ;  /* 0x000a704001007387 */ /* 0x000fe80000100a00 */
[----:B------:R-:W-:Y:S04]  /*8a540*/  STL.64 [R1+0xa78], R66 ;  /* 0x000a784201007387 */ /* 0x000fe80000100a00 */
[----:B------:R-:W-:Y:S04]  /*8a550*/  STL [R1+0x5f90], R54 ;  /* 0x005f903601007387 */ /* 0x000fe80000100800 */
        /* <DEDUP_REMOVED lines=9> */
[----:B------:R-:W-:Y:S04]  /*8a5f0*/  STL.64 [R1+0x5f70], R46 ;  /* 0x005f702e01007387 */ /* 0x000fe80000100a00 */
[----:B------:R1:W-:Y:S02]  /*8a600*/  STL.64 [R1+0x5f68], R44 ;  /* 0x005f682c01007387 */ /* 0x0003e40000100a00 */
[C---:B-1----:R-:W-:Y:S02]  /*8a610*/  HMMA.1688.F32.TF32 R44, R240.reuse, R40, R236 ;  /* 0x00000028f02c723c */ /* 0x042fe400000810ec */
[----:B------:R-:W-:Y:S04]  /*8a620*/  STL.64 [R1+0xa40], R48 ;  /* 0x000a403001007387 */ /* 0x000fe80000100a00 */
[----:B------:R-:W-:Y:S04]  /*8a630*/  STL.64 [R1+0xa48], R50 ;  /* 0x000a483201007387 */ /* 0x000fe80000100a00 */
[----:B------:R-:W-:Y:S04]  /*8a640*/  STL [R1+0x5f60], R42 ;  /* 0x005f602a01007387 */ /* 0x000fe80000100800 */
[----:B------:R1:W-:Y:S02]  /*8a650*/  STL.64 [R1+0x5f58], R40 ;  /* 0x005f582801007387 */ /* 0x0003e40000100a00 */
[C---:B-1----:R-:W-:Y:S07]  /*8a660*/  HMMA.1688.F32.TF32 R40, R240.reuse, R32, R56 ;  /* 0x00000020f028723c */ /* 0x042fee0000081038 */
[----:B------:R-:W-:Y:S04]  /*8a670*/  STL.64 [R1+0xa30], R44 ;  /* 0x000a302c01007387 */ /* 0x000fe80000100a00 */
[----:B------:R-:W-:Y:S01]  /*8a680*/  STL.64 [R1+0xa38], R46 ;  /* 0x000a382e01007387 */ /* 0x000fe20000100a00 */
[C---:B---3--:R-:W-:Y:S03]  /*8a690*/  HMMA.1688.F32.TF32 R4, R240.reuse, R36, R4 ;  /* 0x00000024f004723c */ /* 0x048fe60000081004 */
[----:B--2---:R-:W-:Y:S04]  /*8a6a0*/  STL.64 [R1+0x5f50], R38 ;  /* 0x005f502601007387 */ /* 0x004fe80000100a00 */
[----:B------:R1:W-:Y:S02]  /*8a6b0*/  STL.64 [R1+0x5f48], R36 ;  /* 0x005f482401007387 */ /* 0x0003e40000100a00 */
[----:B-1----:R-:W-:-:S14]  /*8a6c0*/  HMMA.1688.F32.TF32 R36, R240, R28, R244 ;  /* 0x0000001cf024723c */ /* 0x002fdc00000810f4 */
[----:B------:R-:W-:Y:S04]  /*8a6d0*/  STL.64 [R1+0xa20], R4 ;  /* 0x000a200401007387 */ /* 0x000fe80000100a00 */
[----:B------:R1:W-:Y:S02]  /*8a6e0*/  STL.64 [R1+0xa28], R6 ;  /* 0x000a280601007387 */ /* 0x0003e40000100a00 */
[C---:B-1----:R-:W-:Y:S02]  /*8a6f0*/  HMMA.1688.F32.TF32 R4, R240.reuse, R24, R248 ;  /* 0x00000018f004723c */ /* 0x042fe400000810f8 */
[----:B------:R1:W-:Y:S04]  /*8a700*/  STL.64 [R1+0xa10], R40 ;  /* 0x000a102801007387 */ /* 0x0003e80000100a00 */
[----:B------:R2:W-:Y:S04]  /*8a710*/  STL.64 [R1+0xa18], R42 ;  /* 0x000a182a01007387 */ /* 0x0005e80000100a00 */
[----:B------:R-:W3:Y:S04]  /*8a720*/  LDL.LU R76, [R1+0x4b0] ;  /* 0x0004b000014c7983 */ /* 0x000ee80000300800 */
[----:B------:R4:W-:Y:S04]  /*8a730*/  STL.64 [R1+0xa00], R36 ;  /* 0x000a002401007387 */ /* 0x0009e80000100a00 */
[----:B------:R4:W-:Y:S05]  /*8a740*/  STL.64 [R1+0xa08], R38 ;  /* 0x000a082601007387 */ /* 0x0009ea0000100a00 */
[----:B------:R4:W-:Y:S04]  /*8a750*/  STL.64 [R1+0x9f0], R4 ;  /* 0x0009f00401007387 */ /* 0x0009e80000100a00 */
[----:B------:R-:W-:Y:S04]  /*8a760*/  STL.64 [R1+0x9f8], R6 ;  /* 0x0009f80601007387 */ /* 0x000fe80000100a00 */
        /* <DEDUP_REMOVED lines=39> */
[----:B------:R-:W4:Y:S04]  /*8a9e0*/  LDL.LU.64 R232, [R1+0x30] ;  /* 0x0000300001e87983 */ /* 0x000f280000300a00 */
        /* <DEDUP_REMOVED lines=10> */
[----:B------:R-:W3:Y:S04]  /*8aa90*/  LDL.LU.64 R248, [R1] ;  /* 0x0000000001f87983 */ /* 0x000ee80000300a00 */
        /* <DEDUP_REMOVED lines=16> */
[----:B--2---:R-:W-:Y:S06]  /*8aba0*/  HMMA.1688.F32.TF32 R240, R240, R20, R228 ;  /* 0x00000014f0f0723c */ /* 0x004fec00000810e4 */
[C---:B----4-:R-:W-:Y:S01]  /*8abb0*/  HMMA.1688.F32.TF32 R36, R8.reuse, R232, R36 ;  /* 0x000000e80824723c */ /* 0x050fe20000081024 */
[----:B------:R-:W2:Y:S04]  /*8abc0*/  LDL.LU.64 R230, [R1+0x6080] ;  /* 0x0060800001e67983 */ /* 0x000ea80000300a00 */
[----:B------:R-:W4:Y:S01]  /*8abd0*/  LDL.LU.64 R228, [R1+0x6078] ;  /* 0x0060780001e47983 */ /* 0x000f220000300a00 */
[C---:B---3--:R-:W-:Y:S06]  /*8abe0*/  HMMA.1688.F32.TF32 R236, R8.reuse, R4, R236 ;  /* 0x0000000408ec723c */ /* 0x048fec00000810ec */
[C---:B------:R-:W-:Y:S06]  /*8abf0*/  HMMA.1688.F32.TF32 R40, R8.reuse, R56, R40 ;  /* 0x000000380828723c */ /* 0x040fec0000081028 */
[----:B------:R-:W-:Y:S01]  /*8ac00*/  HMMA.1688.F32.TF32 R244, R8, R248, R244 ;  /* 0x000000f808f4723c */ /* 0x000fe200000810f4 */
[----:B------:R1:W-:Y:S04]  /*8ac10*/  STL.64 [R1+0x580], R240 ;  /* 0x000580f001007387 */ /* 0x0003e80000100a00 */
[----:B------:R3:W-:Y:S04]  /*8ac20*/  STL.64 [R1+0x588], R242 ;  /* 0x000588f201007387 */ /* 0x0007e80000100a00 */
[----:B-1----:R-:W2:Y:S04]  /*8ac30*/  LDL.LU R240, [R1+0x530] ;  /* 0x0005300001f07983 */ /* 0x002ea80000300800 */
[----:B------:R-:W2:Y:S04]  /*8ac40*/  LDL.LU R241, [R1+0x534] ;  /* 0x0005340001f17983 */ /* 0x000ea80000300800 */
[----:B---3--:R-:W2:Y:S04]  /*8ac50*/  LDL.LU R242, [R1+0x538] ;  /* 0x0005380001f27983 */ /* 0x008ea80000300800 */
[----:B------:R-:W2:Y:S04]  /*8ac60*/  LDL.LU R243, [R1+0x53c] ;  /* 0x00053c0001f37983 */ /* 0x000ea80000300800 */
[----:B------:R1:W-:Y:S04]  /*8ac70*/  STL.64 [R1+0x570], R36 ;  /* 0x0005702401007387 */ /* 0x0003e80000100a00 */
[----:B------:R3:W-:Y:S04]  /*8ac80*/  STL.64 [R1+0x578], R38 ;  /* 0x0005782601007387 */ /* 0x0007e80000100a00 */
[----:B------:R-:W4:Y:S01]  /*8ac90*/  LDL.LU.64 R234, [R1+0x6070] ;  /* 0x0060700001ea7983 */ /* 0x000f220000300a00 */
[----:B-1----:R-:W-:-:S02]  /*8aca0*/  IMAD.MOV.U32 R37, RZ, RZ, R232 ;  /* 0x000000ffff257224 */ /* 0x002fc400078e00e8 */
[----:B------:R-:W-:Y:S02]  /*8acb0*/  IMAD.MOV.U32 R36, RZ, RZ, R233 ;  /* 0x000000ffff247224 */ /* 0x000fe400078e00e9 */
[----:B------:R-:W4:Y:S04]  /*8acc0*/  LDL.LU.64 R232, [R1+0x6068] ;  /* 0x0060680001e87983 */ /* 0x000f280000300a00 */
[----:B------:R-:W-:Y:S04]  /*8acd0*/  STL.64 [R1+0x560], R236 ;  /* 0x000560ec01007387 */ /* 0x000fe80000100a00 */
[----:B------:R1:W-:Y:S01]  /*8ace0*/  STL.64 [R1+0x568], R238 ;  /* 0x000568ee01007387 */ /* 0x0003e20000100a00 */
[----:B---3--:R-:W-:Y:S01]  /*8acf0*/  MOV R39, R4 ;  /* 0x0000000400277202 */ /* 0x008fe20000000f00 */
[----:B------:R-:W-:-:S02]  /*8ad00*/  IMAD.MOV.U32 R38, RZ, RZ, R5 ;  /* 0x000000ffff267224 */ /* 0x000fc400078e0005 */
[----:B-1----:R-:W3:Y:S04]  /*8ad10*/  LDL.LU.64 R238, [R1+0x6060] ;  /* 0x0060600001ee7983 */ /* 0x002ee80000300a00 */
[----:B------:R-:W4:Y:S04]  /*8ad20*/  LDL.LU.64 R236, [R1+0x6058] ;  /* 0x0060580001ec7983 */ /* 0x000f280000300a00 */
[----:B------:R-:W3:Y:S04]  /*8ad30*/  LDL.LU.64 R6, [R1+0x6050] ;  /* 0x0060500001067983 */ /* 0x000ee80000300a00 */
[----:B------:R-:W4:Y:S04]  /*8ad40*/  LDL.LU.64 R4, [R1+0x6048] ;  /* 0x0060480001047983 */ /* 0x000f280000300a00 */
[----:B------:R1:W-:Y:S04]  /*8ad50*/  STL.64 [R1+0x550], R40 ;  /* 0x0005502801007387 */ /* 0x0003e80000100a00 */
[----:B------:R1:W-:Y:S04]  /*8ad60*/  STL.64 [R1+0x558], R42 ;  /* 0x0005582a01007387 */ /* 0x0003e80000100a00 */
[----:B------:R-:W3:Y:S01]  /*8ad70*/  LDL.LU.64 R58, [R1+0x6040] ;  /* 0x00604000013a7983 */ /* 0x000ee20000300a00 */
[----:B-1----:R-:W-:Y:S01]  /*8ad80*/  IMAD.MOV.U32 R41, RZ, RZ, R56 ;  /* 0x000000ffff297224 */ /* 0x002fe200078e0038 */
[----:B------:R-:W-:-:S02]  /*8ad90*/  MOV R40, R57 ;  /* 0x0000003900287202 */ /* 0x000fc40000000f00 */
[----:B------:R-:W4:Y:S04]  /*8ada0*/  LDL.LU.64 R56, [R1+0x6038] ;  /* 0x0060380001387983 */ /* 0x000f280000300a00 */
[----:B------:R-:W-:Y:S04]  /*8adb0*/  STL.64 [R1+0x540], R244 ;  /* 0x000540f401007387 */ /* 0x000fe80000100a00 */
[----:B------:R1:W-:Y:S01]  /*8adc0*/  STL.64 [R1+0x548], R246 ;  /* 0x000548f601007387 */ /* 0x0003e20000100a00 */
[----:B------:R-:W-:Y:S02]  /*8add0*/  IMAD.MOV.U32 R43, RZ, RZ, R248 ;  /* 0x000000ffff2b7224 */ /* 0x000fe400078e00f8 */
[----:B------:R-:W-:Y:S01]  /*8ade0*/  IMAD.MOV.U32 R42, RZ, RZ, R249 ;  /* 0x000000ffff2a7224 */ /* 0x000fe200078e00f9 */
[----:B-1----:R-:W3:Y:S04]  /*8adf0*/  LDL.LU.64 R246, [R1+0x6030] ;  /* 0x0060300001f67983 */ /* 0x002ee80000300a00 */
[----:B------:R-:W4:Y:S04]  /*8ae00*/  LDL.LU.64 R244, [R1+0x6028] ;  /* 0x0060280001f47983 */ /* 0x000f280000300a00 */
[----:B------:R-:W3:Y:S04]  /*8ae10*/  LDL.LU.64 R250, [R1+0x6020] ;  /* 0x0060200001fa7983 */ /* 0x000ee80000300a00 */
[----:B------:R-:W2:Y:S02]  /*8ae20*/  LDL.LU.64 R248, [R1+0x6018] ;  /* 0x0060180001f87983 */ /* 0x000ea40000300a00 */
[----:B--2---:R-:W-:-:S15]  /*8ae30*/  HMMA.1688.F32.TF32 R240, R8, R248, R240 ;  /* 0x000000f808f0723c */ /* 0x004fde00000810f0 */
[----:B------:R-:W-:-:S08]  /*8ae40*/  NOP ;  /* 0x0000000000007918 */ /* 0x000fd00000000000 */
[----:B------:R-:W-:Y:S04]  /*8ae50*/  STL.64 [R1+0x530], R240 ;  /* 0x000530f001007387 */ /* 0x000fe80000100a00 */
[----:B------:R4:W-:Y:S02]  /*8ae60*/  STL.64 [R1+0x538], R242 ;  /* 0x000538f201007387 */ /* 0x0009e40000100a00 */
[C---:B----4-:R-:W-:Y:S06]  /*8ae70*/  HMMA.1688.F32.TF32 R240, R8.reuse, R244, R44 ;  /* 0x000000f408f0723c */ /* 0x050fec000008102c */
[C---:B------:R-:W-:Y:S06]  /*8ae80*/  HMMA.1688.F32.TF32 R44, R8.reuse, R56, R48 ;  /* 0x00000038082c723c */ /* 0x040fec0000081030 */
[C---:B------:R-:W-:Y:S06]  /*8ae90*/  HMMA.1688.F32.TF32 R52, R8.reuse, R4, R52 ;  /* 0x000000040834723c */ /* 0x040fec0000081034 */
[C---:B------:R-:W-:Y:S05]  /*8aea0*/  HMMA.1688.F32.TF32 R48, R8.reuse, R236, R60 ;  /* 0x000000ec0830723c */ /* 0x040fea000008103c */
        /* <DEDUP_REMOVED lines=94> */
[----:B------:R-:W4:Y:S04]  /*8b490*/  LDL R75, [R1+0x2978] ;  /* 0x00297800014b7983 */ /* 0x000f280000100800 */
        /* <DEDUP_REMOVED lines=12> */
[----:B------:R-:W-:Y:S04]  /*8b560*/  STL.64 [R1+0x5ef8], R206 ;  /* 0x005ef8ce01007387 */ /* 0x000fe80000100a00 */
[----:B------:R2:W-:Y:S01]  /*8b570*/  STL.64 [R1+0x5ef0], R204 ;  /* 0x005ef0cc01007387 */ /* 0x0005e20000100a00 */
[C---:B---3--:R-:W-:Y:S06]  /*8b580*/  HMMA.1688.F32.TF32 R44, R8.reuse, R180, R44 ;  /* 0x000000b4082c723c */ /* 0x048fec000008102c */
[C---:B----4-:R-:W-:Y:S06]  /*8b590*/  HMMA.1688.F32.TF32 R48, R8.reuse, R176, R48 ;  /* 0x000000b00830723c */ /* 0x050fec0000081030 */
[C---:B--2---:R-:W-:Y:S01]  /*8b5a0*/  HMMA.1688.F32.TF32 R204, R8.reuse, R200, R208 ;  /* 0x000000c808cc723c */ /* 0x044fe200000810d0 */
[----:B------:R-:W-:Y:S05]  /*8b5b0*/  STL.64 [R1+0x5ee8], R202 ;  /* 0x005ee8ca01007387 */ /* 0x000fea0000100a00 */
        /* <DEDUP_REMOVED lines=21> */
[----:B------:R-:W-:Y:S04]  /*8b710*/  LDS R240, [R75+UR10+0x42080] ;  /* 0x0420800a4bf07984 */ /* 0x000fe80008000800 */
[----:B------:R-:W-:Y:S04]  /*8b720*/  LDS R242, [R75+UR10+0x42480] ;  /* 0x0424800a4bf27984 */ /* 0x000fe80008000800 */
[----:B------:R-:W-:Y:S04]  /*8b730*/  STL.64 [R1+0x420], R188 ;  /* 0x000420bc01007387 */ /* 0x000fe80000100a00 */
[----:B------:R-:W-:Y:S04]  /*8b740*/  STL.64 [R1+0x428], R190 ;  /* 0x000428be01007387 */ /* 0x000fe80000100a00 */
[----:B------:R-:W-:Y:S04]  /*8b750*/  STL.64 [R1+0x5e98], R182 ;  /* 0x005e98b601007387 */ /* 0x000fe80000100a00 */
[----:B------:R-:W-:Y:S04]  /*8b760*/  STL.64 [R1+0x5e90], R180 ;  /* 0x005e90b401007387 */ /* 0x000fe80000100a00 */
[----:B------:R-:W-:Y:S04]  /*8b770*/  STL.64 [R1+0x410], R44 ;  /* 0x0004102c01007387 */ /* 0x000fe80000100a00 */
[----:B------:R1:W-:Y:S02]  /*8b780*/  STL.64 [R1+0x418], R46 ;  /* 0x0004182e01007387 */ /* 0x0003e40000100a00 */
[C---:B-1----:R-:W-:Y:S06]  /*8b790*/  HMMA.1688.F32.TF32 R44, R8.reuse, R172, R52 ;  /* 0x000000ac082c723c */ /* 0x042fec0000081034 */
[C---:B------:R-:W-:Y:S01]  /*8b7a0*/  HMMA.1688.F32.TF32 R52, R8.reuse, R168, R60 ;  /* 0x000000a80834723c */ /* 0x040fe2000008103c */
[----:B------:R-:W-:Y:S04]  /*8b7b0*/  STL.64 [R1+0x400], R48 ;  /* 0x0004003001007387 */ /* 0x000fe80000100a00 */
[----:B------:R1:W-:Y:S02]  /*8b7c0*/  STL.64 [R1+0x408], R50 ;  /* 0x0004083201007387 */ /* 0x0003e40000100a00 */
[C---:B-1----:R-:W-:Y:S10]  /*8b7d0*/  HMMA.1688.F32.TF32 R48, R8.reuse, R164, R64 ;  /* 0x000000a40830723c */ /* 0x042ff40000081040 */
        /* <DEDUP_REMOVED lines=83> */
[C---:B----4-:R-:W-:Y:S06]  /*8bd10*/  HMMA.1688.F32.TF32 R180, R8.reuse, R136, R208 ;  /* 0x0000008808b4723c */ /* 0x050fec00000810d0 */
[C---:B--2---:R-:W-:Y:S06]  /*8bd20*/  HMMA.1688.F32.TF32 R184, R8.reuse, R140, R204 ;  /* 0x0000008c08b8723c */ /* 0x044fec00000810cc */
[C---:B------:R-:W-:Y:S01]  /*8bd30*/  HMMA.1688.F32.TF32 R44, R8.reuse, R12, R44 ;  /* 0x0000000c082c723c */ /* 0x040fe2000008102c */
[----:B------:R-:W-:Y:S01]  /*8bd40*/  IMAD.MOV.U32 R193, RZ, RZ, R42 ;  /* 0x000000ffffc17224 */ /* 0x000fe200078e002a */
[----:B------:R-:W-:Y:S01]  /*8bd50*/  MOV R192, R43 ;  /* 0x0000002b00c07202 */ /* 0x000fe20000000f00 */
[----:B---3--:R-:W-:Y:S04]  /*8bd60*/  LDS R241, [R90+UR10+0x42080] ;  /* 0x0420800a5af17984 */ /* 0x008fe80008000800 */
[----:B------:R-:W1:Y:S01]  /*8bd70*/  LDS R243, [R90+UR10+0x42480] ;  /* 0x0424800a5af37984 */ /* 0x000e620008000800 */
[----:B------:R-:W-:-:S15]  /*8bd80*/  HMMA.1688.F32.TF32 R188, R8, R144, R200 ;  /* 0x0000009008bc723c */ /* 0x000fde00000810c8 */
[----:B------:R-:W-:-:S08]  /*8bd90*/  NOP ;  /* 0x0000000000007918 */ /* 0x000fd00000000000 */
[----:B------:R-:W-:Y:S04]  /*8bda0*/  STL.64 [R1+0x9e0], R188 ;  /* 0x0009e0bc01007387 */ /* 0x000fe80000100a00 */
[----:B------:R2:W-:Y:S04]  /*8bdb0*/  STL.64 [R1+0x9e8], R190 ;  /* 0x0009e8be01007387 */ /* 0x0005e80000100a00 */
[----:B------:R-:W-:Y:S04]  /*8bdc0*/  STL.64 [R1+0x9d0], R184 ;  /* 0x0009d0b801007387 */ /* 0x000fe80000100a00 */
[----:B------:R3:W-:Y:S04]  /*8bdd0*/  STL.64 [R1+0x9d8], R186 ;  /* 0x0009d8ba01007387 */ /* 0x0007e80000100a00 */
[----:B------:R-:W-:Y:S04]  /*8bde0*/  STL.64 [R1+0x9c0], R180 ;  /* 0x0009c0b401007387 */ /* 0x000fe80000100a00 */
[----:B------:R4:W-:Y:S01]  /*8bdf0*/  STL.64 [R1+0x9c8], R182 ;  /* 0x0009c8b601007387 */ /* 0x0009e20000100a00 */
[C---:B--2---:R-:W-:Y:S06]  /*8be00*/  HMMA.1688.F32.TF32 R188, R8.reuse, R132, R212 ;  /* 0x0000008408bc723c */ /* 0x044fec00000810d4 */
[C---:B---3--:R-:W-:Y:S06]  /*8be10*/  HMMA.1688.F32.TF32 R184, R8.reuse, R128, R216 ;  /* 0x0000008008b8723c */ /* 0x048fec00000810d8 */
[C---:B----4-:R-:W-:Y:S11]  /*8be20*/  HMMA.1688.F32.TF32 R180, R8.reuse, R16, R220 ;  /* 0x0000001008b4723c */ /* 0x050ff600000810dc */
        /* <DEDUP_REMOVED lines=8> */
[C---:B--2---:R-:W-:Y:S02]  /*8beb0*/  HMMA.1688.F32.TF32 R12, R8.reuse, R124, R48 ;  /* 0x0000007c080c723c */ /* 0x044fe40000081030 */
[----:B------:R-:W-:Y:S04]  /*8bec0*/  STL.64 [R1+0x980], R44 ;  /* 0x0009802c01007387 */ /* 0x000fe80000100a00 */
[----:B------:R-:W-:Y:S04]  /*8bed0*/  STL.64 [R1+0x988], R46 ;  /* 0x0009882e01007387 */ /* 0x000fe80000100a00 */
[----:B------:R-:W-:Y:S04]  /*8bee0*/  STL.64 [R1+0x5e78], R126 ;  /* 0x005e787e01007387 */ /* 0x000fe80000100a00 */
[----:B------:R-:W-:Y:S09]  /*8bef0*/  STL.64 [R1+0x5e70], R124 ;  /* 0x005e707c01007387 */ /* 0x000ff20000100a00 */
[----:B------:R-:W-:Y:S04]  /*8bf00*/  STL.64 [R1+0x970], R12 ;  /* 0x0009700c01007387 */ /* 0x000fe80000100a00 */
[----:B------:R2:W-:Y:S02]  /*8bf10*/  STL.64 [R1+0x978], R14 ;  /* 0x0009780e01007387 */ /* 0x0005e40000100a00 */
[C---:B--2---:R-:W-:Y:S02]  /*8bf20*/  HMMA.1688.F32.TF32 R12, R8.reuse, R120, R52 ;  /* 0x00000078080c723c */ /* 0x044fe40000081034 */
[----:B------:R-:W-:Y:S04]  /*8bf30*/  STL.64 [R1+0x5e68], R122 ;  /* 0x005e687a01007387 */ /* 0x000fe80000100a00 */
[----:B------:R-:W-:Y:S01]  /*8bf40*/  STL.64 [R1+0x5e60], R120 ;  /* 0x005e607801007387 */ /* 0x000fe20000100a00 */
[----:B------:R-:W-:-:S15]  /*8bf50*/  HMMA.1688.F32.TF32 R44, R8, R116, R60 ;  /* 0x00000074082c723c */ /* 0x000fde000008103c */
[----:B------:R-:W-:-:S01]  /*8bf60*/  NOP ;  /* 0x0000000000007918 */ /* 0x000fc20000000000 */
        /* <DEDUP_REMOVED lines=27> */
[----:B------:R2:W-:Y:S04]  /*8c120*/  STL.64 [R1+0x918], R14 ;  /* 0x0009180e01007387 */ /* 0x0005e80000100a00 */
[----:B------:R-:W3:Y:S01]  /*8c130*/  LDL.LU R220, [R1+0x2d0] ;  /* 0x0002d00001dc7983 */ /* 0x000ee20000300800 */
[----:B--2---:R-:W-:Y:S03]  /*8c140*/  HMMA.1688.F32.TF32 R12, R8, R92, R84 ;  /* 0x0000005c080c723c */ /* 0x004fe60000081054 */
[----:B------:R2:W-:Y:S04]  /*8c150*/  STL.64 [R1+0x900], R44 ;  /* 0x0009002c01007387 */ /* 0x0005e80000100a00 */
[----:B------:R4:W-:-:S15]  /*8c160*/  STL.64 [R1+0x908], R46 ;  /* 0x0009082e01007387 */ /* 0x0009de0000100a00 */
[----:B------:R-:W-:-:S01]  /*8c170*/  NOP ;  /* 0x0000000000007918 */ /* 0x000fc20000000000 */
        /* <DEDUP_REMOVED lines=97> */
[----:B------:R-:W3:Y:S01]  /*8c790*/  LDL.LU R36, [R1+0x1290] ;  /* 0x0012900001247983 */ /* 0x000ee20000300800 */
[----:B-1----:R-:W-:-:S03]  /*8c7a0*/  IMAD.MOV.U32 R13, RZ, RZ, R38 ;  /* 0x000000ffff0d7224 */ /* 0x002fc600078e0026 */
[----:B------:R-:W3:Y:S01]  /*8c7b0*/  LDL.LU R37, [R1+0x1294] ;  /* 0x0012940001257983 */ /* 0x000ee20000300800 */
[----:B------:R-:W-:-:S03]  /*8c7c0*/  IMAD.MOV.U32 R12, RZ, RZ, R39 ;  /* 0x000000ffff0c7224 */ /* 0x000fc600078e0027 */
        /* <DEDUP_REMOVED lines=20> */
[----:B-1----:R-:W2:Y:S04]  /*8c910*/  LDL.LU R87, [R1+0x6000] ;  /* 0x0060000001577983 */ /* 0x002ea80000300800 */
[----:B------:R-:W4:Y:S04]  /*8c920*/  LDL.LU.64 R84, [R1+0x5ff8] ;  /* 0x005ff80001547983 */ /* 0x000f280000300a00 */
        /* <DEDUP_REMOVED lines=21> */
[----:B-1----:R-:W2:Y:S04]  /*8ca80*/  LDL.LU R74, [R1+0x5fd0] ;  /* 0x005fd000014a7983 */ /* 0x002ea80000300800 */
        /* <DEDUP_REMOVED lines=23> */
[----:B-1----:R-:W4:Y:S04]  /*8cc00*/  LDL.LU R54, [R1+0x5f90] ;  /* 0x005f900001367983 */ /* 0x002f280000300800 */
        /* <DEDUP_REMOVED lines=27> */
[----:B--2---:R-:W-:-:S15]  /*8cdc0*/  HMMA.1688.F32.TF32 R88, R8, R36, R88 ;  /* 0x000000240858723c */ /* 0x004fde0000081058 */
[----:B------:R-:W-:-:S08]  /*8cdd0*/  NOP ;  /* 0x0000000000007918 */ /* 0x000fd00000000000 */
[----:B------:R-:W-:Y:S04]  /*8cde0*/  STL.64 [R1+0x820], R88 ;  /* 0x0008205801007387 */ /* 0x000fe80000100a00 */
[----:B------:R1:W-:Y:S04]  /*8cdf0*/  STL.64 [R1+0x828], R90 ;  /* 0x0008285a01007387 */ /* 0x0003e80000100a00 */
[----:B------:R-:W-:Y:S04]  /*8ce00*/  STL.64 [R1+0x810], R92 ;  /* 0x0008105c01007387 */ /* 0x000fe80000100a00 */
[----:B------:R2:W-:Y:S01]  /*8ce10*/  STL.64 [R1+0x818], R94 ;  /* 0x0008185e01007387 */ /* 0x0005e20000100a00 */
[C---:B-1----:R-:W-:Y:S06]  /*8ce20*/  HMMA.1688.F32.TF32 R88, R8.reuse, R24, R104 ;  /* 0x000000180858723c */ /* 0x042fec0000081068 */
[----:B--2---:R-:W-:Y:S06]  /*8ce30*/  HMMA.1688.F32.TF32 R92, R8, R20, R108 ;  /* 0x00000014085c723c */ /* 0x004fec000008106c */
[C---:B------:R-:W-:Y:S01]  /*8ce40*/  HMMA.1688.F32.TF32 R8, R240.reuse, R120, R112 ;  /* 0x00000078f008723c */ /* 0x040fe20000081070 */
[----:B------:R-:W-:Y:S04]  /*8ce50*/  STL.64 [R1+0x800], R100 ;  /* 0x0008006401007387 */ /* 0x000fe80000100a00 */
[----:B------:R-:W-:Y:S06]  /*8ce60*/  STL.64 [R1+0x808], R102 ;  /* 0x0008086601007387 */ /* 0x000fec0000100a00 */
        /* <DEDUP_REMOVED lines=10> */
[----:B------:R1:W-:Y:S04]  /*8cf10*/  STL.64 [R1+0x368], R90 ;  /* 0x0003685a01007387 */ /* 0x0003e80000100a00 */
[----:B------:R-:W-:Y:S04]  /*8cf20*/  STL.64 [R1+0x350], R12 ;  /* 0x0003500c01007387 */ /* 0x000fe80000100a00 */
[----:B------:R2:W-:Y:S04]  /*8cf30*/  STL.64 [R1+0x358], R14 ;  /* 0x0003580e01007387 */ /* 0x0005e80000100a00 */
[----:B------:R-:W-:Y:S04]  /*8cf40*/  STL.64 [R1+0x340], R8 ;  /* 0x0003400801007387 */ /* 0x000fe80000100a00 */
[----:B------:R4:W-:Y:S01]  /*8cf50*/  STL.64 [R1+0x348], R10 ;  /* 0x0003480a01007387 */ /* 0x0009e20000100a00 */
[C---:B-1----:R-:W-:Y:S06]  /*8cf60*/  HMMA.1688.F32.TF32 R88, R240.reuse, R248, R196 ;  /* 0x000000f8f058723c */ /* 0x042fec00000810c4 */
[C---:B--2---:R-:W-:Y:S06]  /*8cf70*/  HMMA.1688.F32.TF32 R12, R240.reuse, R244, R200 ;  /* 0x000000f4f00c723c */ /* 0x044fec00000810c8 */
[C---:B----4-:R-:W-:Y:S11]  /*8cf80*/  HMMA.1688.F32.TF32 R8, R240.reuse, R56, R204 ;  /* 0x00000038f008723c */ /* 0x050ff600000810cc */
        /* <DEDUP_REMOVED lines=11> */
[----:B------:R-:W-:Y:S04]  /*8d040*/  STL.64 [R1+0x308], R58 ;  /* 0x0003083a01007387 */ /* 0x000fe80000100a00 */
[----:B------:R-:W-:Y:S04]  /*8d050*/  STL.64 [R1+0x5dd8], R234 ;  /* 0x005dd8ea01007387 */ /* 0x000fe80000100a00 */
[----:B------:R-:W-:Y:S04]  /*8d060*/  STL.64 [R1+0x2f0], R8 ;  /* 0x0002f00801007387 */ /* 0x000fe80000100a00 */
[----:B------:R1:W-:Y:S02]  /*8d070*/  STL.64 [R1+0x2f8], R10 ;  /* 0x0002f80a01007387 */ /* 0x0003e40000100a00 */
[----:B-1----:R-:W-:Y:S02]  /*8d080*/  HMMA.1688.F32.TF32 R8, R240, R228, R220 ;  /* 0x000000e4f008723c */ /* 0x002fe400000810dc */
[----:B------:R-:W-:Y:S04]  /*8d090*/  STL.64 [R1+0x2e0], R12 ;  /* 0x0002e00c01007387 */ /* 0x000fe80000100a00 */
[----:B------:R-:W-:Y:S04]  /*8d0a0*/  STL.64 [R1+0x2e8], R14 ;  /* 0x0002e80e01007387 */ /* 0x000fe80000100a00 */
[----:B------:R-:W2:-:S13]  /*8d0b0*/  LDL.LU R124, [R1+0x150] ;  /* 0x00015000017c7983 */ /* 0x000e9a0000300800 */
        /* <DEDUP_REMOVED lines=92> */
[----:B------:R-:W-:-:S02]  /*8d680*/  MOV R15, R252 ;  /* 0x000000fc000f7202 */ /* 0x000fc40000000f00 */
[----:B------:R-:W2:Y:S04]  /*8d690*/  LDL.LU R2, [R1+0x5f44] ;  /* 0x005f440001027983 */ /* 0x000ea80000300800 */
[----:B------:R-:W2:Y:S04]  /*8d6a0*/  LDL.LU R252, [R1+0x5f40] ;  /* 0x005f400001fc7983 */ /* 0x000ea80000300800 */
[----:B------:R1:W-:Y:S04]  /*8d6b0*/  STL.64 [R1+0x5de0], R230 ;  /* 0x005de0e601007387 */ /* 0x0003e80000100a00 */
[----:B------:R-:W2:Y:S04]  /*8d6c0*/  LDL.LU R228, [R1+0x200] ;  /* 0x0002000001e47983 */ /* 0x000ea80000300800 */
[----:B------:R-:W2:Y:S04]  /*8d6d0*/  LDL.LU R229, [R1+0x204] ;  /* 0x0002040001e57983 */ /* 0x000ea80000300800 */
[----:B-1----:R-:W2:Y:S04]  /*8d6e0*/  LDL.LU R230, [R1+0x208] ;  /* 0x0002080001e67983 */ /* 0x002ea80000300800 */
        /* <DEDUP_REMOVED lines=8> */
[----:B------:R-:W4:Y:S04]  /*8d770*/  LDL.LU R224, [R1+0x210] ;  /* 0x0002100001e07983 */ /* 0x000f280000300800 */
        /* <DEDUP_REMOVED lines=78> */
[----:B------:R-:W-:Y:S01]  /*8dc60*/  STL.64 [R1+0x1e8], R230 ;  /* 0x0001e8e601007387 */ /* 0x000fe20000100a00 */
[C---:B------:R-:W-:Y:S06]  /*8dc70*/  HMMA.1688.F32.TF32 R8, R240.reuse, R156, R92 ;  /* 0x0000009cf008723c */ /* 0x040fec000008105c */
[C---:B------:R-:W-:Y:S02]  /*8dc80*/  HMMA.1688.F32.TF32 R88, R240.reuse, R152, R100 ;  /* 0x00000098f058723c */ /* 0x040fe40000081064 */
        /* <DEDUP_REMOVED lines=8> */
[----:B------:R-:W-:Y:S01]  /*8dd10*/  STL.64 [R1+0x1a8], R90 ;  /* 0x0001a85a01007387 */ /* 0x000fe20000100a00 */
[C---:B-1----:R-:W-:Y:S08]  /*8dd20*/  HMMA.1688.F32.TF32 R8, R240.reuse, R144, R108 ;  /* 0x00000090f008723c */ /* 0x042ff0000008106c */
[----:B------:R-:W-:Y:S04]  /*8dd30*/  STL.64 [R1+0x190], R56 ;  /* 0x0001903801007387 */ /* 0x000fe80000100a00 */
[----:B------:R1:W-:Y:S02]  /*8dd40*/  STL.64 [R1+0x198], R58 ;  /* 0x0001983a01007387 */ /* 0x0003e40000100a00 */
[----:B-1----:R-:W-:Y:S09]  /*8dd50*/  HMMA.1688.F32.TF32 R56, R240, R140, R112 ;  /* 0x0000008cf038723c */ /* 0x002ff20000081070 */
[----:B------:R1:W-:Y:S01]  /*8dd60*/  STL.64 [R1+0x180], R8 ;  /* 0x0001800801007387 */ /* 0x0003e20000100a00 */
[----:B------:R-:W-:Y:S01]  /*8dd70*/  MOV R252, R10 ;  /* 0x0000000a00fc7202 */ /* 0x000fe20000000f00 */
[----:B------:R-:W-:-:S02]  /*8dd80*/  IMAD.MOV.U32 R2, RZ, RZ, R11 ;  /* 0x000000ffff027224 */ /* 0x000fc400078e000b */
[----:B------:R-:W-:Y:S01]  /*8dd90*/  STL.64 [R1+0x5d88], R142 ;  /* 0x005d888e01007387 */ /* 0x000fe20000100a00 */
[C---:B-1----:R-:W-:Y:S09]  /*8dda0*/  HMMA.1688.F32.TF32 R8, R240.reuse, R136, R120 ;  /* 0x00000088f008723c */ /* 0x042ff20000081078 */
[----:B------:R-:W-:Y:S04]  /*8ddb0*/  STL.64 [R1+0x170], R56 ;  /* 0x0001703801007387 */ /* 0x000fe80000100a00 */
[----:B------:R1:W-:Y:S02]  /*8ddc0*/  STL.64 [R1+0x178], R58 ;  /* 0x0001783a01007387 */ /* 0x0003e40000100a00 */
[C---:B-1----:R-:W-:Y:S02]  /*8ddd0*/  HMMA.1688.F32.TF32 R56, R240.reuse, R132, R124 ;  /* 0x00000084f038723c */ /* 0x042fe4000008107c */
[----:B------:R-:W-:Y:S06]  /*8dde0*/  STL.64 [R1+0x5da0], R138 ;  /* 0x005da08a01007387 */ /* 0x000fec0000100a00 */
        /* <DEDUP_REMOVED lines=87> */
[----:B------:R-:W2:Y:S01]  /*8e360*/  LDL.LU.64 R120, [R1+0x5e60] ;  /* 0x005e600001787983 */ /* 0x000ea20000300a00 */
[C---:B------:R-:W-:Y:S06]  /*8e370*/  HMMA.1688.F32.TF32 R112, R240.reuse, R116, R112 ;  /* 0x00000074f070723c */ /* 0x040fec0000081070 */
[----:B--2---:R-:W-:-:S15]  /*8e380*/  HMMA.1688.F32.TF32 R232, R240, R120, R232 ;  /* 0x00000078f0e8723c */ /* 0x004fde00000810e8 */
[----:B------:R-:W-:-:S08]  /*8e390*/  NOP ;  /* 0x0000000000007918 */ /* 0x000fd00000000000 */
[----:B------:R2:W-:Y:S04]  /*8e3a0*/  STL.64 [R1+0x100], R232 ;  /* 0x000100e801007387 */ /* 0x0005e80000100a00 */
[----:B------:R1:W-:Y:S04]  /*8e3b0*/  STL.64 [R1+0x108], R234 ;  /* 0x000108ea01007387 */ /* 0x0003e80000100a00 */
[----:B--2---:R-:W2:Y:S04]  /*8e3c0*/  LDL.LU R232, [R1+0xe70] ;  /* 0x000e700001e87983 */ /* 0x004ea80000300800 */
[----:B------:R-:W2:Y:S04]  /*8e3d0*/  LDL.LU R233, [R1+0xe74] ;  /* 0x000e740001e97983 */ /* 0x000ea80000300800 */
[----:B-1----:R-:W2:Y:S04]  /*8e3e0*/  LDL.LU R234, [R1+0xe78] ;  /* 0x000e780001ea7983 */ /* 0x002ea80000300800 */
[----:B------:R-:W2:Y:S04]  /*8e3f0*/  LDL.LU R235, [R1+0xe7c] ;  /* 0x000e7c0001eb7983 */ /* 0x000ea80000300800 */
        /* <DEDUP_REMOVED lines=13> */
[----:B------:R1:W-:Y:S01]  /*8e4d0*/  STL [R1+0xd8], R106 ;  /* 0x0000d86a01007387 */ /* 0x0003e20000100800 */
[----:B------:R-:W-:-:S03]  /*8e4e0*/  IMAD.MOV.U32 R0, RZ, RZ, R107 ;  /* 0x000000ffff007224 */ /* 0x000fc600078e006b */
        /* <DEDUP_REMOVED lines=10> */
[----:B----4-:R-:W-:-:S15]  /*8e590*/  HMMA.1688.F32.TF32 R228, R240, R100, R228 ;  /* 0x00000064f0e4723c */ /* 0x010fde00000810e4 */
[----:B------:R-:W-:-:S08]  /*8e5a0*/  NOP ;  /* 0x0000000000007918 */ /* 0x000fd00000000000 */
[----:B------:R1:W-:Y:S04]  /*8e5b0*/  STL.64 [R1+0xb0], R228 ;  /* 0x0000b0e401007387 */ /* 0x0003e80000100a00 */
[----:B------:R4:W-:Y:S01]  /*8e5c0*/  STL [R1+0xb8], R230 ;  /* 0x0000b8e601007387 */ /* 0x0009e20000100800 */
[----:B------:R-:W-:-:S03]  /*8e5d0*/  MOV R0, R231 ;  /* 0x000000e700007202 */ /* 0x000fc60000000f00 */
[----:B-1----:R-:W2:Y:S04]  /*8e5e0*/  LDL.LU R228, [R1+0xe60] ;  /* 0x000e600001e47983 */ /* 0x002ea80000300800 */
[----:B------:R-:W2:Y:S04]  /*8e5f0*/  LDL.LU R229, [R1+0xe64] ;  /* 0x000e640001e57983 */ /* 0x000ea80000300800 */
[----:B----4-:R-:W2:Y:S04]  /*8e600*/  LDL.LU R230, [R1+0xe68] ;  /* 0x000e680001e67983 */ /* 0x010ea80000300800 */
[----:B------:R-:W2:Y:S04]  /*8e610*/  LDL.LU R231, [R1+0xe6c] ;  /* 0x000e6c0001e77983 */ /* 0x000ea80000300800 */
[----:B------:R-:W-:Y:S04]  /*8e620*/  STL [R1+0x56f0], R0 ;  /* 0x0056f00001007387 */ /* 0x000fe80000100800 */
[----:B------:R-:W-:Y:S04]  /*8e630*/  STL.64 [R1+0xa0], R92 ;  /* 0x0000a05c01007387 */ /* 0x000fe80000100a00 */
[----:B------:R1:W-:Y:S04]  /*8e640*/  STL.64 [R1+0xa8], R94 ;  /* 0x0000a85e01007387 */ /* 0x0003e80000100a00 */
[----:B-1----:R-:W4:Y:S04]  /*8e650*/  LDL.LU.64 R94, [R1+0x5e18] ;  /* 0x005e1800015e7983 */ /* 0x002f280000300a00 */
[----:B------:R-:W3:Y:S02]  /*8e660*/  LDL.LU.64 R92, [R1+0x5e10] ;  /* 0x005e1000015c7983 */ /* 0x000ee40000300a00 */
[----:B---3--:R-:W-:-:S15]  /*8e670*/  HMMA.1688.F32.TF32 R88, R240, R92, R88 ;  /* 0x0000005cf058723c */ /* 0x008fde0000081058 */
[----:B------:R-:W-:-:S08]  /*8e680*/  NOP ;  /* 0x0000000000007918 */ /* 0x000fd00000000000 */
[----:B------:R1:W-:Y:S04]  /*8e690*/  STL.64 [R1+0x90], R88 ;  /* 0x0000905801007387 */ /* 0x0003e80000100a00 */
[----:B------:R-:W-:Y:S04]  /*8e6a0*/  STL [R1+0x98], R90 ;  /* 0x0000985a01007387 */ /* 0x000fe80000100800 */
[----:B-1----:R-:W3:Y:S01]  /*8e6b0*/  LDL.LU.64 R88, [R1+0x5e08] ;  /* 0x005e080001587983 */ /* 0x002ee20000300a00 */
[----:B------:R-:W-:Y:S01]  /*8e6c0*/  IMAD.MOV.U32 R0, RZ, RZ, R91 ;  /* 0x000000ffff007224 */ /* 0x000fe200078e005b */
[----:B------:R-:W-:Y:S04]  /*8e6d0*/  HMMA.1688.F32.TF32 R56, R240, R76, R56 ;  /* 0x0000004cf038723c */ /* 0x000fe80000081038 */
[----:B------:R1:W-:-:S15]  /*8e6e0*/  STL [R1+0x5748], R0 ;  /* 0x0057480001007387 */ /* 0x0003de0000100800 */
[----:B------:R-:W-:-:S05]  /*8e6f0*/  NOP ;  /* 0x0000000000007918 */ /* 0x000fca0000000000 */
[----:B-1----:R-:W-:Y:S01]  /*8e700*/  IMAD.MOV.U32 R0, RZ, RZ, R59 ;  /* 0x000000ffff007224 */ /* 0x002fe200078e003b */
[C---:B---3--:R-:W-:Y:S06]  /*8e710*/  HMMA.1688.F32.TF32 R88, R240.reuse, R88, R136 ;  /* 0x00000058f058723c */ /* 0x048fec0000081088 */
[----:B------:R-:W-:-:S15]  /*8e720*/  HMMA.1688.F32.TF32 R136, R240, R84, R140 ;  /* 0x00000054f088723c */ /* 0x000fde000008108c */
[----:B------:R-:W-:-:S02]  /*8e730*/  NOP ;  /* 0x0000000000007918 */ /* 0x000fc40000000000 */
[----:B------:R-:W-:Y:S04]  /*8e740*/  STL.64 [R1+0x80], R88 ;  /* 0x0000805801007387 */ /* 0x000fe80000100a00 */
[----:B------:R1:W-:Y:S02]  /*8e750*/  STL.64 [R1+0x88], R90 ;  /* 0x0000885a01007387 */ /* 0x0003e40000100a00 */
[----:B-1----:R-:W-:Y:S02]  /*8e760*/  HMMA.1688.F32.TF32 R88, R240, R80, R224 ;  /* 0x00000050f058723c */ /* 0x002fe400000810e0 */
[----:B------:R-:W-:Y:S04]  /*8e770*/  STL.64 [R1+0x70], R136 ;  /* 0x0000708801007387 */ /* 0x000fe80000100a00 */
[----:B------:R-:W-:Y:S04]  /*8e780*/  STL.64 [R1+0x78], R138 ;  /* 0x0000788a01007387 */ /* 0x000fe80000100a00 */
[----:B------:R1:W-:-:S13]  /*8e790*/  STL.64 [R1+0x50], R56 ;  /* 0x0000503801007387 */ /* 0x0003da0000100a00 */
[----:B------:R-:W-:Y:S04]  /*8e7a0*/  STL.64 [R1+0x60], R88 ;  /* 0x0000605801007387 */ /* 0x000fe80000100a00 */
[----:B------:R-:W-:Y:S04]  /*8e7b0*/  STL.64 [R1+0x68], R90 ;  /* 0x0000685a01007387 */ /* 0x000fe80000100a00 */
[----:B------:R3:W-:Y:S04]  /*8e7c0*/  STL [R1+0x58], R58 ;  /* 0x0000583a01007387 */ /* 0x0007e80000100800 */
[----:B------:R-:W4:Y:S04]  /*8e7d0*/  LDL.LU R224, [R1+0xe50] ;  /* 0x000e500001e07983 */ /* 0x000f280000300800 */
[----:B------:R-:W4:Y:S04]  /*8e7e0*/  LDL.LU R225, [R1+0xe54] ;  /* 0x000e540001e17983 */ /* 0x000f280000300800 */
[----:B------:R-:W4:Y:S04]  /*8e7f0*/  LDL.LU R226, [R1+0xe58] ;  /* 0x000e580001e27983 */ /* 0x000f280000300800 */
[----:B------:R-:W4:Y:S04]  /*8e800*/  LDL.LU R227, [R1+0xe5c] ;  /* 0x000e5c0001e37983 */ /* 0x000f280000300800 */
[----:B-1----:R-:W4:Y:S04]  /*8e810*/  LDL.LU R56, [R1+0xe40] ;  /* 0x000e400001387983 */ /* 0x002f280000300800 */
[----:B------:R-:W4:Y:S04]  /*8e820*/  LDL.LU R57, [R1+0xe44] ;  /* 0x000e440001397983 */ /* 0x000f280000300800 */
[----:B---3--:R-:W3:Y:S04]  /*8e830*/  LDL.LU R58, [R1+0xe48] ;  /* 0x000e4800013a7983 */ /* 0x008ee80000300800 */
[----:B------:R-:W3:Y:S01]  /*8e840*/  LDL.LU R59, [R1+0xe4c] ;  /* 0x000e4c00013b7983 */ /* 0x000ee20000300800 */
[----:B------:R-:W-:Y:S03]  /*8e850*/  HMMA.1688.F32.TF32 R88, R240, R72, R232 ;  /* 0x00000048f058723c */ /* 0x000fe600000810e8 */
[----:B------:R-:W3:Y:S04]  /*8e860*/  LDL.LU R232, [R1+0xe30] ;  /* 0x000e300001e87983 */ /* 0x000ee80000300800 */
[----:B------:R-:W3:Y:S04]  /*8e870*/  LDL.LU R233, [R1+0xe34] ;  /* 0x000e340001e97983 */ /* 0x000ee80000300800 */
[----:B------:R-:W3:Y:S04]  /*8e880*/  LDL.LU R234, [R1+0xe38] ;  /* 0x000e380001ea7983 */ /* 0x000ee80000300800 */
[----:B------:R-:W3:Y:S09]  /*8e890*/  LDL.LU R235, [R1+0xe3c] ;  /* 0x000e3c0001eb7983 */ /* 0x000ef20000300800 */
[----:B------:R-:W-:Y:S01]  /*8e8a0*/  MOV R13, R88 ;  /* 0x00000058000d7202 */ /* 0x000fe20000000f00 */
[----:B------:R-:W-:-:S02]  /*8e8b0*/  IMAD.MOV.U32 R12, RZ, RZ, R89 ;  /* 0x000000ffff0c7224 */ /* 0x000fc400078e0059 */
[----:B------:R-:W-:Y:S01]  /*8e8c0*/  IMAD.MOV.U32 R5, RZ, RZ, R90 ;  /* 0x000000ffff057224 */ /* 0x000fe200078e005a */
[----:B------:R-:W-:Y:S02]  /*8e8d0*/  MOV R4, R91 ;  /* 0x0000005b00047202 */ /* 0x000fe40000000f00 */
[----:B--2---:R-:W-:Y:S02]  /*8e8e0*/  HMMA.1688.F32.TF32 R88, R240, R68, R228 ;  /* 0x00000044f058723c */ /* 0x004fe400000810e4 */
[----:B------:R-:W-:Y:S04]  /*8e8f0*/  STL [R1+0x563c], R5 ;  /* 0x00563c0501007387 */ /* 0x000fe80000100800 */
[----:B------:R-:W-:Y:S04]  /*8e900*/  STL [R1+0x5638], R13 ;  /* 0x0056380d01007387 */ /* 0x000fe80000100800 */
[----:B------:R-:W-:-:S14]  /*8e910*/  STL [R1+0x5634], R12 ;  /* 0x0056340c01007387 */ /* 0x000fdc0000100800 */
[----:B------:R-:W-:Y:S02]  /*8e920*/  IMAD.MOV.U32 R248, RZ, RZ, R88 ;  /* 0x000000fffff87224 */ /* 0x000fe400078e0058 */
[----:B------:R-:W-:Y:S01]  /*8e930*/  IMAD.MOV.U32 R245, RZ, RZ, R89 ;  /* 0x000000fffff57224 */ /* 0x000fe200078e0059 */
[----:B------:R-:W-:Y:S01]  /*8e940*/  MOV R244, R90 ;  /* 0x0000005a00f47202 */ /* 0x000fe20000000f00 */
[----:B------:R-:W-:Y:S01]  /*8e950*/  IMAD.MOV.U32 R237, RZ, RZ, R91 ;  /* 0x000000ffffed7224 */ /* 0x000fe200078e005b */
[----:B------:R1:W-:Y:S04]  /*8e960*/  STL [R1+0x5630], R4 ;  /* 0x0056300401007387 */ /* 0x0003e80000100800 */
[----:B------:R-:W2:Y:S04]  /*8e970*/  LDL.LU R228, [R1+0xe20] ;  /* 0x000e200001e47983 */ /* 0x000ea80000300800 */
[----:B------:R-:W2:Y:S04]  /*8e980*/  LDL.LU R229, [R1+0xe24] ;  /* 0x000e240001e57983 */ /* 0x000ea80000300800 */
[----:B------:R-:W2:Y:S04]  /*8e990*/  LDL.LU R230, [R1+0xe28] ;  /* 0x000e280001e67983 */ /* 0x000ea80000300800 */
[----:B------:R-:W2:Y:S04]  /*8e9a0*/  LDL.LU R231, [R1+0xe2c] ;  /* 0x000e2c0001e77983 */ /* 0x000ea80000300800 */
[----:B------:R-:W-:Y:S04]  /*8e9b0*/  STL [R1+0x564c], R237 ;  /* 0x00564ced01007387 */ /* 0x000fe80000100800 */
[----:B------:R-:W-:Y:S04]  /*8e9c0*/  STL [R1+0x5648], R244 ;  /* 0x005648f401007387 */ /* 0x000fe80000100800 */
[----:B------:R1:W-:Y:S04]  /*8e9d0*/  STL [R1+0x5644], R245 ;  /* 0x005644f501007387 */ /* 0x0003e80000100800 */
[----:B------:R1:W-:Y:S01]  /*8e9e0*/  STL [R1+0x5640], R248 ;  /* 0x005640f801007387 */ /* 0x0003e20000100800 */
[C---:B----4-:R-:W-:Y:S06]  /*8e9f0*/  HMMA.1688.F32.TF32 R88, R240.reuse, R64, R224 ;  /* 0x00000040f058723c */ /* 0x050fec00000810e0 */
[----:B---3--:R-:W-:-:S15]  /*8ea00*/  HMMA.1688.F32.TF32 R56, R240, R60, R56 ;  /* 0x0000003cf038723c */ /* 0x008fde0000081038 */
[----:B------:R-:W-:-:S03]  /*8ea10*/  NOP ;  /* 0x0000000000007918 */ /* 0x000fc60000000000 */
[----:B------:R-:W-:Y:S01]  /*8ea20*/  IMAD.MOV.U32 R249, RZ, RZ, R91 ;  /* 0x000000fffff97224 */ /* 0x000fe200078e005b */
[----:B-1----:R-:W-:Y:S01]  /*8ea30*/  MOV R4, R89 ;  /* 0x0000005900047202 */ /* 0x002fe20000000f00 */
[----:B------:R-:W-:Y:S01]  /*8ea40*/  IMAD.MOV.U32 R12, RZ, RZ, R88 ;  /* 0x000000ffff0c7224 */ /* 0x000fe200078e0058 */
[----:B------:R1:W-:Y:S04]  /*8ea50*/  STL [R1+0xe58], R90 ;  /* 0x000e585a01007387 */ /* 0x0003e80000100800 */
[----:B------:R-:W-:Y:S04]  /*8ea60*/  STL [R1+0x5658], R249 ;  /* 0x005658f901007387 */ /* 0x000fe80000100800 */
[----:B------:R-:W-:Y:S01]  /*8ea70*/  STL [R1+0x5654], R4 ;  /* 0x0056540401007387 */ /* 0x000fe20000100800 */
[----:B------:R-:W-:-:S03]  /*8ea80*/  IMAD.MOV.U32 R245, RZ, RZ, R56 ;  /* 0x000000fffff57224 */ /* 0x000fc600078e0038 */
[----:B------:R3:W-:Y:S01]  /*8ea90*/  STL [R1+0x5650], R12 ;  /* 0x0056500c01007387 */ /* 0x0007e20000100800 */
[----:B------:R-:W-:-:S03]  /*8eaa0*/  MOV R248, R57 ;  /* 0x0000003900f87202 */ /* 0x000fc60000000f00 */
[----:B------:R-:W4:Y:S01]  /*8eab0*/  LDL.LU R56, [R1+0xe10] ;  /* 0x000e100001387983 */ /* 0x000f220000300800 */
[----:B------:R-:W-:-:S03]  /*8eac0*/  IMAD.MOV.U32 R5, RZ, RZ, R58 ;  /* 0x000000ffff057224 */ /* 0x000fc600078e003a */
[----:B------:R-:W4:Y:S01]  /*8ead0*/  LDL.LU R57, [R1+0xe14] ;  /* 0x000e140001397983 */ /* 0x000f220000300800 */
[----:B------:R-:W-:-:S03]  /*8eae0*/  IMAD.MOV.U32 R13, RZ, RZ, R59 ;  /* 0x000000ffff0d7224 */ /* 0x000fc600078e003b */
[----:B------:R-:W4:Y:S04]  /*8eaf0*/  LDL.LU R58, [R1+0xe18] ;  /* 0x000e1800013a7983 */ /* 0x000f280000300800 */
[----:B------:R-:W4:Y:S04]  /*8eb00*/  LDL.LU R59, [R1+0xe1c] ;  /* 0x000e1c00013b7983 */ /* 0x000f280000300800 */
[----:B------:R-:W-:Y:S04]  /*8eb10*/  STL [R1+0x5668], R13 ;  /* 0x0056680d01007387 */ /* 0x000fe80000100800 */
[----:B------:R-:W-:Y:S04]  /*8eb20*/  STL [R1+0x5664], R5 ;  /* 0x0056640501007387 */ /* 0x000fe80000100800 */
[----:B------:R-:W-:Y:S04]  /*8eb30*/  STL [R1+0x5660], R248 ;  /* 0x005660f801007387 */ /* 0x000fe80000100800 */
[----:B------:R2:W-:Y:S01]  /*8eb40*/  STL [R1+0x565c], R245 ;  /* 0x00565cf501007387 */ /* 0x0005e20000100800 */
[----:B-1----:R-:W-:Y:S03]  /*8eb50*/  HMMA.1688.F32.TF32 R88, R240, R52, R232 ;  /* 0x00000034f058723c */ /* 0x002fe600000810e8 */
[----:B------:R-:W4:Y:S04]  /*8eb60*/  LDL.LU R232, [R1+0xe00] ;  /* 0x000e000001e87983 */ /* 0x000f280000300800 */
[----:B------:R-:W4:Y:S04]  /*8eb70*/  LDL.LU R233, [R1+0xe04] ;  /* 0x000e040001e97983 */ /* 0x000f280000300800 */
[----:B------:R-:W4:Y:S04]  /*8eb80*/  LDL.LU R234, [R1+0xe08] ;  /* 0x000e080001ea7983 */ /* 0x000f280000300800 */
[----:B------:R-:W4:Y:S09]  /*8eb90*/  LDL.LU R235, [R1+0xe0c] ;  /* 0x000e0c0001eb7983 */ /* 0x000f320000300800 */
[----:B------:R-:W-:Y:S01]  /*8eba0*/  MOV R244, R91 ;  /* 0x0000005b00f47202 */ /* 0x000fe20000000f00 */
[----:B------:R-:W-:-:S02]  /*8ebb0*/  IMAD.MOV.U32 R237, RZ, RZ, R90 ;  /* 0x000000ffffed7224 */ /* 0x000fc400078e005a */
[----:B---3--:R-:W-:Y:S01]  /*8ebc0*/  IMAD.MOV.U32 R12, RZ, RZ, R89 ;  /* 0x000000ffff0c7224 */ /* 0x008fe200078e0059 */
[----:B------:R-:W-:Y:S01]  /*8ebd0*/  MOV R4, R88 ;  /* 0x0000005800047202 */ /* 0x000fe20000000f00 */
[----:B------:R-:W-:Y:S04]  /*8ebe0*/  STL [R1+0x5678], R244 ;  /* 0x005678f401007387 */ /* 0x000fe80000100800 */
[----:B------:R1:W-:Y:S04]  /*8ebf0*/  STL [R1+0x5674], R237 ;  /* 0x005674ed01007387 */ /* 0x0003e80000100800 */
[----:B------:R3:W-:Y:S01]  /*8ec00*/  STL [R1+0x5670], R12 ;  /* 0x0056700c01007387 */ /* 0x0007e20000100800 */
[----:B--2---:R-:W-:Y:S03]  /*8ec10*/  HMMA.1688.F32.TF32 R88, R240, R48, R228 ;  /* 0x00000030f058723c */ /* 0x004fe600000810e4 */
        /* <DEDUP_REMOVED lines=14> */
[----:B------:R2:W-:Y:S04]  /*8ed00*/  STL [R1+0x5684], R245 ;  /* 0x005684f501007387 */ /* 0x0005e80000100800 */
[----:B------:R2:W-:Y:S04]  /*8ed10*/  STL [R1+0x5680], R248 ;  /* 0x005680f801007387 */ /* 0x0005e80000100800 */
[----:B------:R2:W-:Y:S01]  /*8ed20*/  STL [R1+0x567c], R5 ;  /* 0x00567c0501007387 */ /* 0x0005e20000100800 */
[----:B----4-:R-:W-:-:S15]  /*8ed30*/  HMMA.1688.F32.TF32 R56, R240, R44, R56 ;  /* 0x0000002cf038723c */ /* 0x010fde0000081038 */
[----:B------:R-:W-:-:S09]  /*8ed40*/  NOP ;  /* 0x0000000000007918 */ /* 0x000fd20000000000 */
[----:B-1----:R-:W-:Y:S01]  /*8ed50*/  IMAD.MOV.U32 R237, RZ, RZ, R56 ;  /* 0x000000ffffed7224 */ /* 0x002fe200078e0038 */
[----:B---3--:R-:W-:Y:S01]  /*8ed60*/  MOV R12, R57 ;  /* 0x00000039000c7202 */ /* 0x008fe20000000f00 */
[----:B------:R-:W3:Y:S01]  /*8ed70*/  LDL.LU R56, [R1+0xeb0] ;  /* 0x000eb00001387983 */ /* 0x000ee20000300800 */
[----:B--2---:R-:W-:-:S03]  /*8ed80*/  IMAD.MOV.U32 R4, RZ, RZ, R58 ;  /* 0x000000ffff047224 */ /* 0x004fc600078e003a */
[----:B------:R-:W3:Y:S01]  /*8ed90*/  LDL.LU R57, [R1+0xeb4] ;  /* 0x000eb40001397983 */ /* 0x000ee20000300800 */
[----:B------:R-:W-:-:S03]  /*8eda0*/  IMAD.MOV.U32 R13, RZ, RZ, R59 ;  /* 0x000000ffff0d7224 */ /* 0x000fc600078e003b */
[----:B------:R-:W3:Y:S04]  /*8edb0*/  LDL.LU R58, [R1+0xeb8] ;  /* 0x000eb800013a7983 */ /* 0x000ee80000300800 */
[----:B------:R-:W3:Y:S04]  /*8edc0*/  LDL.LU R59, [R1+0xebc] ;  /* 0x000ebc00013b7983 */ /* 0x000ee80000300800 */
[----:B------:R-:W2:Y:S04]  /*8edd0*/  LDL.LU R228, [R1+0xf10] ;  /* 0x000f100001e47983 */ /* 0x000ea80000300800 */
[----:B------:R-:W2:Y:S04]  /*8ede0*/  LDL.LU R229, [R1+0xf14] ;  /* 0x000f140001e57983 */ /* 0x000ea80000300800 */
[----:B------:R-:W2:Y:S04]  /*8edf0*/  LDL.LU R230, [R1+0xf18] ;  /* 0x000f180001e67983 */ /* 0x000ea80000300800 */
[----:B------:R-:W2:Y:S04]  /*8ee00*/  LDL.LU R231, [R1+0xf1c] ;  /* 0x000f1c0001e77983 */ /* 0x000ea80000300800 */
[----:B------:R1:W-:Y:S04]  /*8ee10*/  STL [R1+0x5694], R4 ;  /* 0x0056940401007387 */ /* 0x0003e80000100800 */
[----:B------:R4:W-:Y:S04]  /*8ee20*/  STL [R1+0x5690], R12 ;  /* 0x0056900c01007387 */ /* 0x0009e80000100800 */
[----:B------:R4:W-:Y:S01]  /*8ee30*/  STL [R1+0x568c], R237 ;  /* 0x00568ced01007387 */ /* 0x0009e20000100800 */
[----:B------:R-:W-:Y:S03]  /*8ee40*/  HMMA.1688.F32.TF32 R88, R240, R40, R232 ;  /* 0x00000028f058723c */ /* 0x000fe600000810e8 */
[----:B------:R-:W2:Y:S04]  /*8ee50*/  LDL.LU R232, [R1+0xf00] ;  /* 0x000f000001e87983 */ /* 0x000ea80000300800 */
[----:B------:R-:W2:Y:S04]  /*8ee60*/  LDL.LU R233, [R1+0xf04] ;  /* 0x000f040001e97983 */ /* 0x000ea80000300800 */
[----:B------:R-:W2:Y:S04]  /*8ee70*/  LDL.LU R234, [R1+0xf08] ;  /* 0x000f080001ea7983 */ /* 0x000ea80000300800 */
[----:B------:R-:W2:Y:S09]  /*8ee80*/  LDL.LU R235, [R1+0xf0c] ;  /* 0x000f0c0001eb7983 */ /* 0x000eb20000300800 */
[----:B------:R-:W-:Y:S01]  /*8ee90*/  MOV R245, R88 ;  /* 0x0000005800f57202 */ /* 0x000fe20000000f00 */
[----:B------:R-:W-:-:S02]  /*8eea0*/  IMAD.MOV.U32 R248, RZ, RZ, R89 ;  /* 0x000000fffff87224 */ /* 0x000fc400078e0059 */
[----:B------:R-:W-:Y:S01]  /*8eeb0*/  IMAD.MOV.U32 R5, RZ, RZ, R90 ;  /* 0x000000ffff057224 */ /* 0x000fe200078e005a */
[----:B------:R-:W-:Y:S02]  /*8eec0*/  MOV R244, R91 ;  /* 0x0000005b00f47202 */ /* 0x000fe40000000f00 */
[----:B------:R-:W-:-:S15]  /*8eed0*/  HMMA.1688.F32.TF32 R88, R240, R36, R140 ;  /* 0x00000024f058723c */ /* 0x000fde000008108c */
[----:B------:R-:W-:-:S09]  /*8eee0*/  NOP ;  /* 0x0000000000007918 */ /* 0x000fd20000000000 */
[----:B-1----:R-:W-:Y:S02]  /*8eef0*/  IMAD.MOV.U32 R4, RZ, RZ, R88 ;  /* 0x000000ffff047224 */ /* 0x002fe400078e0058 */
[----:B----4-:R-:W-:Y:S01]  /*8ef00*/  IMAD.MOV.U32 R12, RZ, RZ, R89 ;  /* 0x000000ffff0c7224 */ /* 0x010fe200078e0059 */
[----:B------:R-:W-:Y:S01]  /*8ef10*/  MOV R237, R90 ;  /* 0x0000005a00ed7202 */ /* 0x000fe20000000f00 */
[----:B------:R-:W-:Y:S02]  /*8ef20*/  IMAD.MOV.U32 R249, RZ, RZ, R91 ;  /* 0x000000fffff97224 */ /* 0x000fe400078e005b */
[----:B------:R-:W-:-:S15]  /*8ef30*/  HMMA.1688.F32.TF32 R88, R240, R32, R224 ;  /* 0x00000020f058723c */ /* 0x000fde00000810e0 */
[----:B------:R-:W-:-:S09]  /*8ef40*/  NOP ;  /* 0x0000000000007918 */ /* 0x000fd20000000000 */
[----:B------:R-:W-:Y:S01]  /*8ef50*/  IMAD.MOV.U32 R220, RZ, RZ, R88 ;  /* 0x000000ffffdc7224 */ /* 0x000fe200078e0058 */
[----:B------:R-:W-:Y:S01]  /*8ef60*/  MOV R217, R89 ;  /* 0x0000005900d97202 */ /* 0x000fe20000000f00 */
[----:B------:R-:W4:Y:S01]  /*8ef70*/  LDL.LU R88, [R1+0xf30] ;  /* 0x000f300001587983 */ /* 0x000f220000300800 */
[----:B------:R-:W-:-:S03]  /*8ef80*/  IMAD.MOV.U32 R216, RZ, RZ, R90 ;  /* 0x000000ffffd87224 */ /* 0x000fc600078e005a */
[----:B------:R-:W4:Y:S01]  /*8ef90*/  LDL.LU R89, [R1+0xf34] ;  /* 0x000f340001597983 */ /* 0x000f220000300800 */
[----:B------:R-:W-:-:S03]  /*8efa0*/  IMAD.MOV.U32 R213, RZ, RZ, R91 ;  /* 0x000000ffffd57224 */ /* 0x000fc600078e005b */
[----:B------:R-:W4:Y:S04]  /*8efb0*/  LDL.LU R90, [R1+0xf38] ;  /* 0x000f3800015a7983 */ /* 0x000f280000300800 */
[----:B------:R-:W4:Y:S04]  /*8efc0*/  LDL.LU R91, [R1+0xf3c] ;  /* 0x000f3c00015b7983 */ /* 0x000f280000300800 */
[----:B------:R-:W4:Y:S04]  /*8efd0*/  LDL.64 R138, [R1+0x38] ;  /* 0x00003800018a7983 */ /* 0x000f280000100a00 */
[----:B------:R-:W4:Y:S04]  /*8efe0*/  LDL.LU R140, [R1+0xf50] ;  /* 0x000f5000018c7983 */ /* 0x000f280000300800 */
[----:B------:R-:W4:Y:S04]  /*8eff0*/  LDL.LU R141, [R1+0xf54] ;  /* 0x000f5400018d7983 */ /* 0x000f280000300800 */
[----:B------:R-:W4:Y:S04]  /*8f000*/  LDL.LU R142, [R1+0xf58] ;  /* 0x000f5800018e7983 */ /* 0x000f280000300800 */
[----:B------:R-:W4:Y:S01]  /*8f010*/  LDL.LU R143, [R1+0xf5c] ;  /* 0x000f5c00018f7983 */ /* 0x000f220000300800 */
[C---:B---3--:R-:W-:Y:S06]  /*8f020*/  HMMA.1688.F32.TF32 R56, R240.reuse, R28, R56 ;  /* 0x0000001cf038723c */ /* 0x048fec0000081038 */
[C---:B--2---:R-:W-:Y:S06]  /*8f030*/  HMMA.1688.F32.TF32 R224, R240.reuse, R24, R228 ;  /* 0x00000018f0e0723c */ /* 0x044fec00000810e4 */
[----:B------:R-:W-:-:S12]  /*8f040*/  HMMA.1688.F32.TF32 R228, R240, R20, R232 ;  /* 0x00000014f0e4723c */ /* 0x000fd800000810e8 */
[----:B------:R-:W-:Y:S01]  /*8f050*/  IMAD.MOV.U32 R204, RZ, RZ, R58 ;  /* 0x000000ffffcc7224 */ /* 0x000fe200078e003a */
[----:B------:R-:W-:-:S05]  /*8f060*/  MOV R197, R59 ;  /* 0x0000003b00c57202 */ /* 0x000fca0000000f00 */
[----:B------:R-:W-:Y:S01]  /*8f070*/  MOV R192, R226 ;  /* 0x000000e200c07202 */ /* 0x000fe20000000f00 */
[----:B------:R-:W2:Y:S01]  /*8f080*/  LDL.64 R58, [R1+0x28] ;  /* 0x00002800013a7983 */ /* 0x000ea20000100a00 */
[----:B------:R-:W-:-:S03]  /*8f090*/  IMAD.MOV.U32 R189, RZ, RZ, R227 ;  /* 0x000000ffffbd7224 */ /* 0x000fc600078e00e3 */
[----:B------:R-:W3:Y:S04]  /*8f0a0*/  LDL.64 R226, [R1+0x18] ;  /* 0x0000180001e27983 */ /* 0x000ee80000100a00 */
        /* <DEDUP_REMOVED lines=9> */
[----:B------:R-:W3:Y:S04]  /*8f140*/  LDL.LU R235, [R1+0xf9c] ;  /* 0x000f9c0001eb7983 */ /* 0x000ee80000300800 */
[----:B------:R-:W3:Y:S04]  /*8f150*/  LDL.64 R230, [R1+0x8] ;  /* 0x0000080001e67983 */ /* 0x000ee80000100a00 */
[----:B------:R-:W3:Y:S04]  /*8f160*/  LDL.LU R136, [R1+0xfc0] ;  /* 0x000fc00001887983 */ /* 0x000ee80000300800 */
[----:B------:R-:W3:Y:S01]  /*8f170*/  LDL.LU R137, [R1+0xfc4] ;  /* 0x000fc40001897983 */ /* 0x000ee20000300800 */
[----:B------:R-:W-:Y:S01]  /*8f180*/  MOV R200, R56 ;  /* 0x0000003800c87202 */ /* 0x000fe20000000f00 */
[----:B----4-:R-:W-:Y:S06]  /*8f190*/  HMMA.1688.F32.TF32 R88, R8, R138, R88 ;  /* 0x0000008a0858723c */ /* 0x010fec0000081058 */
[----:B------:R-:W-:Y:S01]  /*8f1a0*/  MOV R70, R138 ;  /* 0x0000008a00467202 */ /* 0x000fe20000000f00 */
[----:B------:R-:W-:Y:S01]  /*8f1b0*/  IMAD.MOV.U32 R25, RZ, RZ, R139 ;  /* 0x000000ffff197224 */ /* 0x000fe200078e008b */
[----:B------:R-:W4:Y:S04]  /*8f1c0*/  LDL.LU R138, [R1+0xfc8] ;  /* 0x000fc800018a7983 */ /* 0x000f280000300800 */
[----:B------:R-:W4:-:S12]  /*8f1d0*/  LDL.LU R139, [R1+0xfcc] ;  /* 0x000fcc00018b7983 */ /* 0x000f180000300800 */
[----:B------:R-:W-:Y:S01]  /*8f1e0*/  IMAD.MOV.U32 R208, RZ, RZ, R90 ;  /* 0x000000ffffd07224 */ /* 0x000fe200078e005a */
[C---:B--2---:R-:W-:Y:S06]  /*8f1f0*/  HMMA.1688.F32.TF32 R140, R8.reuse, R58, R140 ;  /* 0x0000003a088c723c */ /* 0x044fec000008108c */
[----:B---3--:R-:W-:Y:S01]  /*8f200*/  HMMA.1688.F32.TF32 R240, R8, R226, R240 ;  /* 0x000000e208f0723c */ /* 0x008fe200000810f0 */
[----:B------:R-:W-:Y:S01]  /*8f210*/  MOV R90, R58 ;  /* 0x0000003a005a7202 */ /* 0x000fe20000000f00 */
[----:B------:R-:W-:Y:S02]  /*8f220*/  IMAD.MOV.U32 R75, RZ, RZ, R59 ;  /* 0x000000ffff4b7224 */ /* 0x000fe400078e003b */
[----:B------:R-:W2:Y:S02]  /*8f230*/  LDL.LU.64 R58, [R1+0x5e00] ;  /* 0x005e0000013a7983 */ /* 0x000ea40000300a00 */
[----:B------:R-:W-:Y:S01]  /*8f240*/  MOV R86, R226 ;  /* 0x000000e200567202 */ /* 0x000fe20000000f00 */
[----:B------:R-:W-:-:S11]  /*8f250*/  IMAD.MOV.U32 R43, RZ, RZ, R227 ;  /* 0x000000ffff2b7224 */ /* 0x000fd600078e00e3 */
[----:B------:R-:W-:Y:S01]  /*8f260*/  IMAD.MOV.U32 R180, RZ, RZ, R140 ;  /* 0x000000ffffb47224 */ /* 0x000fe200078e008c */
[----:B------:R-:W-:Y:S01]  /*8f270*/  MOV R177, R141 ;  /* 0x0000008d00b17202 */ /* 0x000fe20000000f00 */
[----:B------:R-:W3:Y:S01]  /*8f280*/  LDL.LU R140, [R1+0xfe0] ;  /* 0x000fe000018c7983 */ /* 0x000ee20000300800 */
[----:B------:R-:W-:-:S03]  /*8f290*/  IMAD.MOV.U32 R176, RZ, RZ, R142 ;  /* 0x000000ffffb07224 */ /* 0x000fc600078e008e */
[----:B------:R-:W3:Y:S01]  /*8f2a0*/  LDL.LU R141, [R1+0xfe4] ;  /* 0x000fe400018d7983 */ /* 0x000ee20000300800 */
[----:B------:R-:W-:-:S03]  /*8f2b0*/  IMAD.MOV.U32 R173, RZ, RZ, R143 ;  /* 0x000000ffffad7224 */ /* 0x000fc600078e008f */
[----:B------:R-:W3:Y:S04]  /*8f2c0*/  LDL.LU R142, [R1+0xfe8] ;  /* 0x000fe800018e7983 */ /* 0x000ee80000300800 */
[----:B------:R-:W3:Y:S04]  /*8f2d0*/  LDL.LU R143, [R1+0xfec] ;  /* 0x000fec00018f7983 */ /* 0x000ee80000300800 */
[----:B------:R-:W3:Y:S01]  /*8f2e0*/  LDL R56, [R1+0x2978] ;  /* 0x0029780001387983 */ /* 0x000ee20000100800 */
[----:B------:R-:W-:-:S03]  /*8f2f0*/  IMAD.MOV.U32 R172, RZ, RZ, R240 ;  /* 0x000000ffffac7224 */ /* 0x000fc600078e00f0 */
[----:B------:R-:W3:Y:S01]  /*8f300*/  LDL.LU.64 R226, [R1+0x5df8] ;  /* 0x005df80001e27983 */ /* 0x000ee20000300a00 */
[----:B------:R-:W-:Y:S02]  /*8f310*/  MOV R169, R241 ;  /* 0x000000f100a97202 */ /* 0x000fe40000000f00 */
[----:B------:R-:W-:Y:S01]  /*8f320*/  MOV R240, R246 ;  /* 0x000000f600f07202 */ /* 0x000fe20000000f00 */
[----:B------:R-:W-:Y:S01]  /*8f330*/  IMAD.MOV.U32 R168, RZ, RZ, R242 ;  /* 0x000000ffffa87224 */ /* 0x000fe200078e00f2 */
[----:B------:R-:W3:Y:S01]  /*8f340*/  LDL.LU R246, [R1+0x5df4] ;  /* 0x005df40001f67983 */ /* 0x000ee20000300800 */
[----:B------:R-:W-:Y:S02]  /*8f350*/  IMAD.MOV.U32 R241, RZ, RZ, R247 ;  /* 0x000000fffff17224 */ /* 0x000fe400078e00f7 */
[----:B------:R-:W-:Y:S01]  /*8f360*/  IMAD.MOV.U32 R165, RZ, RZ, R243 ;  /* 0x000000ffffa57224 */ /* 0x000fe200078e00f3 */
[----:B------:R-:W3:Y:S01]  /*8f370*/  LDL.LU R247, [R1+0x5df0] ;  /* 0x005df00001f77983 */ /* 0x000ee20000300800 */
[----:B------:R-:W-:Y:S01]  /*8f380*/  IMAD.MOV.U32 R242, RZ, RZ, R250 ;  /* 0x000000fffff27224 */ /* 0x000fe200078e00fa */
[----:B------:R-:W-:-:S02]  /*8f390*/  MOV R243, R251 ;  /* 0x000000fb00f37202 */ /* 0x000fc40000000f00 */
[----:B------:R-:W4:Y:S04]  /*8f3a0*/  LDL.LU R250, [R1+0x5dec] ;  /* 0x005dec0001fa7983 */ /* 0x000f280000300800 */
[----:B------:R-:W4:Y:S01]  /*8f3b0*/  LDL.LU R251, [R1+0x5de8] ;  /* 0x005de80001fb7983 */ /* 0x000f220000300800 */
[----:B------:R-:W-:Y:S01]  /*8f3c0*/  HMMA.1688.F32.TF32 R232, R8, R230, R232 ;  /* 0x000000e608e8723c */ /* 0x000fe200000810e8 */
[----:B------:R-:W-:Y:S02]  /*8f3d0*/  IMAD.MOV.U32 R201, RZ, RZ, R57 ;  /* 0x000000ffffc97224 */ /* 0x000fe400078e0039 */
[----:B------:R-:W-:Y:S02]  /*8f3e0*/  IMAD.MOV.U32 R205, RZ, RZ, R91 ;  /* 0x000000ffffcd7224 */ /* 0x000fe400078e005b */
[----:B------:R-:W-:Y:S01]  /*8f3f0*/  IMAD.MOV.U32 R188, RZ, RZ, R228 ;  /* 0x000000ffffbc7224 */ /* 0x000fe200078e00e4 */
[----:B------:R-:W3:Y:S01]  /*8f400*/  LDL R57, [R1+0x3f94] ;  /* 0x003f940001397983 */ /* 0x000ee20000100800 */
[----:B------:R-:W-:-:S02]  /*8f410*/  IMAD.MOV.U32 R55, RZ, RZ, R230 ;  /* 0x000000ffff377224 */ /* 0x000fc400078e00e6 */
[----:B------:R-:W-:Y:S02]  /*8f420*/  IMAD.MOV.U32 R91, RZ, RZ, R231 ;  /* 0x000000ffff5b7224 */ /* 0x000fe400078e00e7 */
[----:B------:R-:W3:-:S13]  /*8f430*/  LDL.LU.64 R230, [R1+0x5de0] ;  /* 0x005de00001e67983 */ /* 0x000eda0000300a00 */
[----:B------:R-:W-:Y:S01]  /*8f440*/  IMAD.MOV.U32 R228, RZ, RZ, R234 ;  /* 0x000000ffffe47224 */ /* 0x000fe200078e00ea */
[----:B------:R-:W-:Y:S02]  /*8f450*/  MOV R221, R235 ;  /* 0x000000eb00dd7202 */ /* 0x000fe40000000f00 */
[----:B------:R-:W3:Y:S01]  /*8f460*/  LDL.LU.64 R234, [R1+0x5dd8] ;  /* 0x005dd80001ea7983 */ /* 0x000ee20000300a00 */
[----:B----4-:R-:W-:-:S15]  /*8f470*/  HMMA.1688.F32.TF32 R136, R8, R250, R136 ;  /* 0x000000fa0888723c */ /* 0x010fde0000081088 */
[----:B------:R-:W-:-:S09]  /*8f480*/  NOP ;  /* 0x0000000000007918 */ /* 0x000fd20000000000 */
[----:B------:R-:W-:Y:S02]  /*8f490*/  IMAD.MOV.U32 R164, RZ, RZ, R136 ;  /* 0x000000ffffa47224 */ /* 0x000fe400078e0088 */
[----:B------:R-:W-:Y:S01]  /*8f4a0*/  IMAD.MOV.U32 R161, RZ, RZ, R137 ;  /* 0x000000ffffa17224 */ /* 0x000fe200078e0089 */
[----:B------:R-:W-:Y:S01]  /*8f4b0*/  MOV R160, R138 ;  /* 0x0000008a00a07202 */ /* 0x000fe20000000f00 */
[----:B------:R-:W4:Y:S01]  /*8f4c0*/  LDL.LU R136, [R1+0x1040] ;  /* 0x0010400001887983 */ /* 0x000f220000300800 */
[----:B------:R-:W-:-:S03]  /*8f4d0*/  IMAD.MOV.U32 R157, RZ, RZ, R139 ;  /* 0x000000ffff9d7224 */ /* 0x000fc600078e008b */
[----:B------:R-:W4:Y:S01]  /*8f4e0*/  LDL.LU R137, [R1+0x1044] ;  /* 0x0010440001897983 */ /* 0x000f220000300800 */
[----:B--2---:R-:W-:Y:S01]  /*8f4f0*/  IMAD.MOV.U32 R138, RZ, RZ, R58 ;  /* 0x000000ffff8a7224 */ /* 0x004fe200078e003a */
[----:B------:R-:W-:Y:S02]  /*8f500*/  MOV R139, R59 ;  /* 0x0000003b008b7202 */ /* 0x000fe40000000f00 */
[----:B------:R-:W2:Y:S04]  /*8f510*/  LDL.LU R58, [R1+0x5dd4] ;  /* 0x005dd400013a7983 */ /* 0x000ea80000300800 */
[----:B------:R-:W2:Y:S01]  /*8f520*/  LDL.LU R59, [R1+0x5dd0] ;  /* 0x005dd000013b7983 */ /* 0x000ea20000300800 */
[----:B---3--:R-:W-:Y:S01]  /*8f530*/  HMMA.1688.F32.TF32 R140, R8, R246, R140 ;  /* 0x000000f6088c723c */ /* 0x008fe2000008108c */
[----:B------:R-:W-:-:S02]  /*8f540*/  IMAD.MOV.U32 R196, RZ, RZ, R224 ;  /* 0x000000ffffc47224 */ /* 0x000fc400078e00e0 */
[----:B------:R-:W-:Y:S01]  /*8f550*/  IMAD.MOV.U32 R193, RZ, RZ, R225 ;  /* 0x000000ffffc17224 */ /* 0x000fe200078e00e1 */
[----:B------:R-:W-:Y:S01]  /*8f560*/  MOV R224, R232 ;  /* 0x000000e800e07202 */ /* 0x000fe20000000f00 */
[----:B------:R-:W-:Y:S01]  /*8f570*/  STL.64 [R1+0x5a28], R250 ;  /* 0x005a28fa01007387 */ /* 0x000fe20000100a00 */
[----:B------:R-:W-:-:S03]  /*8f580*/  IMAD.MOV.U32 R225, RZ, RZ, R233 ;  /* 0x000000ffffe17224 */ /* 0x000fc600078e00e9 */
[----:B------:R1:W-:Y:S01]  /*8f590*/  STL.64 [R1+0x5a20], R248 ;  /* 0x005a20f801007387 */ /* 0x0003e20000100a00 */
[----:B------:R-:W-:-:S14]  /*8f5a0*/  MOV R185, R229 ;  /* 0x000000e500b97202 */ /* 0x000fdc0000000f00 */
[----:B------:R-:W-:Y:S02]  /*8f5b0*/  IMAD.MOV.U32 R232, RZ, RZ, R140 ;  /* 0x000000ffffe87224 */ /* 0x000fe400078e008c */
[----:B------:R-:W-:Y:S01]  /*8f5c0*/  IMAD.MOV.U32 R233, RZ, RZ, R141 ;  /* 0x000000ffffe97224 */ /* 0x000fe200078e008d */
[----:B------:R-:W3:Y:S01]  /*8f5d0*/  LDL.LU R140, [R1+0x1030] ;  /* 0x00103000018c7983 */ /* 0x000ee20000300800 */
[----:B------:R-:W-:-:S03]  /*8f5e0*/  MOV R236, R142 ;  /* 0x0000008e00ec7202 */ /* 0x000fc60000000f00 */
[----:B------:R-:W3:Y:S04]  /*8f5f0*/  LDL.LU R141, [R1+0x1034] ;  /* 0x00103400018d7983 */ /* 0x000ee80000300800 */
[----:B------:R-:W3:Y:S04]  /*8f600*/  LDL.LU R142, [R1+0x1038] ;  /* 0x00103800018e7983 */ /* 0x000ee80000300800 */
[----:B------:R1:W-:Y:S04]  /*8f610*/  STL.64 [R1+0x5a38], R246 ;  /* 0x005a38f601007387 */ /* 0x0003e80000100a00 */
[----:B------:R1:W-:Y:S02]  /*8f620*/  STL.64 [R1+0x5a30], R244 ;  /* 0x005a30f401007387 */ /* 0x0003e40000100a00 */
[----:B-1----:R-:W-:Y:S01]  /*8f630*/  MOV R248, R231 ;  /* 0x000000e700f87202 */ /* 0x002fe20000000f00 */
[----:B------:R-:W-:-:S02]  /*8f640*/  IMAD.MOV.U32 R249, RZ, RZ, R6 ;  /* 0x000000fffff97224 */ /* 0x000fc400078e0006 */
[----:B------:R-:W-:Y:S02]  /*8f650*/  IMAD.MOV.U32 R250, RZ, RZ, R7 ;  /* 0x000000fffffa7224 */ /* 0x000fe400078e0007 */
[----:B------:R-:W-:Y:S01]  /*8f660*/  IMAD.MOV.U32 R246, RZ, RZ, R227 ;  /* 0x000000fffff67224 */ /* 0x000fe200078e00e3 */
[----:B------:R-:W3:Y:S04]  /*8f670*/  LDL.LU R244, [R1+0xff0] ;  /* 0x000ff00001f47983 */ /* 0x000ee80000300800 */
[----:B------:R-:W3:Y:S04]  /*8f680*/  LDL.LU R245, [R1+0xff4] ;  /* 0x000ff40001f57983 */ /* 0x000ee80000300800 */
[----:B------:R-:W3:Y:S01]  /*8f690*/  LDL.LU R227, [R1+0x5dcc] ;  /* 0x005dcc0001e37983 */ /* 0x000ee20000300800 */
[----:B------:R-:W-:-:S03]  /*8f6a0*/  IMAD.MOV.U32 R247, RZ, RZ, R226 ;  /* 0x000000fffff77224 */ /* 0x000fc600078e00e2 */
[----:B------:R-:W3:Y:S04]  /*8f6b0*/  LDL.LU R226, [R1+0x5dc8] ;  /* 0x005dc80001e27983 */ /* 0x000ee80000300800 */
[----:B------:R-:W3:Y:S04]  /*8f6c0*/  LDL.LU R231, [R1+0x5dc4] ;  /* 0x005dc40001e77983 */ /* 0x000ee80000300800 */
[----:B------:R-:W4:Y:S04]  /*8f6d0*/  LDL.LU R6, [R1+0x5dc0] ;  /* 0x005dc00001067983 */ /* 0x000f280000300800 */
[----:B------:R-:W4:Y:S01]  /*8f6e0*/  LDL.LU R7, [R1+0x5dbc] ;  /* 0x005dbc0001077983 */ /* 0x000f220000300800 */
[----:B------:R-:W-:Y:S01]  /*8f6f0*/  MOV R251, R230 ;  /* 0x000000e600fb7202 */ /* 0x000fe20000000f00 */
[----:B------:R-:W-:-:S02]  /*8f700*/  IMAD.MOV.U32 R229, RZ, RZ, R143 ;  /* 0x000000ffffe57224 */ /* 0x000fc400078e008f */
[----:B------:R-:W3:Y:S01]  /*8f710*/  LDL.LU R230, [R1+0x5db8] ;  /* 0x005db80001e67983 */ /* 0x000ee20000300800 */
[----:B------:R-:W-:Y:S01]  /*8f720*/  IMAD.MOV.U32 R143, RZ, RZ, R3 ;  /* 0x000000ffff8f7224 */ /* 0x000fe200078e0003 */
[----:B--2---:R-:W-:-:S15]  /*8f730*/  HMMA.1688.F32.TF32 R240, R8, R58, R240 ;  /* 0x0000003a08f0723c */ /* 0x004fde00000810f0 */
[----:B------:R-:W-:-:S09]  /*8f740*/  NOP ;  /* 0x0000000000007918 */ /* 0x000fd20000000000 */
[----:B------:R-:W-:Y:S01]  /*8f750*/  MOV R156, R240 ;  /* 0x000000f0009c7202 */ /* 0x000fe20000000f00 */
[----:B------:R-:W-:Y:S02]  /*8f760*/  IMAD.MOV.U32 R153, RZ, RZ, R241 ;  /* 0x000000ffff997224 */ /* 0x000fe400078e00f1 */
[----:B------:R-:W-:Y:S02]  /*8f770*/  IMAD.MOV.U32 R240, RZ, RZ, R218 ;  /* 0x000000fffff07224 */ /* 0x000fe400078e00da */
[----:B------:R-:W-:Y:S01]  /*8f780*/  IMAD.MOV.U32 R152, RZ, RZ, R242 ;  /* 0x000000ffff987224 */ /* 0x000fe200078e00f2 */
[----:B------:R-:W2:Y:S01]  /*8f790*/  LDL.LU R218, [R1+0x5db4] ;  /* 0x005db40001da7983 */ /* 0x000ea20000300800 */
[----:B------:R-:W-:Y:S01]  /*8f7a0*/  IMAD.MOV.U32 R241, RZ, RZ, R219 ;  /* 0x000000fffff17224 */ /* 0x000fe200078e00db */
[----:B------:R-:W-:Y:S02]  /*8f7b0*/  MOV R3, R243 ;  /* 0x000000f300037202 */ /* 0x000fe40000000f00 */
[----:B------:R-:W2:Y:S01]  /*8f7c0*/  LDL.LU R219, [R1+0x5db0] ;  /* 0x005db00001db7983 */ /* 0x000ea20000300800 */
[----:B------:R-:W-:Y:S01]  /*8f7d0*/  MOV R242, R238 ;  /* 0x000000ee00f27202 */ /* 0x000fe20000000f00 */
[----:B------:R-:W-:-:S02]  /*8f7e0*/  IMAD.MOV.U32 R243, RZ, RZ, R239 ;  /* 0x000000fffff37224 */ /* 0x000fc400078e00ef */
[----:B------:R-:W3:Y:S04]  /*8f7f0*/  LDL.LU R238, [R1+0x5dac] ;  /* 0x005dac0001ee7983 */ /* 0x000ee80000300800 */
[----:B------:R-:W3:Y:S01]  /*8f800*/  LDL.LU R239, [R1+0x5da8] ;  /* 0x005da80001ef7983 */ /* 0x000ee20000300800 */
[----:B----4-:R-:W-:-:S15]  /*8f810*/  HMMA.1688.F32.TF32 R136, R8, R6, R136 ;  /* 0x000000060888723c */ /* 0x010fde0000081088 */
[----:B------:R-:W-:-:S09]  /*8f820*/  NOP ;  /* 0x0000000000007918 */ /* 0x000fd20000000000 */
[----:B------:R-:W-:Y:S02]  /*8f830*/  IMAD.MOV.U32 R145, RZ, RZ, R138 ;  /* 0x000000ffff917224 */ /* 0x000fe400078e008a */
[----:B------:R-:W-:Y:S02]  /*8f840*/  IMAD.MOV.U32 R144, RZ, RZ, R139 ;  /* 0x000000ffff907224 */ /* 0x000fe400078e008b */
[----:B------:R-:W4:Y:S04]  /*8f850*/  LDL.LU.64 R138, [R1+0x5da0] ;  /* 0x005da000018a7983 */ /* 0x000f280000300a00 */
[----:B------:R-:W-:Y:S04]  /*8f860*/  STL.64 [R1+0x5a48], R6 ;  /* 0x005a480601007387 */ /* 0x000fe80000100a00 */
[----:B------:R1:W-:Y:S02]  /*8f870*/  STL.64 [R1+0x5a40], R4 ;  /* 0x005a400401007387 */ /* 0x0003e40000100a00 */
[----:B-1----:R-:W-:Y:S01]  /*8f880*/  MOV R4, R222 ;  /* 0x000000de00047202 */ /* 0x002fe20000000f00 */
[----:B------:R-:W-:Y:S01]  /*8f890*/  IMAD.MOV.U32 R5, RZ, RZ, R223 ;  /* 0x000000ffff057224 */ /* 0x000fe200078e00df */
[----:B------:R-:W2:Y:S04]  /*8f8a0*/  LDL.LU R222, [R1+0x5d9c] ;  /* 0x005d9c0001de7983 */ /* 0x000ea80000300800 */
[----:B------:R-:W2:Y:S01]  /*8f8b0*/  LDL.LU R223, [R1+0x5d98] ;  /* 0x005d980001df7983 */ /* 0x000ea20000300800 */
[----:B------:R-:W-:Y:S01]  /*8f8c0*/  IMAD.MOV.U32 R6, RZ, RZ, R234 ;  /* 0x000000ffff067224 */ /* 0x000fe200078e00ea */
[----:B------:R-:W-:-:S02]  /*8f8d0*/  MOV R7, R235 ;  /* 0x000000eb00077202 */ /* 0x000fc40000000f00 */
[----:B------:R-:W4:Y:S04]  /*8f8e0*/  LDL.LU R234, [R1+0x5d94] ;  /* 0x005d940001ea7983 */ /* 0x000f280000300800 */
[----:B------:R-:W4:Y:S01]  /*8f8f0*/  LDL.LU R235, [R1+0x5d90] ;  /* 0x005d900001eb7983 */ /* 0x000f220000300800 */
[----:B---3--:R-:W-:-:S15]  /*8f900*/  HMMA.1688.F32.TF32 R140, R8, R238, R140 ;  /* 0x000000ee088c723c */ /* 0x008fde000008108c */
[----:B------:R-:W-:-:S09]  /*8f910*/  NOP ;  /* 0x0000000000007918 */ /* 0x000fd20000000000 */
[----:B------:R-:W-:Y:S01]  /*8f920*/  MOV R129, R142 ;  /* 0x0000008e00817202 */ /* 0x000fe20000000f00 */
[----:B------:R-:W-:Y:S02]  /*8f930*/  IMAD.MOV.U32 R128, RZ, RZ, R143 ;  /* 0x000000ffff807224 */ /* 0x000fe400078e008f */
[----:B------:R-:W3:Y:S04]  /*8f940*/  LDL.LU.64 R142, [R1+0x5d88] ;  /* 0x005d8800018e7983 */ /* 0x000ee80000300a00 */
[----:B------:R-:W-:Y:S04]  /*8f950*/  STL.64 [R1+0x5a58], R238 ;  /* 0x005a58ee01007387 */ /* 0x000fe80000100a00 */
[----:B------:R1:W-:Y:S02]  /*8f960*/  STL.64 [R1+0x5a50], R236 ;  /* 0x005a50ec01007387 */ /* 0x0003e40000100a00 */
[----:B-1----:R-:W-:Y:S01]  /*8f970*/  IMAD.MOV.U32 R236, RZ, RZ, R230 ;  /* 0x000000ffffec7224 */ /* 0x002fe200078e00e6 */
[----:B------:R-:W-:Y:S01]  /*8f980*/  MOV R237, R231 ;  /* 0x000000e700ed7202 */ /* 0x000fe20000000f00 */
[----:B------:R-:W2:Y:S04]  /*8f990*/  LDL.LU R230, [R1+0x5d80] ;  /* 0x005d800001e67983 */ /* 0x000ea80000300800 */
[----:B------:R-:W2:Y:S01]  /*8f9a0*/  LDL.LU R231, [R1+0x5d7c] ;  /* 0x005d7c0001e77983 */ /* 0x000ea20000300800 */
[----:B------:R-:W-:-:S02]  /*8f9b0*/  IMAD.MOV.U32 R238, RZ, RZ, R226 ;  /* 0x000000ffffee7224 */ /* 0x000fc400078e00e2 */
[----:B------:R-:W-:Y:S01]  /*8f9c0*/  IMAD.MOV.U32 R239, RZ, RZ, R227 ;  /* 0x000000ffffef7224 */ /* 0x000fe200078e00e3 */
[----:B------:R-:W3:Y:S04]  /*8f9d0*/  LDL.LU R226, [R1+0x5d78] ;  /* 0x005d780001e27983 */ /* 0x000ee80000300800 */
[----:B------:R-:W3:Y:S04]  /*8f9e0*/  LDL.LU R227, [R1+0x5d74] ;  /* 0x005d740001e37983 */ /* 0x000ee80000300800 */
[----:B----4-:R-:W-:Y:S04]  /*8f9f0*/  STL.64 [R1+0x5a68], R234 ;  /* 0x005a68ea01007387 */ /* 0x010fe80000100a00 */
[----:B------:R-:W-:Y:S01]  /*8fa00*/  STL.64 [R1+0x5a60], R232 ;  /* 0x005a60e801007387 */ /* 0x000fe20000100a00 */
[----:B--2---:R-:W-:Y:S06]  /*8fa10*/  HMMA.1688.F32.TF32 R4, R8, R230, R4 ;  /* 0x000000e60804723c */ /* 0x004fec0000081004 */
        /* <DEDUP_REMOVED lines=15> */
[----:B-1----:R-:W-:Y:S01]  /*8fb10*/  HMMA.1688.F32.TF32 R4, R8, R218, R240 ;  /* 0x000000da0804723c */ /* 0x002fe200000810f0 */
[----:B------:R-:W-:-:S02]  /*8fb20*/  IMAD.MOV.U32 R246, RZ, RZ, R215 ;  /* 0x000000fffff67224 */ /* 0x000fc400078e00d7 */
[----:B------:R-:W-:-:S15]  /*8fb30*/  IMAD.MOV.U32 R247, RZ, RZ, R214 ;  /* 0x000000fffff77224 */ /* 0x000fde00078e00d6 */
[----:B------:R-:W-:-:S05]  /*8fb40*/  NOP ;  /* 0x0000000000007918 */ /* 0x000fca0000000000 */
[----:B------:R1:W-:Y:S04]  /*8fb50*/  STL.64 [R1+0x1260], R4 ;  /* 0x0012600401007387 */ /* 0x0003e80000100a00 */
[----:B------:R3:W-:Y:S04]  /*8fb60*/  STL.64 [R1+0x1268], R6 ;  /* 0x0012680601007387 */ /* 0x0007e80000100a00 */
[----:B------:R-:W2:Y:S04]  /*8fb70*/  LDL.LU R249, [R1+0xfa4] ;  /* 0x000fa40001f97983 */ /* 0x000ea80000300800 */
[----:B------:R-:W2:Y:S04]  /*8fb80*/  LDL.LU R250, [R1+0xfa8] ;  /* 0x000fa80001fa7983 */ /* 0x000ea80000300800 */
[----:B------:R-:W2:Y:S04]  /*8fb90*/  LDL.LU R251, [R1+0xfac] ;  /* 0x000fac0001fb7983 */ /* 0x000ea80000300800 */
[----:B------:R-:W4:Y:S04]  /*8fba0*/  LDL.LU R244, [R1+0xec0] ;  /* 0x000ec00001f47983 */ /* 0x000f280000300800 */
        /* <DEDUP_REMOVED lines=15> */
[----:B--2---:R-:W-:Y:S01]  /*8fca0*/  IMAD.MOV.U32 R225, RZ, RZ, R215 ;  /* 0x000000ffffe17224 */ /* 0x004fe200078e00d7 */
[----:B----4-:R-:W-:-:S02]  /*8fcb0*/  MOV R224, R214 ;  /* 0x000000d600e07202 */ /* 0x010fc40000000f00 */
[----:B------:R-:W2:Y:S04]  /*8fcc0*/  LDL.LU R214, [R1+0x5d68] ;  /* 0x005d680001d67983 */ /* 0x000ea80000300800 */
[----:B------:R-:W4:Y:S04]  /*8fcd0*/  LDL.LU R215, [R1+0x5d64] ;  /* 0x005d640001d77983 */ /* 0x000f280000300800 */
[----:B------:R-:W3:Y:S04]  /*8fce0*/  LDL.LU R226, [R1+0xee8] ;  /* 0x000ee80001e27983 */ /* 0x000ee80000300800 */
[----:B------:R-:W3:Y:S04]  /*8fcf0*/  LDL.LU R227, [R1+0xeec] ;  /* 0x000eec0001e37983 */ /* 0x000ee80000300800 */
[----:B------:R-:W3:Y:S04]  /*8fd00*/  LDL.LU R240, [R1+0xf60] ;  /* 0x000f600001f07983 */ /* 0x000ee80000300800 */
[----:B------:R-:W3:Y:S01]  /*8fd10*/  LDL.LU R241, [R1+0xf64] ;  /* 0x000f640001f17983 */ /* 0x000ee20000300800 */
[----:B------:R-:W-:Y:S01]  /*8fd20*/  HMMA.1688.F32.TF32 R236, R8, R234, R236 ;  /* 0x000000ea08ec723c */ /* 0x000fe200000810ec */
[----:B--2---:R-:W-:Y:S01]  /*8fd30*/  IMAD.MOV.U32 R242, RZ, RZ, R214 ;  /* 0x000000fffff27224 */ /* 0x004fe200078e00d6 */
[----:B----4-:R-:W-:Y:S01]  /*8fd40*/  MOV R243, R215 ;  /* 0x000000d700f37202 */ /* 0x010fe20000000f00 */
[----:B------:R-:W2:Y:S04]  /*8fd50*/  LDL.LU R214, [R1+0x5d60] ;  /* 0x005d600001d67983 */ /* 0x000ea80000300800 */
[----:B------:R-:W2:Y:S01]  /*8fd60*/  LDL.LU R215, [R1+0x5d5c] ;  /* 0x005d5c0001d77983 */ /* 0x000ea20000300800 */
[----:B------:R-:W-:Y:S01]  /*8fd70*/  IMAD.MOV.U32 R149, RZ, RZ, R136 ;  /* 0x000000ffff957224 */ /* 0x000fe200078e0088 */
[----:B------:R-:W-:Y:S01]  /*8fd80*/  MOV R148, R137 ;  /* 0x0000008900947202 */ /* 0x000fe20000000f00 */
[----:B------:R-:W-:-:S02]  /*8fd90*/  IMAD.MOV.U32 R133, RZ, RZ, R140 ;  /* 0x000000ffff857224 */ /* 0x000fc400078e008c */
[----:B------:R-:W-:-:S12]  /*8fda0*/  IMAD.MOV.U32 R132, RZ, RZ, R141 ;  /* 0x000000ffff847224 */ /* 0x000fd800078e008d */
[----:B------:R-:W-:Y:S01]  /*8fdb0*/  MOV R141, R236 ;  /* 0x000000ec008d7202 */ /* 0x000fe20000000f00 */
[----:B------:R-:W-:Y:S02]  /*8fdc0*/  IMAD.MOV.U32 R140, RZ, RZ, R237 ;  /* 0x000000ffff8c7224 */ /* 0x000fe400078e00ed */
[----:B------:R-:W-:Y:S01]  /*8fdd0*/  IMAD.MOV.U32 R137, RZ, RZ, R238 ;  /* 0x000000ffff897224 */ /* 0x000fe200078e00ee */
[----:B------:R-:W-:Y:S01]  /*8fde0*/  MOV R136, R239 ;  /* 0x000000ef00887202 */ /* 0x000fe20000000f00 */
[----:B------:R-:W-:Y:S04]  /*8fdf0*/  STL.64 [R1+0x5ad8], R218 ;  /* 0x005ad8da01007387 */ /* 0x000fe80000100a00 */
[----:B------:R1:W-:Y:S01]  /*8fe00*/  STL.64 [R1+0x5ad0], R216 ;  /* 0x005ad0d801007387 */ /* 0x0003e20000100a00 */
[----:B------:R-:W-:-:S02]  /*8fe10*/  IMAD.MOV.U32 R232, RZ, RZ, R207 ;  /* 0x000000ffffe87224 */ /* 0x000fc400078e00cf */
[----:B------:R-:W-:Y:S01]  /*8fe20*/  IMAD.MOV.U32 R233, RZ, RZ, R206 ;  /* 0x000000ffffe97224 */ /* 0x000fe200078e00ce */
[----:B------:R-:W-:Y:S01]  /*8fe30*/  MOV R234, R194 ;  /* 0x000000c200ea7202 */ /* 0x000fe20000000f00 */
[----:B------:R-:W-:Y:S01]  /*8fe40*/  IMAD.MOV.U32 R235, RZ, RZ, R191 ;  /* 0x000000ffffeb7224 */ /* 0x000fe200078e00bf */
[----:B-1----:R-:W4:Y:S04]  /*8fe50*/  LDL.LU R216, [R1+0xf20] ;  /* 0x000f200001d87983 */ /* 0x002f280000300800 */
[----:B------:R-:W4:Y:S04]  /*8fe60*/  LDL.LU R217, [R1+0xf24] ;  /* 0x000f240001d97983 */ /* 0x000f280000300800 */
[----:B------:R-:W4:Y:S04]  /*8fe70*/  LDL.LU R218, [R1+0xf28] ;  /* 0x000f280001da7983 */ /* 0x000f280000300800 */
[----:B------:R-:W4:Y:S04]  /*8fe80*/  LDL.LU R219, [R1+0xf2c] ;  /* 0x000f2c0001db7983 */ /* 0x000f280000300800 */
[----:B------:R-:W3:Y:S01]  /*8fe90*/  LDL.LU R207, [R1+0x5d58] ;  /* 0x005d580001cf7983 */ /* 0x000ee20000300800 */
[----:B--2---:R-:W-:-:S15]  /*8fea0*/  HMMA.1688.F32.TF32 R236, R8, R214, R248 ;  /* 0x000000d608ec723c */ /* 0x004fde00000810f8 */
[----:B------:R-:W-:-:S08]  /*8feb0*/  NOP ;  /* 0x0000000000007918 */ /* 0x000fd00000000000 */
[----:B------:R1:W-:Y:S04]  /*8fec0*/  STL.64 [R1+0x1250], R236 ;  /* 0x001250ec01007387 */ /* 0x0003e80000100a00 */
[----:B------:R2:W-:Y:S04]  /*8fed0*/  STL.64 [R1+0x1258], R238 ;  /* 0x001258ee01007387 */ /* 0x0005e80000100a00 */
[----:B------:R-:W4:Y:S04]  /*8fee0*/  LDL.LU R206, [R1+0x5d54] ;  /* 0x005d540001ce7983 */ /* 0x000f280000300800 */
[----:B------:R-:W4:Y:S04]  /*8fef0*/  LDL.LU R194, [R1+0x5d50] ;  /* 0x005d500001c27983 */ /* 0x000f280000300800 */
[----:B------:R-:W4:Y:S01]  /*8ff00*/  LDL.LU R191, [R1+0x5d4c] ;  /* 0x005d4c0001bf7983 */ /* 0x000f220000300800 */
[----:B------:R-:W-:Y:S01]  /*8ff10*/  MOV R248, R182 ;  /* 0x000000b600f87202 */ /* 0x000fe20000000f00 */
[----:B------:R-:W-:-:S02]  /*8ff20*/  IMAD.MOV.U32 R249, RZ, RZ, R190 ;  /* 0x000000fffff97224 */ /* 0x000fc400078e00be */
[----:B-1----:R-:W-:Y:S01]  /*8ff30*/  IMAD.MOV.U32 R236, RZ, RZ, R166 ;  /* 0x000000ffffec7224 */ /* 0x002fe200078e00a6 */
[----:B------:R-:W-:Y:S01]  /*8ff40*/  MOV R237, R167 ;  /* 0x000000a700ed7202 */ /* 0x000fe20000000f00 */
[----:B------:R-:W4:Y:S04]  /*8ff50*/  LDL.LU R166, [R1+0x5d48] ;  /* 0x005d480001a67983 */ /* 0x000f280000300800 */
[----:B------:R-:W4:Y:S01]  /*8ff60*/  LDL.LU R167, [R1+0x5d44] ;  /* 0x005d440001a77983 */ /* 0x000f220000300800 */
[----:B--2---:R-:W-:Y:S02]  /*8ff70*/  IMAD.MOV.U32 R238, RZ, RZ, R178 ;  /* 0x000000ffffee7224 */ /* 0x004fe400078e00b2 */
[----:B------:R-:W-:Y:S01]  /*8ff80*/  IMAD.MOV.U32 R239, RZ, RZ, R179 ;  /* 0x000000ffffef7224 */ /* 0x000fe200078e00b3 */
[----:B------:R-:W2:Y:S04]  /*8ff90*/  LDL.LU R178, [R1+0x5d40] ;  /* 0x005d400001b27983 */ /* 0x000ea80000300800 */
[----:B------:R-:W2:Y:S04]  /*8ffa0*/  LDL.LU R179, [R1+0x5d3c] ;  /* 0x005d3c0001b37983 */ /* 0x000ea80000300800 */
[----:B------:R-:W2:Y:S04]  /*8ffb0*/  LDL.LU R182, [R1+0x5d38] ;  /* 0x005d380001b67983 */ /* 0x000ea80000300800 */
[----:B------:R-:W2:Y:S01]  /*8ffc0*/  LDL.LU R190, [R1+0x5d34] ;  /* 0x005d340001be7983 */ /* 0x000ea20000300800 */
[----:B------:R-:W-:Y:S01]  /*8ffd0*/  IMAD.MOV.U32 R250, RZ, RZ, R210 ;  /* 0x000000fffffa7224 */ /* 0x000fe200078e00d2 */
[----:B------:R-:W-:-:S02]  /*8ffe0*/  MOV R251, R211 ;  /* 0x000000d300fb7202 */ /* 0x000fc40000000f00 */
[----:B------:R-:W2:Y:S04]  /*8fff0*/  LDL.LU R210, [R1+0x5d30] ;  /* 0x005d300001d27983 */ /* 0x000ea80000300800 */
[----:B------:R-:W2:Y:S01]  /*90000*/  LDL.LU R211, [R1+0x5d2c] ;  /* 0x005d2c0001d37983 */ /* 0x000ea20000300800 */
[----:B------:R-:W-:-:S03]  /*90010*/  IMAD.MOV.U32 R212, RZ, RZ, R88 ;  /* 0x000000ffffd47224 */ /* 0x000fc600078e0058 */
[----:B------:R3:W-:Y:S04]  /*90020*/  STL.64 [R1+0x5ae8], R214 ;  /* 0x005ae8d601007387 */ /* 0x0007e80000100a00 */
[----:B------:R1:W-:Y:S01]  /*90030*/  STL.64 [R1+0x5ae0], R212 ;  /* 0x005ae0d401007387 */ /* 0x0003e20000100a00 */
[----:B---3--:R-:W-:Y:S01]  /*90040*/  IMAD.MOV.U32 R215, RZ, RZ, R207 ;  /* 0x000000ffffd77224 */ /* 0x008fe200078e00cf */
[----:B----4-:R-:W-:Y:S01]  /*90050*/  MOV R214, R206 ;  /* 0x000000ce00d67202 */ /* 0x010fe20000000f00 */
[----:B-1----:R-:W-:Y:S02]  /*90060*/  IMAD.MOV.U32 R213, RZ, RZ, R194 ;  /* 0x000000ffffd57224 */ /* 0x002fe400078e00c2 */
[----:B------:R-:W-:Y:S02]  /*90070*/  IMAD.MOV.U32 R212, RZ, RZ, R191 ;  /* 0x000000ffffd47224 */ /* 0x000fe400078e00bf */
[----:B------:R-:W3:Y:S04]  /*90080*/  LDL.LU R191, [R1+0x5d28] ;  /* 0x005d280001bf7983 */ /* 0x000ee80000300800 */
[----:B------:R-:W4:Y:S04]  /*90090*/  LDL.LU R194, [R1+0x5d24] ;  /* 0x005d240001c27983 */ /* 0x000f280000300800 */
        /* <DEDUP_REMOVED lines=8> */
[----:B------:R-:W4:Y:S04]  /*90120*/  LDL.LU R198, [R1+0x5d18] ;  /* 0x005d180001c67983 */ /* 0x000f280000300800 */
[----:B------:R-:W4:Y:S01]  /*90130*/  LDL.LU R199, [R1+0x5d14] ;  /* 0x005d140001c77983 */ /* 0x000f220000300800 */
[----:B--2---:R-:W-:-:S02]  /*90140*/  IMAD.MOV.U32 R6, RZ, RZ, R202 ;  /* 0x000000ffff067224 */ /* 0x004fc400078e00ca */
[----:B------:R-:W-:Y:S01]  /*90150*/  IMAD.MOV.U32 R7, RZ, RZ, R203 ;  /* 0x000000ffff077224 */ /* 0x000fe200078e00cb */
[----:B------:R-:W2:Y:S04]  /*90160*/  LDL.LU R202, [R1+0x5d10] ;  /* 0x005d100001ca7983 */ /* 0x000ea80000300800 */
[----:B------:R-:W2:Y:S01]  /*90170*/  LDL.LU R203, [R1+0x5d0c] ;  /* 0x005d0c0001cb7983 */ /* 0x000ea20000300800 */
[----:B---3--:R-:W-:-:S15]  /*90180*/  HMMA.1688.F32.TF32 R240, R8, R206, R240 ;  /* 0x000000ce08f0723c */ /* 0x008fde00000810f0 */
[----:B------:R-:W-:-:S08]  /*90190*/  NOP ;  /* 0x0000000000007918 */ /* 0x000fd00000000000 */
[----:B------:R1:W-:Y:S04]  /*901a0*/  STL.64 [R1+0x1230], R240 ;  /* 0x001230f001007387 */ /* 0x0003e80000100a00 */
[----:B------:R3:W-:Y:S01]  /*901b0*/  STL.64 [R1+0x1238], R242 ;  /* 0x001238f201007387 */ /* 0x0007e20000100a00 */
[----:B-1----:R-:W-:-:S03]  /*901c0*/  MOV R240, R195 ;  /* 0x000000c300f07202 */ /* 0x002fc60000000f00 */
[----:B------:R-:W4:Y:S01]  /*901d0*/  LDL.LU R195, [R1+0x5d08] ;  /* 0x005d080001c37983 */ /* 0x000f220000300800 */
[----:B------:R-:W-:-:S03]  /*901e0*/  IMAD.MOV.U32 R241, RZ, RZ, R186 ;  /* 0x000000fffff17224 */ /* 0x000fc600078e00ba */
[----:B------:R-:W4:Y:S01]  /*901f0*/  LDL.LU R186, [R1+0x5d04] ;  /* 0x005d040001ba7983 */ /* 0x000f220000300800 */
[----:B---3--:R-:W-:-:S03]  /*90200*/  IMAD.MOV.U32 R242, RZ, RZ, R187 ;  /* 0x000000fffff27224 */ /* 0x008fc600078e00bb */
[----:B------:R-:W3:Y:S01]  /*90210*/  LDL.LU R187, [R1+0x5d00] ;  /* 0x005d000001bb7983 */ /* 0x000ee20000300800 */
[----:B------:R-:W-:-:S03]  /*90220*/  MOV R243, R183 ;  /* 0x000000b700f37202 */ /* 0x000fc60000000f00 */
[----:B------:R-:W3:Y:S01]  /*90230*/  LDL.LU R183, [R1+0x5cfc] ;  /* 0x005cfc0001b77983 */ /* 0x000ee20000300800 */
[C---:B--2---:R-:W-:Y:S06]  /*90240*/  HMMA.1688.F32.TF32 R212, R8.reuse, R202, R212 ;  /* 0x000000ca08d4723c */ /* 0x044fec00000810d4 */
[----:B----4-:R-:W-:-:S15]  /*90250*/  HMMA.1688.F32.TF32 R216, R8, R198, R216 ;  /* 0x000000c608d8723c */ /* 0x010fde00000810d8 */
[----:B------:R-:W-:-:S02]  /*90260*/  NOP ;  /* 0x0000000000007918 */ /* 0x000fc40000000000 */
        /* <DEDUP_REMOVED lines=8> */
[----:B------:R1:W-:Y:S02]  /*902f0*/  STL.64 [R1+0x1208], R214 ;  /* 0x001208d601007387 */ /* 0x0003e40000100a00 */
[----:B-1----:R-:W-:Y:S02]  /*90300*/  HMMA.1688.F32.TF32 R212, R8, R182, R244 ;  /* 0x000000b608d4723c */ /* 0x002fe400000810f4 */
[----:B------:R-:W-:Y:S04]  /*90310*/  STL.64 [R1+0x11f0], R220 ;  /* 0x0011f0dc01007387 */ /* 0x000fe80000100a00 */
[----:B------:R-:W-:Y:S04]  /*90320*/  STL.64 [R1+0x11f8], R222 ;  /* 0x0011f8de01007387 */ /* 0x000fe80000100a00 */
[----:B------:R-:W-:Y:S04]  /*90330*/  STL.64 [R1+0x11e0], R216 ;  /* 0x0011e0d801007387 */ /* 0x000fe80000100a00 */
[----:B------:R-:W-:Y:S01]  /*90340*/  STL.64 [R1+0x11e8], R218 ;  /* 0x0011e8da01007387 */ /* 0x000fe20000100a00 */
[----:B------:R-:W-:-:S03]  /*90350*/  IMAD.MOV.U32 R244, RZ, RZ, R174 ;  /* 0x000000fffff47224 */ /* 0x000fc600078e00ae */
[----:B------:R-:W2:Y:S01]  /*90360*/  LDL.LU R174, [R1+0x5cf8] ;  /* 0x005cf80001ae7983 */ /* 0x000ea20000300800 */
[----:B------:R-:W-:Y:S01]  /*90370*/  IMAD.MOV.U32 R245, RZ, RZ, R175 ;  /* 0x000000fffff57224 */ /* 0x000fe200078e00af */
[----:B------:R-:W-:Y:S01]  /*90380*/  MOV R246, R170 ;  /* 0x000000aa00f67202 */ /* 0x000fe20000000f00 */
[----:B------:R-:W-:Y:S02]  /*90390*/  IMAD.MOV.U32 R247, RZ, RZ, R171 ;  /* 0x000000fffff77224 */ /* 0x000fe400078e00ab */
[----:B------:R-:W-:Y:S04]  /*903a0*/  STL.64 [R1+0x11d0], R212 ;  /* 0x0011d0d401007387 */ /* 0x000fe80000100a00 */
[----:B------:R-:W-:Y:S04]  /*903b0*/  STL.64 [R1+0x11d8], R214 ;  /* 0x0011d8d601007387 */ /* 0x000fe80000100a00 */
[----:B------:R-:W2:Y:S04]  /*903c0*/  LDL.LU R175, [R1+0x5cf4] ;  /* 0x005cf40001af7983 */ /* 0x000ea80000300800 */
[----:B------:R-:W3:Y:S04]  /*903d0*/  LDL.LU R170, [R1+0x5cf0] ;  /* 0x005cf00001aa7983 */ /* 0x000ee80000300800 */
[----:B------:R-:W3:Y:S04]  /*903e0*/  LDL.LU R171, [R1+0x5cec] ;  /* 0x005cec0001ab7983 */ /* 0x000ee80000300800 */
[----:B------:R-:W-:Y:S04]  /*903f0*/  STL.64 [R1+0x5a18], R182 ;  /* 0x005a18b601007387 */ /* 0x000fe80000100a00 */
[----:B------:R1:W-:Y:S02]  /*90400*/  STL.64 [R1+0x5a10], R180 ;  /* 0x005a10b401007387 */ /* 0x0003e40000100a00 */
[----:B-1----:R-:W-:Y:S06]  /*90410*/  HMMA.1688.F32.TF32 R180, R8, R178, R232 ;  /* 0x000000b208b4723c */ /* 0x002fec00000810e8 */
[----:B------:R-:W-:Y:S04]  /*90420*/  STL.64 [R1+0x5a08], R178 ;  /* 0x005a08b201007387 */ /* 0x000fe80000100a00 */
[----:B------:R2:W-:-:S13]  /*90430*/  STL.64 [R1+0x5a00], R176 ;  /* 0x005a00b001007387 */ /* 0x0005da0000100a00 */
[----:B------:R-:W-:Y:S04]  /*90440*/  STL.64 [R1+0x11c0], R180 ;  /* 0x0011c0b401007387 */ /* 0x000fe80000100a00 */
[----:B------:R-:W-:Y:S01]  /*90450*/  STL.64 [R1+0x11c8], R182 ;  /* 0x0011c8b601007387 */ /* 0x000fe20000100a00 */
[C---:B--2---:R-:W-:Y:S06]  /*90460*/  HMMA.1688.F32.TF32 R176, R8.reuse, R174, R236 ;  /* 0x000000ae08b0723c */ /* 0x044fec00000810ec */
[----:B------:R-:W-:Y:S04]  /*90470*/  STL.64 [R1+0x59f8], R174 ;  /* 0x0059f8ae01007387 */ /* 0x000fe80000100a00 */
[----:B------:R3:W-:Y:S02]  /*90480*/  STL.64 [R1+0x59f0], R172 ;  /* 0x0059f0ac01007387 */ /* 0x0007e40000100a00 */
[----:B---3--:R-:W-:Y:S07]  /*90490*/  HMMA.1688.F32.TF32 R172, R8, R170, R248 ;  /* 0x000000aa08ac723c */ /* 0x008fee00000810f8 */
[----:B------:R-:W-:-:S04]  /*904a0*/  IMAD.MOV.U32 R248, RZ, RZ, R158 ;  /* 0x000000fffff87224 */ /* 0x000fc800078e009e */
[----:B------:R-:W-:Y:S04]  /*904b0*/  STL.64 [R1+0x11b0], R176 ;  /* 0x0011b0b001007387 */ /* 0x000fe80000100a00 */
[----:B------:R-:W-:Y:S04]  /*904c0*/  STL.64 [R1+0x11b8], R178 ;  /* 0x0011b8b201007387 */ /* 0x000fe80000100a00 */
[----:B------:R-:W2:Y:S01]  /*904d0*/  LDL.LU R158, [R1+0x5ce8] ;  /* 0x005ce800019e7983 */ /* 0x000ea20000300800 */
[----:B------:R-:W-:Y:S01]  /*904e0*/  MOV R249, R162 ;  /* 0x000000a200f97202 */ /* 0x000fe20000000f00 */
[----:B------:R-:W-:-:S02]  /*904f0*/  IMAD.MOV.U32 R250, RZ, RZ, R163 ;  /* 0x000000fffffa7224 */ /* 0x000fc400078e00a3 */
[----:B------:R-:W-:Y:S04]  /*90500*/  STL.64 [R1+0x11a0], R172 ;  /* 0x0011a0ac01007387 */ /* 0x000fe80000100a00 */
[----:B------:R-:W-:Y:S04]  /*90510*/  STL.64 [R1+0x11a8], R174 ;  /* 0x0011a8ae01007387 */ /* 0x000fe80000100a00 */
[----:B------:R-:W3:Y:S04]  /*90520*/  LDL.LU R162, [R1+0x5ce4] ;  /* 0x005ce40001a27983 */ /* 0x000ee80000300800 */
[----:B------:R-:W3:Y:S01]  /*90530*/  LDL.LU R163, [R1+0x5ce0] ;  /* 0x005ce00001a37983 */ /* 0x000ee20000300800 */
[----:B------:R-:W-:Y:S01]  /*90540*/  HMMA.1688.F32.TF32 R4, R8, R166, R4 ;  /* 0x000000a60804723c */ /* 0x000fe20000081004 */
[----:B------:R-:W-:-:S02]  /*90550*/  IMAD.MOV.U32 R251, RZ, RZ, R159 ;  /* 0x000000fffffb7224 */ /* 0x000fc400078e009f */
[----:B------:R-:W2:Y:S04]  /*90560*/  LDL.LU R159, [R1+0x5cdc] ;  /* 0x005cdc00019f7983 */ /* 0x000ea80000300800 */
[----:B------:R-:W-:Y:S04]  /*90570*/  STL.64 [R1+0x59e8], R170 ;  /* 0x0059e8aa01007387 */ /* 0x000fe80000100a00 */
[----:B------:R-:W-:-:S12]  /*90580*/  STL.64 [R1+0x59e0], R168 ;  /* 0x0059e0a801007387 */ /* 0x000fd80000100a00 */
[----:B------:R3:W-:Y:S01]  /*90590*/  STL.64 [R1+0x1198], R6 ;  /* 0x0011980601007387 */ /* 0x0007e20000100a00 */
[----:B------:R-:W-:Y:S01]  /*905a0*/  MOV R116, R4 ;  /* 0x0000000400747202 */ /* 0x000fe20000000f00 */
[----:B------:R-:W-:Y:S02]  /*905b0*/  IMAD.MOV.U32 R117, RZ, RZ, R5 ;  /* 0x000000ffff757224 */ /* 0x000fe400078e0005 */
[----:B------:R-:W-:Y:S04]  /*905c0*/  STL.64 [R1+0x59d8], R166 ;  /* 0x0059d8a601007387 */ /* 0x000fe80000100a00 */
[----:B------:R-:W-:Y:S01]  /*905d0*/  STL.64 [R1+0x59d0], R164 ;  /* 0x0059d0a401007387 */ /* 0x000fe20000100a00 */
[----:B------:R-:W-:Y:S01]  /*905e0*/  MOV R238, R154 ;  /* 0x0000009a00ee7202 */ /* 0x000fe20000000f00 */
[----:B------:R-:W-:Y:S01]  /*905f0*/  IMAD.MOV.U32 R239, RZ, RZ, R155 ;  /* 0x000000ffffef7224 */ /* 0x000fe200078e009b */
[----:B---3--:R-:W-:-:S15]  /*90600*/  HMMA.1688.F32.TF32 R4, R8, R162, R240 ;  /* 0x000000a20804723c */ /* 0x008fde00000810f0 */
[----:B------:R-:W-:-:S08]  /*90610*/  NOP ;  /* 0x0000000000007918 */ /* 0x000fd00000000000 */
[----:B------:R2:W-:Y:S04]  /*90620*/  STL [R1+0x1188], R6 ;  /* 0x0011880601007387 */ /* 0x0005e80000100800 */
[----:B------:R-:W3:Y:S04]  /*90630*/  LDL.LU R240, [R1+0x790] ;  /* 0x0007900001f07983 */ /* 0x000ee80000300800 */
[----:B------:R-:W3:Y:S04]  /*90640*/  LDL.LU R241, [R1+0x794] ;  /* 0x0007940001f17983 */ /* 0x000ee80000300800 */
[----:B------:R-:W3:Y:S04]  /*90650*/  LDL.LU R242, [R1+0x798] ;  /* 0x0007980001f27983 */ /* 0x000ee80000300800 */
[----:B------:R-:W3:Y:S04]  /*90660*/  LDL.LU R243, [R1+0x79c] ;  /* 0x00079c0001f37983 */ /* 0x000ee80000300800 */
[----:B------:R-:W-:Y:S04]  /*90670*/  STL.64 [R1+0x59c8], R162 ;  /* 0x0059c8a201007387 */ /* 0x000fe80000100a00 */
[----:B------:R1:W-:Y:S04]  /*90680*/  STL.64 [R1+0x59c0], R160 ;  /* 0x0059c0a001007387 */ /* 0x0003e80000100a00 */
[----:B------:R-:W4:Y:S04]  /*90690*/  LDL.LU R236, [R1+0xde0] ;  /* 0x000de00001ec7983 */ /* 0x000f280000300800 */
[----:B------:R-:W4:Y:S04]  /*906a0*/  LDL.LU R237, [R1+0xde4] ;  /* 0x000de40001ed7983 */ /* 0x000f280000300800 */
[----:B------:R-:W1:Y:S04]  /*906b0*/  LDL.LU R154, [R1+0x5cd8] ;  /* 0x005cd800019a7983 */ /* 0x000e680000300800 */
[----:B------:R-:W1:Y:S01]  /*906c0*/  LDL.LU R155, [R1+0x5cd4] ;  /* 0x005cd400019b7983 */ /* 0x000e620000300800 */
[----:B------:R-:W-:Y:S01]  /*906d0*/  IMAD.MOV.U32 R120, RZ, RZ, R4 ;  /* 0x000000ffff787224 */ /* 0x000fe200078e0004 */
[----:B------:R-:W-:Y:S01]  /*906e0*/  MOV R121, R5 ;  /* 0x0000000500797202 */ /* 0x000fe20000000f00 */
[----:B------:R-:W-:-:S02]  /*906f0*/  IMAD.MOV.U32 R125, RZ, RZ, R7 ;  /* 0x000000ffff7d7224 */ /* 0x000fc400078e0007 */
[----:B--2---:R-:W-:Y:S07]  /*90700*/  HMMA.1688.F32.TF32 R4, R8, R158, R244 ;  /* 0x0000009e0804723c */ /* 0x004fee00000810f4 */
[----:B------:R-:W-:Y:S01]  /*90710*/  IMAD.MOV.U32 R244, RZ, RZ, R138 ;  /* 0x000000fffff47224 */ /* 0x000fe200078e008a */
[----:B------:R-:W-:Y:S01]  /*90720*/  MOV R245, R139 ;  /* 0x0000008b00f57202 */ /* 0x000fe20000000f00 */
[----:B------:R-:W-:Y:S02]  /*90730*/  IMAD.MOV.U32 R246, RZ, RZ, R150 ;  /* 0x000000fffff67224 */ /* 0x000fe400078e0096 */
[----:B------:R-:W-:-:S13]  /*90740*/  IMAD.MOV.U32 R247, RZ, RZ, R151 ;  /* 0x000000fffff77224 */ /* 0x000fda00078e0097 */
[----:B------:R-:W-:Y:S01]  /*90750*/  IMAD.MOV.U32 R124, RZ, RZ, R4 ;  /* 0x000000ffff7c7224 */ /* 0x000fe200078e0004 */
[----:B------:R-:W-:Y:S01]  /*90760*/  MOV R113, R5 ;  /* 0x0000000500717202 */ /* 0x000fe20000000f00 */
[----:B------:R-:W-:Y:S01]  /*90770*/  IMAD.MOV.U32 R112, RZ, RZ, R6 ;  /* 0x000000ffff707224 */ /* 0x000fe200078e0006 */
[----:B------:R-:W2:Y:S01]  /*90780*/  LDL.LU R4, [R1+0xdd0] ;  /* 0x000dd00001047983 */ /* 0x000ea20000300800 */
[----:B------:R-:W-:-:S03]  /*90790*/  IMAD.MOV.U32 R109, RZ, RZ, R7 ;  /* 0x000000ffff6d7224 */ /* 0x000fc600078e0007 */
[----:B------:R-:W2:Y:S01]  /*907a0*/  LDL.LU R5, [R1+0xdd4] ;  /* 0x000dd40001057983 */ /* 0x000ea20000300800 */
[----:B------:R-:W-:Y:S01]  /*907b0*/  IMAD.MOV.U32 R6, RZ, RZ, R134 ;  /* 0x000000ffff067224 */ /* 0x000fe200078e0086 */
[----:B------:R-:W-:Y:S02]  /*907c0*/  MOV R7, R135 ;  /* 0x0000008700077202 */ /* 0x000fe40000000f00 */
[----:B------:R-:W3:Y:S04]  /*907d0*/  LDL.LU R134, [R1+0x5cd0] ;  /* 0x005cd00001867983 */ /* 0x000ee80000300800 */
[----:B------:R-:W3:Y:S04]  /*907e0*/  LDL.LU R135, [R1+0x5ccc] ;  /* 0x005ccc0001877983 */ /* 0x000ee80000300800 */
[----:B------:R-:W-:Y:S04]  /*907f0*/  STL.64 [R1+0x59b8], R158 ;  /* 0x0059b89e01007387 */ /* 0x000fe80000100a00 */
[----:B------:R-:W-:Y:S04]  /*90800*/  STL.64 [R1+0x59b0], R156 ;  /* 0x0059b09c01007387 */ /* 0x000fe80000100a00 */
[----:B------:R-:W4:Y:S04]  /*90810*/  LDL.LU R138, [R1+0x5cc8] ;  /* 0x005cc800018a7983 */ /* 0x000f280000300800 */
[----:B------:R-:W4:Y:S04]  /*90820*/  LDL.LU R139, [R1+0x5cc4] ;  /* 0x005cc400018b7983 */ /* 0x000f280000300800 */
[----:B------:R-:W2:Y:S04]  /*90830*/  LDL.LU R150, [R1+0x5cc0] ;  /* 0x005cc00001967983 */ /* 0x000ea80000300800 */
[----:B------:R-:W2:Y:S01]  /*90840*/  LDL.LU R151, [R1+0x5cbc] ;  /* 0x005cbc0001977983 */ /* 0x000ea20000300800 */
[----:B-1----:R-:W-:Y:S07]  /*90850*/  HMMA.1688.F32.TF32 R160, R8, R154, R248 ;  /* 0x0000009a08a0723c */ /* 0x002fee00000810f8 */
[----:B------:R-:W-:Y:S01]  /*90860*/  MOV R248, R142 ;  /* 0x0000008e00f87202 */ /* 0x000fe20000000f00 */
[----:B------:R-:W-:Y:S01]  /*90870*/  IMAD.MOV.U32 R249, RZ, RZ, R143 ;  /* 0x000000fffff97224 */ /* 0x000fe200078e008f */
[----:B------:R-:W3:Y:S04]  /*90880*/  LDL.LU R142, [R1+0x5cb8] ;  /* 0x005cb800018e7983 */ /* 0x000ee80000300800 */
[----:B------:R-:W3:Y:S01]  /*90890*/  LDL.LU R143, [R1+0x5cb4] ;  /* 0x005cb400018f7983 */ /* 0x000ee20000300800 */
[----:B------:R-:W-:Y:S01]  /*908a0*/  IMAD.MOV.U32 R250, RZ, RZ, R146 ;  /* 0x000000fffffa7224 */ /* 0x000fe200078e0092 */
[----:B------:R-:W-:-:S02]  /*908b0*/  MOV R251, R147 ;  /* 0x0000009300fb7202 */ /* 0x000fc40000000f00 */
[----:B------:R-:W4:Y:S04]  /*908c0*/  LDL.LU R146, [R1+0x5cb0] ;  /* 0x005cb00001927983 */ /* 0x000f280000300800 */
[----:B------:R-:W4:Y:S04]  /*908d0*/  LDL.LU R147, [R1+0x5cac] ;  /* 0x005cac0001937983 */ /* 0x000f280000300800 */
[----:B------:R-:W-:Y:S04]  /*908e0*/  STL.64 [R1+0x59a8], R154 ;  /* 0x0059a89a01007387 */ /* 0x000fe80000100a00 */
[----:B------:R1:W-:Y:S04]  /*908f0*/  STL.64 [R1+0x59a0], R152 ;  /* 0x0059a09801007387 */ /* 0x0003e80000100a00 */
[----:B--2---:R-:W-:Y:S04]  /*90900*/  STL.64 [R1+0x5998], R150 ;  /* 0x0059989601007387 */ /* 0x004fe80000100a00 */
[----:B------:R-:W-:Y:S01]  /*90910*/  STL.64 [R1+0x5990], R148 ;  /* 0x0059909401007387 */ /* 0x000fe20000100a00 */
[----:B---3--:R-:W-:-:S15]  /*90920*/  HMMA.1688.F32.TF32 R4, R8, R142, R4 ;  /* 0x0000008e0804723c */ /* 0x008fde0000081004 */
[----:B------:R-:W-:-:S09]  /*90930*/  NOP ;  /* 0x0000000000007918 */ /* 0x000fd20000000000 */
[----:B------:R-:W-:Y:S01]  /*90940*/  MOV R104, R4 ;  /* 0x0000000400687202 */ /* 0x000fe20000000f00 */
[----:B------:R-:W-:Y:S02]  /*90950*/  IMAD.MOV.U32 R97, RZ, RZ, R5 ;  /* 0x000000ffff617224 */ /* 0x000fe400078e0005 */
[----:B------:R-:W-:Y:S01]  /*90960*/  IMAD.MOV.U32 R96, RZ, RZ, R6 ;  /* 0x000000ffff607224 */ /* 0x000fe200078e0006 */
[----:B------:R-:W-:Y:S02]  /*90970*/  MOV R93, R7 ;  /* 0x00000007005d7202 */ /* 0x000fe40000000f00 */
[----:B----4-:R-:W-:Y:S01]  /*90980*/  HMMA.1688.F32.TF32 R4, R8, R138, R244 ;  /* 0x0000008a0804723c */ /* 0x010fe200000810f4 */
[----:B------:R-:W-:Y:S04]  /*90990*/  STL.64 [R1+0x5988], R146 ;  /* 0x0059889201007387 */ /* 0x000fe80000100a00 */
[----:B------:R-:W-:Y:S04]  /*909a0*/  STL.64 [R1+0x5980], R144 ;  /* 0x0059809001007387 */ /* 0x000fe80000100a00 */
[----:B------:R-:W-:Y:S04]  /*909b0*/  STL.64 [R1+0x5978], R142 ;  /* 0x0059788e01007387 */ /* 0x000fe80000100a00 */
[----:B------:R-:W-:Y:S04]  /*909c0*/  STL.64 [R1+0x5970], R140 ;  /* 0x0059708c01007387 */ /* 0x000fe80000100a00 */
[----:B------:R-:W-:Y:S04]  /*909d0*/  STL.64 [R1+0x5968], R138 ;  /* 0x0059688a01007387 */ /* 0x000fe80000100a00 */
[----:B------:R2:W-:Y:S03]  /*909e0*/  STL.64 [R1+0x5960], R136 ;  /* 0x0059608801007387 */ /* 0x0005e60000100a00 */
[----:B------:R-:W-:-:S02]  /*909f0*/  IMAD.MOV.U32 R76, RZ, RZ, R4 ;  /* 0x000000ffff4c7224 */ /* 0x000fc400078e0004 */
[----:B------:R-:W-:Y:S01]  /*90a00*/  IMAD.MOV.U32 R73, RZ, RZ, R5 ;  /* 0x000000ffff497224 */ /* 0x000fe200078e0005 */
[----:B------:R-:W-:Y:S01]  /*90a10*/  MOV R72, R6 ;  /* 0x0000000600487202 */ /* 0x000fe20000000f00 */
[----:B------:R-:W-:Y:S02]  /*90a20*/  IMAD.MOV.U32 R69, RZ, RZ, R7 ;  /* 0x000000ffff457224 */ /* 0x000fe400078e0007 */
[----:B------:R-:W-:Y:S01]  /*90a30*/  HMMA.1688.F32.TF32 R4, R8, R134, R248 ;  /* 0x000000860804723c */ /* 0x000fe200000810f8 */
[----:B------:R-:W-:Y:S02]  /*90a40*/  IMAD.MOV.U32 R244, RZ, RZ, R123 ;  /* 0x000000fffff47224 */ /* 0x000fe400078e007b */
[----:B------:R-:W-:-:S04]  /*90a50*/  IMAD.MOV.U32 R245, RZ, RZ, R122 ;  /* 0x000000fffff57224 */ /* 0x000fc800078e007a */
[----:B------:R-:W-:Y:S01]  /*90a60*/  MOV R248, R131 ;  /* 0x0000008300f87202 */ /* 0x000fe20000000f00 */
[----:B------:R-:W-:Y:S01]  /*90a70*/  IMAD.MOV.U32 R249, RZ, RZ, R130 ;  /* 0x000000fffff97224 */ /* 0x000fe200078e0082 */
[----:B------:R-:W3:Y:S04]  /*90a80*/  LDL.LU R131, [R1+0x5ca8] ;  /* 0x005ca80001837983 */ /* 0x000ee80000300800 */
[----:B------:R-:W4:Y:S01]  /*90a90*/  LDL.LU R130, [R1+0x5ca4] ;  /* 0x005ca40001827983 */ /* 0x000f220000300800 */
[----:B------:R-:W-:Y:S01]  /*90aa0*/  IMAD.MOV.U32 R250, RZ, RZ, R127 ;  /* 0x000000fffffa7224 */ /* 0x000fe200078e007f */
[----:B------:R-:W-:Y:S02]  /*90ab0*/  MOV R251, R126 ;  /* 0x0000007e00fb7202 */ /* 0x000fe40000000f00 */
[----:B------:R-:W2:Y:S04]  /*90ac0*/  LDL.LU R127, [R1+0x5ca0] ;  /* 0x005ca000017f7983 */ /* 0x000ea80000300800 */
[----:B------:R-:W2:Y:S04]  /*90ad0*/  LDL.LU R126, [R1+0x5c9c] ;  /* 0x005c9c00017e7983 */ /* 0x000ea80000300800 */
[----:B------:R-:W2:Y:S04]  /*90ae0*/  LDL.LU R123, [R1+0x5c98] ;  /* 0x005c9800017b7983 */ /* 0x000ea80000300800 */
[----:B------:R-:W2:Y:S01]  /*90af0*/  LDL.LU R122, [R1+0x5c94] ;  /* 0x005c9400017a7983 */ /* 0x000ea20000300800 */
[----:B------:R-:W-:Y:S01]  /*90b00*/  MOV R246, R119 ;  /* 0x0000007700f67202 */ /* 0x000fe20000000f00 */
[----:B------:R-:W-:-:S02]  /*90b10*/  IMAD.MOV.U32 R247, RZ, RZ, R118 ;  /* 0x000000fffff77224 */ /* 0x000fc400078e0076 */
[----:B------:R-:W2:Y:S04]  /*90b20*/  LDL.LU R119, [R1+0x5c90] ;  /* 0x005c900001777983 */ /* 0x000ea80000300800 */
[----:B------:R-:W2:Y:S01]  /*90b30*/  LDL.LU R118, [R1+0x5c8c] ;  /* 0x005c8c0001767983 */ /* 0x000ea20000300800 */
[----:B------:R-:W-:Y:S01]  /*90b40*/  IMAD.MOV.U32 R60, RZ, RZ, R4 ;  /* 0x000000ffff3c7224 */ /* 0x000fe200078e0004 */
[----:B------:R-:W-:Y:S01]  /*90b50*/  MOV R53, R5 ;  /* 0x0000000500357202 */ /* 0x000fe20000000f00 */
[----:B------:R-:W-:Y:S02]  /*90b60*/  IMAD.MOV.U32 R4, RZ, RZ, R115 ;  /* 0x000000ffff047224 */ /* 0x000fe400078e0073 */
[----:B------:R-:W-:Y:S01]  /*90b70*/  IMAD.MOV.U32 R52, RZ, RZ, R6 ;  /* 0x000000ffff347224 */ /* 0x000fe200078e0006 */
[----:B------:R-:W2:Y:S01]  /*90b80*/  LDL.LU R115, [R1+0x5c88] ;  /* 0x005c880001737983 */ /* 0x000ea20000300800 */
[----:B------:R-:W-:Y:S01]  /*90b90*/  MOV R5, R114 ;  /* 0x0000007200057202 */ /* 0x000fe20000000f00 */
[----:B------:R-:W-:-:S02]  /*90ba0*/  IMAD.MOV.U32 R49, RZ, RZ, R7 ;  /* 0x000000ffff317224 */ /* 0x000fc400078e0007 */
[----:B------:R-:W2:Y:S01]  /*90bb0*/  LDL.LU R114, [R1+0x5c84] ;  /* 0x005c840001727983 */ /* 0x000ea20000300800 */
[----:B------:R-:W-:Y:S01]  /*90bc0*/  IMAD.MOV.U32 R6, RZ, RZ, R111 ;  /* 0x000000ffff067224 */ /* 0x000fe200078e006f */
[----:B-1----:R-:W-:Y:S02]  /*90bd0*/  HMMA.1688.F32.TF32 R152, R8, R146, R236 ;  /* 0x000000920898723c */ /* 0x002fe400000810ec */
[----:B------:R-:W2:Y:S01]  /*90be0*/  LDL.LU R111, [R1+0x5c80] ;  /* 0x005c8000016f7983 */ /* 0x000ea20000300800 */
[----:B------:R-:W-:-:S03]  /*90bf0*/  IMAD.MOV.U32 R7, RZ, RZ, R110 ;  /* 0x000000ffff077224 */ /* 0x000fc600078e006e */
[----:B------:R-:W2:Y:S01]  /*90c00*/  LDL.LU R110, [R1+0x5c7c] ;  /* 0x005c7c00016e7983 */ /* 0x000ea20000300800 */
[----:B------:R-:W-:Y:S01]  /*90c10*/  MOV R236, R107 ;  /* 0x0000006b00ec7202 */ /* 0x000fe20000000f00 */
[----:B------:R-:W-:Y:S02]  /*90c20*/  IMAD.MOV.U32 R237, RZ, RZ, R106 ;  /* 0x000000ffffed7224 */ /* 0x000fe400078e006a */
[----:B------:R-:W2:Y:S04]  /*90c30*/  LDL.LU R107, [R1+0x5c78] ;  /* 0x005c7800016b7983 */ /* 0x000ea80000300800 */
[----:B------:R-:W2:Y:S01]  /*90c40*/  LDL.LU R106, [R1+0x5c74] ;  /* 0x005c7400016a7983 */ /* 0x000ea20000300800 */
[----:B------:R-:W-:Y:S01]  /*90c50*/  IMAD.MOV.U32 R238, RZ, RZ, R103 ;  /* 0x000000ffffee7224 */ /* 0x000fe200078e0067 */
[----:B------:R-:W-:-:S02]  /*90c60*/  MOV R239, R102 ;  /* 0x0000006600ef7202 */ /* 0x000fc40000000f00 */
        /* <DEDUP_REMOVED lines=10> */
[----:B------:R-:W-:-:S02]  /*90d10*/  IMAD.MOV.U32 R232, RZ, RZ, R94 ;  /* 0x000000ffffe87224 */ /* 0x000fc400078e005e */
[----:B------:R-:W-:Y:S01]  /*90d20*/  IMAD.MOV.U32 R233, RZ, RZ, R95 ;  /* 0x000000ffffe97224 */ /* 0x000fe200078e005f */
[----:B------:R-:W2:Y:S04]  /*90d30*/  LDL.LU R94, [R1+0x5c68] ;  /* 0x005c6800015e7983 */ /* 0x000ea80000300800 */
[----:B------:R-:W2:Y:S01]  /*90d40*/  LDL.LU R95, [R1+0x5c64] ;  /* 0x005c6400015f7983 */ /* 0x000ea20000300800 */
[----:B------:R-:W-:Y:S01]  /*90d50*/  MOV R234, R98 ;  /* 0x0000006200ea7202 */ /* 0x000fe20000000f00 */
[----:B------:R-:W-:Y:S02]  /*90d60*/  IMAD.MOV.U32 R235, RZ, RZ, R99 ;  /* 0x000000ffffeb7224 */ /* 0x000fe400078e0063 */
[----:B------:R-:W2:Y:S04]  /*90d70*/  LDL.LU R98, [R1+0x5c60] ;  /* 0x005c600001627983 */ /* 0x000ea80000300800 */
[----:B------:R-:W2:Y:S01]  /*90d80*/  LDL.LU R99, [R1+0x5c5c] ;  /* 0x005c5c0001637983 */ /* 0x000ea20000300800 */
[----:B------:R-:W-:Y:S01]  /*90d90*/  MOV R228, R14 ;  /* 0x0000000e00e47202 */ /* 0x000fe20000000f00 */
[----:B------:R-:W-:-:S02]  /*90da0*/  IMAD.MOV.U32 R229, RZ, RZ, R18 ;  /* 0x000000ffffe57224 */ /* 0x000fc400078e0012 */
[----:B------:R-:W-:Y:S01]  /*90db0*/  IMAD.MOV.U32 R230, RZ, RZ, R19 ;  /* 0x000000ffffe67224 */ /* 0x000fe200078e0013 */
[----:B------:R-:W-:Y:S01]  /*90dc0*/  MOV R231, R15 ;  /* 0x0000000f00e77202 */ /* 0x000fe20000000f00 */
[----:B---3--:R-:W-:Y:S02]  /*90dd0*/  IMAD.MOV.U32 R227, RZ, RZ, R131 ;  /* 0x000000ffffe37224 */ /* 0x008fe400078e0083 */
[----:B----4-:R-:W-:Y:S01]  /*90de0*/  IMAD.MOV.U32 R226, RZ, RZ, R130 ;  /* 0x000000ffffe27224 */ /* 0x010fe200078e0082 */
[----:B--2---:R-:W-:Y:S01]  /*90df0*/  MOV R225, R127 ;  /* 0x0000007f00e17202 */ /* 0x004fe20000000f00 */
[----:B------:R-:W-:Y:S02]  /*90e00*/  IMAD.MOV.U32 R224, RZ, RZ, R126 ;  /* 0x000000ffffe07224 */ /* 0x000fe400078e007e */
[----:B------:R-:W-:Y:S01]  /*90e10*/  IMAD.MOV.U32 R223, RZ, RZ, R123 ;  /* 0x000000ffffdf7224 */ /* 0x000fe200078e007b */
[----:B------:R-:W-:Y:S01]  /*90e20*/  MOV R222, R122 ;  /* 0x0000007a00de7202 */ /* 0x000fe20000000f00 */
[----:B------:R-:W-:-:S02]  /*90e30*/  IMAD.MOV.U32 R221, RZ, RZ, R119 ;  /* 0x000000ffffdd7224 */ /* 0x000fc400078e0077 */
[----:B------:R-:W-:Y:S01]  /*90e40*/  IMAD.MOV.U32 R220, RZ, RZ, R118 ;  /* 0x000000ffffdc7224 */ /* 0x000fe200078e0076 */
[----:B------:R-:W-:Y:S01]  /*90e50*/  MOV R219, R115 ;  /* 0x0000007300db7202 */ /* 0x000fe20000000f00 */
[----:B------:R-:W-:Y:S02]  /*90e60*/  IMAD.MOV.U32 R218, RZ, RZ, R114 ;  /* 0x000000ffffda7224 */ /* 0x000fe400078e0072 */
[----:B------:R-:W-:Y:S01]  /*90e70*/  IMAD.MOV.U32 R217, RZ, RZ, R111 ;  /* 0x000000ffffd97224 */ /* 0x000fe200078e006f */
[----:B------:R-:W-:Y:S01]  /*90e80*/  MOV R216, R110 ;  /* 0x0000006e00d87202 */ /* 0x000fe20000000f00 */
[----:B------:R-:W-:Y:S02]  /*90e90*/  IMAD.MOV.U32 R215, RZ, RZ, R107 ;  /* 0x000000ffffd77224 */ /* 0x000fe400078e006b */
[----:B------:R-:W-:Y:S01]  /*90ea0*/  IMAD.MOV.U32 R214, RZ, RZ, R106 ;  /* 0x000000ffffd67224 */ /* 0x000fe200078e006a */
[----:B------:R-:W-:Y:S01]  /*90eb0*/  MOV R213, R103 ;  /* 0x0000006700d57202 */ /* 0x000fe20000000f00 */
[----:B------:R-:W-:-:S02]  /*90ec0*/  IMAD.MOV.U32 R212, RZ, RZ, R102 ;  /* 0x000000ffffd47224 */ /* 0x000fc400078e0066 */
        /* <DEDUP_REMOVED lines=17> */
[----:B------:R-:W2:Y:S04]  /*90fe0*/  LDL.LU R18, [R1+0x5c14] ;  /* 0x005c140001127983 */ /* 0x000ea80000300800 */
[----:B------:R-:W2:Y:S04]  /*90ff0*/  LDL.LU R19, [R1+0x5c10] ;  /* 0x005c100001137983 */ /* 0x000ea80000300800 */
[----:B------:R-:W4:Y:S04]  /*91000*/  LDL.LU R15, [R1+0x5c0c] ;  /* 0x005c0c00010f7983 */ /* 0x000f280000300800 */
[----:B------:R-:W-:Y:S04]  /*91010*/  STL.64 [R1+0x5958], R134 ;  /* 0x0059588601007387 */ /* 0x000fe80000100a00 */
[----:B------:R2:W-:Y:S01]  /*91020*/  STL.64 [R1+0x5950], R132 ;  /* 0x0059508401007387 */ /* 0x0005e20000100a00 */
[----:B------:R-:W-:Y:S01]  /*91030*/  HMMA.1688.F32.TF32 R156, R8, R150, R240 ;  /* 0x00000096089c723c */ /* 0x000fe200000810f0 */
[----:B------:R-:W-:-:S02]  /*91040*/  IMAD.MOV.U32 R174, RZ, RZ, R55 ;  /* 0x000000ffffae7224 */ /* 0x000fc400078e0037 */
[----:B------:R-:W-:Y:S01]  /*91050*/  IMAD.MOV.U32 R175, RZ, RZ, R91 ;  /* 0x000000ffffaf7224 */ /* 0x000fe200078e005b */
[----:B------:R-:W-:Y:S01]  /*91060*/  MOV R166, R86 ;  /* 0x0000005600a67202 */ /* 0x000fe20000000f00 */
[----:B------:R-:W-:Y:S02]  /*91070*/  IMAD.MOV.U32 R100, RZ, RZ, R160 ;  /* 0x000000ffff647224 */ /* 0x000fe400078e00a0 */
[----:B------:R-:W-:Y:S02]  /*91080*/  IMAD.MOV.U32 R167, RZ, RZ, R43 ;  /* 0x000000ffffa77224 */ /* 0x000fe400078e002b */
[----:B------:R-:W-:Y:S02]  /*91090*/  IMAD.MOV.U32 R160, RZ, RZ, R42 ;  /* 0x000000ffffa07224 */ /* 0x000fe400078e002a */
[----:B------:R-:W-:Y:S01]  /*910a0*/  IMAD.MOV.U32 R101, RZ, RZ, R161 ;  /* 0x000000ffff657224 */ /* 0x000fe200078e00a1 */
[----:B------:R-:W-:Y:S02]  /*910b0*/  MOV R108, R162 ;  /* 0x000000a2006c7202 */ /* 0x000fe40000000f00 */
[----:B------:R-:W-:Y:S01]  /*910c0*/  MOV R161, R22 ;  /* 0x0000001600a17202 */ /* 0x000fe20000000f00 */
[----:B------:R-:W-:-:S02]  /*910d0*/  IMAD.MOV.U32 R105, RZ, RZ, R163 ;  /* 0x000000ffff697224 */ /* 0x000fc400078e00a3 */
[----:B------:R-:W-:Y:S02]  /*910e0*/  IMAD.MOV.U32 R162, RZ, RZ, R23 ;  /* 0x000000ffffa27224 */ /* 0x000fe400078e0017 */
[----:B------:R-:W-:Y:S01]  /*910f0*/  IMAD.MOV.U32 R163, RZ, RZ, R78 ;  /* 0x000000ffffa37224 */ /* 0x000fe200078e004e */
[----:B---3--:R-:W-:Y:S01]  /*91100*/  STL.64 [R1+0x5948], R130 ;  /* 0x0059488201007387 */ /* 0x008fe20000100a00 */
[C---:B------:R-:W-:Y:S03]  /*91110*/  HMMA.1688.F32.TF32 R136, R8.reuse, R130, R176 ;  /* 0x000000820888723c */ /* 0x040fe600000810b0 */
[----:B------:R4:W-:Y:S03]  /*91120*/  STL.64 [R1+0x5940], R128 ;  /* 0x0059408001007387 */ /* 0x0009e60000100a00 */
[----:B--2---:R-:W-:Y:S01]  /*91130*/  HMMA.1688.F32.TF32 R132, R8, R18, R180 ;  /* 0x000000120884723c */ /* 0x004fe200000810b4 */
[----:B------:R-:W-:Y:S01]  /*91140*/  IMAD.MOV.U32 R84, RZ, RZ, R152 ;  /* 0x000000ffff547224 */ /* 0x000fe200078e0098 */
[----:B------:R-:W-:Y:S01]  /*91150*/  MOV R81, R153 ;  /* 0x0000009900517202 */ /* 0x000fe20000000f00 */
[----:B------:R-:W-:-:S02]  /*91160*/  IMAD.MOV.U32 R80, RZ, RZ, R154 ;  /* 0x000000ffff507224 */ /* 0x000fc400078e009a */
[----:B------:R-:W-:Y:S01]  /*91170*/  IMAD.MOV.U32 R77, RZ, RZ, R155 ;  /* 0x000000ffff4d7224 */ /* 0x000fe200078e009b */
[----:B------:R-:W-:Y:S01]  /*91180*/  MOV R150, R70 ;  /* 0x0000004600967202 */ /* 0x000fe20000000f00 */
[----:B------:R-:W-:Y:S01]  /*91190*/  IMAD.MOV.U32 R144, RZ, RZ, R66 ;  /* 0x000000ffff907224 */ /* 0x000fe200078e0042 */
[----:B------:R-:W-:Y:S01]  /*911a0*/  MOV R145, R54 ;  /* 0x0000003600917202 */ /* 0x000fe20000000f00 */
[----:B------:R-:W-:Y:S02]  /*911b0*/  IMAD.MOV.U32 R146, RZ, RZ, R63 ;  /* 0x000000ffff927224 */ /* 0x000fe400078e003f */
[----:B------:R-:W-:Y:S02]  /*911c0*/  IMAD.MOV.U32 R147, RZ, RZ, R62 ;  /* 0x000000ffff937224 */ /* 0x000fe400078e003e */
[----:B------:R-:W-:Y:S01]  /*911d0*/  IMAD.MOV.U32 R141, RZ, RZ, R30 ;  /* 0x000000ffff8d7224 */ /* 0x000fe200078e001e */
[----:B----4-:R-:W-:Y:S01]  /*911e0*/  HMMA.1688.F32.TF32 R128, R8, R14, R212 ;  /* 0x0000000e0880723c */ /* 0x010fe200000810d4 */
[----:B------:R-:W-:Y:S01]  /*911f0*/  IMAD.MOV.U32 R142, RZ, RZ, R39 ;  /* 0x000000ffff8e7224 */ /* 0x000fe200078e0027 */
[----:B------:R-:W-:Y:S01]  /*91200*/  MOV R143, R38 ;  /* 0x00000026008f7202 */ /* 0x000fe20000000f00 */
[----:B------:R-:W-:-:S02]  /*91210*/  IMAD.MOV.U32 R168, RZ, RZ, R35 ;  /* 0x000000ffffa87224 */ /* 0x000fc400078e0023 */
[----:B------:R-:W-:Y:S01]  /*91220*/  IMAD.MOV.U32 R169, RZ, RZ, R34 ;  /* 0x000000ffffa97224 */ /* 0x000fe200078e0022 */
[----:B------:R-:W-:Y:S01]  /*91230*/  MOV R170, R47 ;  /* 0x0000002f00aa7202 */ /* 0x000fe20000000f00 */
[----:B------:R-:W-:Y:S01]  /*91240*/  IMAD.MOV.U32 R171, RZ, RZ, R46 ;  /* 0x000000ffffab7224 */ /* 0x000fe200078e002e */
[----:B------:R-:W-:Y:S04]  /*91250*/  LDS R240, [R56+UR10+0x42800] ;  /* 0x0428000a38f07984 */ /* 0x000fe80008000800 */
[----:B------:R-:W-:Y:S04]  /*91260*/  LDS R242, [R56+UR10+0x42c00] ;  /* 0x042c000a38f27984 */ /* 0x000fe80008000800 */
[----:B------:R-:W-:Y:S04]  /*91270*/  LDS R241, [R57+UR10+0x42800] ;  /* 0x0428000a39f17984 */ /* 0x000fe80008000800 */
[----:B------:R-:W1:Y:S04]  /*91280*/  LDS R243, [R57+UR10+0x42c00] ;  /* 0x042c000a39f37984 */ /* 0x000e680008000800 */
[----:B------:R-:W-:Y:S01]  /*91290*/  MOV R32, R128 ;  /* 0x0000008000207202 */ /* 0x000fe20000000f00 */
[----:B------:R-:W-:-:S02]  /*912a0*/  IMAD.MOV.U32 R29, RZ, RZ, R129 ;  /* 0x000000ffff1d7224 */ /* 0x000fc400078e0081 */
[----:B------:R-:W-:Y:S01]  /*912b0*/  IMAD.MOV.U32 R28, RZ, RZ, R130 ;  /* 0x000000ffff1c7224 */ /* 0x000fe200078e0082 */
[----:B------:R-:W-:Y:S02]  /*912c0*/  MOV R24, R131 ;  /* 0x0000008300187202 */ /* 0x000fe40000000f00 */
[----:B------:R-:W-:Y:S01]  /*912d0*/  HMMA.1688.F32.TF32 R128, R8, R126, R216 ;  /* 0x0000007e0880723c */ /* 0x000fe200000810d8 */
[----:B------:R-:W-:Y:S02]  /*912e0*/  IMAD.MOV.U32 R68, RZ, RZ, R136 ;  /* 0x000000ffff447224 */ /* 0x000fe400078e0088 */
[----:B------:R-:W-:Y:S01]  /*912f0*/  IMAD.MOV.U32 R65, RZ, RZ, R137 ;  /* 0x000000ffff417224 */ /* 0x000fe200078e0089 */
[----:B------:R-:W-:-:S15]  /*91300*/  MOV R64, R138 ;  /* 0x0000008a00407202 */ /* 0x000fde0000000f00 */
[----:B------:R-:W-:-:S05]  /*91310*/  NOP ;  /* 0x0000000000007918 */ /* 0x000fca0000000000 */
[----:B------:R-:W-:Y:S02]  /*91320*/  IMAD.MOV.U32 R40, RZ, RZ, R128 ;  /* 0x000000ffff287224 */ /* 0x000fe400078e0080 */
[----:B------:R-:W-:Y:S01]  /*91330*/  IMAD.MOV.U32 R37, RZ, RZ, R129 ;  /* 0x000000ffff257224 */ /* 0x000fe200078e0081 */
[----:B------:R-:W-:Y:S01]  /*91340*/  MOV R36, R130 ;  /* 0x0000008200247202 */ /* 0x000fe20000000f00 */
[----:B------:R-:W-:Y:S02]  /*91350*/  IMAD.MOV.U32 R33, RZ, RZ, R131 ;  /* 0x000000ffff217224 */ /* 0x000fe400078e0083 */
[----:B------:R-:W-:Y:S01]  /*91360*/  HMMA.1688.F32.TF32 R128, R8, R122, R220 ;  /* 0x0000007a0880723c */ /* 0x000fe200000810dc */
[----:B------:R-:W-:-:S05]  /*91370*/  IMAD.MOV.U32 R61, RZ, RZ, R139 ;  /* 0x000000ffff3d7224 */ /* 0x000fca00078e008b */
[C---:B------:R-:W-:Y:S01]  /*91380*/  HMMA.1688.F32.TF32 R136, R8.reuse, R118, R224 ;  /* 0x000000760888723c */ /* 0x040fe200000810e0 */
[----:B------:R-:W-:Y:S01]  /*91390*/  IMAD.MOV.U32 R21, RZ, RZ, R132 ;  /* 0x000000ffff157224 */ /* 0x000fe200078e0084 */
[----:B------:R-:W-:Y:S01]  /*913a0*/  MOV R20, R133 ;  /* 0x0000008500147202 */ /* 0x000fe20000000f00 */
[----:B------:R-:W-:Y:S02]  /*913b0*/  IMAD.MOV.U32 R17, RZ, RZ, R134 ;  /* 0x000000ffff117224 */ /* 0x000fe400078e0086 */
[----:B------:R-:W-:Y:S02]  /*913c0*/  IMAD.MOV.U32 R16, RZ, RZ, R135 ;  /* 0x000000ffff107224 */ /* 0x000fe400078e0087 */
[----:B------:R-:W-:Y:S11]  /*913d0*/  HMMA.1688.F32.TF32 R132, R8, R114, R228 ;  /* 0x000000720884723c */ /* 0x000ff600000810e4 */
[----:B------:R-:W-:Y:S01]  /*913e0*/  IMAD.MOV.U32 R48, RZ, RZ, R128 ;  /* 0x000000ffff307224 */ /* 0x000fe200078e0080 */
[----:B------:R-:W-:Y:S01]  /*913f0*/  MOV R45, R129 ;  /* 0x00000081002d7202 */ /* 0x000fe20000000f00 */
[----:B------:R-:W-:-:S02]  /*91400*/  IMAD.MOV.U32 R44, RZ, RZ, R130 ;  /* 0x000000ffff2c7224 */ /* 0x000fc400078e0082 */
[----:B------:R-:W-:Y:S02]  /*91410*/  IMAD.MOV.U32 R41, RZ, RZ, R131 ;  /* 0x000000ffff297224 */ /* 0x000fe400078e0083 */
[C---:B------:R-:W-:Y:S01]  /*91420*/  HMMA.1688.F32.TF32 R128, R8.reuse, R110, R232 ;  /* 0x0000006e0880723c */ /* 0x040fe200000810e8 */
[----:B------:R-:W-:Y:S04]  /*91430*/  STL.64 [R1+0xd90], R136 ;  /* 0x000d908801007387 */ /* 0x000fe80000100a00 */
[----:B------:R2:W-:Y:S04]  /*91440*/  STL.64 [R1+0xd98], R138 ;  /* 0x000d988a01007387 */ /* 0x0005e80000100a00 */
[----:B------:R-:W-:Y:S04]  /*91450*/  STL.64 [R1+0xd80], R132 ;  /* 0x000d808401007387 */ /* 0x000fe80000100a00 */
[----:B------:R3:W-:Y:S01]  /*91460*/  STL.64 [R1+0xd88], R134 ;  /* 0x000d888601007387 */ /* 0x0007e20000100a00 */
[C---:B--2---:R-:W-:Y:S06]  /*91470*/  HMMA.1688.F32.TF32 R136, R8.reuse, R106, R236 ;  /* 0x0000006a0888723c */ /* 0x044fec00000810ec */
[C---:B---3--:R-:W-:Y:S06]  /*91480*/  HMMA.1688.F32.TF32 R132, R8.reuse, R102, R4 ;  /* 0x000000660884723c */ /* 0x048fec0000081004 */
[C---:B------:R-:W-:Y:S01]  /*91490*/  HMMA.1688.F32.TF32 R4, R8.reuse, R94, R248 ;  /* 0x0000005e0804723c */ /* 0x040fe200000810f8 */
[----:B------:R-:W-:Y:S04]  /*914a0*/  STL.64 [R1+0xd70], R128 ;  /* 0x000d708001007387 */ /* 0x000fe80000100a00 */
[----:B------:R2:W-:Y:S02]  /*914b0*/  STL.64 [R1+0xd78], R130 ;  /* 0x000d788201007387 */ /* 0x0005e40000100a00 */
[----:B--2---:R-:W-:Y:S04]  /*914c0*/  HMMA.1688.F32.TF32 R128, R8, R98, R244 ;  /* 0x000000620880723c */ /* 0x004fe800000810f4 */
[----:B------:R-:W-:Y:S04]  /*914d0*/  STL.64 [R1+0xd60], R136 ;  /* 0x000d608801007387 */ /* 0x000fe80000100a00 */
[----:B------:R2:W-:Y:S04]  /*914e0*/  STL.64 [R1+0xd68], R138 ;  /* 0x000d688a01007387 */ /* 0x0005e80000100a00 */
[----:B------:R3:W-:Y:S04]  /*914f0*/  STL.64 [R1+0xd50], R132 ;  /* 0x000d508401007387 */ /* 0x0007e80000100a00 */
[----:B------:R4:W-:Y:S01]  /*91500*/  STL.64 [R1+0xd58], R134 ;  /* 0x000d588601007387 */ /* 0x0009e20000100a00 */
[----:B------:R-:W-:Y:S01]  /*91510*/  MOV R176, R31 ;  /* 0x0000001f00b07202 */ /* 0x000fe20000000f00 */
[----:B------:R-:W-:-:S02]  /*91520*/  IMAD.MOV.U32 R177, RZ, RZ, R27 ;  /* 0x000000ffffb17224 */ /* 0x000fc400078e001b */
[----:B------:R-:W-:Y:S01]  /*91530*/  IMAD.MOV.U32 R178, RZ, RZ, R26 ;  /* 0x000000ffffb27224 */ /* 0x000fe200078e001a */
[----:B------:R-:W-:Y:S02]  /*91540*/  MOV R179, R67 ;  /* 0x0000004300b37202 */ /* 0x000fe40000000f00 */
[----:B------:R1:W-:Y:S04]  /*91550*/  STL.64 [R1+0xd40], R128 ;  /* 0x000d408001007387 */ /* 0x0003e80000100a00 */
[----:B------:R1:W-:Y:S04]  /*91560*/  STL.64 [R1+0xd48], R130 ;  /* 0x000d488201007387 */ /* 0x0003e80000100a00 */
[----:B------:R-:W4:Y:S04]  /*91570*/  LDL.LU R31, [R1+0x5c08] ;  /* 0x005c0800011f7983 */ /* 0x000f280000300800 */
[----:B------:R1:W-:Y:S04]  /*91580*/  STL.64 [R1+0xd30], R4 ;  /* 0x000d300401007387 */ /* 0x0003e80000100a00 */
[----:B------:R1:W-:Y:S04]  /*91590*/  STL.64 [R1+0xd38], R6 ;  /* 0x000d380601007387 */ /* 0x0003e80000100a00 */
        /* <DEDUP_REMOVED lines=10> */
[----:B------:R-:W4:Y:S04]  /*91640*/  LDL.LU R23, [R1+0x5be0] ;  /* 0x005be00001177983 */ /* 0x000f280000300800 */
[----:B------:R-:W4:Y:S01]  /*91650*/  LDL.LU R78, [R1+0x5bdc] ;  /* 0x005bdc00014e7983 */ /* 0x000f220000300800 */
[----:B------:R-:W-:-:S03]  /*91660*/  MOV R158, R90 ;  /* 0x0000005a009e7202 */ /* 0x000fc60000000f00 */
[----:B------:R-:W1:Y:S01]  /*91670*/  LDL.LU R90, [R1+0x5bd8] ;  /* 0x005bd800015a7983 */ /* 0x000e620000300800 */
[----:B------:R-:W-:Y:S02]  /*91680*/  IMAD.MOV.U32 R85, RZ, RZ, R159 ;  /* 0x000000ffff557224 */ /* 0x000fe400078e009f */
[----:B------:R-:W-:Y:S02]  /*91690*/  IMAD.MOV.U32 R159, RZ, RZ, R75 ;  /* 0x000000ffff9f7224 */ /* 0x000fe400078e004b */
[----:B------:R-:W-:Y:S01]  /*916a0*/  IMAD.MOV.U32 R152, RZ, RZ, R74 ;  /* 0x000000ffff987224 */ /* 0x000fe200078e004a */
[----:B------:R-:W4:Y:S04]  /*916b0*/  LDL.LU R75, [R1+0x5bd4] ;  /* 0x005bd400014b7983 */ /* 0x000f280000300800 */
[----:B------:R-:W4:Y:S01]  /*916c0*/  LDL.LU R74, [R1+0x5bd0] ;  /* 0x005bd000014a7983 */ /* 0x000f220000300800 */
[----:B------:R-:W-:Y:S01]  /*916d0*/  MOV R153, R51 ;  /* 0x0000003300997202 */ /* 0x000fe20000000f00 */
[----:B------:R-:W-:-:S02]  /*916e0*/  IMAD.MOV.U32 R154, RZ, RZ, R50 ;  /* 0x000000ffff9a7224 */ /* 0x000fc400078e0032 */
[----:B------:R-:W4:Y:S04]  /*916f0*/  LDL.LU R51, [R1+0x5bcc] ;  /* 0x005bcc0001337983 */ /* 0x000f280000300800 */
        /* <DEDUP_REMOVED lines=8> */
[----:B--2---:R-:W-:Y:S01]  /*91780*/  MOV R139, R27 ;  /* 0x0000001b008b7202 */ /* 0x004fe20000000f00 */
[----:B---3--:R-:W-:-:S02]  /*91790*/  IMAD.MOV.U32 R138, RZ, RZ, R26 ;  /* 0x000000ffff8a7224 */ /* 0x008fc400078e001a */
[----:B----4-:R-:W-:Y:S01]  /*917a0*/  IMAD.MOV.U32 R137, RZ, RZ, R67 ;  /* 0x000000ffff897224 */ /* 0x010fe200078e0043 */
[----:B------:R-:W-:Y:S02]  /*917b0*/  MOV R136, R55 ;  /* 0x0000003700887202 */ /* 0x000fe40000000f00 */
[----:B------:R-:W2:Y:S04]  /*917c0*/  LDL.LU R55, [R1+0x5bac] ;  /* 0x005bac0001377983 */ /* 0x000ea80000300800 */
[----:B------:R-:W3:Y:S04]  /*917d0*/  LDL.LU R67, [R1+0x5ba8] ;  /* 0x005ba80001437983 */ /* 0x000ee80000300800 */
[----:B------:R-:W4:Y:S04]  /*917e0*/  LDL.LU R26, [R1+0x5ba4] ;  /* 0x005ba400011a7983 */ /* 0x000f280000300800 */
[----:B------:R-:W2:Y:S01]  /*917f0*/  LDL.LU R27, [R1+0x5ba0] ;  /* 0x005ba000011b7983 */ /* 0x000ea20000300800 */
[----:B------:R-:W-:-:S02]  /*91800*/  IMAD.MOV.U32 R132, RZ, RZ, R42 ;  /* 0x000000ffff847224 */ /* 0x000fc400078e002a */
[----:B------:R-:W-:Y:S01]  /*91810*/  IMAD.MOV.U32 R133, RZ, RZ, R43 ;  /* 0x000000ffff857224 */ /* 0x000fe200078e002b */
[----:B------:R-:W3:Y:S04]  /*91820*/  LDL.LU R42, [R1+0x5b9c] ;  /* 0x005b9c00012a7983 */ /* 0x000ee80000300800 */
[----:B------:R-:W3:Y:S01]  /*91830*/  LDL.LU R43, [R1+0x5b98] ;  /* 0x005b9800012b7983 */ /* 0x000ee20000300800 */
[----:B------:R-:W-:Y:S01]  /*91840*/  MOV R134, R86 ;  /* 0x0000005600867202 */ /* 0x000fe20000000f00 */
[----:B------:R-:W-:Y:S02]  /*91850*/  IMAD.MOV.U32 R135, RZ, RZ, R91 ;  /* 0x000000ffff877224 */ /* 0x000fe400078e005b */
[----:B------:R-:W3:Y:S04]  /*91860*/  LDL.LU R86, [R1+0x5b94] ;  /* 0x005b940001567983 */ /* 0x000ee80000300800 */
[----:B------:R-:W3:Y:S01]  /*91870*/  LDL.LU R91, [R1+0x5b90] ;  /* 0x005b9000015b7983 */ /* 0x000ee20000300800 */
[----:B-1----:R-:W-:Y:S01]  /*91880*/  IMAD.MOV.U32 R128, RZ, RZ, R90 ;  /* 0x000000ffff807224 */ /* 0x002fe200078e005a */
[----:B------:R-:W-:-:S02]  /*91890*/  MOV R129, R78 ;  /* 0x0000004e00817202 */ /* 0x000fc40000000f00 */
[----:B------:R-:W3:Y:S04]  /*918a0*/  LDL.LU R90, [R1+0x5b8c] ;  /* 0x005b8c00015a7983 */ /* 0x000ee80000300800 */
[----:B------:R-:W3:Y:S01]  /*918b0*/  LDL.LU R78, [R1+0x5b88] ;  /* 0x005b8800014e7983 */ /* 0x000ee20000300800 */
[----:B------:R-:W-:Y:S02]  /*918c0*/  IMAD.MOV.U32 R130, RZ, RZ, R23 ;  /* 0x000000ffff827224 */ /* 0x000fe400078e0017 */
[----:B------:R-:W-:Y:S01]  /*918d0*/  IMAD.MOV.U32 R131, RZ, RZ, R22 ;  /* 0x000000ffff837224 */ /* 0x000fe200078e0016 */
[----:B------:R-:W3:Y:S04]  /*918e0*/  LDL.LU R23, [R1+0x5b84] ;  /* 0x005b840001177983 */ /* 0x000ee80000300800 */
[----:B------:R-:W3:Y:S01]  /*918f0*/  LDL.LU R22, [R1+0x5b80] ;  /* 0x005b800001167983 */ /* 0x000ee20000300800 */
[----:B------:R-:W-:-:S03]  /*91900*/  MOV R140, R31 ;  /* 0x0000001f008c7202 */ /* 0x000fc60000000f00 */
        /* <DEDUP_REMOVED lines=8> */
[----:B----4-:R-:W-:-:S02]  /*91990*/  IMAD.MOV.U32 R251, RZ, RZ, R26 ;  /* 0x000000fffffb7224 */ /* 0x010fc400078e001a */
[----:B--2---:R-:W-:Y:S01]  /*919a0*/  IMAD.MOV.U32 R250, RZ, RZ, R27 ;  /* 0x000000fffffa7224 */ /* 0x004fe200078e001b */
[----:B---3--:R-:W-:Y:S01]  /*919b0*/  MOV R249, R42 ;  /* 0x0000002a00f97202 */ /* 0x008fe20000000f00 */
[----:B------:R-:W-:Y:S02]  /*919c0*/  IMAD.MOV.U32 R248, RZ, RZ, R43 ;  /* 0x000000fffff87224 */ /* 0x000fe400078e002b */
[----:B------:R-:W2:Y:S04]  /*919d0*/  LDL.LU R43, [R1+0x5b5c] ;  /* 0x005b5c00012b7983 */ /* 0x000ea80000300800 */
[----:B------:R-:W3:Y:S04]  /*919e0*/  LDL.LU R42, [R1+0x5b58] ;  /* 0x005b5800012a7983 */ /* 0x000ee80000300800 */
[----:B------:R-:W4:Y:S04]  /*919f0*/  LDL.LU R27, [R1+0x5b54] ;  /* 0x005b5400011b7983 */ /* 0x000f280000300800 */
        /* <DEDUP_REMOVED lines=17> */
[----:B------:R-:W-:Y:S01]  /*91b10*/  MOV R4, R30 ;  /* 0x0000001e00047202 */ /* 0x000fe20000000f00 */
[----:B------:R-:W-:-:S02]  /*91b20*/  IMAD.MOV.U32 R5, RZ, RZ, R31 ;  /* 0x000000ffff057224 */ /* 0x000fc400078e001f */
[----:B------:R-:W3:Y:S04]  /*91b30*/  LDL.LU R30, [R1+0x5b4c] ;  /* 0x005b4c00011e7983 */ /* 0x000ee80000300800 */
[----:B------:R-:W3:Y:S01]  /*91b40*/  LDL.LU R31, [R1+0x5b48] ;  /* 0x005b4800011f7983 */ /* 0x000ee20000300800 */
[----:B------:R-:W-:Y:S01]  /*91b50*/  IMAD.MOV.U32 R6, RZ, RZ, R22 ;  /* 0x000000ffff067224 */ /* 0x000fe200078e0016 */
[----:B------:R-:W-:Y:S02]  /*91b60*/  MOV R7, R23 ;  /* 0x0000001700077202 */ /* 0x000fe40000000f00 */
[----:B------:R-:W3:Y:S04]  /*91b70*/  LDL.LU R22, [R1+0x5b44] ;  /* 0x005b440001167983 */ /* 0x000ee80000300800 */
[----:B------:R-:W3:Y:S01]  /*91b80*/  LDL.LU R23, [R1+0x5b40] ;  /* 0x005b400001177983 */ /* 0x000ee20000300800 */
        /* <DEDUP_REMOVED lines=13> */
[----:B------:R-:W-:Y:S02]  /*91c60*/  IMAD.MOV.U32 R183, RZ, RZ, R83 ;  /* 0x000000ffffb77224 */ /* 0x000fe400078e0053 */
[----:B----4-:R-:W-:Y:S02]  /*91c70*/  IMAD.MOV.U32 R229, RZ, RZ, R27 ;  /* 0x000000ffffe57224 */ /* 0x010fe400078e001b */
[----:B--2---:R-:W-:Y:S02]  /*91c80*/  IMAD.MOV.U32 R228, RZ, RZ, R26 ;  /* 0x000000ffffe47224 */ /* 0x004fe400078e001a */
[----:B------:R-:W2:Y:S04]  /*91c90*/  LDL.LU R26, [R1+0x5b3c] ;  /* 0x005b3c00011a7983 */ /* 0x000ea80000300800 */
[----:B------:R-:W2:Y:S01]  /*91ca0*/  LDL.LU R27, [R1+0x5b38] ;  /* 0x005b3800011b7983 */ /* 0x000ea20000300800 */
[----:B---3--:R-:W-:Y:S01]  /*91cb0*/  MOV R232, R42 ;  /* 0x0000002a00e87202 */ /* 0x008fe20000000f00 */
[----:B------:R-:W-:Y:S01]  /*91cc0*/  IMAD.MOV.U32 R233, RZ, RZ, R43 ;  /* 0x000000ffffe97224 */ /* 0x000fe200078e002b */
[----:B------:R-:W-:Y:S01]  /*91cd0*/  MOV R230, R30 ;  /* 0x0000001e00e67202 */ /* 0x000fe20000000f00 */
[----:B------:R-:W-:Y:S01]  /*91ce0*/  IMAD.MOV.U32 R231, RZ, RZ, R31 ;  /* 0x000000ffffe77224 */ /* 0x000fe200078e001f */
        /* <DEDUP_REMOVED lines=11> */
[----:B------:R-:W3:Y:S04]  /*91da0*/  LDL.LU R90, [R1+0x5b08] ;  /* 0x005b0800015a7983 */ /* 0x000ee80000300800 */
[----:B------:R-:W3:Y:S04]  /*91db0*/  LDL.LU R91, [R1+0x5b04] ;  /* 0x005b0400015b7983 */ /* 0x000ee80000300800 */
[----:B------:R-:W4:Y:S04]  /*91dc0*/  LDL.LU R86, [R1+0x5b00] ;  /* 0x005b000001567983 */ /* 0x000f280000300800 */
[----:B------:R-:W4:Y:S04]  /*91dd0*/  LDL.LU R87, [R1+0x5afc] ;  /* 0x005afc0001577983 */ /* 0x000f280000300800 */
[----:B------:R-:W2:Y:S04]  /*91de0*/  LDL.LU R79, [R1+0x5af8] ;  /* 0x005af800014f7983 */ /* 0x000ea80000300800 */
[----:B------:R-:W2:Y:S04]  /*91df0*/  LDL.LU R82, [R1+0x5af4] ;  /* 0x005af40001527983 */ /* 0x000ea80000300800 */
[----:B------:R-:W2:Y:S01]  /*91e00*/  LDL.LU R83, [R1+0x5af0] ;  /* 0x005af00001537983 */ /* 0x000ea20000300800 */
[C---:B---3--:R-:W-:Y:S06]  /*91e10*/  HMMA.1688.F32.TF32 R212, R8.reuse, R90, R212 ;  /* 0x0000005a08d4723c */ /* 0x048fec00000810d4 */
[C---:B----4-:R-:W-:Y:S06]  /*91e20*/  HMMA.1688.F32.TF32 R216, R8.reuse, R86, R216 ;  /* 0x0000005608d8723c */ /* 0x050fec00000810d8 */
[----:B--2---:R-:W-:Y:S11]  /*91e30*/  HMMA.1688.F32.TF32 R220, R8, R82, R220 ;  /* 0x0000005208dc723c */ /* 0x004ff600000810dc */
[----:B------:R-:W-:Y:S04]  /*91e40*/  STL.64 [R1+0xd20], R212 ;  /* 0x000d20d401007387 */ /* 0x000fe80000100a00 */
[----:B------:R1:W-:Y:S04]  /*91e50*/  STL.64 [R1+0xd28], R214 ;  /* 0x000d28d601007387 */ /* 0x0003e80000100a00 */
[----:B-1----:R-:W2:Y:S04]  /*91e60*/  LDL.LU.64 R214, [R1+0x5ae8] ;  /* 0x005ae80001d67983 */ /* 0x002ea80000300a00 */
[----:B------:R-:W3:Y:S04]  /*91e70*/  LDL.LU.64 R212, [R1+0x5ae0] ;  /* 0x005ae00001d47983 */ /* 0x000ee80000300a00 */
        /* <DEDUP_REMOVED lines=8> */
[----:B------:R-:W-:Y:S04]  /*91f00*/  STL.64 [R1+0x5938], R82 ;  /* 0x0059385201007387 */ /* 0x000fe80000100a00 */
[----:B------:R1:W-:Y:S02]  /*91f10*/  STL.64 [R1+0x5930], R80 ;  /* 0x0059305001007387 */ /* 0x0003e40000100a00 */
[----:B-1----:R-:W-:Y:S01]  /*91f20*/  MOV R80, R50 ;  /* 0x0000003200507202 */ /* 0x002fe20000000f00 */
[----:B------:R-:W-:Y:S01]  /*91f30*/  IMAD.MOV.U32 R81, RZ, RZ, R51 ;  /* 0x000000ffff517224 */ /* 0x000fe200078e0033 */
[----:B------:R-:W4:Y:S04]  /*91f40*/  LDL.LU R50, [R1+0x5abc] ;  /* 0x005abc0001327983 */ /* 0x000f280000300800 */
[----:B------:R-:W4:Y:S01]  /*91f50*/  LDL.LU R51, [R1+0x5ab8] ;  /* 0x005ab80001337983 */ /* 0x000f220000300800 */
[----:B------:R-:W-:Y:S01]  /*91f60*/  IMAD.MOV.U32 R82, RZ, RZ, R74 ;  /* 0x000000ffff527224 */ /* 0x000fe200078e004a */
[----:B------:R-:W-:-:S02]  /*91f70*/  MOV R83, R75 ;  /* 0x0000004b00537202 */ /* 0x000fc40000000f00 */
[----:B------:R-:W2:Y:S04]  /*91f80*/  LDL.LU R74, [R1+0x5ab4] ;  /* 0x005ab400014a7983 */ /* 0x000ea80000300800 */
[----:B------:R-:W2:Y:S01]  /*91f90*/  LDL.LU R75, [R1+0x5ab0] ;  /* 0x005ab000014b7983 */ /* 0x000ea20000300800 */
[----:B------:R-:W-:-:S15]  /*91fa0*/  HMMA.1688.F32.TF32 R224, R8, R78, R224 ;  /* 0x0000004e08e0723c */ /* 0x000fde00000810e0 */
[----:B------:R-:W-:-:S08]  /*91fb0*/  NOP ;  /* 0x0000000000007918 */ /* 0x000fd00000000000 */
[----:B------:R-:W-:Y:S04]  /*91fc0*/  STL.64 [R1+0xcf0], R224 ;  /* 0x000cf0e001007387 */ /* 0x000fe80000100a00 */
[----:B------:R1:W-:Y:S04]  /*91fd0*/  STL.64 [R1+0xcf8], R226 ;  /* 0x000cf8e201007387 */ /* 0x0003e80000100a00 */
[----:B-1----:R-:W3:Y:S04]  /*91fe0*/  LDL.LU.64 R226, [R1+0x5aa8] ;  /* 0x005aa80001e27983 */ /* 0x002ee80000300a00 */
[----:B------:R-:W3:Y:S04]  /*91ff0*/  LDL.LU.64 R224, [R1+0x5aa0] ;  /* 0x005aa00001e07983 */ /* 0x000ee80000300a00 */
[----:B------:R-:W-:Y:S04]  /*92000*/  STL.64 [R1+0x5928], R78 ;  /* 0x0059284e01007387 */ /* 0x000fe80000100a00 */
[----:B------:R1:W-:Y:S02]  /*92010*/  STL.64 [R1+0x5920], R76 ;  /* 0x0059204c01007387 */ /* 0x0003e40000100a00 */
[----:B-1----:R-:W-:-:S02]  /*92020*/  IMAD.MOV.U32 R76, RZ, RZ, R54 ;  /* 0x000000ffff4c7224 */ /* 0x002fc400078e0036 */
[----:B------:R-:W-:Y:S01]  /*92030*/  IMAD.MOV.U32 R77, RZ, RZ, R66 ;  /* 0x000000ffff4d7224 */ /* 0x000fe200078e0042 */
[----:B------:R-:W3:Y:S04]  /*92040*/  LDL.LU R54, [R1+0x5a9c] ;  /* 0x005a9c0001367983 */ /* 0x000ee80000300800 */
[----:B------:R-:W3:Y:S01]  /*92050*/  LDL.LU R66, [R1+0x5a98] ;  /* 0x005a980001427983 */ /* 0x000ee20000300800 */
[----:B------:R-:W-:Y:S01]  /*92060*/  MOV R78, R70 ;  /* 0x00000046004e7202 */ /* 0x000fe20000000f00 */
[----:B------:R-:W-:Y:S02]  /*92070*/  IMAD.MOV.U32 R79, RZ, RZ, R71 ;  /* 0x000000ffff4f7224 */ /* 0x000fe400078e0047 */
        /* <DEDUP_REMOVED lines=9> */
[----:B------:R1:W-:Y:S02]  /*92110*/  STL.64 [R1+0x5910], R72 ;  /* 0x0059104801007387 */ /* 0x0003e40000100a00 */
[----:B-1----:R-:W-:Y:S01]  /*92120*/  IMAD.MOV.U32 R72, RZ, RZ, R67 ;  /* 0x000000ffff487224 */ /* 0x002fe200078e0043 */
[----:B------:R-:W-:Y:S01]  /*92130*/  MOV R73, R55 ;  /* 0x0000003700497202 */ /* 0x000fe20000000f00 */
[----:B------:R-:W3:Y:S04]  /*92140*/  LDL.LU R67, [R1+0x5a7c] ;  /* 0x005a7c0001437983 */ /* 0x000ee80000300800 */
[----:B------:R-:W2:Y:S01]  /*92150*/  LDL.LU R55, [R1+0x5a78] ;  /* 0x005a780001377983 */ /* 0x000ea20000300800 */
[----:B------:R-:W-:-:S02]  /*92160*/  IMAD.MOV.U32 R74, RZ, RZ, R62 ;  /* 0x000000ffff4a7224 */ /* 0x000fc400078e003e */
[----:B------:R-:W-:Y:S01]  /*92170*/  IMAD.MOV.U32 R75, RZ, RZ, R63 ;  /* 0x000000ffff4b7224 */ /* 0x000fe200078e003f */
[----:B------:R-:W2:Y:S04]  /*92180*/  LDL.LU R62, [R1+0x5a74] ;  /* 0x005a7400013e7983 */ /* 0x000ea80000300800 */
[----:B------:R-:W2:Y:S01]  /*92190*/  LDL.LU R63, [R1+0x5a70] ;  /* 0x005a7000013f7983 */ /* 0x000ea20000300800 */
[C---:B----4-:R-:W-:Y:S06]  /*921a0*/  HMMA.1688.F32.TF32 R232, R8.reuse, R70, R232 ;  /* 0x0000004608e8723c */ /* 0x050fec00000810e8 */
[----:B------:R-:W-:-:S15]  /*921b0*/  HMMA.1688.F32.TF32 R248, R8, R50, R248 ;  /* 0x0000003208f8723c */ /* 0x000fde00000810f8 */
[----:B------:R-:W-:-:S02]  /*921c0*/  NOP ;  /* 0x0000000000007918 */ /* 0x000fc40000000000 */
[----:B------:R-:W-:Y:S04]  /*921d0*/  STL.64 [R1+0xcd0], R232 ;  /* 0x000cd0e801007387 */ /* 0x000fe80000100a00 */
[----:B------:R1:W-:Y:S04]  /*921e0*/  STL.64 [R1+0xcd8], R234 ;  /* 0x000cd8ea01007387 */ /* 0x0003e80000100a00 */
[----:B-1----:R-:W4:Y:S04]  /*921f0*/  LDL.LU.64 R234, [R1+0x5a68] ;  /* 0x005a680001ea7983 */ /* 0x002f280000300a00 */
[----:B------:R-:W4:Y:S01]  /*92200*/  LDL.LU.64 R232, [R1+0x5a60] ;  /* 0x005a600001e87983 */ /* 0x000f220000300a00 */
[C---:B------:R-:W-:Y:S06]  /*92210*/  HMMA.1688.F32.TF32 R72, R8.reuse, R46, R72 ;  /* 0x0000002e0848723c */ /* 0x040fec0000081048 */
[C---:B---3--:R-:W-:Y:S06]  /*92220*/  HMMA.1688.F32.TF32 R236, R8.reuse, R66, R236 ;  /* 0x0000004208ec723c */ /* 0x048fec00000810ec */
[C---:B--2---:R-:W-:Y:S06]  /*92230*/  HMMA.1688.F32.TF32 R4, R8.reuse, R62, R4 ;  /* 0x0000003e0804723c */ /* 0x044fec0000081004 */
[C---:B------:R-:W-:Y:S11]  /*92240*/  HMMA.1688.F32.TF32 R244, R8.reuse, R54, R244 ;  /* 0x0000003608f4723c */ /* 0x040ff600000810f4 */
[----:B------:R-:W-:Y:S04]  /*92250*/  STL.64 [R1+0xcc0], R236 ;  /* 0x000cc0ec01007387 */ /* 0x000fe80000100a00 */
[----:B------:R1:W-:Y:S04]  /*92260*/  STL.64 [R1+0xcc8], R238 ;  /* 0x000cc8ee01007387 */ /* 0x0003e80000100a00 */
[----:B-1----:R-:W2:Y:S04]  /*92270*/  LDL.LU.64 R238, [R1+0x5a58] ;  /* 0x005a580001ee7983 */ /* 0x002ea80000300a00 */
[----:B------:R-:W3:Y:S04]  /*92280*/  LDL.LU.64 R236, [R1+0x5a50] ;  /* 0x005a500001ec7983 */ /* 0x000ee80000300a00 */
[----:B------:R-:W-:Y:S04]  /*92290*/  STL.64 [R1+0xcb0], R4 ;  /* 0x000cb00401007387 */ /* 0x000fe80000100a00 */
[----:B------:R1:W-:Y:S04]  /*922a0*/  STL.64 [R1+0xcb8], R6 ;  /* 0x000cb80601007387 */ /* 0x0003e80000100a00 */
[----:B-1----:R-:W4:Y:S04]  /*922b0*/  LDL.LU.64 R6, [R1+0x5a48] ;  /* 0x005a480001067983 */ /* 0x002f280000300a00 */
[----:B------:R-:W2:Y:S04]  /*922c0*/  LDL.LU.64 R4, [R1+0x5a40] ;  /* 0x005a400001047983 */ /* 0x000ea80000300a00 */
[----:B------:R-:W-:Y:S04]  /*922d0*/  STL.64 [R1+0xca0], R244 ;  /* 0x000ca0f401007387 */ /* 0x000fe80000100a00 */
[----:B------:R1:W-:Y:S04]  /*922e0*/  STL.64 [R1+0xca8], R246 ;  /* 0x000ca8f601007387 */ /* 0x0003e80000100a00 */
[----:B-1----:R-:W3:Y:S04]  /*922f0*/  LDL.LU.64 R246, [R1+0x5a38] ;  /* 0x005a380001f67983 */ /* 0x002ee80000300a00 */
[----:B------:R-:W4:Y:S04]  /*92300*/  LDL.LU.64 R244, [R1+0x5a30] ;  /* 0x005a300001f47983 */ /* 0x000f280000300a00 */
[----:B------:R-:W-:Y:S04]  /*92310*/  STL.64 [R1+0xc90], R248 ;  /* 0x000c90f801007387 */ /* 0x000fe80000100a00 */
[----:B------:R1:W-:Y:S04]  /*92320*/  STL.64 [R1+0xc98], R250 ;  /* 0x000c98fa01007387 */ /* 0x0003e80000100a00 */
[----:B-1----:R-:W2:Y:S04]  /*92330*/  LDL.LU.64 R250, [R1+0x5a28] ;  /* 0x005a280001fa7983 */ /* 0x002ea80000300a00 */
[----:B------:R-:W3:Y:S04]  /*92340*/  LDL.LU.64 R248, [R1+0x5a20] ;  /* 0x005a200001f87983 */ /* 0x000ee80000300a00 */
[----:B------:R-:W-:Y:S04]  /*92350*/  STL.64 [R1+0xc80], R72 ;  /* 0x000c804801007387 */ /* 0x000fe80000100a00 */
[----:B------:R1:W-:Y:S02]  /*92360*/  STL.64 [R1+0xc88], R74 ;  /* 0x000c884a01007387 */ /* 0x0003e40000100a00 */
[C---:B-1----:R-:W-:Y:S06]  /*92370*/  HMMA.1688.F32.TF32 R72, R8.reuse, R42, R76 ;  /* 0x0000002a0848723c */ /* 0x042fec000008104c */
[C---:B------:R-:W-:Y:S06]  /*92380*/  HMMA.1688.F32.TF32 R80, R8.reuse, R38, R80 ;  /* 0x000000260850723c */ /* 0x040fec0000081050 */
[----:B------:R-:W-:Y:S01]  /*92390*/  HMMA.1688.F32.TF32 R76, R8, R34, R128 ;  /* 0x00000022084c723c */ /* 0x000fe20000081080 */
[----:B------:R-:W-:-:S10]  /*923a0*/  IMAD.MOV.U32 R151, RZ, RZ, R25 ;  /* 0x000000ffff977224 */ /* 0x000fd400078e0019 */
[----:B------:R-:W-:Y:S04]  /*923b0*/  STL.64 [R1+0xc70], R72 ;  /* 0x000c704801007387 */ /* 0x000fe80000100a00 */
[----:B------:R1:W-:Y:S02]  /*923c0*/  STL.64 [R1+0xc78], R74 ;  /* 0x000c784a01007387 */ /* 0x0003e40000100a00 */
[C---:B-1----:R-:W-:Y:S02]  /*923d0*/  HMMA.1688.F32.TF32 R72, R8.reuse, R30, R132 ;  /* 0x0000001e0848723c */ /* 0x042fe40000081084 */
[----:B------:R-:W-:Y:S04]  /*923e0*/  STL.64 [R1+0xc60], R80 ;  /* 0x000c605001007387 */ /* 0x000fe80000100a00 */
[----:B------:R1:W-:Y:S04]  /*923f0*/  STL.64 [R1+0xc68], R82 ;  /* 0x000c685201007387 */ /* 0x0003e80000100a00 */
[----:B------:R-:W-:Y:S04]  /*92400*/  STL.64 [R1+0xc50], R76 ;  /* 0x000c504c01007387 */ /* 0x000fe80000100a00 */
[----:B------:R1:W-:Y:S02]  /*92410*/  STL.64 [R1+0xc58], R78 ;  /* 0x000c584e01007387 */ /* 0x0003e40000100a00 */
[C---:B-1----:R-:W-:Y:S06]  /*92420*/  HMMA.1688.F32.TF32 R80, R8.reuse, R26, R136 ;  /* 0x0000001a0850723c */ /* 0x042fec0000081088 */
[----:B------:R-:W-:Y:S06]  /*92430*/  HMMA.1688.F32.TF32 R76, R8, R22, R140 ;  /* 0x00000016084c723c */ /* 0x000fec000008108c */
[C---:B------:R-:W-:Y:S01]  /*92440*/  HMMA.1688.F32.TF32 R8, R240.reuse, R158, R152 ;  /* 0x0000009ef008723c */ /* 0x040fe20000081098 */
[----:B------:R-:W-:Y:S04]  /*92450*/  STL.64 [R1+0xc40], R72 ;  /* 0x000c404801007387 */ /* 0x000fe80000100a00 */
[----:B------:R1:W-:Y:S02]  /*92460*/  STL.64 [R1+0xc48], R74 ;  /* 0x000c484a01007387 */ /* 0x0003e40000100a00 */
[C---:B-1----:R-:W-:Y:S04]  /*92470*/  HMMA.1688.F32.TF32 R72, R240.reuse, R150, R144 ;  /* 0x00000096f048723c */ /* 0x042fe80000081090 */
[----:B------:R-:W-:Y:S04]  /*92480*/  STL.64 [R1+0xc30], R80 ;  /* 0x000c305001007387 */ /* 0x000fe80000100a00 */
[----:B------:R-:W-:Y:S04]  /*92490*/  STL.64 [R1+0xc38], R82 ;  /* 0x000c385201007387 */ /* 0x000fe80000100a00 */
[----:B------:R-:W-:Y:S04]  /*924a0*/  STL.64 [R1+0x1800], R76 ;  /* 0x0018004c01007387 */ /* 0x000fe80000100a00 */
[----:B------:R1:W-:Y:S02]  /*924b0*/  STL.64 [R1+0x1808], R78 ;  /* 0x0018084e01007387 */ /* 0x0003e40000100a00 */
[C---:B-1----:R-:W-:Y:S05]  /*924c0*/  HMMA.1688.F32.TF32 R76, R240.reuse, R166, R160 ;  /* 0x000000a6f04c723c */ /* 0x042fea00000810a0 */
[----:B------:R-:W-:Y:S04]  /*924d0*/  STL.64 [R1+0x17f0], R72 ;  /* 0x0017f04801007387 */ /* 0x000fe80000100a00 */
[----:B------:R1:W-:Y:S04]  /*924e0*/  STL.64 [R1+0x17f8], R74 ;  /* 0x0017f84a01007387 */ /* 0x0003e80000100a00 */
[----:B------:R-:W-:Y:S04]  /*924f0*/  STL.64 [R1+0x17e0], R8 ;  /* 0x0017e00801007387 */ /* 0x000fe80000100a00 */
[----:B------:R2:W-:Y:S01]  /*92500*/  STL.64 [R1+0x17e8], R10 ;  /* 0x0017e80a01007387 */ /* 0x0005e20000100a00 */
[----:B-1----:R-:W-:Y:S05]  /*92510*/  HMMA.1688.F32.TF32 R72, R240, R174, R168 ;  /* 0x000000aef048723c */ /* 0x002fea00000810a8 */
[----:B------:R-:W-:Y:S04]  /*92520*/  STL.64 [R1+0x17d0], R76 ;  /* 0x0017d04c01007387 */ /* 0x000fe80000100a00 */
[----:B------:R-:W-:Y:S01]  /*92530*/  STL.64 [R1+0x17d8], R78 ;  /* 0x0017d84e01007387 */ /* 0x000fe20000100a00 */
[----:B------:R-:W-:Y:S01]  /*92540*/  MOV R209, R89 ;  /* 0x0000005900d17202 */ /* 0x000fe20000000f00 */
[----:B------:R-:W-:-:S02]  /*92550*/  IMAD.MOV.U32 R92, RZ, RZ, R156 ;  /* 0x000000ffff5c7224 */ /* 0x000fc400078e009c */
[----:B------:R-:W-:Y:S01]  /*92560*/  IMAD.MOV.U32 R89, RZ, RZ, R157 ;  /* 0x000000ffff597224 */ /* 0x000fe200078e009d */
[C---:B--2---:R-:W-:Y:S06]  /*92570*/  HMMA.1688.F32.TF32 R8, R240.reuse, R250, R176 ;  /* 0x000000faf008723c */ /* 0x044fec00000810b0 */
[----:B------:R-:W-:Y:S04]  /*92580*/  STL.64 [R1+0x58b8], R250 ;  /* 0x0058b8fa01007387 */ /* 0x000fe80000100a00 */
[----:B------:R-:W-:Y:S04]  /*92590*/  STL.64 [R1+0x17c0], R72 ;  /* 0x0017c04801007387 */ /* 0x000fe80000100a00 */
[----:B------:R-:W-:Y:S04]  /*925a0*/  STL.64 [R1+0x17c8], R74 ;  /* 0x0017c84a01007387 */ /* 0x000fe80000100a00 */
[----:B---3--:R-:W-:Y:S05]  /*925b0*/  STL.64 [R1+0x58b0], R248 ;  /* 0x0058b0f801007387 */ /* 0x008fea0000100a00 */
[----:B------:R-:W-:Y:S04]  /*925c0*/  STL.64 [R1+0x17b0], R8 ;  /* 0x0017b00801007387 */ /* 0x000fe80000100a00 */
[----:B------:R1:W-:Y:S02]  /*925d0*/  STL.64 [R1+0x17b8], R10 ;  /* 0x0017b80a01007387 */ /* 0x0003e40000100a00 */
[----:B-1----:R-:W-:Y:S02]  /*925e0*/  HMMA.1688.F32.TF32 R8, R240, R246, R180 ;  /* 0x000000f6f008723c */ /* 0x002fe400000810b4 */
[----:B------:R-:W2:-:S15]  /*925f0*/  LDL.LU R180, [R1+0x630] ;  /* 0x0006300001b47983 */ /* 0x000e9e0000300800 */
[----:B------:R-:W-:-:S06]  /*92600*/  NOP ;  /* 0x0000000000007918 */ /* 0x000fcc0000000000 */
[----:B------:R-:W-:Y:S04]  /*92610*/  STL.64 [R1+0x17a0], R8 ;  /* 0x0017a00801007387 */ /* 0x000fe80000100a00 */
        /* <DEDUP_REMOVED lines=28> */
[----:B------:R-:W1:Y:S04]  /*927e0*/  LDL.LU R80, [R1+0x710] ;  /* 0x0007100001507983 */ /* 0x000e680000300800 */
[----:B------:R-:W1:Y:S04]  /*927f0*/  LDL.LU R81, [R1+0x714] ;  /* 0x0007140001517983 */ /* 0x000e680000300800 */
[----:B------:R-:W1:Y:S04]  /*92800*/  LDL.LU R82, [R1+0x718] ;  /* 0x0007180001527983 */ /* 0x000e680000300800 */
[----:B------:R-:W1:Y:S04]  /*92810*/  LDL.LU R83, [R1+0x71c] ;  /* 0x00071c0001537983 */ /* 0x000e680000300800 */
        /* <DEDUP_REMOVED lines=29> */
[----:B----4-:R-:W-:Y:S04]  /*929f0*/  STL.64 [R1+0x58a0], R244 ;  /* 0x0058a0f401007387 */ /* 0x010fe80000100a00 */
[----:B------:R-:W-:Y:S04]  /*92a00*/  STL.64 [R1+0x58c8], R58 ;  /* 0x0058c83a01007387 */ /* 0x000fe80000100a00 */
[----:B------:R-:W-:Y:S01]  /*92a10*/  STL.64 [R1+0x58c0], R56 ;  /* 0x0058c03801007387 */ /* 0x000fe20000100a00 */
[----:B-1----:R-:W-:-:S15]  /*92a20*/  HMMA.1688.F32.TF32 R8, R240, R58, R80 ;  /* 0x0000003af008723c */ /* 0x002fde0000081050 */
[----:B------:R-:W-:-:S08]  /*92a30*/  NOP ;  /* 0x0000000000007918 */ /* 0x000fd00000000000 */
        /* <DEDUP_REMOVED lines=19> */
[C---:B------:R-:W-:Y:S01]  /*92b70*/  HMMA.1688.F32.TF32 R56, R240.reuse, R226, R144 ;  /* 0x000000e2f038723c */ /* 0x040fe20000081090 */
[----:B------:R-:W-:Y:S04]  /*92b80*/  STL.64 [R1+0x5908], R230 ;  /* 0x005908e601007387 */ /* 0x000fe80000100a00 */
[----:B------:R-:W-:Y:S01]  /*92b90*/  STL.64 [R1+0x5900], R228 ;  /* 0x005900e401007387 */ /* 0x000fe20000100a00 */
[C---:B------:R-:W-:Y:S11]  /*92ba0*/  HMMA.1688.F32.TF32 R8, R240.reuse, R222, R148 ;  /* 0x000000def008723c */ /* 0x040ff60000081094 */
        /* <DEDUP_REMOVED lines=27> */
[----:B------:R-:W-:Y:S01]  /*92d60*/  STL.64 [R1+0x5870], R196 ;  /* 0x005870c401007387 */ /* 0x000fe20000100a00 */
[----:B------:R-:W-:-:S12]  /*92d70*/  HMMA.1688.F32.TF32 R8, R240, R194, R176 ;  /* 0x000000c2f008723c */ /* 0x000fd800000810b0 */
[----:B------:R-:W-:Y:S04]  /*92d80*/  STL.64 [R1+0x16d0], R4 ;  /* 0x0016d00401007387 */ /* 0x000fe80000100a00 */
[----:B------:R1:W-:Y:S04]  /*92d90*/  STL.64 [R1+0x16d8], R6 ;  /* 0x0016d80601007387 */ /* 0x0003e80000100a00 */
[----:B------:R-:W2:Y:S01]  /*92da0*/  LDL.LU R76, [R1+0xaf0] ;  /* 0x000af000014c7983 */ /* 0x000ea20000300800 */
[----:B-1----:R-:W-:Y:S03]  /*92db0*/  HMMA.1688.F32.TF32 R4, R240, R190, R180 ;  /* 0x000000bef004723c */ /* 0x002fe600000810b4 */
[----:B------:R-:W-:Y:S04]  /*92dc0*/  STL.64 [R1+0x16c0], R8 ;  /* 0x0016c00801007387 */ /* 0x000fe80000100a00 */
[----:B------:R-:W-:-:S15]  /*92dd0*/  STL.64 [R1+0x16c8], R10 ;  /* 0x0016c80a01007387 */ /* 0x000fde0000100a00 */
[----:B------:R-:W-:-:S01]  /*92de0*/  NOP ;  /* 0x0000000000007918 */ /* 0x000fc20000000000 */
        /* <DEDUP_REMOVED lines=89> */
[----:B------:R-:W2:Y:S04]  /*93380*/  LDL R11, [R1+0x44] ;  /* 0x00004400010b7983 */ /* 0x000ea80000100800 */
        /* <DEDUP_REMOVED lines=22> */
[C---:B------:R-:W-:Y:S06]  /*934f0*/  HMMA.1688.F32.TF32 R4, R240.reuse, R114, R4 ;  /* 0x00000072f004723c */ /* 0x040fec0000081004 */
[C---:B------:R-:W-:Y:S01]  /*93500*/  HMMA.1688.F32.TF32 R72, R240.reuse, R98, R72 ;  /* 0x00000062f048723c */ /* 0x040fe20000081048 */
[----:B--2---:R-:W-:Y:S04]  /*93510*/  LDS R8, [R11+UR10+0x42880] ;  /* 0x0428800a0b087984 */ /* 0x004fe80008000800 */
[----:B------:R-:W-:Y:S04]  /*93520*/  LDS R10, [R11+UR10+0x42c80] ;  /* 0x042c800a0b0a7984 */ /* 0x000fe80008000800 */
[----:B---3--:R-:W-:Y:S04]  /*93530*/  LDS R9, [R25+UR10+0x42880] ;  /* 0x0428800a19097984 */ /* 0x008fe80008000800 */
[----:B------:R-:W1:Y:S04]  /*93540*/  LDS R11, [R25+UR10+0x42c80] ;  /* 0x042c800a190b7984 */ /* 0x000e680008000800 */
[----:B------:R-:W-:Y:S04]  /*93550*/  STL.64 [R1+0x16a0], R180 ;  /* 0x0016a0b401007387 */ /* 0x000fe80000100a00 */
[----:B------:R2:W-:Y:S04]  /*93560*/  STL.64 [R1+0x16a8], R182 ;  /* 0x0016a8b601007387 */ /* 0x0005e80000100a00 */
[----:B--2---:R-:W2:Y:S04]  /*93570*/  LDL.LU.64 R182, [R1+0x5a18] ;  /* 0x005a180001b67983 */ /* 0x004ea80000300a00 */
[----:B------:R-:W3:Y:S01]  /*93580*/  LDL.LU.64 R180, [R1+0x5a10] ;  /* 0x005a100001b47983 */ /* 0x000ee20000300a00 */
[----:B--2---:R-:W-:-:S15]  /*93590*/  HMMA.1688.F32.TF32 R176, R240, R182, R176 ;  /* 0x000000b6f0b0723c */ /* 0x004fde00000810b0 */
[----:B------:R-:W-:-:S08]  /*935a0*/  NOP ;  /* 0x0000000000007918 */ /* 0x000fd00000000000 */
[----:B------:R-:W-:Y:S04]  /*935b0*/  STL.64 [R1+0x1690], R176 ;  /* 0x001690b001007387 */ /* 0x000fe80000100a00 */
[----:B------:R2:W-:Y:S04]  /*935c0*/  STL.64 [R1+0x1698], R178 ;  /* 0x001698b201007387 */ /* 0x0005e80000100a00 */
[----:B--2---:R-:W2:Y:S04]  /*935d0*/  LDL.LU.64 R178, [R1+0x5a08] ;  /* 0x005a080001b27983 */ /* 0x004ea80000300a00 */
[----:B------:R-:W4:Y:S01]  /*935e0*/  LDL.LU.64 R176, [R1+0x5a00] ;  /* 0x005a000001b07983 */ /* 0x000f220000300a00 */
        /* <DEDUP_REMOVED lines=75> */
[----:B------:R2:W-:Y:S02]  /*93aa0*/  STL.64 [R1+0xbd8], R198 ;  /* 0x000bd8c601007387 */ /* 0x0005e40000100a00 */
[C---:B--2---:R-:W-:Y:S06]  /*93ab0*/  HMMA.1688.F32.TF32 R196, R240.reuse, R18, R200 ;  /* 0x00000012f0c4723c */ /* 0x044fec00000810c8 */
[C---:B------:R-:W-:Y:S06]  /*93ac0*/  HMMA.1688.F32.TF32 R200, R240.reuse, R14, R204 ;  /* 0x0000000ef0c8723c */ /* 0x040fec00000810cc */
[C---:B------:R-:W-:Y:S11]  /*93ad0*/  HMMA.1688.F32.TF32 R204, R240.reuse, R126, R228 ;  /* 0x0000007ef0cc723c */ /* 0x040ff600000810e4 */
[----:B------:R-:W-:Y:S04]  /*93ae0*/  STL.64 [R1+0xbc0], R196 ;  /* 0x000bc0c401007387 */ /* 0x000fe80000100a00 */
[----:B------:R2:W-:Y:S04]  /*93af0*/  STL.64 [R1+0xbc8], R198 ;  /* 0x000bc8c601007387 */ /* 0x0005e80000100a00 */
[----:B------:R-:W-:Y:S04]  /*93b00*/  STL.64 [R1+0xbb0], R200 ;  /* 0x000bb0c801007387 */ /* 0x000fe80000100a00 */
[----:B------:R1:W-:Y:S01]  /*93b10*/  STL.64 [R1+0xbb8], R202 ;  /* 0x000bb8ca01007387 */ /* 0x0003e20000100a00 */
[C---:B--2---:R-:W-:Y:S06]  /*93b20*/  HMMA.1688.F32.TF32 R196, R240.reuse, R122, R232 ;  /* 0x0000007af0c4723c */ /* 0x044fec00000810e8 */
[----:B-1----:R-:W-:Y:S01]  /*93b30*/  HMMA.1688.F32.TF32 R200, R240, R118, R236 ;  /* 0x00000076f0c8723c */ /* 0x002fe200000810ec */
[----:B------:R-:W-:Y:S04]  /*93b40*/  STL.64 [R1+0xba0], R204 ;  /* 0x000ba0cc01007387 */ /* 0x000fe80000100a00 */
[----:B------:R-:W-:-:S12]  /*93b50*/  STL.64 [R1+0xba8], R206 ;  /* 0x000ba8ce01007387 */ /* 0x000fd80000100a00 */
        /* <DEDUP_REMOVED lines=20> */
[----:B------:R1:W-:Y:S04]  /*93ca0*/  STL.64 [R1+0xb20], R56 ;  /* 0x000b203801007387 */ /* 0x0003e80000100a00 */
[----:B------:R3:W-:Y:S04]  /*93cb0*/  STL.64 [R1+0xb28], R58 ;  /* 0x000b283a01007387 */ /* 0x0007e80000100a00 */
[----:B------:R4:W-:Y:S04]  /*93cc0*/  STL.64 [R1+0xb10], R4 ;  /* 0x000b100401007387 */ /* 0x0009e80000100a00 */
[----:B------:R4:W-:Y:S04]  /*93cd0*/  STL.64 [R1+0xb18], R6 ;  /* 0x000b180601007387 */ /* 0x0009e80000100a00 */
[----:B------:R-:W2:Y:S04]  /*93ce0*/  LDL.LU R249, [R1+0x584] ;  /* 0x0005840001f97983 */ /* 0x000ea80000300800 */
[----:B------:R-:W2:Y:S04]  /*93cf0*/  LDL.LU R250, [R1+0x588] ;  /* 0x0005880001fa7983 */ /* 0x000ea80000300800 */
[----:B------:R-:W2:Y:S04]  /*93d00*/  LDL.LU R251, [R1+0x58c] ;  /* 0x00058c0001fb7983 */ /* 0x000ea80000300800 */
[----:B-1----:R-:W2:Y:S04]  /*93d10*/  LDL.LU R56, [R1+0xa00] ;  /* 0x000a000001387983 */ /* 0x002ea80000300800 */
[----:B------:R-:W2:Y:S04]  /*93d20*/  LDL.LU R57, [R1+0xa04] ;  /* 0x000a040001397983 */ /* 0x000ea80000300800 */
[----:B---3--:R-:W2:Y:S04]  /*93d30*/  LDL.LU R58, [R1+0xa08] ;  /* 0x000a0800013a7983 */ /* 0x008ea80000300800 */
[----:B------:R-:W2:Y:S04]  /*93d40*/  LDL.LU R59, [R1+0xa0c] ;  /* 0x000a0c00013b7983 */ /* 0x000ea80000300800 */
[----:B----4-:R-:W3:Y:S04]  /*93d50*/  LDL.LU R4, [R1+0xa10] ;  /* 0x000a100001047983 */ /* 0x010ee80000300800 */
        /* <DEDUP_REMOVED lines=66> */
[----:B------:R-:W2:Y:S04]  /*94180*/  LDL.LU.64 R76, [R1+0x5920] ;  /* 0x00592000014c7983 */ /* 0x000ea80000300a00 */
[----:B------:R-:W-:Y:S04]  /*94190*/  STL.64 [R1+0x5848], R82 ;  /* 0x0058485201007387 */ /* 0x000fe80000100a00 */
[----:B---3--:R1:W-:Y:S04]  /*941a0*/  STL.64 [R1+0x5840], R80 ;  /* 0x0058405001007387 */ /* 0x0083e80000100a00 */
        /* <DEDUP_REMOVED lines=8> */
[----:B-1----:R-:W3:Y:S04]  /*94230*/  LDL.LU.64 R74, [R1+0x5918] ;  /* 0x00591800014a7983 */ /* 0x002ee80000300a00 */
[----:B------:R-:W4:Y:S04]  /*94240*/  LDL.LU.64 R72, [R1+0x5910] ;  /* 0x0059100001487983 */ /* 0x000f280000300a00 */
[----:B------:R-:W-:Y:S04]  /*94250*/  STL.64 [R1+0x5838], R78 ;  /* 0x0058384e01007387 */ /* 0x000fe80000100a00 */
[----:B--2---:R3:W-:Y:S01]  /*94260*/  STL.64 [R1+0x5830], R76 ;  /* 0x0058304c01007387 */ /* 0x0047e20000100a00 */
[C---:B------:R-:W-:Y:S06]  /*94270*/  HMMA.1688.F32.TF32 R4, R240.reuse, R34, R4 ;  /* 0x00000022f004723c */ /* 0x040fec0000081004 */
[C---:B---3--:R-:W-:Y:S06]  /*94280*/  HMMA.1688.F32.TF32 R76, R240.reuse, R74, R80 ;  /* 0x0000004af04c723c */ /* 0x048fec0000081050 */
[----:B------:R-:W-:Y:S04]  /*94290*/  STL.64 [R1+0x5828], R74 ;  /* 0x0058284a01007387 */ /* 0x000fe80000100a00 */
[----:B----4-:R1:W-:Y:S02]  /*942a0*/  STL.64 [R1+0x5820], R72 ;  /* 0x0058204801007387 */ /* 0x0103e40000100a00 */
[C---:B-1----:R-:W-:Y:S11]  /*942b0*/  HMMA.1688.F32.TF32 R72, R240.reuse, R70, R84 ;  /* 0x00000046f048723c */ /* 0x042ff60000081054 */
[----:B------:R-:W-:Y:S04]  /*942c0*/  STL.64 [R1+0xad0], R76 ;  /* 0x000ad04c01007387 */ /* 0x000fe80000100a00 */
[----:B------:R-:W-:Y:S04]  /*942d0*/  STL.64 [R1+0xad8], R78 ;  /* 0x000ad84e01007387 */ /* 0x000fe80000100a00 */
[----:B------:R-:W-:Y:S04]  /*942e0*/  STL.64 [R1+0x5818], R70 ;  /* 0x0058184601007387 */ /* 0x000fe80000100a00 */
[----:B------:R1:W-:Y:S04]  /*942f0*/  STL.64 [R1+0x5810], R68 ;  /* 0x0058104401007387 */ /* 0x0003e80000100a00 */
[----:B------:R-:W-:Y:S01]  /*94300*/  STL.64 [R1+0xac0], R72 ;  /* 0x000ac04801007387 */ /* 0x000fe20000100a00 */
[C---:B-1----:R-:W-:Y:S03]  /*94310*/  HMMA.1688.F32.TF32 R68, R240.reuse, R66, R88 ;  /* 0x00000042f044723c */ /* 0x042fe60000081058 */
[----:B------:R-:W-:Y:S04]  /*94320*/  STL.64 [R1+0xac8], R74 ;  /* 0x000ac84a01007387 */ /* 0x000fe80000100a00 */
[----:B------:R-:W-:Y:S04]  /*94330*/  STL.64 [R1+0x5808], R66 ;  /* 0x0058084201007387 */ /* 0x000fe80000100a00 */
[----:B------:R1:W-:Y:S02]  /*94340*/  STL.64 [R1+0x5800], R64 ;  /* 0x0058004001007387 */ /* 0x0003e40000100a00 */
[C---:B-1----:R-:W-:Y:S10]  /*94350*/  HMMA.1688.F32.TF32 R64, R240.reuse, R62, R196 ;  /* 0x0000003ef040723c */ /* 0x042ff400000810c4 */
[----:B------:R-:W-:Y:S04]  /*94360*/  STL.64 [R1+0xab0], R68 ;  /* 0x000ab04401007387 */ /* 0x000fe80000100a00 */
[----:B------:R-:W-:Y:S04]  /*94370*/  STL.64 [R1+0xab8], R70 ;  /* 0x000ab84601007387 */ /* 0x000fe80000100a00 */
[----:B------:R-:W-:Y:S04]  /*94380*/  STL.64 [R1+0x57f8], R62 ;  /* 0x0057f83e01007387 */ /* 0x000fe80000100a00 */
[----:B------:R1:W-:Y:S02]  /*94390*/  STL.64 [R1+0x57f0], R60 ;  /* 0x0057f03c01007387 */ /* 0x0003e40000100a00 */
[C---:B-1----:R-:W-:Y:S02]  /*943a0*/  HMMA.1688.F32.TF32 R60, R240.reuse, R54, R200 ;  /* 0x00000036f03c723c */ /* 0x042fe400000810c8 */
[----:B------:R-:W-:Y:S04]  /*943b0*/  STL.64 [R1+0xaa0], R64 ;  /* 0x000aa04001007387 */ /* 0x000fe80000100a00 */
[----:B------:R1:W-:Y:S02]  /*943c0*/  STL.64 [R1+0xaa8], R66 ;  /* 0x000aa84201007387 */ /* 0x0003e40000100a00 */
[C---:B-1----:R-:W-:Y:S06]  /*943d0*/  HMMA.1688.F32.TF32 R64, R240.reuse, R50, R204 ;  /* 0x00000032f040723c */ /* 0x042fec00000810cc */
[C---:B------:R-:W-:Y:S09]  /*943e0*/  HMMA.1688.F32.TF32 R68, R240.reuse, R46, R228 ;  /* 0x0000002ef044723c */ /* 0x040ff200000810e4 */
[----:B------:R-:W-:Y:S04]  /*943f0*/  STL.64 [R1+0xa90], R60 ;  /* 0x000a903c01007387 */ /* 0x000fe80000100a00 */
[----:B------:R1:W-:Y:S02]  /*94400*/  STL.64 [R1+0xa98], R62 ;  /* 0x000a983e01007387 */ /* 0x0003e40000100a00 */
[C---:B-1----:R-:W-:Y:S02]  /*94410*/  HMMA.1688.F32.TF32 R60, R240.reuse, R42, R232 ;  /* 0x0000002af03c723c */ /* 0x042fe400000810e8 */
[----:B------:R-:W-:Y:S04]  /*94420*/  STL.64 [R1+0xa80], R64 ;  /* 0x000a804001007387 */ /* 0x000fe80000100a00 */
[----:B------:R1:W-:Y:S02]  /*94430*/  STL.64 [R1+0xa88], R66 ;  /* 0x000a884201007387 */ /* 0x0003e40000100a00 */
[C---:B-1----:R-:W-:Y:S02]  /*94440*/  HMMA.1688.F32.TF32 R64, R240.reuse, R38, R236 ;  /* 0x00000026f040723c */ /* 0x042fe400000810ec */
[----:B------:R-:W-:Y:S04]  /*94450*/  STL.64 [R1+0xa70], R68 ;  /* 0x000a704401007387 */ /* 0x000fe80000100a00 */
[----:B------:R-:W-:Y:S09]  /*94460*/  STL.64 [R1+0xa78], R70 ;  /* 0x000a784601007387 */ /* 0x000ff20000100a00 */
        /* <DEDUP_REMOVED lines=8> */
[----:B-1----:R-:W-:Y:S07]  /*944f0*/  HMMA.1688.F32.TF32 R4, R240, R22, R248 ;  /* 0x00000016f004723c */ /* 0x002fee00000810f8 */
[----:B------:R-:W-:Y:S04]  /*94500*/  STL.64 [R1+0xa30], R60 ;  /* 0x000a303c01007387 */ /* 0x000fe80000100a00 */
[----:B------:R-:W-:Y:S04]  /*94510*/  STL.64 [R1+0xa38], R62 ;  /* 0x000a383e01007387 */ /* 0x000fe80000100a00 */
[----:B------:R-:W2:Y:S04]  /*94520*/  LDL.LU R200, [R1+0x4a0] ;  /* 0x0004a00001c87983 */ /* 0x000ea80000300800 */
[----:B------:R1:W-:Y:S04]  /*94530*/  STL.64 [R1+0xa20], R56 ;  /* 0x000a203801007387 */ /* 0x0003e80000100a00 */
[----:B------:R3:W-:Y:S04]  /*94540*/  STL.64 [R1+0xa28], R58 ;  /* 0x000a283a01007387 */ /* 0x0007e80000100a00 */
        /* <DEDUP_REMOVED lines=33> */
[----:B------:R-:W2:Y:S04]  /*94760*/  LDL.LU.64 R230, [R1+0x38] ;  /* 0x0000380001e67983 */ /* 0x000ea80000300a00 */
[----:B------:R-:W3:Y:S04]  /*94770*/  LDL.LU.64 R238, [R1+0x28] ;  /* 0x0000280001ee7983 */ /* 0x000ee80000300a00 */
[----:B------:R-:W3:Y:S04]  /*94780*/  LDL.LU R64, [R1+0x550] ;  /* 0x0005500001407983 */ /* 0x000ee80000300800 */
[----:B------:R-:W3:Y:S04]  /*94790*/  LDL.LU R65, [R1+0x554] ;  /* 0x0005540001417983 */ /* 0x000ee80000300800 */
[----:B------:R-:W3:Y:S04]  /*947a0*/  LDL.LU R66, [R1+0x558] ;  /* 0x0005580001427983 */ /* 0x000ee80000300800 */
[----:B------:R-:W3:Y:S04]  /*947b0*/  LDL.LU R67, [R1+0x55c] ;  /* 0x00055c0001437983 */ /* 0x000ee80000300800 */
[----:B----4-:R-:W4:Y:S04]  /*947c0*/  LDL.LU.64 R6, [R1+0x18] ;  /* 0x0000180001067983 */ /* 0x010f280000300a00 */
[----:B------:R-:W4:Y:S04]  /*947d0*/  LDL.LU.64 R250, [R1+0x8] ;  /* 0x0000080001fa7983 */ /* 0x000f280000300a00 */
        /* <DEDUP_REMOVED lines=26> */
[C---:B----4-:R-:W-:Y:S06]  /*94980*/  HMMA.1688.F32.TF32 R64, R8.reuse, R6, R64 ;  /* 0x000000060840723c */ /* 0x050fec0000081040 */
[----:B------:R-:W-:Y:S01]  /*94990*/  HMMA.1688.F32.TF32 R56, R8, R250, R56 ;  /* 0x000000fa0838723c */ /* 0x000fe20000081038 */
[----:B------:R-:W-:-:S04]  /*949a0*/  IMAD.MOV.U32 R25, RZ, RZ, R231 ;  /* 0x000000ffff197224 */ /* 0x000fc800078e00e7 */
[----:B------:R1:W-:Y:S04]  /*949b0*/  STL.64 [R1+0x1630], R60 ;  /* 0x0016303c01007387 */ /* 0x0003e80000100a00 */
[----:B------:R2:W-:Y:S01]  /*949c0*/  STL.64 [R1+0x1638], R62 ;  /* 0x0016383e01007387 */ /* 0x0005e20000100a00 */
[----:B-1----:R-:W-:-:S03]  /*949d0*/  MOV R60, R230 ;  /* 0x000000e6003c7202 */ /* 0x002fc60000000f00 */
[----:B------:R-:W3:Y:S04]  /*949e0*/  LDL.LU.64 R230, [R1+0x5908] ;  /* 0x0059080001e67983 */ /* 0x000ee80000300a00 */
[----:B------:R-:W4:Y:S04]  /*949f0*/  LDL.LU.64 R228, [R1+0x5900] ;  /* 0x0059000001e47983 */ /* 0x000f280000300a00 */
[----:B------:R-:W-:Y:S04]  /*94a00*/  STL.64 [R1+0x1620], R232 ;  /* 0x001620e801007387 */ /* 0x000fe80000100a00 */
[----:B------:R1:W-:Y:S01]  /*94a10*/  STL.64 [R1+0x1628], R234 ;  /* 0x001628ea01007387 */ /* 0x0003e20000100a00 */
[----:B--2---:R-:W-:Y:S01]  /*94a20*/  IMAD.MOV.U32 R62, RZ, RZ, R238 ;  /* 0x000000ffff3e7224 */ /* 0x004fe200078e00ee */
[----:B------:R-:W-:Y:S01]  /*94a30*/  MOV R61, R239 ;  /* 0x000000ef003d7202 */ /* 0x000fe20000000f00 */
[----:B------:R-:W-:Y:S01]  /*94a40*/  IMAD.MOV.U32 R63, RZ, RZ, R7 ;  /* 0x000000ffff3f7224 */ /* 0x000fe200078e0007 */
[----:B-1----:R-:W2:Y:S04]  /*94a50*/  LDL.LU.64 R234, [R1+0x58f8] ;  /* 0x0058f80001ea7983 */ /* 0x002ea80000300a00 */
[----:B------:R-:W3:Y:S04]  /*94a60*/  LDL.LU.64 R232, [R1+0x58f0] ;  /* 0x0058f00001e87983 */ /* 0x000ee80000300a00 */
[----:B------:R-:W4:Y:S04]  /*94a70*/  LDL.LU.64 R238, [R1+0x58e8] ;  /* 0x0058e80001ee7983 */ /* 0x000f280000300a00 */
[----:B------:R-:W3:Y:S04]  /*94a80*/  LDL.LU.64 R236, [R1+0x58e0] ;  /* 0x0058e00001ec7983 */ /* 0x000ee80000300a00 */
[----:B------:R1:W-:Y:S04]  /*94a90*/  STL.64 [R1+0x1610], R64 ;  /* 0x0016104001007387 */ /* 0x0003e80000100a00 */
[----:B------:R1:W-:Y:S02]  /*94aa0*/  STL.64 [R1+0x1618], R66 ;  /* 0x0016184201007387 */ /* 0x0003e40000100a00 */
[----:B-1----:R-:W-:-:S02]  /*94ab0*/  IMAD.MOV.U32 R64, RZ, RZ, R6 ;  /* 0x000000ffff407224 */ /* 0x002fc400078e0006 */
[----:B------:R-:W2:Y:S04]  /*94ac0*/  LDL.LU.64 R6, [R1+0x58d8] ;  /* 0x0058d80001067983 */ /* 0x000ea80000300a00 */
[----:B------:R-:W3:Y:S04]  /*94ad0*/  LDL.LU.64 R4, [R1+0x58d0] ;  /* 0x0058d00001047983 */ /* 0x000ee80000300a00 */
[----:B------:R-:W-:Y:S04]  /*94ae0*/  STL.64 [R1+0x1600], R56 ;  /* 0x0016003801007387 */ /* 0x000fe80000100a00 */
[----:B------:R1:W-:Y:S01]  /*94af0*/  STL.64 [R1+0x1608], R58 ;  /* 0x0016083a01007387 */ /* 0x0003e20000100a00 */
[----:B------:R-:W-:Y:S01]  /*94b00*/  MOV R66, R250 ;  /* 0x000000fa00427202 */ /* 0x000fe20000000f00 */
[----:B------:R-:W-:-:S02]  /*94b10*/  IMAD.MOV.U32 R65, RZ, RZ, R251 ;  /* 0x000000ffff417224 */ /* 0x000fc400078e00fb */
[----:B-1----:R-:W4:Y:S04]  /*94b20*/  LDL.LU.64 R58, [R1+0x58c8] ;  /* 0x0058c800013a7983 */ /* 0x002f280000300a00 */
[----:B------:R-:W3:Y:S04]  /*94b30*/  LDL.LU.64 R56, [R1+0x58c0] ;  /* 0x0058c00001387983 */ /* 0x000ee80000300a00 */
[----:B------:R-:W2:Y:S04]  /*94b40*/  LDL.LU.64 R250, [R1+0x58b8] ;  /* 0x0058b80001fa7983 */ /* 0x000ea80000300a00 */
[----:B------:R-:W3:Y:S01]  /*94b50*/  LDL.LU.64 R248, [R1+0x58b0] ;  /* 0x0058b00001f87983 */ /* 0x000ee20000300a00 */
[----:B--2---:R-:W-:-:S15]  /*94b60*/  HMMA.1688.F32.TF32 R244, R8, R250, R244 ;  /* 0x000000fa08f4723c */ /* 0x004fde00000810f4 */
[----:B------:R-:W-:-:S08]  /*94b70*/  NOP ;  /* 0x0000000000007918 */ /* 0x000fd00000000000 */
[----:B------:R-:W-:Y:S04]  /*94b80*/  STL.64 [R1+0x15f0], R244 ;  /* 0x0015f0f401007387 */ /* 0x000fe80000100a00 */
[----:B------:R1:W-:Y:S04]  /*94b90*/  STL.64 [R1+0x15f8], R246 ;  /* 0x0015f8f601007387 */ /* 0x0003e80000100a00 */
[----:B-1----:R-:W2:Y:S01]  /*94ba0*/  LDL.LU.64 R246, [R1+0x58a8] ;  /* 0x0058a80001f67983 */ /* 0x002ea20000300a00 */
[C---:B----4-:R-:W-:Y:S03]  /*94bb0*/  HMMA.1688.F32.TF32 R68, R8.reuse, R58, R68 ;  /* 0x0000003a0844723c */ /* 0x050fe60000081044 */
[----:B------:R-:W4:Y:S03]  /*94bc0*/  LDL.LU.64 R244, [R1+0x58a0] ;  /* 0x0058a00001f47983 */ /* 0x000f260000300a00 */
        /* <DEDUP_REMOVED lines=12> */
[----:B------:R-:W-:Y:S04]  /*94c90*/  STL.64 [R1+0x15b0], R72 ;  /* 0x0015b04801007387 */ /* 0x000fe80000100a00 */
[----:B------:R-:W-:Y:S04]  /*94ca0*/  STL.64 [R1+0x15b8], R74 ;  /* 0x0015b84a01007387 */ /* 0x000fe80000100a00 */
[----:B---3--:R-:W-:Y:S04]  /*94cb0*/  STL.64 [R1+0x57e0], R232 ;  /* 0x0057e0e801007387 */ /* 0x008fe80000100a00 */
        /* <DEDUP_REMOVED lines=97> */
[----:B------:R-:W2:Y:S04]  /*952d0*/  LDL.LU.64 R204, [R1+0x5890] ;  /* 0x0058900001cc7983 */ /* 0x000ea80000300a00 */
        /* <DEDUP_REMOVED lines=30> */
[C---:B------:R-:W-:Y:S03]  /*954c0*/  HMMA.1688.F32.TF32 R72, R8.reuse, R154, R72 ;  /* 0x0000009a0848723c */ /* 0x040fe60000081048 */
[----:B----4-:R-:W-:Y:S04]  /*954d0*/  STL.64 [R1+0x5758], R198 ;  /* 0x005758c601007387 */ /* 0x010fe80000100a00 */
[----:B--2---:R1:W-:Y:S01]  /*954e0*/  STL.64 [R1+0x5750], R196 ;  /* 0x005750c401007387 */ /* 0x0043e20000100a00 */
[C---:B---3--:R-:W-:Y:S06]  /*954f0*/  HMMA.1688.F32.TF32 R200, R8.reuse, R198, R200 ;  /* 0x000000c608c8723c */ /* 0x048fec00000810c8 */
[C---:B-1----:R-:W-:Y:S06]  /*95500*/  HMMA.1688.F32.TF32 R196, R8.reuse, R194, R204 ;  /* 0x000000c208c4723c */ /* 0x042fec00000810cc */
[C---:B------:R-:W-:Y:S11]  /*95510*/  HMMA.1688.F32.TF32 R204, R8.reuse, R190, R208 ;  /* 0x000000be08cc723c */ /* 0x040ff600000810d0 */
[----:B------:R-:W-:Y:S04]  /*95520*/  STL.64 [R1+0x1510], R200 ;  /* 0x001510c801007387 */ /* 0x000fe80000100a00 */
[----:B------:R1:W-:Y:S04]  /*95530*/  STL.64 [R1+0x1518], R202 ;  /* 0x001518ca01007387 */ /* 0x0003e80000100a00 */
[----:B------:R-:W-:Y:S04]  /*95540*/  STL.64 [R1+0x1500], R196 ;  /* 0x001500c401007387 */ /* 0x000fe80000100a00 */
[----:B------:R2:W-:Y:S01]  /*95550*/  STL.64 [R1+0x1508], R198 ;  /* 0x001508c601007387 */ /* 0x0005e20000100a00 */
[C---:B-1----:R-:W-:Y:S06]  /*95560*/  HMMA.1688.F32.TF32 R200, R8.reuse, R186, R212 ;  /* 0x000000ba08c8723c */ /* 0x042fec00000810d4 */
[C---:B--2---:R-:W-:Y:S01]  /*95570*/  HMMA.1688.F32.TF32 R196, R8.reuse, R182, R216 ;  /* 0x000000b608c4723c */ /* 0x044fe200000810d8 */
        /* <DEDUP_REMOVED lines=17> */
[C---:B--2---:R-:W-:Y:S06]  /*95690*/  HMMA.1688.F32.TF32 R196, R8.reuse, R158, R68 ;  /* 0x0000009e08c4723c */ /* 0x044fec0000081044 */
[C---:B------:R-:W-:Y:S01]  /*956a0*/  HMMA.1688.F32.TF32 R68, R8.reuse, R150, R76 ;  /* 0x000000960844723c */ /* 0x040fe2000008104c */
[----:B------:R-:W-:Y:S04]  /*956b0*/  STL.64 [R1+0x1490], R204 ;  /* 0x001490cc01007387 */ /* 0x000fe80000100a00 */
[----:B------:R-:W-:Y:S01]  /*956c0*/  STL.64 [R1+0x1498], R206 ;  /* 0x001498ce01007387 */ /* 0x000fe20000100a00 */
[----:B------:R-:W-:Y:S01]  /*956d0*/  HMMA.1688.F32.TF32 R76, R8, R146, R80 ;  /* 0x00000092084c723c */ /* 0x000fe20000081050 */
[----:B------:R-:W-:-:S02]  /*956e0*/  IMAD.MOV.U32 R210, RZ, RZ, R64 ;  /* 0x000000ffffd27224 */ /* 0x000fc400078e0040 */
[----:B------:R-:W-:Y:S01]  /*956f0*/  IMAD.MOV.U32 R211, RZ, RZ, R63 ;  /* 0x000000ffffd37224 */ /* 0x000fe200078e003f */
        /* <DEDUP_REMOVED lines=13> */
[C---:B---3--:R-:W-:Y:S01]  /*957d0*/  HMMA.1688.F32.TF32 R68, R8.reuse, R138, R88 ;  /* 0x0000008a0844723c */ /* 0x048fe20000081058 */
        /* <DEDUP_REMOVED lines=56> */
[----:B------:R-:W-:Y:S04]  /*95b60*/  STL.64 [R1+0x5730], R134 ;  /* 0x0057308601007387 */ /* 0x000fe80000100a00 */
[----:B------:R1:W-:Y:S01]  /*95b70*/  STL.64 [R1+0x5728], R132 ;  /* 0x0057288401007387 */ /* 0x0003e20000100a00 */
[C---:B--2---:R-:W-:Y:S06]  /*95b80*/  HMMA.1688.F32.TF32 R136, R8.reuse, R134, R212 ;  /* 0x000000860888723c */ /* 0x044fec00000810d4 */
[----:B-1----:R-:W-:-:S15]  /*95b90*/  HMMA.1688.F32.TF32 R132, R8, R130, R216 ;  /* 0x000000820884723c */ /* 0x002fde00000810d8 */
[----:B------:R-:W-:-:S02]  /*95ba0*/  NOP ;  /* 0x0000000000007918 */ /* 0x000fc40000000000 */
        /* <DEDUP_REMOVED lines=31> */
[----:B----4-:R-:W-:Y:S06]  /*95da0*/  HMMA.1688.F32.TF32 R12, R8, R114, R72 ;  /* 0x00000072080c723c */ /* 0x010fec0000081048 */
        /* <DEDUP_REMOVED lines=11> */
[----:B-1----:R-:W-:Y:S02]  /*95e60*/  HMMA.1688.F32.TF32 R12, R8, R98, R88 ;  /* 0x00000062080c723c */ /* 0x002fe40000081058 */
[----:B------:R-:W-:Y:S04]  /*95e70*/  STL.64 [R1+0x940], R68 ;  /* 0x0009404401007387 */ /* 0x000fe80000100a00 */
[----:B------:R-:W-:Y:S04]  /*95e80*/  STL.64 [R1+0x948], R70 ;  /* 0x0009484601007387 */ /* 0x000fe80000100a00 */
[----:B------:R-:W2:Y:S04]  /*95e90*/  LDL.LU R228, [R1+0x310] ;  /* 0x0003100001e47983 */ /* 0x000ea80000300800 */
[----:B------:R1:W-:Y:S04]  /*95ea0*/  STL.64 [R1+0x930], R16 ;  /* 0x0009301001007387 */ /* 0x0003e80000100a00 */
[----:B------:R3:W-:Y:S05]  /*95eb0*/  STL.64 [R1+0x938], R18 ;  /* 0x0009381201007387 */ /* 0x0007ea0000100a00 */
        /* <DEDUP_REMOVED lines=158> */
[----:B-1----:R-:W4:Y:S04]  /*968a0*/  LDL.LU R64, [R1+0x870] ;  /* 0x0008700001407983 */ /* 0x002f280000300800 */
[----:B------:R-:W4:Y:S04]  /*968b0*/  LDL.LU R65, [R1+0x874] ;  /* 0x0008740001417983 */ /* 0x000f280000300800 */
[----:B------:R-:W4:Y:S04]  /*968c0*/  LDL.LU R66, [R1+0x878] ;  /* 0x0008780001427983 */ /* 0x000f280000300800 */
[----:B------:R-:W4:Y:S01]  /*968d0*/  LDL.LU R67, [R1+0x87c] ;  /* 0x00087c0001437983 */ /* 0x000f220000300800 */
[C---:B------:R-:W-:Y:S06]  /*968e0*/  HMMA.1688.F32.TF32 R12, R8.reuse, R30, R12 ;  /* 0x0000001e080c723c */ /* 0x040fec000008100c */
[----:B------:R-:W-:Y:S01]  /*968f0*/  HMMA.1688.F32.TF32 R16, R8, R26, R16 ;  /* 0x0000001a0810723c */ /* 0x000fe20000081010 */
[----:B------:R-:W-:-:S05]  /*96900*/  MOV R139, R25 ;  /* 0x00000019008b7202 */ /* 0x000fca0000000f00 */
[----:B----4-:R-:W-:-:S15]  /*96910*/  HMMA.1688.F32.TF32 R64, R8, R62, R64 ;  /* 0x0000003e0840723c */ /* 0x010fde0000081040 */
[----:B------:R-:W-:-:S08]  /*96920*/  NOP ;  /* 0x0000000000007918 */ /* 0x000fd00000000000 */
[----:B------:R-:W-:Y:S04]  /*96930*/  STL.64 [R1+0x890], R64 ;  /* 0x0008904001007387 */ /* 0x000fe80000100a00 */
[----:B------:R3:W-:Y:S02]  /*96940*/  STL.64 [R1+0x898], R66 ;  /* 0x0008984201007387 */ /* 0x0007e40000100a00 */
        /* <DEDUP_REMOVED lines=12> */
[C---:B-1----:R-:W-:Y:S06]  /*96a10*/  HMMA.1688.F32.TF32 R64, R8.reuse, R34, R124 ;  /* 0x000000220840723c */ /* 0x042fec000008107c */
[----:B------:R-:W-:Y:S01]  /*96a20*/  HMMA.1688.F32.TF32 R8, R8, R22, R128 ;  /* 0x000000160808723c */ /* 0x000fe20000081080 */
        /* <DEDUP_REMOVED lines=14> */
[C---:B---3--:R-:W-:Y:S11]  /*96b10*/  HMMA.1688.F32.TF32 R8, R240.reuse, R210, R204 ;  /* 0x000000d2f008723c */ /* 0x048ff600000810cc */
        /* <DEDUP_REMOVED lines=19> */
[----:B------:R1:W-:Y:S04]  /*96c50*/  STL.64 [R1+0x1400], R12 ;  /* 0x0014000c01007387 */ /* 0x0003e80000100a00 */
[----:B------:R2:W-:Y:S04]  /*96c60*/  STL.64 [R1+0x1408], R14 ;  /* 0x0014080e01007387 */ /* 0x0005e80000100a00 */
[----:B------:R-:W3:Y:S04]  /*96c70*/  LDL.LU R132, [R1+0x190] ;  /* 0x0001900001847983 */ /* 0x000ee80000300800 */
        /* <DEDUP_REMOVED lines=155> */
[----:B------:R-:W-:-:S02]  /*97630*/  IMAD.MOV.U32 R138, RZ, RZ, R252 ;  /* 0x000000ffff8a7224 */ /* 0x000fc400078e00fc */
[----:B------:R-:W-:Y:S01]  /*97640*/  IMAD.MOV.U32 R139, RZ, RZ, R2 ;  /* 0x000000ffff8b7224 */ /* 0x000fe200078e0002 */
[C---:B------:R-:W-:Y:S06]  /*97650*/  HMMA.1688.F32.TF32 R12, R240.reuse, R162, R12 ;  /* 0x000000a2f00c723c */ /* 0x040fec000008100c */
[----:B----4-:R-:W-:-:S15]  /*97660*/  HMMA.1688.F32.TF32 R56, R240, R198, R56 ;  /* 0x000000c6f038723c */ /* 0x010fde0000081038 */
[----:B------:R-:W-:-:S08]  /*97670*/  NOP ;  /* 0x0000000000007918 */ /* 0x000fd00000000000 */
[----:B------:R-:W-:Y:S04]  /*97680*/  STL.64 [R1+0x1340], R56 ;  /* 0x0013403801007387 */ /* 0x000fe80000100a00 */
[----:B------:R1:W-:Y:S02]  /*97690*/  STL.64 [R1+0x1348], R58 ;  /* 0x0013483a01007387 */ /* 0x0003e40000100a00 */
[C---:B-1----:R-:W-:Y:S06]  /*976a0*/  HMMA.1688.F32.TF32 R56, R240.reuse, R194, R8 ;  /* 0x000000c2f038723c */ /* 0x042fec0000081008 */
[C---:B------:R-:W-:Y:S06]  /*976b0*/  HMMA.1688.F32.TF32 R8, R240.reuse, R190, R64 ;  /* 0x000000bef008723c */ /* 0x040fec0000081040 */
[C---:B------:R-:W-:Y:S11]  /*976c0*/  HMMA.1688.F32.TF32 R64, R240.reuse, R186, R68 ;  /* 0x000000baf040723c */ /* 0x040ff60000081044 */
[----:B------:R-:W-:Y:S04]  /*976d0*/  STL.64 [R1+0x1330], R56 ;  /* 0x0013303801007387 */ /* 0x000fe80000100a00 */
[----:B------:R1:W-:Y:S04]  /*976e0*/  STL.64 [R1+0x1338], R58 ;  /* 0x0013383a01007387 */ /* 0x0003e80000100a00 */
[----:B------:R-:W-:Y:S04]  /*976f0*/  STL.64 [R1+0x1320], R8 ;  /* 0x0013200801007387 */ /* 0x000fe80000100a00 */
[----:B------:R4:W-:Y:S01]  /*97700*/  STL.64 [R1+0x1328], R10 ;  /* 0x0013280a01007387 */ /* 0x0009e20000100a00 */
[C---:B-1----:R-:W-:Y:S06]  /*97710*/  HMMA.1688.F32.TF32 R56, R240.reuse, R182, R108 ;  /* 0x000000b6f038723c */ /* 0x042fec000008106c */
[----:B----4-:R-:W-:Y:S01]  /*97720*/  HMMA.1688.F32.TF32 R8, R240, R178, R112 ;  /* 0x000000b2f008723c */ /* 0x010fe20000081070 */
[----:B------:R-:W-:Y:S04]  /*97730*/  STL.64 [R1+0x1310], R64 ;  /* 0x0013104001007387 */ /* 0x000fe80000100a00 */
[----:B------:R-:W-:-:S12]  /*97740*/  STL.64 [R1+0x1318], R66 ;  /* 0x0013184201007387 */ /* 0x000fd80000100a00 */
[----:B------:R-:W-:Y:S04]  /*97750*/  STL.64 [R1+0x1300], R56 ;  /* 0x0013003801007387 */ /* 0x000fe80000100a00 */
[----:B------:R1:W-:Y:S03]  /*97760*/  STL.64 [R1+0x1308], R58 ;  /* 0x0013083a01007387 */ /* 0x0003e60000100a00 */
[----:B------:R-:W-:Y:S01]  /*97770*/  MOV R252, R10 ;  /* 0x0000000a00fc7202 */ /* 0x000fe20000000f00 */
[----:B------:R4:W-:Y:S01]  /*97780*/  STL.64 [R1+0x12f0], R8 ;  /* 0x0012f00801007387 */ /* 0x0009e20000100a00 */
[----:B------:R-:W-:Y:S01]  /*97790*/  IMAD.MOV.U32 R2, RZ, RZ, R11 ;  /* 0x000000ffff027224 */ /* 0x000fe200078e000b */
[C---:B-1----:R-:W-:Y:S06]  /*977a0*/  HMMA.1688.F32.TF32 R56, R240.reuse, R174, R116 ;  /* 0x000000aef038723c */ /* 0x042fec0000081074 */
[C---:B----4-:R-:W-:Y:S01]  /*977b0*/  HMMA.1688.F32.TF32 R8, R240.reuse, R170, R120 ;  /* 0x000000aaf008723c */ /* 0x050fe20000081078 */
[----:B------:R1:W-:Y:S04]  /*977c0*/  STL [R1+0x538c], R2 ;  /* 0x00538c0201007387 */ /* 0x0003e80000100800 */
[----:B------:R4:W-:Y:S04]  /*977d0*/  STL [R1+0x5388], R252 ;  /* 0x005388fc01007387 */ /* 0x0009e80000100800 */
[----:B-1----:R-:W2:Y:S04]  /*977e0*/  LDL R2, [R1+0x2974] ;  /* 0x0029740001027983 */ /* 0x002ea80000100800 */
[----:B----4-:R-:W4:Y:S04]  /*977f0*/  LDL R252, [R1+0x44] ;  /* 0x0000440001fc7983 */ /* 0x010f280000100800 */
        /* <DEDUP_REMOVED lines=8> */
[----:B------:R-:W-:Y:S04]  /*97880*/  STL.64 [R1+0x12c8], R58 ;  /* 0x0012c83a01007387 */ /* 0x000fe80000100a00 */
[----:B------:R-:W3:Y:S04]  /*97890*/  LDL R25, [R1+0x2b78] ;  /* 0x002b780001197983 */ /* 0x000ee80000100800 */
[----:B------:R-:W-:Y:S04]  /*978a0*/  STL.64 [R1+0x1140], R12 ;  /* 0x0011400c01007387 */ /* 0x000fe80000100a00 */
[----:B------:R1:W-:Y:S04]  /*978b0*/  STL.64 [R1+0x1148], R14 ;  /* 0x0011480e01007387 */ /* 0x0003e80000100a00 */
[----:B------:R-:W-:Y:S04]  /*978c0*/  STL.64 [R1+0x1130], R8 ;  /* 0x0011300801007387 */ /* 0x000fe80000100a00 */
[----:B------:R1:W-:Y:S02]  /*978d0*/  STL.64 [R1+0x1138], R10 ;  /* 0x0011380a01007387 */ /* 0x0003e40000100a00 */
[C---:B-1----:R-:W-:Y:S06]  /*978e0*/  HMMA.1688.F32.TF32 R12, R240.reuse, R150, R132 ;  /* 0x00000096f00c723c */ /* 0x042fec0000081084 */
[----:B------:R-:W-:Y:S01]  /*978f0*/  HMMA.1688.F32.TF32 R8, R240, R146, R136 ;  /* 0x00000092f008723c */ /* 0x000fe20000081088 */
        /* <DEDUP_REMOVED lines=14> */
[----:B-1----:R-:W3:Y:S04]  /*979e0*/  LDL.LU R12, [R1+0x130] ;  /* 0x00013000010c7983 */ /* 0x002ee80000300800 */
        /* <DEDUP_REMOVED lines=46> */
[----:B------:R-:W-:-:S03]  /*97cd0*/  IMAD.MOV.U32 R71, RZ, RZ, R0 ;  /* 0x000000ffff477224 */ /* 0x000fc600078e0000 */
[----:B------:R-:W2:Y:S01]  /*97ce0*/  LDL.LU R0, [R1+0x5748] ;  /* 0x0057480001007983 */ /* 0x000ea20000300800 */
        /* <DEDUP_REMOVED lines=30> */
[----:B---3--:R1:W-:Y:S01]  /*97ed0*/  STL.64 [R1+0x55c0], R16 ;  /* 0x0055c01001007387 */ /* 0x0083e20000100a00 */
[----:B------:R-:W-:-:S03]  /*97ee0*/  MOV R19, R0 ;  /* 0x0000000000137202 */ /* 0x000fc60000000f00 */
        /* <DEDUP_REMOVED lines=27> */
[----:B----4-:R1:W-:Y:S01]  /*980a0*/  STL.64 [R1+0x55d0], R120 ;  /* 0x0055d07801007387 */ /* 0x0103e20000100a00 */
[----:B------:R-:W-:-:S03]  /*980b0*/  IMAD.MOV.U32 R123, RZ, RZ, R0 ;  /* 0x000000ffff7b7224 */ /* 0x000fc600078e0000 */
        /* <DEDUP_REMOVED lines=22> */
[----:B-1----:R-:W2:Y:S04]  /*98220*/  LDL.LU R112, [R1+0xd0] ;  /* 0x0000d00001707983 */ /* 0x002ea80000300800 */
[----:B------:R-:W2:Y:S04]  /*98230*/  LDL.LU R113, [R1+0xd4] ;  /* 0x0000d40001717983 */ /* 0x000ea80000300800 */
[----:B------:R-:W2:Y:S01]  /*98240*/  LDL.LU R114, [R1+0xd8] ;  /* 0x0000d80001727983 */ /* 0x000ea20000300800 */
[----:B------:R-:W-:Y:S01]  /*98250*/  IMAD.MOV.U32 R115, RZ, RZ, R0 ;  /* 0x000000ffff737224 */ /* 0x000fe200078e0000 */
[C---:B------:R-:W-:Y:S06]  /*98260*/  HMMA.1688.F32.TF32 R16, R240.reuse, R94, R16 ;  /* 0x0000005ef010723c */ /* 0x040fec0000081010 */
[C---:B------:R-:W-:Y:S01]  /*98270*/  HMMA.1688.F32.TF32 R56, R240.reuse, R90, R56 ;  /* 0x0000005af038723c */ /* 0x040fe20000081038 */
[----:B---3--:R1:W-:Y:S05]  /*98280*/  STL.64 [R1+0x55e8], R108 ;  /* 0x0055e86c01007387 */ /* 0x0083ea0000100a00 */
[C---:B--2---:R-:W-:Y:S06]  /*98290*/  HMMA.1688.F32.TF32 R112, R240.reuse, R110, R112 ;  /* 0x0000006ef070723c */ /* 0x044fec0000081070 */
[----:B-1----:R-:W-:-:S15]  /*982a0*/  HMMA.1688.F32.TF32 R108, R240, R106, R116 ;  /* 0x0000006af06c723c */ /* 0x002fde0000081074 */
[----:B------:R-:W-:-:S02]  /*982b0*/  NOP ;  /* 0x0000000000007918 */ /* 0x000fc40000000000 */
[----:B------:R-:W-:Y:S04]  /*982c0*/  STL.64 [R1+0xfa0], R112 ;  /* 0x000fa07001007387 */ /* 0x000fe80000100a00 */
[----:B------:R-:W-:Y:S04]  /*982d0*/  STL.64 [R1+0xfa8], R114 ;  /* 0x000fa87201007387 */ /* 0x000fe80000100a00 */
[----:B------:R1:W-:Y:S04]  /*982e0*/  STL.64 [R1+0x55f0], R104 ;  /* 0x0055f06801007387 */ /* 0x0003e80000100a00 */
        /* <DEDUP_REMOVED lines=13> */
[----:B------:R1:W-:Y:S01]  /*983c0*/  STL.64 [R1+0x1078], R18 ;  /* 0x0010781201007387 */ /* 0x0003e20000100a00 */
[----:B------:R-:W-:Y:S01]  /*983d0*/  IMAD.MOV.U32 R124, RZ, RZ, R245 ;  /* 0x000000ffff7c7224 */ /* 0x000fe200078e00f5 */
[----:B------:R-:W-:Y:S01]  /*983e0*/  MOV R125, R248 ;  /* 0x000000f8007d7202 */ /* 0x000fe20000000f00 */
[----:B------:R-:W-:-:S02]  /*983f0*/  IMAD.MOV.U32 R126, RZ, RZ, R5 ;  /* 0x000000ffff7e7224 */ /* 0x000fc400078e0005 */
[----:B------:R-:W-:Y:S01]  /*98400*/  IMAD.MOV.U32 R127, RZ, RZ, R244 ;  /* 0x000000ffff7f7224 */ /* 0x000fe200078e00f4 */
[----:B------:R-:W-:Y:S01]  /*98410*/  MOV R123, R13 ;  /* 0x0000000d007b7202 */ /* 0x000fe20000000f00 */
[----:B------:R-:W2:Y:S04]  /*98420*/  LDSM.16.M88.4 R100, [R25+UR11+0x80] ;  /* 0x0000800b1964783b */ /* 0x000ea80008000200 */
[----:B------:R-:W3:Y:S04]  /*98430*/  LDSM.16.M88.4 R96, [R25+UR11+0x880] ;  /* 0x0008800b1960783b */ /* 0x000ee80008000200 */
[----:B------:R-:W-:Y:S01]  /*98440*/  LDSM.16.M88.4 R92, [R25+UR11+0x1080] ;  /* 0x0010800b195c783b */ /* 0x000fe20008000200 */
[C---:B-1----:R-:W-:Y:S06]  /*98450*/  HMMA.1688.F32.TF32 R16, R240.reuse, R86, R8 ;  /* 0x00000056f010723c */ /* 0x042fec0000081008 */
[----:B------:R-:W-:Y:S01]  /*98460*/  HMMA.1688.F32.TF32 R8, R240, R82, R64 ;  /* 0x00000052f008723c */ /* 0x000fe20000081040 */
[----:B------:R1:W-:Y:S04]  /*98470*/  STL.64 [R1+0x1060], R56 ;  /* 0x0010603801007387 */ /* 0x0003e80000100a00 */
[----:B------:R4:W-:-:S15]  /*98480*/  STL.64 [R1+0x1068], R58 ;  /* 0x0010683a01007387 */ /* 0x0009de0000100a00 */
[----:B------:R-:W-:-:S03]  /*98490*/  NOP ;  /* 0x0000000000007918 */ /* 0x000fc60000000000 */
[----:B------:R-:W-:Y:S04]  /*984a0*/  STL.64 [R1+0x1030], R8 ;  /* 0x0010300801007387 */ /* 0x000fe80000100a00 */
[----:B------:R-:W-:Y:S04]  /*984b0*/  STL.64 [R1+0x1050], R16 ;  /* 0x0010501001007387 */ /* 0x000fe80000100a00 */
[----:B------:R-:W-:Y:S04]  /*984c0*/  STL.64 [R1+0x1058], R18 ;  /* 0x0010581201007387 */ /* 0x000fe80000100a00 */
[----:B------:R2:W-:Y:S01]  /*984d0*/  STL [R1+0x1038], R10 ;  /* 0x0010380a01007387 */ /* 0x0005e20000100800 */
[----:B------:R-:W-:Y:S01]  /*984e0*/  MOV R0, R11 ;  /* 0x0000000b00007202 */ /* 0x000fe20000000f00 */
[----:B-1----:R-:W-:-:S02]  /*984f0*/  IMAD.MOV.U32 R56, RZ, RZ, R4 ;  /* 0x000000ffff387224 */ /* 0x002fc400078e0004 */
[----:B------:R-:W-:Y:S01]  /*98500*/  IMAD.MOV.U32 R57, RZ, RZ, R12 ;  /* 0x000000ffff397224 */ /* 0x000fe200078e000c */
[----:B----4-:R-:W-:Y:S01]  /*98510*/  MOV R58, R237 ;  /* 0x000000ed003a7202 */ /* 0x010fe20000000f00 */
[----:B------:R-:W-:Y:S01]  /*98520*/  IMAD.MOV.U32 R59, RZ, RZ, R249 ;  /* 0x000000ffff3b7224 */ /* 0x000fe200078e00f9 */
[----:B------:R-:W-:Y:S01]  /*98530*/  LDSM.16.M88.4 R16, [R25+UR11+0x1880] ;  /* 0x0018800b1910783b */ /* 0x000fe20008000200 */
[----:B--2---:R-:W-:Y:S03]  /*98540*/  HMMA.1688.F32.TF32 R8, R240, R78, R68 ;  /* 0x0000004ef008723c */ /* 0x004fe60000081044 */
[----:B------:R-:W-:Y:S04]  /*98550*/  STL [R1+0x5268], R0 ;  /* 0x0052680001007387 */ /* 0x000fe80000100800 */
[----:B------:R-:W2:-:S15]  /*98560*/  LDL.LU R4, [R1+0x5694] ;  /* 0x0056940001047983 */ /* 0x000e9e0000300800 */
[----:B------:R-:W-:-:S01]  /*98570*/  NOP ;  /* 0x0000000000007918 */ /* 0x000fc20000000000 */
[----:B------:R-:W-:Y:S04]  /*98580*/  STL.64 [R1+0x1020], R8 ;  /* 0x0010200801007387 */ /* 0x000fe80000100a00 */
[----:B------:R-:W-:Y:S04]  /*98590*/  STL.64 [R1+0x1028], R10 ;  /* 0x0010280a01007387 */ /* 0x000fe80000100a00 */
[----:B------:R-:W4:Y:S04]  /*985a0*/  LDL.LU R12, [R1+0x5690] ;  /* 0x00569000010c7983 */ /* 0x000f280000300800 */
[----:B------:R-:W3:Y:S04]  /*985b0*/  LDL.LU R237, [R1+0x568c] ;  /* 0x00568c0001ed7983 */ /* 0x000ee80000300800 */
[----:B------:R-:W3:Y:S04]  /*985c0*/  LDL.LU R249, [R1+0x5688] ;  /* 0x0056880001f97983 */ /* 0x000ee80000300800 */
[----:B------:R-:W3:Y:S04]  /*985d0*/  LDL.LU R245, [R1+0x5684] ;  /* 0x0056840001f57983 */ /* 0x000ee80000300800 */
[----:B------:R-:W3:Y:S04]  /*985e0*/  LDL.LU R248, [R1+0x5680] ;  /* 0x0056800001f87983 */ /* 0x000ee80000300800 */
[----:B------:R-:W3:Y:S04]  /*985f0*/  LDL.LU R5, [R1+0x567c] ;  /* 0x00567c0001057983 */ /* 0x000ee80000300800 */
[----:B------:R-:W3:Y:S01]  /*98600*/  LDL.LU R244, [R1+0x5678] ;  /* 0x0056780001f47983 */ /* 0x000ee20000300800 */
[----:B------:R-:W-:Y:S03]  /*98610*/  HMMA.1688.F32.TF32 R56, R240, R38, R56 ;  /* 0x00000026f038723c */ /* 0x000fe60000081038 */
[----:B------:R-:W-:Y:S04]  /*98620*/  LDS R8, [R252+UR10+0x43000] ;  /* 0x0430000afc087984 */ /* 0x000fe80008000800 */
[----:B------:R-:W-:Y:S04]  /*98630*/  LDS R10, [R252+UR10+0x43400] ;  /* 0x0434000afc0a7984 */ /* 0x000fe80008000800 */
[----:B------:R-:W-:Y:S04]  /*98640*/  LDS R9, [R2+UR10+0x43000] ;  /* 0x0430000a02097984 */ /* 0x000fe80008000800 */
[----:B------:R-:W-:Y:S01]  /*98650*/  LDS R11, [R2+UR10+0x43400] ;  /* 0x0434000a020b7984 */ /* 0x000fe20008000800 */
[----:B--2---:R-:W-:-:S02]  /*98660*/  IMAD.MOV.U32 R122, RZ, RZ, R4 ;  /* 0x000000ffff7a7224 */ /* 0x004fc400078e0004 */
[----:B----4-:R-:W-:Y:S01]  /*98670*/  IMAD.MOV.U32 R121, RZ, RZ, R12 ;  /* 0x000000ffff797224 */ /* 0x010fe200078e000c */
[----:B---3--:R-:W-:Y:S02]  /*98680*/  MOV R120, R237 ;  /* 0x000000ed00787202 */ /* 0x008fe40000000f00 */
[----:B------:R-:W2:Y:S04]  /*98690*/  LDL.LU R237, [R1+0x5674] ;  /* 0x0056740001ed7983 */ /* 0x000ea80000300800 */
[----:B------:R-:W3:Y:S04]  /*986a0*/  LDL.LU R12, [R1+0x5670] ;  /* 0x00567000010c7983 */ /* 0x000ee80000300800 */
[----:B------:R-:W4:Y:S04]  /*986b0*/  LDL.LU R4, [R1+0x566c] ;  /* 0x00566c0001047983 */ /* 0x000f280000300800 */
[----:B------:R-:W2:Y:S01]  /*986c0*/  LDL.LU R13, [R1+0x5668] ;  /* 0x00566800010d7983 */ /* 0x000ea20000300800 */
[----:B------:R-:W-:-:S02]  /*986d0*/  IMAD.MOV.U32 R116, RZ, RZ, R5 ;  /* 0x000000ffff747224 */ /* 0x000fc400078e0005 */
[----:B------:R-:W-:Y:S01]  /*986e0*/  IMAD.MOV.U32 R117, RZ, RZ, R248 ;  /* 0x000000ffff757224 */ /* 0x000fe200078e00f8 */
[----:B------:R-:W2:Y:S04]  /*986f0*/  LDL.LU R5, [R1+0x5664] ;  /* 0x0056640001057983 */ /* 0x000ea80000300800 */
[----:B------:R-:W2:Y:S01]  /*98700*/  LDL.LU R248, [R1+0x5660] ;  /* 0x0056600001f87983 */ /* 0x000ea20000300800 */
[----:B------:R-:W-:-:S03]  /*98710*/  MOV R118, R245 ;  /* 0x000000f500767202 */ /* 0x000fc60000000f00 */
[----:B------:R-:W2:Y:S01]  /*98720*/  LDL.LU R245, [R1+0x565c] ;  /* 0x00565c0001f57983 */ /* 0x000ea20000300800 */
[----:B------:R-:W-:-:S03]  /*98730*/  IMAD.MOV.U32 R119, RZ, RZ, R249 ;  /* 0x000000ffff777224 */ /* 0x000fc600078e00f9 */
[----:B------:R-:W2:Y:S01]  /*98740*/  LDL.LU R249, [R1+0x5658] ;  /* 0x0056580001f97983 */ /* 0x000ea20000300800 */
[----:B---3--:R-:W-:Y:S01]  /*98750*/  MOV R113, R12 ;  /* 0x0000000c00717202 */ /* 0x008fe20000000f00 */
[----:B----4-:R-:W-:Y:S02]  /*98760*/  IMAD.MOV.U32 R112, RZ, RZ, R4 ;  /* 0x000000ffff707224 */ /* 0x010fe400078e0004 */
[----:B------:R-:W3:Y:S04]  /*98770*/  LDL.LU R4, [R1+0x5654] ;  /* 0x0056540001047983 */ /* 0x000ee80000300800 */
[----:B------:R-:W4:Y:S01]  /*98780*/  LDL.LU R12, [R1+0x5650] ;  /* 0x00565000010c7983 */ /* 0x000f220000300800 */
[----:B--2---:R-:W-:Y:S02]  /*98790*/  IMAD.MOV.U32 R114, RZ, RZ, R237 ;  /* 0x000000ffff727224 */ /* 0x004fe400078e00ed */
[----:B------:R-:W-:Y:S01]  /*987a0*/  IMAD.MOV.U32 R115, RZ, RZ, R244 ;  /* 0x000000ffff737224 */ /* 0x000fe200078e00f4 */
[----:B------:R-:W2:Y:S04]  /*987b0*/  LDL.LU R237, [R1+0x564c] ;  /* 0x00564c0001ed7983 */ /* 0x000ea80000300800 */
[----:B------:R-:W2:Y:S01]  /*987c0*/  LDL.LU R244, [R1+0x5648] ;  /* 0x0056480001f47983 */ /* 0x000ea20000300800 */
[----:B------:R-:W-:Y:S01]  /*987d0*/  MOV R108, R245 ;  /* 0x000000f5006c7202 */ /* 0x000fe20000000f00 */
[----:B------:R-:W-:-:S02]  /*987e0*/  IMAD.MOV.U32 R109, RZ, RZ, R248 ;  /* 0x000000ffff6d7224 */ /* 0x000fc400078e00f8 */
[----:B------:R-:W2:Y:S04]  /*987f0*/  LDL.LU R245, [R1+0x5644] ;  /* 0x0056440001f57983 */ /* 0x000ea80000300800 */
[----:B------:R-:W2:Y:S01]  /*98800*/  LDL.LU R248, [R1+0x5640] ;  /* 0x0056400001f87983 */ /* 0x000ea20000300800 */
[----:B------:R-:W-:Y:S01]  /*98810*/  IMAD.MOV.U32 R110, RZ, RZ, R5 ;  /* 0x000000ffff6e7224 */ /* 0x000fe200078e0005 */
[----:B------:R-:W-:Y:S02]  /*98820*/  MOV R111, R13 ;  /* 0x0000000d006f7202 */ /* 0x000fe40000000f00 */
[----:B------:R-:W2:Y:S04]  /*98830*/  LDL.LU R5, [R1+0x563c] ;  /* 0x00563c0001057983 */ /* 0x000ea80000300800 */
[----:B------:R-:W2:Y:S01]  /*98840*/  LDL.LU R13, [R1+0x5638] ;  /* 0x00563800010d7983 */ /* 0x000ea20000300800 */
[----:B---3--:R-:W-:-:S02]  /*98850*/  IMAD.MOV.U32 R105, RZ, RZ, R4 ;  /* 0x000000ffff697224 */ /* 0x008fc400078e0004 */
[----:B----4-:R-:W-:Y:S02]  /*98860*/  IMAD.MOV.U32 R104, RZ, RZ, R12 ;  /* 0x000000ffff687224 */ /* 0x010fe400078e000c */
[----:B------:R-:W3:Y:S04]  /*98870*/  LDL.LU R12, [R1+0x5634] ;  /* 0x00563400010c7983 */ /* 0x000ee80000300800 */
[----:B------:R-:W4:Y:S01]  /*98880*/  LDL.LU R4, [R1+0x5630] ;  /* 0x0056300001047983 */ /* 0x000f220000300800 */
[----:B------:R-:W-:Y:S02]  /*98890*/  MOV R107, R249 ;  /* 0x000000f9006b7202 */ /* 0x000fe40000000f00 */
[----:B--2---:R-:W-:Y:S01]  /*988a0*/  MOV R66, R244 ;  /* 0x000000f400427202 */ /* 0x004fe20000000f00 */
[----:B------:R-:W2:Y:S01]  /*988b0*/  LDL.LU R106, [R1+0xe58] ;  /* 0x000e5800016a7983 */ /* 0x000ea20000300800 */
[----:B------:R-:W-:-:S03]  /*988c0*/  IMAD.MOV.U32 R64, RZ, RZ, R248 ;  /* 0x000000ffff407224 */ /* 0x000fc600078e00f8 */
[----:B------:R-:W1:Y:S01]  /*988d0*/  LDSM.16.M88.4 R248, [R25+UR11+0x2080] ;  /* 0x0020800b19f8783b */ /* 0x000e620008000200 */
[----:B------:R-:W-:-:S03]  /*988e0*/  IMAD.MOV.U32 R65, RZ, RZ, R245 ;  /* 0x000000ffff417224 */ /* 0x000fc600078e00f5 */
[----:B------:R-:W1:Y:S01]  /*988f0*/  LDSM.16.M88.4 R244, [R25+UR11+0x2880] ;  /* 0x0028800b19f4783b */ /* 0x000e620008000200 */
[----:B------:R-:W-:Y:S02]  /*98900*/  IMAD.MOV.U32 R70, RZ, RZ, R5 ;  /* 0x000000ffff467224 */ /* 0x000fe400078e0005 */
[----:B------:R-:W-:Y:S01]  /*98910*/  IMAD.MOV.U32 R68, RZ, RZ, R13 ;  /* 0x000000ffff447224 */ /* 0x000fe200078e000d */
[----:B------:R-:W-:Y:S04]  /*98920*/  STL [R1+0x5588], R252 ;  /* 0x005588fc01007387 */ /* 0x000fe80000100800 */
[----:B------:R-:W-:Y:S04]  /*98930*/  STL [R1+0x558c], R2 ;  /* 0x00558c0201007387 */ /* 0x000fe80000100800 */
[----:B------:R-:W-:Y:S04]  /*98940*/  STL.64 [R1+0x30], R100 ;  /* 0x0000306401007387 */ /* 0x000fe80000100a00 */
[----:B------:R-:W-:Y:S04]  /*98950*/  STL.64 [R1+0x38], R102 ;  /* 0x0000386601007387 */ /* 0x000fe80000100a00 */
[----:B------:R-:W-:Y:S04]  /*98960*/  STL.64 [R1+0x20], R96 ;  /* 0x0000206001007387 */ /* 0x000fe80000100a00 */
[----:B------:R-:W-:Y:S04]  /*98970*/  STL.64 [R1+0x28], R98 ;  /* 0x0000286201007387 */ /* 0x000fe80000100a00 */
[----:B-1----:R-:W-:Y:S04]  /*98980*/  STL [R1+0x51ac], R250 ;  /* 0x0051acfa01007387 */ /* 0x002fe80000100800 */
[----:B------:R-:W-:Y:S04]  /*98990*/  STL.64 [R1+0x10], R92 ;  /* 0x0000105c01007387 */ /* 0x000fe80000100a00 */
[----:B------:R-:W-:Y:S04]  /*989a0*/  STL.64 [R1+0x18], R94 ;  /* 0x0000185e01007387 */ /* 0x000fe80000100a00 */
[----:B------:R-:W-:Y:S04]  /*989b0*/  STL [R1+0x51a8], R251 ;  /* 0x0051a8fb01007387 */ /* 0x000fe80000100800 */
[----:B------:R-:W-:Y:S04]  /*989c0*/  STL.64 [R1], R16 ;  /* 0x0000001001007387 */ /* 0x000fe80000100a00 */
[----:B------:R-:W-:Y:S04]  /*989d0*/  STL.64 [R1+0x8], R18 ;  /* 0x0000081201007387 */ /* 0x000fe80000100a00 */
[----:B------:R-:W-:Y:S04]  /*989e0*/  STL [R1+0x51b4], R246 ;  /* 0x0051b4f601007387 */ /* 0x000fe80000100800 */
[----:B------:R-:W-:Y:S01]  /*989f0*/  STL [R1+0x51b0], R247 ;  /* 0x0051b0f701007387 */ /* 0x000fe20000100800 */
[----:B----4-:R-:W-:Y:S01]  /*98a00*/  IMAD.MOV.U32 R71, RZ, RZ, R4 ;  /* 0x000000ffff477224 */ /* 0x010fe200078e0004 */
[----:B---3--:R-:W-:-:S02]  /*98a10*/  MOV R69, R12 ;  /* 0x0000000c00457202 */ /* 0x008fc40000000f00 */
[----:B------:R-:W1:Y:S04]  /*98a20*/  LDSM.16.M88.4 R4, [R25+UR11+0x3080] ;  /* 0x0030800b1904783b */ /* 0x000e680008000200 */
[----:B------:R-:W3:Y:S01]  /*98a30*/  LDSM.16.M88.4 R12, [R25+UR11+0x3880] ;  /* 0x0038800b190c783b */ /* 0x000ee20008000200 */
[----:B------:R-:W-:Y:S03]  /*98a40*/  HMMA.1688.F32.TF32 R68, R240, R74, R68 ;  /* 0x0000004af044723c */ /* 0x000fe60000081044 */
[----:B-1----:R-:W-:Y:S04]  /*98a50*/  STL [R1+0x51bc], R6 ;  /* 0x0051bc0601007387 */ /* 0x002fe80000100800 */
[----:B------:R-:W-:Y:S04]  /*98a60*/  STL [R1+0x51b8], R7 ;  /* 0x0051b80701007387 */ /* 0x000fe80000100800 */
[----:B---3--:R-:W-:Y:S04]  /*98a70*/  STL [R1+0x51c4], R14 ;  /* 0x0051c40e01007387 */ /* 0x008fe80000100800 */
[----:B------:R-:W-:Y:S08]  /*98a80*/  STL [R1+0x51c0], R15 ;  /* 0x0051c00f01007387 */ /* 0x000ff00000100800 */
[----:B------:R-:W-:Y:S04]  /*98a90*/  STL.64 [R1+0x1010], R68 ;  /* 0x0010104401007387 */ /* 0x000fe80000100a00 */
[----:B------:R1:W-:Y:S04]  /*98aa0*/  STL.64 [R1+0x1018], R70 ;  /* 0x0010184601007387 */ /* 0x0003e80000100a00 */
[----:B-1----:R-:W3:Y:S01]  /*98ab0*/  LDL.LU.64 R70, [R1+0x5628] ;  /* 0x0056280001467983 */ /* 0x002ee20000300a00 */
[----:B------:R-:W-:-:S03]  /*98ac0*/  IMAD.MOV.U32 R67, RZ, RZ, R237 ;  /* 0x000000ffff437224 */ /* 0x000fc600078e00ed */
[----:B------:R-:W4:Y:S04]  /*98ad0*/  LDL.LU.64 R68, [R1+0x5620] ;  /* 0x0056200001447983 */ /* 0x000f280000300a00 */
[----:B---3--:R-:W-:-:S15]  /*98ae0*/  HMMA.1688.F32.TF32 R64, R240, R70, R64 ;  /* 0x00000046f040723c */ /* 0x008fde0000081040 */
[----:B------:R-:W-:-:S08]  /*98af0*/  NOP ;  /* 0x0000000000007918 */ /* 0x000fd00000000000 */
[----:B------:R-:W-:Y:S04]  /*98b00*/  STL.64 [R1+0xff0], R64 ;  /* 0x000ff04001007387 */ /* 0x000fe80000100a00 */
[----:B------:R1:W-:Y:S04]  /*98b10*/  STL.64 [R1+0xff8], R66 ;  /* 0x000ff84201007387 */ /* 0x0003e80000100a00 */
[----:B-1----:R-:W2:Y:S04]  /*98b20*/  LDL.LU.64 R66, [R1+0x5618] ;  /* 0x0056180001427983 */ /* 0x002ea80000300a00 */
[----:B------:R-:W3:Y:S01]  /*98b30*/  LDL.LU.64 R64, [R1+0x5610] ;  /* 0x0056100001407983 */ /* 0x000ee20000300a00 */
[----:B------:R-:W-:Y:S01]  /*98b40*/  HMMA.1688.F32.TF32 R108, R240, R62, R108 ;  /* 0x0000003ef06c723c */ /* 0x000fe2000008106c */
[----:B------:R-:W-:Y:S01]  /*98b50*/  IMAD.MOV.U32 R202, RZ, RZ, R204 ;  /* 0x000000ffffca7224 */ /* 0x000fe200078e00cc */
[----:B------:R-:W-:Y:S01]  /*98b60*/  MOV R203, R197 ;  /* 0x000000c500cb7202 */ /* 0x000fe20000000f00 */
[----:B------:R-:W-:-:S02]  /*98b70*/  IMAD.MOV.U32 R215, RZ, RZ, R205 ;  /* 0x000000ffffd77224 */ /* 0x000fc400078e00cd */
[----:B------:R-:W-:Y:S02]  /*98b80*/  IMAD.MOV.U32 R204, RZ, RZ, R196 ;  /* 0x000000ffffcc7224 */ /* 0x000fe400078e00c4 */
[----:B------:R-:W-:Y:S01]  /*98b90*/  IMAD.MOV.U32 R205, RZ, RZ, R193 ;  /* 0x000000ffffcd7224 */ /* 0x000fe200078e00c1 */
[----:B------:R-:W-:Y:S01]  /*98ba0*/  MOV R206, R192 ;  /* 0x000000c000ce7202 */ /* 0x000fe20000000f00 */
[----:B------:R-:W-:Y:S01]  /*98bb0*/  IMAD.MOV.U32 R207, RZ, RZ, R189 ;  /* 0x000000ffffcf7224 */ /* 0x000fe200078e00bd */
[----:B------:R-:W-:Y:S02]  /*98bc0*/  MOV R239, R3 ;  /* 0x0000000300ef7202 */ /* 0x000fe40000000f00 */
[----:B------:R-:W-:Y:S01]  /*98bd0*/  MOV R214, R208 ;  /* 0x000000d000d67202 */ /* 0x000fe20000000f00 */
[----:B------:R-:W-:Y:S02]  /*98be0*/  IMAD.MOV.U32 R208, RZ, RZ, R188 ;  /* 0x000000ffffd07224 */ /* 0x000fe400078e00bc */
[----:B------:R-:W-:-:S02]  /*98bf0*/  IMAD.MOV.U32 R210, RZ, RZ, R184 ;  /* 0x000000ffffd27224 */ /* 0x000fc400078e00b8 */
[----:B------:R-:W-:Y:S02]  /*98c00*/  IMAD.MOV.U32 R211, RZ, RZ, R181 ;  /* 0x000000ffffd37224 */ /* 0x000fe400078e00b5 */
[----:B------:R-:W-:Y:S01]  /*98c10*/  IMAD.MOV.U32 R218, RZ, RZ, R176 ;  /* 0x000000ffffda7224 */ /* 0x000fe200078e00b0 */
[----:B------:R-:W-:Y:S02]  /*98c20*/  MOV R219, R173 ;  /* 0x000000ad00db7202 */ /* 0x000fe40000000f00 */
[----:B------:R-:W-:Y:S01]  /*98c30*/  MOV R227, R221 ;  /* 0x000000dd00e37202 */ /* 0x000fe20000000f00 */
[----:B------:R-:W-:Y:S01]  /*98c40*/  IMAD.MOV.U32 R221, RZ, RZ, R169 ;  /* 0x000000ffffdd7224 */ /* 0x000fe200078e00a9 */
[----:B------:R-:W-:Y:S01]  /*98c50*/  MOV R222, R168 ;  /* 0x000000a800de7202 */ /* 0x000fe20000000f00 */
[----:B------:R-:W-:Y:S02]  /*98c60*/  IMAD.MOV.U32 R223, RZ, RZ, R165 ;  /* 0x000000ffffdf7224 */ /* 0x000fe400078e00a5 */
[----:B------:R-:W-:-:S02]  /*98c70*/  IMAD.MOV.U32 R226, RZ, RZ, R228 ;  /* 0x000000ffffe27224 */ /* 0x000fc400078e00e4 */
[----:B------:R-:W-:Y:S01]  /*98c80*/  IMAD.MOV.U32 R2, RZ, RZ, R96 ;  /* 0x000000ffff027224 */ /* 0x000fe200078e0060 */
[----:B------:R-:W-:Y:S02]  /*98c90*/  MOV R252, R97 ;  /* 0x0000006100fc7202 */ /* 0x000fe40000000f00 */
[----:B------:R-:W-:Y:S02]  /*98ca0*/  MOV R234, R236 ;  /* 0x000000ec00ea7202 */ /* 0x000fe40000000f00 */
[----:B------:R-:W-:Y:S01]  /*98cb0*/  MOV R236, R156 ;  /* 0x0000009c00ec7202 */ /* 0x000fe20000000f00 */
[----:B------:R-:W-:Y:S02]  /*98cc0*/  IMAD.MOV.U32 R237, RZ, RZ, R153 ;  /* 0x000000ffffed7224 */ /* 0x000fe400078e0099 */
[----:B------:R-:W-:Y:S02]  /*98cd0*/  IMAD.MOV.U32 R238, RZ, RZ, R152 ;  /* 0x000000ffffee7224 */ /* 0x000fe400078e0098 */
[----:B------:R-:W-:-:S02]  /*98ce0*/  IMAD.MOV.U32 R235, RZ, RZ, R229 ;  /* 0x000000ffffeb7224 */ /* 0x000fc400078e00e5 */
[----:B------:R-:W-:Y:S01]  /*98cf0*/  IMAD.MOV.U32 R228, RZ, RZ, R164 ;  /* 0x000000ffffe47224 */ /* 0x000fe200078e00a4 */
[----:B------:R-:W-:Y:S01]  /*98d00*/  MOV R229, R161 ;  /* 0x000000a100e57202 */ /* 0x000fe20000000f00 */
[----:B------:R-:W-:Y:S02]  /*98d10*/  IMAD.MOV.U32 R230, RZ, RZ, R160 ;  /* 0x000000ffffe67224 */ /* 0x000fe400078e00a0 */
[----:B------:R-:W-:Y:S01]  /*98d20*/  IMAD.MOV.U32 R231, RZ, RZ, R157 ;  /* 0x000000ffffe77224 */ /* 0x000fe200078e009d */
[----:B------:R-:W-:Y:S04]  /*98d30*/  LDSM.16.M88.4 R152, [R25+UR11+0xe880] ;  /* 0x00e8800b1998783b */ /* 0x000fe80008000200 */
[----:B------:R-:W-:Y:S04]  /*98d40*/  LDSM.16.M88.4 R196, [R25+UR11+0x9080] ;  /* 0x0090800b19c4783b */ /* 0x000fe80008000200 */
[----:B------:R-:W-:Y:S04]  /*98d50*/  LDSM.16.M88.4 R192, [R25+UR11+0x9880] ;  /* 0x0098800b19c0783b */ /* 0x000fe80008000200 */
[----:B------:R-:W-:Y:S04]  /*98d60*/  LDSM.16.M88.4 R188, [R25+UR11+0xa080] ;  /* 0x00a0800b19bc783b */ /* 0x000fe80008000200 */
[----:B------:R-:W-:Y:S04]  /*98d70*/  LDSM.16.M88.4 R168, [R25+UR11+0xc880] ;  /* 0x00c8800b19a8783b */ /* 0x000fe80008000200 */
[----:B------:R-:W-:Y:S04]  /*98d80*/  LDSM.16.M88.4 R164, [R25+UR11+0xd080] ;  /* 0x00d0800b19a4783b */ /* 0x000fe80008000200 */
[----:B------:R-:W-:Y:S04]  /*98d90*/  LDSM.16.M88.4 R160, [R25+UR11+0xd880] ;  /* 0x00d8800b19a0783b */ /* 0x000fe80008000200 */
[----:B------:R-:W-:Y:S01]  /*98da0*/  LDSM.16.M88.4 R156, [R25+UR11+0xe080] ;  /* 0x00e0800b199c783b */ /* 0x000fe20008000200 */
[----:B--2---:R-:W-:-:S15]  /*98db0*/  HMMA.1688.F32.TF32 R104, R240, R66, R104 ;  /* 0x00000042f068723c */ /* 0x004fde0000081068 */
[----:B------:R-:W-:-:S08]  /*98dc0*/  NOP ;  /* 0x0000000000007918 */ /* 0x000fd00000000000 */
        /* <DEDUP_REMOVED lines=20> */
[----:B--2---:R-:W-:Y:S01]  /*98f10*/  MOV R58, R216 ;  /* 0x000000d8003a7202 */ /* 0x004fe20000000f00 */
[----:B------:R-:W-:-:S07]  /*98f20*/  IMAD.MOV.U32 R59, RZ, RZ, R213 ;  /* 0x000000ffff3b7224 */ /* 0x000fce00078e00d5 */
[C---:B------:R-:W-:Y:S06]  /*98f30*/  HMMA.1688.F32.TF32 R56, R240.reuse, R34, R56 ;  /* 0x00000022f038723c */ /* 0x040fec0000081038 */
[C---:B------:R-:W-:Y:S06]  /*98f40*/  HMMA.1688.F32.TF32 R108, R240.reuse, R30, R200 ;  /* 0x0000001ef06c723c */ /* 0x040fec00000810c8 */
[----:B------:R-:W-:Y:S01]  /*98f50*/  HMMA.1688.F32.TF32 R104, R240, R26, R204 ;  /* 0x0000001af068723c */ /* 0x000fe200000810cc */
[----:B------:R-:W-:Y:S01]  /*98f60*/  IMAD.MOV.U32 R213, RZ, RZ, R209 ;  /* 0x000000ffffd57224 */ /* 0x000fe200078e00d1 */
[----:B------:R-:W-:-:S02]  /*98f70*/  MOV R209, R185 ;  /* 0x000000b900d17202 */ /* 0x000fc40000000f00 */
        /* <DEDUP_REMOVED lines=8> */
[----:B------:R-:W-:Y:S01]  /*99000*/  LDSM.16.M88.4 R176, [R25+UR11+0xb880] ;  /* 0x00b8800b19b0783b */ /* 0x000fe20008000200 */
[----:B------:R-:W-:-:S02]  /*99010*/  IMAD.MOV.U32 R3, RZ, RZ, R59 ;  /* 0x000000ffff037224 */ /* 0x000fc400078e003b */
[----:B------:R-:W-:Y:S01]  /*99020*/  IMAD.MOV.U32 R0, RZ, RZ, R58 ;  /* 0x000000ffff007224 */ /* 0x000fe200078e003a */
[----:B------:R-:W-:Y:S04]  /*99030*/  STL.64 [R1+0xe80], R56 ;  /* 0x000e803801007387 */ /* 0x000fe80000100a00 */
[----:B------:R1:W-:Y:S04]  /*99040*/  STL [R1+0x5270], R3 ;  /* 0x0052700301007387 */ /* 0x0003e80000100800 */
[----:B------:R2:W-:Y:S04]  /*99050*/  STL [R1+0x526c], R0 ;  /* 0x00526c0001007387 */ /* 0x0005e80000100800 */
[----:B------:R-:W-:Y:S04]  /*99060*/  STL.64 [R1+0xe60], R108 ;  /* 0x000e606c01007387 */ /* 0x000fe80000100a00 */
[----:B------:R4:W-:Y:S04]  /*99070*/  STL.64 [R1+0xe68], R110 ;  /* 0x000e686e01007387 */ /* 0x0009e80000100a00 */
[----:B------:R3:W-:Y:S01]  /*99080*/  STL.64 [R1+0xe40], R104 ;  /* 0x000e406801007387 */ /* 0x0007e20000100a00 */
[----:B-1----:R-:W-:-:S02]  /*99090*/  IMAD.MOV.U32 R3, RZ, RZ, R106 ;  /* 0x000000ffff037224 */ /* 0x002fc400078e006a */
[----:B--2---:R-:W-:Y:S01]  /*990a0*/  IMAD.MOV.U32 R0, RZ, RZ, R107 ;  /* 0x000000ffff007224 */ /* 0x004fe200078e006b */
[----:B----4-:R-:W-:Y:S06]  /*990b0*/  HMMA.1688.F32.TF32 R108, R240, R22, R208 ;  /* 0x00000016f06c723c */ /* 0x010fec00000810d0 */
[----:B---3--:R-:W-:Y:S01]  /*990c0*/  HMMA.1688.F32.TF32 R104, R8, R100, R212 ;  /* 0x000000640868723c */ /* 0x008fe200000810d4 */
[----:B------:R1:W-:Y:S04]  /*990d0*/  STL [R1+0x5394], R0 ;  /* 0x0053940001007387 */ /* 0x0003e80000100800 */
[----:B------:R2:W-:Y:S01]  /*990e0*/  STL [R1+0x5390], R3 ;  /* 0x0053900301007387 */ /* 0x0005e20000100800 */
[----:B------:R-:W-:Y:S01]  /*990f0*/  MOV R56, R149 ;  /* 0x0000009500387202 */ /* 0x000fe20000000f00 */
[----:B------:R-:W-:-:S02]  /*99100*/  IMAD.MOV.U32 R57, RZ, RZ, R148 ;  /* 0x000000ffff397224 */ /* 0x000fc400078e0094 */
[----:B------:R-:W-:Y:S01]  /*99110*/  IMAD.MOV.U32 R58, RZ, RZ, R145 ;  /* 0x000000ffff3a7224 */ /* 0x000fe200078e0091 */
[----:B------:R-:W-:Y:S01]  /*99120*/  MOV R59, R144 ;  /* 0x00000090003b7202 */ /* 0x000fe20000000f00 */
[----:B------:R-:W-:Y:S04]  /*99130*/  LDSM.16.M88.4 R212, [R25+UR11+0x7080] ;  /* 0x0070800b19d4783b */ /* 0x000fe80008000200 */
[----:B------:R-:W-:Y:S04]  /*99140*/  LDSM.16.M88.4 R208, [R25+UR11+0x7880] ;  /* 0x0078800b19d0783b */ /* 0x000fe80008000200 */
[----:B------:R-:W-:Y:S04]  /*99150*/  LDSM.16.M88.4 R148, [R25+UR11+0xf080] ;  /* 0x00f0800b1994783b */ /* 0x000fe80008000200 */
[----:B------:R-:W-:Y:S01]  /*99160*/  LDSM.16.M88.4 R144, [R25+UR11+0xf880] ;  /* 0x00f8800b1990783b */ /* 0x000fe20008000200 */
[----:B-1----:R-:W-:Y:S01]  /*99170*/  IMAD.MOV.U32 R0, RZ, RZ, R101 ;  /* 0x000000ffff007224 */ /* 0x002fe200078e0065 */
[----:B--2---:R-:W-:-:S02]  /*99180*/  MOV R3, R100 ;  /* 0x0000006400037202 */ /* 0x004fc40000000f00 */
[C---:B------:R-:W-:Y:S06]  /*99190*/  HMMA.1688.F32.TF32 R100, R8.reuse, R96, R216 ;  /* 0x000000600864723c */ /* 0x040fec00000810d8 */
[C---:B------:R-:W-:Y:S06]  /*991a0*/  HMMA.1688.F32.TF32 R96, R8.reuse, R92, R220 ;  /* 0x0000005c0860723c */ /* 0x040fec00000810dc */
[----:B------:R-:W-:Y:S01]  /*991b0*/  HMMA.1688.F32.TF32 R92, R8, R16, R224 ;  /* 0x00000010085c723c */ /* 0x000fe200000810e0 */
[----:B------:R-:W-:Y:S04]  /*991c0*/  LDSM.16.M88.4 R224, [R25+UR11+0x5880] ;  /* 0x0058800b19e0783b */ /* 0x000fe80008000200 */
[----:B------:R-:W-:Y:S04]  /*991d0*/  LDSM.16.M88.4 R220, [R25+UR11+0x6080] ;  /* 0x0060800b19dc783b */ /* 0x000fe80008000200 */
[----:B------:R-:W-:Y:S04]  /*991e0*/  LDSM.16.M88.4 R216, [R25+UR11+0x6880] ;  /* 0x0068800b19d8783b */ /* 0x000fe80008000200 */
[----:B------:R-:W-:Y:S04]  /*991f0*/  STL.64 [R1+0x800], R108 ;  /* 0x0008006c01007387 */ /* 0x000fe80000100a00 */
[----:B------:R-:W-:Y:S04]  /*99200*/  STL.64 [R1+0x808], R110 ;  /* 0x0008086e01007387 */ /* 0x000fe80000100a00 */
[----:B------:R-:W-:Y:S04]  /*99210*/  STL.64 [R1+0x7f0], R104 ;  /* 0x0007f06801007387 */ /* 0x000fe80000100a00 */
[----:B------:R-:W-:Y:S04]  /*99220*/  STL.64 [R1+0x7f8], R106 ;  /* 0x0007f86a01007387 */ /* 0x000fe80000100a00 */
[----:B------:R1:W-:Y:S04]  /*99230*/  STL [R1+0x5594], R0 ;  /* 0x0055940001007387 */ /* 0x0003e80000100800 */
[----:B------:R2:W-:Y:S01]  /*99240*/  STL [R1+0x5590], R3 ;  /* 0x0055900301007387 */ /* 0x0005e20000100800 */
[----:B-1----:R-:W-:-:S02]  /*99250*/  IMAD.MOV.U32 R0, RZ, RZ, R16 ;  /* 0x000000ffff007224 */ /* 0x002fc400078e0010 */
[----:B--2---:R-:W-:Y:S02]  /*99260*/  IMAD.MOV.U32 R3, RZ, RZ, R17 ;  /* 0x000000ffff037224 */ /* 0x004fe400078e0011 */
[C---:B------:R-:W-:Y:S01]  /*99270*/  HMMA.1688.F32.TF32 R16, R8.reuse, R4, R236 ;  /* 0x000000040810723c */ /* 0x040fe200000810ec */
[----:B------:R-:W1:Y:S04]  /*99280*/  LDSM.16.M88.4 R236, [R25+UR11+0x4080] ;  /* 0x0040800b19ec783b */ /* 0x000e680008000200 */
[----:B------:R-:W-:Y:S04]  /*99290*/  STL.64 [R1+0x7e0], R100 ;  /* 0x0007e06401007387 */ /* 0x000fe80000100a00 */
[----:B------:R-:W-:Y:S04]  /*992a0*/  STL.64 [R1+0x7e8], R102 ;  /* 0x0007e86601007387 */ /* 0x000fe80000100a00 */
[----:B------:R-:W-:Y:S04]  /*992b0*/  STL.64 [R1+0x7d0], R96 ;  /* 0x0007d06001007387 */ /* 0x000fe80000100a00 */
[----:B------:R2:W-:Y:S04]  /*992c0*/  STL.64 [R1+0x7d8], R98 ;  /* 0x0007d86201007387 */ /* 0x0005e80000100a00 */
[----:B------:R-:W-:Y:S04]  /*992d0*/  STL.64 [R1+0x7c0], R92 ;  /* 0x0007c05c01007387 */ /* 0x000fe80000100a00 */
[----:B------:R3:W-:Y:S01]  /*992e0*/  STL.64 [R1+0x7c8], R94 ;  /* 0x0007c85e01007387 */ /* 0x0007e20000100a00 */
[C---:B--2---:R-:W-:Y:S06]  /*992f0*/  HMMA.1688.F32.TF32 R96, R8.reuse, R248, R228 ;  /* 0x000000f80860723c */ /* 0x044fec00000810e4 */
[----:B---3--:R-:W-:Y:S01]  /*99300*/  HMMA.1688.F32.TF32 R92, R8, R244, R232 ;  /* 0x000000f4085c723c */ /* 0x008fe200000810e8 */
[----:B------:R-:W2:Y:S04]  /*99310*/  LDSM.16.M88.4 R232, [R25+UR11+0x4880] ;  /* 0x0048800b19e8783b */ /* 0x000ea80008000200 */
[----:B------:R-:W-:-:S12]  /*99320*/  LDSM.16.M88.4 R228, [R25+UR11+0x5080] ;  /* 0x0050800b19e4783b */ /* 0x000fd80008000200 */
        /* <DEDUP_REMOVED lines=8> */
[----:B------:R-:W-:Y:S04]  /*993b0*/  STL [R1+0x51c8], R239 ;  /* 0x0051c8ef01007387 */ /* 0x000fe80000100800 */
[----:B--2---:R-:W-:Y:S04]  /*993c0*/  STL [R1+0x51d4], R234 ;  /* 0x0051d4ea01007387 */ /* 0x004fe80000100800 */
[----:B------:R-:W-:Y:S01]  /*993d0*/  STL [R1+0x51d0], R235 ;  /* 0x0051d0eb01007387 */ /* 0x000fe20000100800 */
[----:B------:R-:W-:Y:S01]  /*993e0*/  MOV R56, R141 ;  /* 0x0000008d00387202 */ /* 0x000fe20000000f00 */
[----:B------:R-:W-:-:S02]  /*993f0*/  IMAD.MOV.U32 R57, RZ, RZ, R140 ;  /* 0x000000ffff397224 */ /* 0x000fc400078e008c */
[----:B------:R-:W-:Y:S01]  /*99400*/  IMAD.MOV.U32 R58, RZ, RZ, R137 ;  /* 0x000000ffff3a7224 */ /* 0x000fe200078e0089 */
[----:B------:R-:W1:Y:S01]  /*99410*/  LDSM.16.M88.4 R140, [R25+UR11+0x10080] ;  /* 0x0100800b198c783b */ /* 0x000e620008000200 */
[----:B------:R-:W-:-:S03]  /*99420*/  MOV R59, R136 ;  /* 0x00000088003b7202 */ /* 0x000fc60000000f00 */
[----:B------:R-:W2:Y:S04]  /*99430*/  LDSM.16.M88.4 R136, [R25+UR11+0x10880] ;  /* 0x0108800b1988783b */ /* 0x000ea80008000200 */
[----:B------:R3:W-:Y:S04]  /*99440*/  STL.64 [R1+0x780], R16 ;  /* 0x0007801001007387 */ /* 0x0007e80000100a00 */
[----:B------:R4:W-:Y:S01]  /*99450*/  STL.64 [R1+0x788], R18 ;  /* 0x0007881201007387 */ /* 0x0009e20000100a00 */
[----:B---3--:R-:W-:Y:S02]  /*99460*/  IMAD.MOV.U32 R16, RZ, RZ, R133 ;  /* 0x000000ffff107224 */ /* 0x008fe400078e0085 */
[----:B------:R-:W-:-:S02]  /*99470*/  IMAD.MOV.U32 R17, RZ, RZ, R132 ;  /* 0x000000ffff117224 */ /* 0x000fc400078e0084 */
[----:B------:R-:W3:Y:S01]  /*99480*/  LDSM.16.M88.4 R132, [R25+UR11+0x11080] ;  /* 0x0110800b1984783b */ /* 0x000ee20008000200 */
[----:B----4-:R-:W-:Y:S01]  /*99490*/  MOV R18, R129 ;  /* 0x0000008100127202 */ /* 0x010fe20000000f00 */
[----:B------:R-:W-:Y:S02]  /*994a0*/  IMAD.MOV.U32 R19, RZ, RZ, R128 ;  /* 0x000000ffff137224 */ /* 0x000fe400078e0080 */
[----:B------:R-:W-:Y:S04]  /*994b0*/  STL [R1+0x5124], R226 ;  /* 0x005124e201007387 */ /* 0x000fe80000100800 */
[----:B------:R-:W-:Y:S04]  /*994c0*/  STL [R1+0x5120], R227 ;  /* 0x005120e301007387 */ /* 0x000fe80000100800 */
[----:B------:R-:W4:Y:S01]  /*994d0*/  LDSM.16.M88.4 R128, [R25+UR11+0x11880] ;  /* 0x0118800b1980783b */ /* 0x000f220008000200 */
[----:B------:R-:W-:Y:S03]  /*994e0*/  HMMA.1688.F32.TF32 R16, R8, R236, R16 ;  /* 0x000000ec0810723c */ /* 0x000fe60000081010 */
        /* <DEDUP_REMOVED lines=21> */
[----:B------:R-:W-:Y:S01]  /*99640*/  STL [R1+0x5158], R139 ;  /* 0x0051588b01007387 */ /* 0x000fe20000100800 */
[----:B------:R-:W-:-:S02]  /*99650*/  IMAD.MOV.U32 R6, RZ, RZ, R18 ;  /* 0x000000ffff067224 */ /* 0x000fc400078e0012 */
[----:B------:R-:W-:Y:S02]  /*99660*/  IMAD.MOV.U32 R7, RZ, RZ, R19 ;  /* 0x000000ffff077224 */ /* 0x000fe400078e0013 */
[----:B------:R-:W-:Y:S01]  /*99670*/  IMAD.MOV.U32 R14, RZ, RZ, R16 ;  /* 0x000000ffff0e7224 */ /* 0x000fe200078e0010 */
[----:B------:R-:W-:Y:S01]  /*99680*/  MOV R15, R17 ;  /* 0x00000011000f7202 */ /* 0x000fe20000000f00 */
[----:B---3--:R-:W-:Y:S04]  /*99690*/  STL [R1+0x4fc4], R134 ;  /* 0x004fc48601007387 */ /* 0x008fe80000100800 */
[----:B------:R-:W-:Y:S04]  /*996a0*/  STL [R1+0x4fc0], R135 ;  /* 0x004fc08701007387 */ /* 0x000fe80000100800 */
[----:B------:R-:W-:Y:S04]  /*996b0*/  STL.64 [R1+0x55b0], R6 ;  /* 0x0055b00601007387 */ /* 0x000fe80000100a00 */
[----:B------:R1:W-:Y:S04]  /*996c0*/  STL.64 [R1+0x55a8], R4 ;  /* 0x0055a80401007387 */ /* 0x0003e80000100a00 */
[----:B------:R-:W-:Y:S04]  /*996d0*/  STL.64 [R1+0x55a0], R14 ;  /* 0x0055a00e01007387 */ /* 0x000fe80000100a00 */
[----:B------:R2:W-:Y:S01]  /*996e0*/  STL.64 [R1+0x5598], R12 ;  /* 0x0055980c01007387 */ /* 0x0005e20000100a00 */
        /* <DEDUP_REMOVED lines=60> */
[----:B------:R-:W2:Y:S01]  /*99ab0*/  LDL.LU R15, [R1+0x11cc] ;  /* 0x0011cc00010f7983 */ /* 0x000ea20000300800 */
[C---:B----4-:R-:W-:Y:S06]  /*99ac0*/  HMMA.1688.F32.TF32 R92, R8.reuse, R228, R92 ;  /* 0x000000e4085c723c */ /* 0x050fec000008105c */
[C---:B---3--:R-:W-:Y:S06]  /*99ad0*/  HMMA.1688.F32.TF32 R96, R8.reuse, R224, R96 ;  /* 0x000000e00860723c */ /* 0x048fec0000081060 */
[C---:B------:R-:W-:Y:S06]  /*99ae0*/  HMMA.1688.F32.TF32 R4, R8.reuse, R216, R4 ;  /* 0x000000d80804723c */ /* 0x040fec0000081004 */
[C---:B------:R-:W-:Y:S06]  /*99af0*/  HMMA.1688.F32.TF32 R100, R8.reuse, R220, R100 ;  /* 0x000000dc0864723c */ /* 0x040fec0000081064 */
[C---:B------:R-:W-:Y:S06]  /*99b00*/  HMMA.1688.F32.TF32 R104, R8.reuse, R212, R104 ;  /* 0x000000d40868723c */ /* 0x040fec0000081068 */
[C---:B------:R-:W-:Y:S06]  /*99b10*/  HMMA.1688.F32.TF32 R108, R8.reuse, R208, R108 ;  /* 0x000000d0086c723c */ /* 0x040fec000008106c */
[C---:B------:R-:W-:Y:S06]  /*99b20*/  HMMA.1688.F32.TF32 R116, R8.reuse, R200, R116 ;  /* 0x000000c80874723c */ /* 0x040fec0000081074 */
[C---:B------:R-:W-:Y:S06]  /*99b30*/  HMMA.1688.F32.TF32 R112, R8.reuse, R204, R112 ;  /* 0x000000cc0870723c */ /* 0x040fec0000081070 */
[----:B------:R-:W-:Y:S01]  /*99b40*/  HMMA.1688.F32.TF32 R240, R8, R196, R240 ;  /* 0x000000c408f0723c */ /* 0x000fe200000810f0 */
[----:B------:R-:W-:-:S02]  /*99b50*/  IMAD.MOV.U32 R246, RZ, RZ, R92 ;  /* 0x000000fffff67224 */ /* 0x000fc400078e005c */
[----:B------:R-:W-:Y:S02]  /*99b60*/  IMAD.MOV.U32 R247, RZ, RZ, R93 ;  /* 0x000000fffff77224 */ /* 0x000fe400078e005d */
[----:B------:R-:W3:Y:S04]  /*99b70*/  LDL.LU.64 R92, [R1+0x5608] ;  /* 0x00560800015c7983 */ /* 0x000ee80000300a00 */
[----:B------:R1:W-:Y:S04]  /*99b80*/  STL.64 [R1+0x740], R96 ;  /* 0x0007406001007387 */ /* 0x0003e80000100a00 */
[----:B------:R-:W-:Y:S04]  /*99b90*/  STL.64 [R1+0x748], R98 ;  /* 0x0007486201007387 */ /* 0x000fe80000100a00 */
[----:B-1----:R-:W4:Y:S04]  /*99ba0*/  LDL.LU.64 R96, [R1+0x5600] ;  /* 0x0056000001607983 */ /* 0x002f280000300a00 */
[----:B------:R1:W-:Y:S04]  /*99bb0*/  STL.64 [R1+0x730], R100 ;  /* 0x0007306401007387 */ /* 0x0003e80000100a00 */
[----:B------:R-:W-:Y:S04]  /*99bc0*/  STL.64 [R1+0x738], R102 ;  /* 0x0007386601007387 */ /* 0x000fe80000100a00 */
[----:B-1----:R-:W3:Y:S04]  /*99bd0*/  LDL.LU.64 R100, [R1+0x55f8] ;  /* 0x0055f80001647983 */ /* 0x002ee80000300a00 */
[----:B------:R1:W-:Y:S04]  /*99be0*/  STL.64 [R1+0x720], R4 ;  /* 0x0007200401007387 */ /* 0x0003e80000100a00 */
[----:B------:R2:W-:Y:S04]  /*99bf0*/  STL.64 [R1+0x728], R6 ;  /* 0x0007280601007387 */ /* 0x0005e80000100a00 */
[----:B-1----:R-:W4:Y:S04]  /*99c00*/  LDL.LU R4, [R1+0x11b0] ;  /* 0x0011b00001047983 */ /* 0x002f280000300800 */
[----:B------:R-:W4:Y:S04]  /*99c10*/  LDL.LU R5, [R1+0x11b4] ;  /* 0x0011b40001057983 */ /* 0x000f280000300800 */
[----:B--2---:R-:W4:Y:S04]  /*99c20*/  LDL.LU R6, [R1+0x11b8] ;  /* 0x0011b80001067983 */ /* 0x004f280000300800 */
[----:B------:R-:W4:Y:S04]  /*99c30*/  LDL.LU R7, [R1+0x11bc] ;  /* 0x0011bc0001077983 */ /* 0x000f280000300800 */
[----:B------:R1:W-:Y:S04]  /*99c40*/  STL.64 [R1+0x710], R104 ;  /* 0x0007106801007387 */ /* 0x0003e80000100a00 */
[----:B------:R-:W-:Y:S04]  /*99c50*/  STL.64 [R1+0x718], R106 ;  /* 0x0007186a01007387 */ /* 0x000fe80000100a00 */
[----:B-1----:R-:W2:Y:S04]  /*99c60*/  LDL.LU.64 R104, [R1+0x55f0] ;  /* 0x0055f00001687983 */ /* 0x002ea80000300a00 */
[----:B------:R1:W-:Y:S04]  /*99c70*/  STL.64 [R1+0x700], R108 ;  /* 0x0007006c01007387 */ /* 0x0003e80000100a00 */
[----:B------:R-:W-:Y:S01]  /*99c80*/  STL.64 [R1+0x708], R110 ;  /* 0x0007086e01007387 */ /* 0x000fe20000100a00 */
[C---:B------:R-:W-:Y:S03]  /*99c90*/  HMMA.1688.F32.TF32 R120, R8.reuse, R192, R120 ;  /* 0x000000c00878723c */ /* 0x040fe60000081078 */
[----:B-1----:R-:W3:Y:S04]  /*99ca0*/  LDL.LU.64 R108, [R1+0x55e8] ;  /* 0x0055e800016c7983 */ /* 0x002ee80000300a00 */
[----:B------:R1:W-:Y:S04]  /*99cb0*/  STL.64 [R1+0x6f0], R112 ;  /* 0x0006f07001007387 */ /* 0x0003e80000100a00 */
[----:B------:R-:W-:Y:S04]  /*99cc0*/  STL.64 [R1+0x6f8], R114 ;  /* 0x0006f87201007387 */ /* 0x000fe80000100a00 */
[----:B-1----:R-:W2:Y:S04]  /*99cd0*/  LDL.LU.64 R112, [R1+0x55e0] ;  /* 0x0055e00001707983 */ /* 0x002ea80000300a00 */
[----:B------:R1:W-:Y:S04]  /*99ce0*/  STL.64 [R1+0x6e0], R116 ;  /* 0x0006e07401007387 */ /* 0x0003e80000100a00 */
[----:B------:R-:W-:Y:S04]  /*99cf0*/  STL.64 [R1+0x6e8], R118 ;  /* 0x0006e87601007387 */ /* 0x000fe80000100a00 */
[----:B-1----:R-:W3:Y:S04]  /*99d00*/  LDL.LU.64 R116, [R1+0x55d8] ;  /* 0x0055d80001747983 */ /* 0x002ee80000300a00 */
[----:B------:R1:W-:Y:S04]  /*99d10*/  STL.64 [R1+0x6d0], R240 ;  /* 0x0006d0f001007387 */ /* 0x0003e80000100a00 */
[----:B------:R1:W-:Y:S04]  /*99d20*/  STL.64 [R1+0x6d8], R242 ;  /* 0x0006d8f201007387 */ /* 0x0003e80000100a00 */
[----:B-1----:R-:W2:Y:S04]  /*99d30*/  LDL.LU R240, [R1+0x11a0] ;  /* 0x0011a00001f07983 */ /* 0x002ea80000300800 */
[----:B------:R-:W2:Y:S04]  /*99d40*/  LDL.LU R241, [R1+0x11a4] ;  /* 0x0011a40001f17983 */ /* 0x000ea80000300800 */
[----:B------:R-:W2:Y:S04]  /*99d50*/  LDL.LU R242, [R1+0x11a8] ;  /* 0x0011a80001f27983 */ /* 0x000ea80000300800 */
[----:B------:R-:W2:Y:S01]  /*99d60*/  LDL.LU R243, [R1+0x11ac] ;  /* 0x0011ac0001f37983 */ /* 0x000ea20000300800 */
[C---:B------:R-:W-:Y:S03]  /*99d70*/  HMMA.1688.F32.TF32 R124, R8.reuse, R188, R124 ;  /* 0x000000bc087c723c */ /* 0x040fe6000008107c */
[----:B------:R1:W-:Y:S03]  /*99d80*/  STL.64 [R1+0x6c0], R120 ;  /* 0x0006c07801007387 */ /* 0x0003e60000100a00 */
[C---:B------:R-:W-:Y:S01]  /*99d90*/  HMMA.1688.F32.TF32 R16, R8.reuse, R184, R16 ;  /* 0x000000b80810723c */ /* 0x040fe20000081010 */
[----:B------:R-:W-:Y:S05]  /*99da0*/  STL.64 [R1+0x6c8], R122 ;  /* 0x0006c87a01007387 */ /* 0x000fea0000100a00 */
[C---:B------:R-:W-:Y:S01]  /*99db0*/  HMMA.1688.F32.TF32 R56, R8.reuse, R180, R56 ;  /* 0x000000b40838723c */ /* 0x040fe20000081038 */
[----:B-1----:R-:W3:Y:S04]  /*99dc0*/  LDL.LU.64 R120, [R1+0x55d0] ;  /* 0x0055d00001787983 */ /* 0x002ee80000300a00 */
[----:B------:R-:W3:Y:S04]  /*99dd0*/  LDL.LU R118, [R1+0x1198] ;  /* 0x0011980001767983 */ /* 0x000ee80000300800 */
[----:B------:R-:W3:Y:S04]  /*99de0*/  LDL.LU R119, [R1+0x119c] ;  /* 0x00119c0001777983 */ /* 0x000ee80000300800 */
[----:B------:R1:W-:Y:S04]  /*99df0*/  STL.64 [R1+0x6b0], R124 ;  /* 0x0006b07c01007387 */ /* 0x0003e80000100a00 */
[----:B------:R-:W-:Y:S04]  /*99e00*/  STL.64 [R1+0x6b8], R126 ;  /* 0x0006b87e01007387 */ /* 0x000fe80000100a00 */
[----:B-1----:R-:W3:Y:S04]  /*99e10*/  LDL.LU.64 R124, [R1+0x55c8] ;  /* 0x0055c800017c7983 */ /* 0x002ee80000300a00 */
[----:B------:R1:W-:Y:S04]  /*99e20*/  STL.64 [R1+0x6a0], R16 ;  /* 0x0006a01001007387 */ /* 0x0003e80000100a00 */
[----:B------:R-:W-:Y:S04]  /*99e30*/  STL.64 [R1+0x6a8], R18 ;  /* 0x0006a81201007387 */ /* 0x000fe80000100a00 */
[----:B-1----:R-:W3:Y:S04]  /*99e40*/  LDL.LU.64 R16, [R1+0x55c0] ;  /* 0x0055c00001107983 */ /* 0x002ee80000300a00 */
[----:B------:R1:W-:Y:S04]  /*99e50*/  STL.64 [R1+0x690], R56 ;  /* 0x0006903801007387 */ /* 0x0003e80000100a00 */
[----:B------:R-:W-:Y:S04]  /*99e60*/  STL.64 [R1+0x698], R58 ;  /* 0x0006983a01007387 */ /* 0x000fe80000100a00 */
[----:B-1----:R-:W3:Y:S04]  /*99e70*/  LDL.LU.64 R56, [R1+0x55b8] ;  /* 0x0055b80001387983 */ /* 0x002ee80000300a00 */
[----:B------:R-:W3:Y:S01]  /*99e80*/  LDL.LU R122, [R1+0x1188] ;  /* 0x00118800017a7983 */ /* 0x000ee20000300800 */
[----:B------:R-:W-:-:S15]  /*99e90*/  HMMA.1688.F32.TF32 R12, R8, R176, R12 ;  /* 0x000000b0080c723c */ /* 0x000fde000008100c */
[----:B------:R-:W-:-:S09]  /*99ea0*/  NOP ;  /* 0x0000000000007918 */ /* 0x000fd20000000000 */
[----:B------:R-:W-:Y:S01]  /*99eb0*/  MOV R143, R15 ;  /* 0x0000000f008f7202 */ /* 0x000fe20000000f00 */
[----:B------:R-:W-:Y:S02]  /*99ec0*/  IMAD.MOV.U32 R142, RZ, RZ, R14 ;  /* 0x000000ffff8e7224 */ /* 0x000fe400078e000e */
[----:B------:R-:W-:Y:S01]  /*99ed0*/  IMAD.MOV.U32 R139, RZ, RZ, R13 ;  /* 0x000000ffff8b7224 */ /* 0x000fe200078e000d */
[----:B------:R-:W-:Y:S01]  /*99ee0*/  MOV R138, R12 ;  /* 0x0000000c008a7202 */ /* 0x000fe20000000f00 */
[----:B------:R-:W-:Y:S04]  /*99ef0*/  STL [R1+0x516c], R143 ;  /* 0x00516c8f01007387 */ /* 0x000fe80000100800 */
[----:B------:R-:W-:Y:S04]  /*99f00*/  STL [R1+0x5168], R142 ;  /* 0x0051688e01007387 */ /* 0x000fe80000100800 */
[----:B------:R-:W-:Y:S04]  /*99f10*/  STL [R1+0x5164], R139 ;  /* 0x0051648b01007387 */ /* 0x000fe80000100800 */
[----:B------:R-:W-:Y:S01]  /*99f20*/  STL [R1+0x5160], R138 ;  /* 0x0051608a01007387 */ /* 0x000fe20000100800 */
[----:B----4-:R-:W-:-:S15]  /*99f30*/  HMMA.1688.F32.TF32 R4, R8, R172, R4 ;  /* 0x000000ac0804723c */ /* 0x010fde0000081004 */
[----:B------:R-:W-:-:S09]  /*99f40*/  NOP ;  /* 0x0000000000007918 */ /* 0x000fd20000000000 */
[----:B------:R-:W-:Y:S02]  /*99f50*/  IMAD.MOV.U32 R223, RZ, RZ, R4 ;  /* 0x000000ffffdf7224 */ /* 0x000fe400078e0004 */
[----:B------:R-:W-:Y:S01]  /*99f60*/  IMAD.MOV.U32 R215, RZ, RZ, R5 ;  /* 0x000000ffffd77224 */ /* 0x000fe200078e0005 */
[----:B------:R-:W-:Y:S01]  /*99f70*/  MOV R218, R6 ;  /* 0x0000000600da7202 */ /* 0x000fe20000000f00 */
[----:B------:R-:W-:-:S05]  /*99f80*/  IMAD.MOV.U32 R219, RZ, RZ, R7 ;  /* 0x000000ffffdb7224 */ /* 0x000fca00078e0007 */
[----:B------:R-:W-:Y:S04]  /*99f90*/  STL [R1+0x517c], R219 ;  /* 0x00517cdb01007387 */ /* 0x000fe80000100800 */
[----:B------:R-:W-:Y:S04]  /*99fa0*/  STL [R1+0x5178], R218 ;  /* 0x005178da01007387 */ /* 0x000fe80000100800 */
[----:B------:R-:W-:Y:S04]  /*99fb0*/  STL [R1+0x5174], R215 ;  /* 0x005174d701007387 */ /* 0x000fe80000100800 */
[----:B------:R-:W-:Y:S01]  /*99fc0*/  STL [R1+0x5170], R223 ;  /* 0x005170df01007387 */ /* 0x000fe20000100800 */
[----:B--2---:R-:W-:-:S15]  /*99fd0*/  HMMA.1688.F32.TF32 R4, R8, R168, R240 ;  /* 0x000000a80804723c */ /* 0x004fde00000810f0 */
[----:B------:R-:W-:-:S08]  /*99fe0*/  NOP ;  /* 0x0000000000007918 */ /* 0x000fd00000000000 */
[----:B------:R-:W-:Y:S04]  /*99ff0*/  STL.64 [R1+0x660], R4 ;  /* 0x0006600401007387 */ /* 0x000fe80000100a00 */
[----:B------:R3:W-:Y:S02]  /*9a000*/  STL.64 [R1+0x668], R6 ;  /* 0x0006680601007387 */ /* 0x0007e40000100a00 */
[----:B---3--:R-:W-:Y:S01]  /*9a010*/  HMMA.1688.F32.TF32 R4, R8, R164, R116 ;  /* 0x000000a40804723c */ /* 0x008fe20000081074 */
[----:B------:R-:W-:Y:S02]  /*9a020*/  IMAD.MOV.U32 R123, RZ, RZ, R125 ;  /* 0x000000ffff7b7224 */ /* 0x000fe400078e007d */
[----:B------:R-:W-:Y:S01]  /*9a030*/  IMAD.MOV.U32 R125, RZ, RZ, R113 ;  /* 0x000000ffff7d7224 */ /* 0x000fe200078e0071 */
[----:B------:R-:W-:Y:S01]  /*9a040*/  MOV R126, R112 ;  /* 0x00000070007e7202 */ /* 0x000fe20000000f00 */
[----:B------:R-:W-:-:S15]  /*9a050*/  IMAD.MOV.U32 R127, RZ, RZ, R109 ;  /* 0x000000ffff7f7224 */ /* 0x000fde00078e006d */
[----:B------:R-:W-:-:S04]  /*9a060*/  NOP ;  /* 0x0000000000007918 */ /* 0x000fc80000000000 */
[----:B------:R-:W-:Y:S01]  /*9a070*/  IMAD.MOV.U32 R219, RZ, RZ, R4 ;  /* 0x000000ffffdb7224 */ /* 0x000fe200078e0004 */
[----:B------:R-:W-:Y:S01]  /*9a080*/  MOV R218, R5 ;  /* 0x0000000500da7202 */ /* 0x000fe20000000f00 */
[----:B------:R-:W-:Y:S02]  /*9a090*/  IMAD.MOV.U32 R215, RZ, RZ, R6 ;  /* 0x000000ffffd77224 */ /* 0x000fe400078e0006 */
[----:B------:R-:W-:Y:S02]  /*9a0a0*/  IMAD.MOV.U32 R223, RZ, RZ, R7 ;  /* 0x000000ffffdf7224 */ /* 0x000fe400078e0007 */
[----:B------:R-:W-:Y:S01]  /*9a0b0*/  IMAD.MOV.U32 R102, RZ, RZ, R108 ;  /* 0x000000ffff667224 */ /* 0x000fe200078e006c */
[----:B------:R-:W-:Y:S01]  /*9a0c0*/  HMMA.1688.F32.TF32 R4, R8, R160, R120 ;  /* 0x000000a00804723c */ /* 0x000fe20000081078 */
[----:B------:R-:W-:Y:S04]  /*9a0d0*/  STL [R1+0x518c], R219 ;  /* 0x00518cdb01007387 */ /* 0x000fe80000100800 */
[----:B------:R-:W-:Y:S04]  /*9a0e0*/  STL [R1+0x5188], R218 ;  /* 0x005188da01007387 */ /* 0x000fe80000100800 */
[----:B------:R1:W-:Y:S01]  /*9a0f0*/  STL [R1+0x5184], R215 ;  /* 0x005184d701007387 */ /* 0x0003e20000100800 */
[----:B------:R-:W-:Y:S01]  /*9a100*/  IMAD.MOV.U32 R103, RZ, RZ, R105 ;  /* 0x000000ffff677224 */ /* 0x000fe200078e0069 */
[----:B------:R-:W-:Y:S01]  /*9a110*/  MOV R106, R88 ;  /* 0x00000058006a7202 */ /* 0x000fe20000000f00 */
[----:B------:R-:W-:-:S02]  /*9a120*/  IMAD.MOV.U32 R107, RZ, RZ, R85 ;  /* 0x000000ffff6b7224 */ /* 0x000fc400078e0055 */
[----:B------:R-:W-:Y:S02]  /*9a130*/  IMAD.MOV.U32 R110, RZ, RZ, R80 ;  /* 0x000000ffff6e7224 */ /* 0x000fe400078e0050 */
[----:B------:R-:W-:Y:S02]  /*9a140*/  IMAD.MOV.U32 R111, RZ, RZ, R77 ;  /* 0x000000ffff6f7224 */ /* 0x000fe400078e004d */
[----:B------:R-:W-:Y:S01]  /*9a150*/  IMAD.MOV.U32 R114, RZ, RZ, R96 ;  /* 0x000000ffff727224 */ /* 0x000fe200078e0060 */
[----:B------:R-:W-:Y:S02]  /*9a160*/  MOV R115, R93 ;  /* 0x0000005d00737202 */ /* 0x000fe40000000f00 */
[----:B------:R-:W-:Y:S01]  /*9a170*/  MOV R250, R94 ;  /* 0x0000005e00fa7202 */ /* 0x000fe20000000f00 */
[----:B------:R-:W-:Y:S01]  /*9a180*/  IMAD.MOV.U32 R251, RZ, RZ, R95 ;  /* 0x000000fffffb7224 */ /* 0x000fe200078e005f */
[----:B------:R-:W-:Y:S04]  /*9a190*/  LDS R240, [R56+UR10+0x43000] ;  /* 0x0430000a38f07984 */ /* 0x000fe80008000800 */
[----:B------:R-:W-:Y:S04]  /*9a1a0*/  LDS R242, [R56+UR10+0x43400] ;  /* 0x0434000a38f27984 */ /* 0x000fe80008000800 */
[----:B------:R-:W-:Y:S04]  /*9a1b0*/  LDS R241, [R57+UR10+0x43000] ;  /* 0x0430000a39f17984 */ /* 0x000fe80008000800 */
[----:B------:R-:W-:Y:S01]  /*9a1c0*/  LDS R243, [R57+UR10+0x43400] ;  /* 0x0434000a39f37984 */ /* 0x000fe20008000800 */
[----:B------:R-:W-:Y:S01]  /*9a1d0*/  MOV R143, R4 ;  /* 0x00000004008f7202 */ /* 0x000fe20000000f00 */
[----:B------:R-:W-:-:S02]  /*9a1e0*/  IMAD.MOV.U32 R142, RZ, RZ, R5 ;  /* 0x000000ffff8e7224 */ /* 0x000fc400078e0005 */
[----:B------:R-:W-:Y:S01]  /*9a1f0*/  IMAD.MOV.U32 R139, RZ, RZ, R6 ;  /* 0x000000ffff8b7224 */ /* 0x000fe200078e0006 */
[----:B------:R-:W-:Y:S01]  /*9a200*/  MOV R138, R7 ;  /* 0x00000007008a7202 */ /* 0x000fe20000000f00 */
[----:B------:R2:W-:Y:S01]  /*9a210*/  STL [R1+0x5180], R223 ;  /* 0x005180df01007387 */ /* 0x0005e20000100800 */
[----:B------:R-:W-:Y:S01]  /*9a220*/  HMMA.1688.F32.TF32 R4, R8, R156, R124 ;  /* 0x0000009c0804723c */ /* 0x000fe2000008107c */
[----:B------:R-:W-:Y:S01]  /*9a230*/  MOV R112, R104 ;  /* 0x0000006800707202 */ /* 0x000fe20000000f00 */
[----:B------:R-:W-:Y:S01]  /*9a240*/  IMAD.MOV.U32 R105, RZ, RZ, R89 ;  /* 0x000000ffff697224 */ /* 0x000fe200078e0059 */
[----:B------:R-:W-:Y:S04]  /*9a250*/  STL [R1+0x519c], R138 ;  /* 0x00519c8a01007387 */ /* 0x000fe80000100800 */
[----:B------:R-:W-:Y:S04]  /*9a260*/  STL [R1+0x5198], R139 ;  /* 0x0051988b01007387 */ /* 0x000fe80000100800 */
[----:B------:R-:W-:Y:S04]  /*9a270*/  STL [R1+0x5194], R142 ;  /* 0x0051948e01007387 */ /* 0x000fe80000100800 */
[----:B------:R-:W-:Y:S01]  /*9a280*/  STL [R1+0x5190], R143 ;  /* 0x0051908f01007387 */ /* 0x000fe20000100800 */
        /* <DEDUP_REMOVED lines=8> */
[----:B------:R-:W-:Y:S01]  /*9a310*/  IMAD.MOV.U32 R121, RZ, RZ, R53 ;  /* 0x000000ffff797224 */ /* 0x000fe200078e0035 */
[----:B------:R-:W-:Y:S01]  /*9a320*/  MOV R122, R52 ;  /* 0x00000034007a7202 */ /* 0x000fe20000000f00 */
[----:B------:R-:W-:Y:S01]  /*9a330*/  IMAD.MOV.U32 R123, RZ, RZ, R49 ;  /* 0x000000ffff7b7224 */ /* 0x000fe200078e0031 */
[----:B------:R-:W-:Y:S01]  /*9a340*/  LDSM.16.M88.4 R56, [R25+UR11+0x1b880] ;  /* 0x01b8800b1938783b */ /* 0x000fe20008000200 */
[----:B-1----:R-:W-:-:S03]  /*9a350*/  MOV R215, R4 ;  /* 0x0000000400d77202 */ /* 0x002fc60000000f00 */
[----:B------:R1:W-:Y:S01]  /*9a360*/  STL.64 [R1+0x638], R6 ;  /* 0x0006380601007387 */ /* 0x0003e20000100a00 */
[----:B--2---:R-:W-:Y:S02]  /*9a370*/  IMAD.MOV.U32 R223, RZ, RZ, R5 ;  /* 0x000000ffffdf7224 */ /* 0x004fe400078e0005 */
[----:B------:R-:W-:Y:S01]  /*9a380*/  IMAD.MOV.U32 R104, RZ, RZ, R92 ;  /* 0x000000ffff687224 */ /* 0x000fe200078e005c */
[----:B------:R-:W-:Y:S01]  /*9a390*/  MOV R124, R68 ;  /* 0x00000044007c7202 */ /* 0x000fe20000000f00 */
[----:B------:R-:W-:Y:S02]  /*9a3a0*/  IMAD.MOV.U32 R125, RZ, RZ, R65 ;  /* 0x000000ffff7d7224 */ /* 0x000fe400078e0041 */
[----:B------:R-:W-:Y:S01]  /*9a3b0*/  IMAD.MOV.U32 R126, RZ, RZ, R64 ;  /* 0x000000ffff7e7224 */ /* 0x000fe200078e0040 */
[----:B------:R-:W-:Y:S01]  /*9a3c0*/  MOV R127, R61 ;  /* 0x0000003d007f7202 */ /* 0x000fe20000000f00 */
[----:B------:R-:W-:Y:S04]  /*9a3d0*/  LDSM.16.M88.4 R96, [R25+UR11+0x16880] ;  /* 0x0168800b1960783b */ /* 0x000fe80008000200 */
[----:B------:R-:W-:Y:S04]  /*9a3e0*/  LDSM.16.M88.4 R84, [R25+UR11+0x18080] ;  /* 0x0180800b1954783b */ /* 0x000fe80008000200 */
[----:B------:R-:W-:Y:S04]  /*9a3f0*/  LDSM.16.M88.4 R80, [R25+UR11+0x18880] ;  /* 0x0188800b1950783b */ /* 0x000fe80008000200 */
[----:B------:R-:W-:Y:S04]  /*9a400*/  LDSM.16.M88.4 R76, [R25+UR11+0x19080] ;  /* 0x0190800b194c783b */ /* 0x000fe80008000200 */
[----:B------:R-:W-:Y:S01]  /*9a410*/  LDSM.16.M88.4 R72, [R25+UR11+0x19880] ;  /* 0x0198800b1948783b */ /* 0x000fe20008000200 */
[C---:B-1----:R-:W-:Y:S03]  /*9a420*/  HMMA.1688.F32.TF32 R4, R8.reuse, R152, R100 ;  /* 0x000000980804723c */ /* 0x042fe60000081064 */
[----:B------:R1:W-:Y:S03]  /*9a430*/  STL [R1+0x51a4], R223 ;  /* 0x0051a4df01007387 */ /* 0x0003e60000100800 */
[----:B------:R-:W-:Y:S01]  /*9a440*/  HMMA.1688.F32.TF32 R12, R8, R132, R120 ;  /* 0x00000084080c723c */ /* 0x000fe20000081078 */
[----:B------:R-:W-:Y:S04]  /*9a450*/  LDSM.16.M88.4 R100, [R25+UR11+0x16080] ;  /* 0x0160800b1964783b */ /* 0x000fe80008000200 */
[----:B------:R-:W-:Y:S04]  /*9a460*/  LDSM.16.M88.4 R92, [R25+UR11+0x17080] ;  /* 0x0170800b195c783b */ /* 0x000fe80008000200 */
[----:B------:R-:W-:Y:S04]  /*9a470*/  LDSM.16.M88.4 R68, [R25+UR11+0x1a080] ;  /* 0x01a0800b1944783b */ /* 0x000fe80008000200 */
[----:B------:R-:W-:Y:S04]  /*9a480*/  LDSM.16.M88.4 R64, [R25+UR11+0x1a880] ;  /* 0x01a8800b1940783b */ /* 0x000fe80008000200 */
[----:B------:R-:W-:Y:S04]  /*9a490*/  LDSM.16.M88.4 R60, [R25+UR11+0x1b080] ;  /* 0x01b0800b193c783b */ /* 0x000fe80008000200 */
[----:B------:R-:W-:Y:S04]  /*9a4a0*/  LDSM.16.M88.4 R52, [R25+UR11+0x1c080] ;  /* 0x01c0800b1934783b */ /* 0x000fe80008000200 */
[----:B------:R-:W-:Y:S01]  /*9a4b0*/  LDSM.16.M88.4 R88, [R25+UR11+0x17880] ;  /* 0x0178800b1958783b */ /* 0x000fe20008000200 */
[----:B------:R-:W-:Y:S01]  /*9a4c0*/  IMAD.MOV.U32 R142, RZ, RZ, R4 ;  /* 0x000000ffff8e7224 */ /* 0x000fe200078e0004 */
[----:B------:R-:W-:Y:S01]  /*9a4d0*/  MOV R143, R5 ;  /* 0x00000005008f7202 */ /* 0x000fe20000000f00 */
[----:B------:R-:W-:-:S02]  /*9a4e0*/  IMAD.MOV.U32 R219, RZ, RZ, R6 ;  /* 0x000000ffffdb7224 */ /* 0x000fc400078e0006 */
[----:B------:R-:W-:Y:S01]  /*9a4f0*/  IMAD.MOV.U32 R218, RZ, RZ, R7 ;  /* 0x000000ffffda7224 */ /* 0x000fe200078e0007 */
[----:B------:R2:W-:Y:S01]  /*9a500*/  STL [R1+0x51a0], R215 ;  /* 0x0051a0d701007387 */ /* 0x0005e20000100800 */
[----:B------:R-:W-:Y:S03]  /*9a510*/  HMMA.1688.F32.TF32 R4, R8, R148, R104 ;  /* 0x000000940804723c */ /* 0x000fe60000081068 */
[----:B------:R-:W-:Y:S04]  /*9a520*/  STL.64 [R1+0x5580], R142 ;  /* 0x0055808e01007387 */ /* 0x000fe80000100a00 */
[----:B------:R-:W-:Y:S04]  /*9a530*/  LDSM.16.M88.4 R120, [R25+UR11+0x13880] ;  /* 0x0138800b1978783b */ /* 0x000fe80008000200 */
[----:B------:R-:W-:-:S13]  /*9a540*/  LDSM.16.M88.4 R104, [R25+UR11+0x15880] ;  /* 0x0158800b1968783b */ /* 0x000fda0008000200 */
[----:B-1----:R-:W-:Y:S01]  /*9a550*/  MOV R223, R4 ;  /* 0x0000000400df7202 */ /* 0x002fe20000000f00 */
[----:B--2---:R-:W-:Y:S02]  /*9a560*/  IMAD.MOV.U32 R215, RZ, RZ, R5 ;  /* 0x000000ffffd77224 */ /* 0x004fe400078e0005 */
[----:B------:R-:W-:Y:S01]  /*9a570*/  IMAD.MOV.U32 R138, RZ, RZ, R6 ;  /* 0x000000ffff8a7224 */ /* 0x000fe200078e0006 */
[----:B------:R-:W-:Y:S02]  /*9a580*/  MOV R139, R7 ;  /* 0x00000007008b7202 */ /* 0x000fe40000000f00 */
[----:B------:R-:W-:Y:S01]  /*9a590*/  HMMA.1688.F32.TF32 R4, R8, R144, R108 ;  /* 0x000000900804723c */ /* 0x000fe2000008106c */
[----:B------:R-:W-:Y:S04]  /*9a5a0*/  STL.64 [R1+0x5578], R140 ;  /* 0x0055788c01007387 */ /* 0x000fe80000100a00 */
[----:B------:R-:W-:-:S15]  /*9a5b0*/  LDSM.16.M88.4 R108, [R25+UR11+0x15080] ;  /* 0x0150800b196c783b */ /* 0x000fde0008000200 */
[----:B------:R-:W-:-:S04]  /*9a5c0*/  NOP ;  /* 0x0000000000007918 */ /* 0x000fc80000000000 */
[----:B------:R-:W-:Y:S02]  /*9a5d0*/  IMAD.MOV.U32 R154, RZ, RZ, R4 ;  /* 0x000000ffff9a7224 */ /* 0x000fe400078e0004 */
[----:B------:R-:W-:Y:S01]  /*9a5e0*/  IMAD.MOV.U32 R155, RZ, RZ, R5 ;  /* 0x000000ffff9b7224 */ /* 0x000fe200078e0005 */
[----:B------:R-:W-:Y:S01]  /*9a5f0*/  MOV R210, R6 ;  /* 0x0000000600d27202 */ /* 0x000fe20000000f00 */
[----:B------:R-:W-:Y:S02]  /*9a600*/  IMAD.MOV.U32 R211, RZ, RZ, R7 ;  /* 0x000000ffffd37224 */ /* 0x000fe400078e0007 */
[----:B------:R-:W-:Y:S01]  /*9a610*/  HMMA.1688.F32.TF32 R4, R8, R140, R112 ;  /* 0x0000008c0804723c */ /* 0x000fe20000081070 */
[----:B------:R-:W-:Y:S04]  /*9a620*/  STL.64 [R1+0x5570], R138 ;  /* 0x0055708a01007387 */ /* 0x000fe80000100a00 */
[----:B------:R-:W-:-:S15]  /*9a630*/  LDSM.16.M88.4 R112, [R25+UR11+0x14880] ;  /* 0x0148800b1970783b */ /* 0x000fde0008000200 */
[----:B------:R-:W-:-:S04]  /*9a640*/  NOP ;  /* 0x0000000000007918 */ /* 0x000fc80000000000 */
[----:B------:R-:W-:Y:S01]  /*9a650*/  IMAD.MOV.U32 R146, RZ, RZ, R4 ;  /* 0x000000ffff927224 */ /* 0x000fe200078e0004 */
[----:B------:R-:W-:Y:S01]  /*9a660*/  MOV R147, R5 ;  /* 0x0000000500937202 */ /* 0x000fe20000000f00 */
[----:B------:R-:W-:Y:S02]  /*9a670*/  IMAD.MOV.U32 R150, RZ, RZ, R6 ;  /* 0x000000ffff967224 */ /* 0x000fe400078e0006 */
[----:B------:R-:W-:Y:S02]  /*9a680*/  IMAD.MOV.U32 R151, RZ, RZ, R7 ;  /* 0x000000ffff977224 */ /* 0x000fe400078e0007 */
[----:B------:R-:W-:Y:S06]  /*9a690*/  HMMA.1688.F32.TF32 R4, R8, R136, R116 ;  /* 0x000000880804723c */ /* 0x000fec0000081074 */
[----:B------:R-:W-:Y:S04]  /*9a6a0*/  STL.64 [R1+0x5568], R136 ;  /* 0x0055688801007387 */ /* 0x000fe80000100a00 */
[----:B------:R-:W-:Y:S04]  /*9a6b0*/  STL.64 [R1+0x5550], R130 ;  /* 0x0055508201007387 */ /* 0x000fe80000100a00 */
[----:B------:R-:W-:Y:S04]  /*9a6c0*/  STL.64 [R1+0xdf0], R12 ;  /* 0x000df00c01007387 */ /* 0x000fe80000100a00 */
[----:B------:R-:W-:Y:S06]  /*9a6d0*/  LDSM.16.M88.4 R116, [R25+UR11+0x14080] ;  /* 0x0140800b1974783b */ /* 0x000fec0008000200 */
[----:B------:R-:W-:Y:S01]  /*9a6e0*/  MOV R214, R4 ;  /* 0x0000000400d67202 */ /* 0x000fe20000000f00 */
[----:B------:R-:W-:-:S02]  /*9a6f0*/  IMAD.MOV.U32 R222, RZ, RZ, R5 ;  /* 0x000000ffffde7224 */ /* 0x000fc400078e0005 */
[----:B------:R-:W-:Y:S01]  /*9a700*/  IMAD.MOV.U32 R226, RZ, RZ, R6 ;  /* 0x000000ffffe27224 */ /* 0x000fe200078e0006 */
[----:B------:R-:W-:Y:S02]  /*9a710*/  MOV R227, R7 ;  /* 0x0000000700e37202 */ /* 0x000fe40000000f00 */
[----:B------:R-:W-:Y:S01]  /*9a720*/  HMMA.1688.F32.TF32 R4, R8, R128, R124 ;  /* 0x000000800804723c */ /* 0x000fe2000008107c */
[----:B------:R-:W-:Y:S05]  /*9a730*/  STL.64 [R1+0xdf8], R14 ;  /* 0x000df80e01007387 */ /* 0x000fea0000100a00 */
[----:B------:R-:W-:Y:S04]  /*9a740*/  STL.64 [R1+0x5548], R128 ;  /* 0x0055488001007387 */ /* 0x000fe80000100a00 */
[----:B------:R-:W-:-:S13]  /*9a750*/  LDSM.16.M88.4 R124, [R25+UR11+0x13080] ;  /* 0x0130800b197c783b */ /* 0x000fda0008000200 */
[----:B------:R1:W-:Y:S04]  /*9a760*/  STL.64 [R1+0xde0], R4 ;  /* 0x000de00401007387 */ /* 0x0003e80000100a00 */
[----:B------:R2:W-:Y:S01]  /*9a770*/  STL.64 [R1+0xde8], R6 ;  /* 0x000de80601007387 */ /* 0x0005e20000100a00 */
[----:B-1----:R-:W-:Y:S02]  /*9a780*/  IMAD.MOV.U32 R4, RZ, RZ, R21 ;  /* 0x000000ffff047224 */ /* 0x002fe400078e0015 */
[----:B------:R-:W-:Y:S01]  /*9a790*/  IMAD.MOV.U32 R5, RZ, RZ, R20 ;  /* 0x000000ffff057224 */ /* 0x000fe200078e0014 */
[----:B--2---:R-:W-:Y:S01]  /*9a7a0*/  MOV R6, R17 ;  /* 0x0000001100067202 */ /* 0x004fe20000000f00 */
[----:B------:R-:W1:Y:S01]  /*9a7b0*/  LDSM.16.M88.4 R20, [R25+UR11+0x12080] ;  /* 0x0120800b1914783b */ /* 0x000e620008000200 */
[----:B------:R-:W-:-:S03]  /*9a7c0*/  IMAD.MOV.U32 R7, RZ, RZ, R16 ;  /* 0x000000ffff077224 */ /* 0x000fc600078e0010 */
[----:B------:R-:W2:Y:S01]  /*9a7d0*/  LDSM.16.M88.4 R16, [R25+UR11+0x12880] ;  /* 0x0128800b1910783b */ /* 0x000ea20008000200 */
[----:B------:R-:W-:Y:S02]  /*9a7e0*/  IMAD.MOV.U32 R12, RZ, RZ, R48 ;  /* 0x000000ffff0c7224 */ /* 0x000fe400078e0030 */
[----:B------:R-:W-:Y:S01]  /*9a7f0*/  IMAD.MOV.U32 R13, RZ, RZ, R45 ;  /* 0x000000ffff0d7224 */ /* 0x000fe200078e002d */
[----:B------:R-:W3:Y:S01]  /*9a800*/  LDSM.16.M88.4 R48, [R25+UR11+0x1c880] ;  /* 0x01c8800b1930783b */ /* 0x000ee20008000200 */
[----:B------:R-:W-:-:S03]  /*9a810*/  MOV R14, R44 ;  /* 0x0000002c000e7202 */ /* 0x000fc60000000f00 */
[----:B------:R-:W4:Y:S01]  /*9a820*/  LDSM.16.M88.4 R44, [R25+UR11+0x1d080] ;  /* 0x01d0800b192c783b */ /* 0x000f220008000200 */
[----:B------:R-:W-:Y:S02]  /*9a830*/  IMAD.MOV.U32 R15, RZ, RZ, R41 ;  /* 0x000000ffff0f7224 */ /* 0x000fe400078e0029 */
[----:B------:R-:W-:Y:S01]  /*9a840*/  IMAD.MOV.U32 R140, RZ, RZ, R40 ;  /* 0x000000ffff8c7224 */ /* 0x000fe200078e0028 */
[----:B------:R-:W-:Y:S01]  /*9a850*/  MOV R141, R37 ;  /* 0x00000025008d7202 */ /* 0x000fe20000000f00 */
[----:B------:R-:W4:Y:S01]  /*9a860*/  LDSM.16.M88.4 R40, [R25+UR11+0x1d880] ;  /* 0x01d8800b1928783b */ /* 0x000f220008000200 */
[----:B------:R-:W-:-:S03]  /*9a870*/  IMAD.MOV.U32 R142, RZ, RZ, R36 ;  /* 0x000000ffff8e7224 */ /* 0x000fc600078e0024 */
[----:B------:R-:W4:Y:S01]  /*9a880*/  LDSM.16.M88.4 R36, [R25+UR11+0x1e080] ;  /* 0x01e0800b1924783b */ /* 0x000f220008000200 */
[----:B------:R-:W-:Y:S01]  /*9a890*/  IMAD.MOV.U32 R143, RZ, RZ, R33 ;  /* 0x000000ffff8f7224 */ /* 0x000fe200078e0021 */
[----:B------:R-:W-:Y:S01]  /*9a8a0*/  MOV R136, R32 ;  /* 0x0000002000887202 */ /* 0x000fe20000000f00 */
[----:B------:R-:W-:Y:S01]  /*9a8b0*/  IMAD.MOV.U32 R137, RZ, RZ, R29 ;  /* 0x000000ffff897224 */ /* 0x000fe200078e001d */
[----:B------:R-:W4:Y:S01]  /*9a8c0*/  LDSM.16.M88.4 R32, [R25+UR11+0x1e880] ;  /* 0x01e8800b1920783b */ /* 0x000f220008000200 */
[----:B------:R-:W-:-:S03]  /*9a8d0*/  IMAD.MOV.U32 R138, RZ, RZ, R28 ;  /* 0x000000ffff8a7224 */ /* 0x000fc600078e001c */
        /* <DEDUP_REMOVED lines=57> */
[----:B------:R-:W-:-:S03]  /*9ac70*/  MOV R139, R24 ;  /* 0x00000018008b7202 */ /* 0x000fc60000000f00 */
[----:B------:R-:W4:Y:S01]  /*9ac80*/  LDSM.16.M88.4 R24, [R25+UR11+0x1f880] ;  /* 0x01f8800b1918783b */ /* 0x000f220008000200 */
[C---:B------:R-:W-:Y:S06]  /*9ac90*/  HMMA.1688.F32.TF32 R4, R8.reuse, R20, R4 ;  /* 0x000000140804723c */ /* 0x040fec0000081004 */
[----:B------:R-:W-:-:S15]  /*9aca0*/  HMMA.1688.F32.TF32 R136, R8, R16, R136 ;  /* 0x000000100888723c */ /* 0x000fde0000081088 */
[----:B------:R-:W-:-:S09]  /*9acb0*/  NOP ;  /* 0x0000000000007918 */ /* 0x000fd20000000000 */
[----:B-1----:R-:W-:Y:S01]  /*9acc0*/  IMAD.MOV.U32 R98, RZ, RZ, R138 ;  /* 0x000000ffff627224 */ /* 0x002fe200078e008a */
[----:B--2---:R-:W-:Y:S01]  /*9acd0*/  MOV R99, R139 ;  /* 0x0000008b00637202 */ /* 0x004fe20000000f00 */
[----:B----4-:R-:W-:Y:S04]  /*9ace0*/  STL [R1+0x4f04], R26 ;  /* 0x004f041a01007387 */ /* 0x010fe80000100800 */
[----:B------:R-:W-:Y:S04]  /*9acf0*/  STL [R1+0x4f00], R27 ;  /* 0x004f001b01007387 */ /* 0x000fe80000100800 */
[----:B------:R-:W-:Y:S04]  /*9ad00*/  STL.64 [R1+0xdd0], R4 ;  /* 0x000dd00401007387 */ /* 0x000fe80000100a00 */
[----:B------:R1:W-:Y:S04]  /*9ad10*/  STL.64 [R1+0xdd8], R6 ;  /* 0x000dd80601007387 */ /* 0x0003e80000100a00 */
[----:B-1----:R-:W2:Y:S04]  /*9ad20*/  LDL.LU.64 R6, [R1+0x55b0] ;  /* 0x0055b00001067983 */ /* 0x002ea80000300a00 */
[----:B------:R-:W4:Y:S04]  /*9ad30*/  LDL.LU.64 R4, [R1+0x55a8] ;  /* 0x0055a80001047983 */ /* 0x000f280000300a00 */
[----:B------:R1:W-:Y:S04]  /*9ad40*/  STL.64 [R1+0xdc0], R136 ;  /* 0x000dc08801007387 */ /* 0x0003e80000100a00 */
[----:B-1----:R-:W2:Y:S04]  /*9ad50*/  LDL.LU R136, [R1+0xd80] ;  /* 0x000d800001887983 */ /* 0x002ea80000300800 */
[----:B------:R-:W2:Y:S04]  /*9ad60*/  LDL.LU R137, [R1+0xd84] ;  /* 0x000d840001897983 */ /* 0x000ea80000300800 */
[----:B------:R-:W2:Y:S04]  /*9ad70*/  LDL.LU R138, [R1+0xd88] ;  /* 0x000d8800018a7983 */ /* 0x000ea80000300800 */
[----:B------:R-:W2:Y:S01]  /*9ad80*/  LDL.LU R139, [R1+0xd8c] ;  /* 0x000d8c00018b7983 */ /* 0x000ea20000300800 */
[----:B------:R-:W-:Y:S03]  /*9ad90*/  HMMA.1688.F32.TF32 R140, R8, R124, R140 ;  /* 0x0000007c088c723c */ /* 0x000fe6000008108c */
[----:B------:R-:W-:Y:S04]  /*9ada0*/  STL [R1+0x501c], R99 ;  /* 0x00501c6301007387 */ /* 0x000fe80000100800 */
[----:B------:R1:W-:-:S15]  /*9adb0*/  STL [R1+0x5018], R98 ;  /* 0x0050186201007387 */ /* 0x0003de0000100800 */
[----:B------:R-:W-:-:S02]  /*9adc0*/  NOP ;  /* 0x0000000000007918 */ /* 0x000fc40000000000 */
[----:B------:R-:W-:Y:S02]  /*9add0*/  IMAD.MOV.U32 R102, RZ, RZ, R140 ;  /* 0x000000ffff667224 */ /* 0x000fe400078e008c */
[----:B------:R-:W-:Y:S01]  /*9ade0*/  IMAD.MOV.U32 R103, RZ, RZ, R141 ;  /* 0x000000ffff677224 */ /* 0x000fe200078e008d */
[----:B------:R-:W4:Y:S01]  /*9adf0*/  LDL.LU R140, [R1+0xd70] ;  /* 0x000d7000018c7983 */ /* 0x000f220000300800 */
[----:B------:R-:W-:-:S03]  /*9ae00*/  MOV R106, R142 ;  /* 0x0000008e006a7202 */ /* 0x000fc60000000f00 */
[----:B------:R-:W4:Y:S01]  /*9ae10*/  LDL.LU R141, [R1+0xd74] ;  /* 0x000d7400018d7983 */ /* 0x000f220000300800 */
[----:B------:R-:W-:-:S03]  /*9ae20*/  IMAD.MOV.U32 R107, RZ, RZ, R143 ;  /* 0x000000ffff6b7224 */ /* 0x000fc600078e008f */
[----:B------:R-:W4:Y:S04]  /*9ae30*/  LDL.LU R142, [R1+0xd78] ;  /* 0x000d7800018e7983 */ /* 0x000f280000300800 */
[----:B------:R-:W4:Y:S01]  /*9ae40*/  LDL.LU R143, [R1+0xd7c] ;  /* 0x000d7c00018f7983 */ /* 0x000f220000300800 */
[C---:B------:R-:W-:Y:S03]  /*9ae50*/  HMMA.1688.F32.TF32 R12, R8.reuse, R120, R12 ;  /* 0x00000078080c723c */ /* 0x040fe6000008100c */
[----:B------:R-:W-:Y:S04]  /*9ae60*/  STL [R1+0x502c], R107 ;  /* 0x00502c6b01007387 */ /* 0x000fe80000100800 */
[----:B------:R-:W-:Y:S04]  /*9ae70*/  STL [R1+0x5028], R106 ;  /* 0x0050286a01007387 */ /* 0x000fe80000100800 */
[----:B------:R-:W-:Y:S04]  /*9ae80*/  STL [R1+0x5024], R103 ;  /* 0x0050246701007387 */ /* 0x000fe80000100800 */
[----:B------:R-:W-:Y:S09]  /*9ae90*/  STL [R1+0x5020], R102 ;  /* 0x0050206601007387 */ /* 0x000ff20000100800 */
[----:B-1----:R-:W-:Y:S01]  /*9aea0*/  MOV R98, R15 ;  /* 0x0000000f00627202 */ /* 0x002fe20000000f00 */
[----:B------:R-:W-:Y:S01]  /*9aeb0*/  IMAD.MOV.U32 R99, RZ, RZ, R14 ;  /* 0x000000ffff637224 */ /* 0x000fe200078e000e */
[----:B------:R1:W-:Y:S04]  /*9aec0*/  STL.64 [R1+0xda0], R12 ;  /* 0x000da00c01007387 */ /* 0x0003e80000100a00 */
[----:B------:R-:W4:Y:S04]  /*9aed0*/  LDL.LU.64 R14, [R1+0x55a0] ;  /* 0x0055a000010e7983 */ /* 0x000f280000300a00 */
[----:B-1----:R-:W4:Y:S04]  /*9aee0*/  LDL.LU.64 R12, [R1+0x5598] ;  /* 0x00559800010c7983 */ /* 0x002f280000300a00 */
[----:B------:R-:W-:Y:S04]  /*9aef0*/  STL [R1+0x5034], R98 ;  /* 0x0050346201007387 */ /* 0x000fe80000100800 */
[----:B------:R-:W-:Y:S01]  /*9af00*/  STL [R1+0x5030], R99 ;  /* 0x0050306301007387 */ /* 0x000fe20000100800 */
[----:B---3--:R-:W-:-:S15]  /*9af10*/  HMMA.1688.F32.TF32 R128, R8, R116, R128 ;  /* 0x000000740880723c */ /* 0x008fde0000081080 */
[----:B------:R-:W-:-:S09]  /*9af20*/  NOP ;  /* 0x0000000000007918 */ /* 0x000fd20000000000 */
[----:B------:R-:W-:Y:S02]  /*9af30*/  IMAD.MOV.U32 R110, RZ, RZ, R128 ;  /* 0x000000ffff6e7224 */ /* 0x000fe400078e0080 */
[----:B------:R-:W-:Y:S01]  /*9af40*/  IMAD.MOV.U32 R111, RZ, RZ, R129 ;  /* 0x000000ffff6f7224 */ /* 0x000fe200078e0081 */
[----:B------:R-:W3:Y:S01]  /*9af50*/  LDL.LU R128, [R1+0xd60] ;  /* 0x000d600001807983 */ /* 0x000ee20000300800 */
[----:B------:R-:W-:-:S03]  /*9af60*/  MOV R114, R130 ;  /* 0x0000008200727202 */ /* 0x000fc60000000f00 */
[----:B------:R-:W3:Y:S01]  /*9af70*/  LDL.LU R129, [R1+0xd64] ;  /* 0x000d640001817983 */ /* 0x000ee20000300800 */
[----:B------:R-:W-:-:S03]  /*9af80*/  IMAD.MOV.U32 R115, RZ, RZ, R131 ;  /* 0x000000ffff737224 */ /* 0x000fc600078e0083 */
[----:B------:R-:W3:Y:S04]  /*9af90*/  LDL.LU R130, [R1+0xd68] ;  /* 0x000d680001827983 */ /* 0x000ee80000300800 */
[----:B------:R-:W3:Y:S04]  /*9afa0*/  LDL.LU R131, [R1+0xd6c] ;  /* 0x000d6c0001837983 */ /* 0x000ee80000300800 */
[----:B------:R-:W-:Y:S04]  /*9afb0*/  STL [R1+0x503c], R111 ;  /* 0x00503c6f01007387 */ /* 0x000fe80000100800 */
[----:B------:R-:W-:Y:S01]  /*9afc0*/  STL [R1+0x5038], R110 ;  /* 0x0050386e01007387 */ /* 0x000fe20000100800 */
[----:B--2---:R-:W-:-:S15]  /*9afd0*/  HMMA.1688.F32.TF32 R136, R8, R112, R136 ;  /* 0x000000700888723c */ /* 0x004fde0000081088 */
[----:B------:R-:W-:-:S09]  /*9afe0*/  NOP ;  /* 0x0000000000007918 */ /* 0x000fd20000000000 */
[----:B------:R-:W-:Y:S01]  /*9aff0*/  IMAD.MOV.U32 R118, RZ, RZ, R136 ;  /* 0x000000ffff767224 */ /* 0x000fe200078e0088 */
[----:B------:R-:W-:Y:S01]  /*9b000*/  MOV R119, R137 ;  /* 0x0000008900777202 */ /* 0x000fe20000000f00 */
[----:B------:R-:W2:Y:S01]  /*9b010*/  LDL.LU R136, [R1+0xd50] ;  /* 0x000d500001887983 */ /* 0x000ea20000300800 */
[----:B------:R-:W-:-:S03]  /*9b020*/  IMAD.MOV.U32 R122, RZ, RZ, R138 ;  /* 0x000000ffff7a7224 */ /* 0x000fc600078e008a */
[----:B------:R-:W2:Y:S01]  /*9b030*/  LDL.LU R137, [R1+0xd54] ;  /* 0x000d540001897983 */ /* 0x000ea20000300800 */
[----:B------:R-:W-:-:S03]  /*9b040*/  IMAD.MOV.U32 R123, RZ, RZ, R139 ;  /* 0x000000ffff7b7224 */ /* 0x000fc600078e008b */
[----:B------:R-:W2:Y:S04]  /*9b050*/  LDL.LU R138, [R1+0xd58] ;  /* 0x000d5800018a7983 */ /* 0x000ea80000300800 */
[----:B------:R-:W2:Y:S01]  /*9b060*/  LDL.LU R139, [R1+0xd5c] ;  /* 0x000d5c00018b7983 */ /* 0x000ea20000300800 */
[----:B----4-:R-:W-:Y:S03]  /*9b070*/  HMMA.1688.F32.TF32 R140, R8, R108, R140 ;  /* 0x0000006c088c723c */ /* 0x010fe6000008108c */
[----:B------:R-:W-:Y:S04]  /*9b080*/  STL.64 [R1+0x5510], R122 ;  /* 0x0055107a01007387 */ /* 0x000fe80000100a00 */
[----:B------:R-:W-:Y:S04]  /*9b090*/  STL.64 [R1+0x5508], R120 ;  /* 0x0055087801007387 */ /* 0x000fe80000100a00 */
[----:B------:R-:W-:Y:S04]  /*9b0a0*/  STL.64 [R1+0x5500], R118 ;  /* 0x0055007601007387 */ /* 0x000fe80000100a00 */
[----:B------:R-:W-:Y:S04]  /*9b0b0*/  STL.64 [R1+0x54f8], R116 ;  /* 0x0054f87401007387 */ /* 0x000fe80000100a00 */
[----:B------:R-:W-:Y:S04]  /*9b0c0*/  STL.64 [R1+0x54f0], R114 ;  /* 0x0054f07201007387 */ /* 0x000fe80000100a00 */
[----:B------:R3:W-:Y:S01]  /*9b0d0*/  STL.64 [R1+0x54e8], R112 ;  /* 0x0054e87001007387 */ /* 0x0007e20000100a00 */
[----:B------:R-:W-:Y:S01]  /*9b0e0*/  MOV R126, R140 ;  /* 0x0000008c007e7202 */ /* 0x000fe20000000f00 */
[----:B------:R-:W-:-:S02]  /*9b0f0*/  IMAD.MOV.U32 R127, RZ, RZ, R141 ;  /* 0x000000ffff7f7224 */ /* 0x000fc400078e008d */
[----:B------:R-:W4:Y:S01]  /*9b100*/  LDL.LU R140, [R1+0xd40] ;  /* 0x000d4000018c7983 */ /* 0x000f220000300800 */
[----:B------:R-:W-:-:S03]  /*9b110*/  IMAD.MOV.U32 R18, RZ, RZ, R142 ;  /* 0x000000ffff127224 */ /* 0x000fc600078e008e */
[----:B------:R-:W4:Y:S01]  /*9b120*/  LDL.LU R141, [R1+0xd44] ;  /* 0x000d4400018d7983 */ /* 0x000f220000300800 */
[----:B------:R-:W-:-:S03]  /*9b130*/  MOV R19, R143 ;  /* 0x0000008f00137202 */ /* 0x000fc60000000f00 */
[----:B------:R-:W4:Y:S04]  /*9b140*/  LDL.LU R142, [R1+0xd48] ;  /* 0x000d4800018e7983 */ /* 0x000f280000300800 */
[----:B------:R-:W4:Y:S04]  /*9b150*/  LDL.LU R143, [R1+0xd4c] ;  /* 0x000d4c00018f7983 */ /* 0x000f280000300800 */
[----:B------:R-:W-:Y:S04]  /*9b160*/  STL.64 [R1+0x5530], R18 ;  /* 0x0055301201007387 */ /* 0x000fe80000100a00 */
[----:B------:R2:W-:Y:S04]  /*9b170*/  STL.64 [R1+0x5528], R16 ;  /* 0x0055281001007387 */ /* 0x0005e80000100a00 */
[----:B------:R-:W-:Y:S04]  /*9b180*/  STL.64 [R1+0x5520], R126 ;  /* 0x0055207e01007387 */ /* 0x000fe80000100a00 */
[----:B------:R-:W-:Y:S01]  /*9b190*/  STL.64 [R1+0x5518], R124 ;  /* 0x0055187c01007387 */ /* 0x000fe20000100a00 */
[----:B---3--:R-:W-:Y:S03]  /*9b1a0*/  HMMA.1688.F32.TF32 R112, R8, R104, R128 ;  /* 0x000000680870723c */ /* 0x008fe60000081080 */
[----:B------:R-:W3:Y:S04]  /*9b1b0*/  LDL.LU R128, [R1+0xd30] ;  /* 0x000d300001807983 */ /* 0x000ee80000300800 */
[----:B------:R-:W3:Y:S04]  /*9b1c0*/  LDL.LU R129, [R1+0xd34] ;  /* 0x000d340001817983 */ /* 0x000ee80000300800 */
[----:B------:R-:W3:Y:S04]  /*9b1d0*/  LDL.LU R130, [R1+0xd38] ;  /* 0x000d380001827983 */ /* 0x000ee80000300800 */
[----:B------:R-:W3:Y:S09]  /*9b1e0*/  LDL.LU R131, [R1+0xd3c] ;  /* 0x000d3c0001837983 */ /* 0x000ef20000300800 */
[----:B------:R-:W-:-:S02]  /*9b1f0*/  IMAD.MOV.U32 R107, RZ, RZ, R112 ;  /* 0x000000ffff6b7224 */ /* 0x000fc400078e0070 */
[----:B------:R-:W-:-:S05]  /*9b200*/  IMAD.MOV.U32 R106, RZ, RZ, R113 ;  /* 0x000000ffff6a7224 */ /* 0x000fca00078e0071 */
[----:B------:R-:W-:Y:S04]  /*9b210*/  STL.64 [R1+0x54d0], R106 ;  /* 0x0054d06a01007387 */ /* 0x000fe80000100a00 */
[----:B------:R-:W-:Y:S01]  /*9b220*/  STL.64 [R1+0x54c8], R104 ;  /* 0x0054c86801007387 */ /* 0x000fe20000100a00 */
[----:B--2---:R-:W-:Y:S03]  /*9b230*/  HMMA.1688.F32.TF32 R16, R8, R100, R136 ;  /* 0x000000640810723c */ /* 0x004fe60000081088 */
[----:B------:R-:W2:Y:S04]  /*9b240*/  LDL.LU R136, [R1+0xd20] ;  /* 0x000d200001887983 */ /* 0x000ea80000300800 */
[----:B------:R-:W2:Y:S04]  /*9b250*/  LDL.LU R137, [R1+0xd24] ;  /* 0x000d240001897983 */ /* 0x000ea80000300800 */
[----:B------:R-:W2:Y:S04]  /*9b260*/  LDL.LU R138, [R1+0xd28] ;  /* 0x000d2800018a7983 */ /* 0x000ea80000300800 */
[----:B------:R-:W2:Y:S01]  /*9b270*/  LDL.LU R139, [R1+0xd2c] ;  /* 0x000d2c00018b7983 */ /* 0x000ea20000300800 */
[----:B------:R-:W-:Y:S01]  /*9b280*/  MOV R103, R114 ;  /* 0x0000007200677202 */ /* 0x000fe20000000f00 */
[----:B------:R-:W-:-:S07]  /*9b290*/  IMAD.MOV.U32 R102, RZ, RZ, R115 ;  /* 0x000000ffff667224 */ /* 0x000fce00078e0073 */
[----:B------:R-:W-:Y:S02]  /*9b2a0*/  IMAD.MOV.U32 R134, RZ, RZ, R18 ;  /* 0x000000ffff867224 */ /* 0x000fe400078e0012 */
[----:B------:R-:W-:Y:S02]  /*9b2b0*/  IMAD.MOV.U32 R135, RZ, RZ, R19 ;  /* 0x000000ffff877224 */ /* 0x000fe400078e0013 */
[----:B------:R-:W-:Y:S01]  /*9b2c0*/  IMAD.MOV.U32 R22, RZ, RZ, R16 ;  /* 0x000000ffff167224 */ /* 0x000fe200078e0010 */
[----:B------:R-:W-:Y:S02]  /*9b2d0*/  MOV R23, R17 ;  /* 0x0000001100177202 */ /* 0x000fe40000000f00 */
[----:B------:R-:W-:Y:S04]  /*9b2e0*/  STL.64 [R1+0x5560], R134 ;  /* 0x0055608601007387 */ /* 0x000fe80000100a00 */
[----:B------:R-:W-:Y:S04]  /*9b2f0*/  STL.64 [R1+0x5558], R132 ;  /* 0x0055588401007387 */ /* 0x000fe80000100a00 */
[----:B------:R-:W-:Y:S04]  /*9b300*/  STL.64 [R1+0x5540], R22 ;  /* 0x0055401601007387 */ /* 0x000fe80000100a00 */
[----:B------:R-:W-:Y:S04]  /*9b310*/  STL.64 [R1+0x5538], R20 ;  /* 0x0055381401007387 */ /* 0x000fe80000100a00 */
[----:B------:R-:W-:Y:S04]  /*9b320*/  STL.64 [R1+0x54c0], R102 ;  /* 0x0054c06601007387 */ /* 0x000fe80000100a00 */
[----:B------:R-:W-:Y:S04]  /*9b330*/  STL.64 [R1+0x54b8], R100 ;  /* 0x0054b86401007387 */ /* 0x000fe80000100a00 */
[----:B------:R-:W2:Y:S04]  /*9b340*/  LDL.LU R120, [R1+0xd10] ;  /* 0x000d100001787983 */ /* 0x000ea80000300800 */
[----:B------:R-:W2:Y:S04]  /*9b350*/  LDL.LU R121, [R1+0xd14] ;  /* 0x000d140001797983 */ /* 0x000ea80000300800 */
[----:B------:R-:W2:Y:S04]  /*9b360*/  LDL.LU R122, [R1+0xd18] ;  /* 0x000d1800017a7983 */ /* 0x000ea80000300800 */
[----:B------:R-:W2:Y:S01]  /*9b370*/  LDL.LU R123, [R1+0xd1c] ;  /* 0x000d1c00017b7983 */ /* 0x000ea20000300800 */
[----:B----4-:R-:W-:Y:S03]  /*9b380*/  HMMA.1688.F32.TF32 R16, R8, R96, R140 ;  /* 0x000000600810723c */ /* 0x010fe6000008108c */
[----:B------:R-:W4:Y:S04]  /*9b390*/  LDL.LU R140, [R1+0xd00] ;  /* 0x000d0000018c7983 */ /* 0x000f280000300800 */
[----:B------:R-:W4:Y:S04]  /*9b3a0*/  LDL.LU R141, [R1+0xd04] ;  /* 0x000d0400018d7983 */ /* 0x000f280000300800 */
[----:B------:R-:W4:Y:S04]  /*9b3b0*/  LDL.LU R142, [R1+0xd08] ;  /* 0x000d0800018e7983 */ /* 0x000f280000300800 */
[----:B------:R-:W4:Y:S09]  /*9b3c0*/  LDL.LU R143, [R1+0xd0c] ;  /* 0x000d0c00018f7983 */ /* 0x000f320000300800 */
[----:B------:R-:W-:Y:S01]  /*9b3d0*/  MOV R111, R16 ;  /* 0x00000010006f7202 */ /* 0x000fe20000000f00 */
[----:B------:R-:W-:-:S02]  /*9b3e0*/  IMAD.MOV.U32 R110, RZ, RZ, R17 ;  /* 0x000000ffff6e7224 */ /* 0x000fc400078e0011 */
[----:B------:R-:W-:Y:S01]  /*9b3f0*/  IMAD.MOV.U32 R98, RZ, RZ, R18 ;  /* 0x000000ffff627224 */ /* 0x000fe200078e0012 */
[----:B------:R-:W-:Y:S02]  /*9b400*/  MOV R99, R19 ;  /* 0x0000001300637202 */ /* 0x000fe40000000f00 */
[----:B------:R-:W-:Y:S04]  /*9b410*/  STL.64 [R1+0x54e0], R110 ;  /* 0x0054e06e01007387 */ /* 0x000fe80000100a00 */
[----:B------:R-:W-:Y:S04]  /*9b420*/  STL.64 [R1+0x54d8], R108 ;  /* 0x0054d86c01007387 */ /* 0x000fe80000100a00 */
[----:B------:R-:W-:Y:S04]  /*9b430*/  STL.64 [R1+0x54b0], R98 ;  /* 0x0054b06201007387 */ /* 0x000fe80000100a00 */
[----:B------:R-:W-:Y:S01]  /*9b440*/  STL.64 [R1+0x54a8], R96 ;  /* 0x0054a86001007387 */ /* 0x000fe20000100a00 */
[----:B---3--:R-:W-:-:S15]  /*9b450*/  HMMA.1688.F32.TF32 R16, R8, R92, R128 ;  /* 0x0000005c0810723c */ /* 0x008fde0000081080 */
[----:B------:R-:W-:-:S08]  /*9b460*/  NOP ;  /* 0x0000000000007918 */ /* 0x000fd00000000000 */
[----:B------:R2:W-:Y:S04]  /*9b470*/  STL.64 [R1+0xd30], R16 ;  /* 0x000d301001007387 */ /* 0x0005e80000100a00 */
[----:B------:R-:W3:Y:S04]  /*9b480*/  LDL.LU R128, [R1+0xcf0] ;  /* 0x000cf00001807983 */ /* 0x000ee80000300800 */
[----:B------:R-:W3:Y:S04]  /*9b490*/  LDL.LU R129, [R1+0xcf4] ;  /* 0x000cf40001817983 */ /* 0x000ee80000300800 */
[----:B------:R-:W3:Y:S04]  /*9b4a0*/  LDL.LU R130, [R1+0xcf8] ;  /* 0x000cf80001827983 */ /* 0x000ee80000300800 */
[----:B------:R-:W3:Y:S01]  /*9b4b0*/  LDL.LU R131, [R1+0xcfc] ;  /* 0x000cfc0001837983 */ /* 0x000ee20000300800 */
[----:B------:R-:W-:-:S02]  /*9b4c0*/  IMAD.MOV.U32 R26, RZ, RZ, R18 ;  /* 0x000000ffff1a7224 */ /* 0x000fc400078e0012 */
[----:B------:R-:W-:-:S03]  /*9b4d0*/  IMAD.MOV.U32 R27, RZ, RZ, R19 ;  /* 0x000000ffff1b7224 */ /* 0x000fc600078e0013 */
        /* <DEDUP_REMOVED lines=11> */
[----:B------:R-:W-:Y:S03]  /*9b590*/  HMMA.1688.F32.TF32 R16, R8, R84, R120 ;  /* 0x000000540810723c */ /* 0x000fe60000081078 */
[----:B------:R-:W-:Y:S04]  /*9b5a0*/  STL [R1+0x4f1c], R83 ;  /* 0x004f1c5301007387 */ /* 0x000fe80000100800 */
[----:B------:R-:W-:Y:S04]  /*9b5b0*/  STL [R1+0x4f18], R82 ;  /* 0x004f185201007387 */ /* 0x000fe80000100800 */
[----:B------:R-:W-:Y:S04]  /*9b5c0*/  STL [R1+0x4f14], R87 ;  /* 0x004f145701007387 */ /* 0x000fe80000100800 */
[----:B------:R-:W-:Y:S09]  /*9b5d0*/  STL [R1+0x4f10], R86 ;  /* 0x004f105601007387 */ /* 0x000ff20000100800 */
[----:B-1----:R-:W-:-:S02]  /*9b5e0*/  IMAD.MOV.U32 R26, RZ, RZ, R16 ;  /* 0x000000ffff1a7224 */ /* 0x002fc400078e0010 */
[----:B------:R-:W-:Y:S01]  /*9b5f0*/  IMAD.MOV.U32 R27, RZ, RZ, R17 ;  /* 0x000000ffff1b7224 */ /* 0x000fe200078e0011 */
[----:B------:R4:W-:Y:S04]  /*9b600*/  STL.64 [R1+0xd18], R18 ;  /* 0x000d181201007387 */ /* 0x0009e80000100a00 */
[----:B------:R-:W-:Y:S04]  /*9b610*/  STL [R1+0x4f24], R26 ;  /* 0x004f241a01007387 */ /* 0x000fe80000100800 */
[----:B------:R1:W-:Y:S01]  /*9b620*/  STL [R1+0x4f20], R27 ;  /* 0x004f201b01007387 */ /* 0x0003e20000100800 */
        /* <DEDUP_REMOVED lines=17> */
[----:B---3--:R-:W-:-:S15]  /*9b740*/  HMMA.1688.F32.TF32 R16, R8, R76, R128 ;  /* 0x0000004c0810723c */ /* 0x008fde0000081080 */
[----:B------:R-:W-:-:S09]  /*9b750*/  NOP ;  /* 0x0000000000007918 */ /* 0x000fd20000000000 */
[----:B------:R-:W-:Y:S01]  /*9b760*/  IMAD.MOV.U32 R86, RZ, RZ, R19 ;  /* 0x000000ffff567224 */ /* 0x000fe200078e0013 */
[----:B------:R-:W-:Y:S01]  /*9b770*/  MOV R87, R18 ;  /* 0x0000001200577202 */ /* 0x000fe20000000f00 */
[----:B------:R-:W-:Y:S02]  /*9b780*/  IMAD.MOV.U32 R82, RZ, RZ, R17 ;  /* 0x000000ffff527224 */ /* 0x000fe400078e0011 */
        /* <DEDUP_REMOVED lines=14> */
[----:B-1----:R-:W-:-:S02]  /*9b870*/  IMAD.MOV.U32 R27, RZ, RZ, R19 ;  /* 0x000000ffff1b7224 */ /* 0x002fc400078e0013 */
[----:B------:R-:W-:Y:S01]  /*9b880*/  IMAD.MOV.U32 R26, RZ, RZ, R18 ;  /* 0x000000ffff1a7224 */ /* 0x000fe200078e0012 */
[----:B------:R-:W-:Y:S01]  /*9b890*/  MOV R30, R17 ;  /* 0x00000011001e7202 */ /* 0x000fe20000000f00 */
[----:B------:R-:W-:Y:S01]  /*9b8a0*/  IMAD.MOV.U32 R31, RZ, RZ, R16 ;  /* 0x000000ffff1f7224 */ /* 0x000fe200078e0010 */
[----:B------:R-:W-:Y:S04]  /*9b8b0*/  STL [R1+0x4f54], R27 ;  /* 0x004f541b01007387 */ /* 0x000fe80000100800 */
[----:B------:R-:W-:Y:S04]  /*9b8c0*/  STL [R1+0x4f50], R26 ;  /* 0x004f501a01007387 */ /* 0x000fe80000100800 */
[----:B------:R1:W-:Y:S04]  /*9b8d0*/  STL [R1+0x4f4c], R30 ;  /* 0x004f4c1e01007387 */ /* 0x0003e80000100800 */
        /* <DEDUP_REMOVED lines=10> */
[----:B------:R-:W-:-:S15]  /*9b980*/  HMMA.1688.F32.TF32 R16, R8, R64, R120 ;  /* 0x000000400810723c */ /* 0x000fde0000081078 */
[----:B------:R-:W-:-:S09]  /*9b990*/  NOP ;  /* 0x0000000000007918 */ /* 0x000fd20000000000 */
[----:B---3--:R-:W-:Y:S02]  /*9b9a0*/  IMAD.MOV.U32 R82, RZ, RZ, R16 ;  /* 0x000000ffff527224 */ /* 0x008fe400078e0010 */
[----:B------:R-:W-:Y:S01]  /*9b9b0*/  IMAD.MOV.U32 R83, RZ, RZ, R17 ;  /* 0x000000ffff537224 */ /* 0x000fe200078e0011 */
[----:B------:R-:W-:Y:S01]  /*9b9c0*/  MOV R35, R18 ;  /* 0x0000001200237202 */ /* 0x000fe20000000f00 */
[----:B------:R-:W-:Y:S01]  /*9b9d0*/  IMAD.MOV.U32 R34, RZ, RZ, R19 ;  /* 0x000000ffff227224 */ /* 0x000fe200078e0013 */
[----:B------:R-:W-:Y:S04]  /*9b9e0*/  STL [R1+0x4f64], R43 ;  /* 0x004f642b01007387 */ /* 0x000fe80000100800 */
[----:B------:R-:W-:Y:S04]  /*9b9f0*/  STL [R1+0x4f60], R42 ;  /* 0x004f602a01007387 */ /* 0x000fe80000100800 */
[----:B------:R3:W-:Y:S04]  /*9ba00*/  STL [R1+0x4f5c], R39 ;  /* 0x004f5c2701007387 */ /* 0x0007e80000100800 */
[----:B------:R3:W-:Y:S04]  /*9ba10*/  STL [R1+0x4f58], R38 ;  /* 0x004f582601007387 */ /* 0x0007e80000100800 */
[----:B------:R-:W-:Y:S04]  /*9ba20*/  STL [R1+0x4f74], R34 ;  /* 0x004f742201007387 */ /* 0x000fe80000100800 */
[----:B------:R-:W-:Y:S04]  /*9ba30*/  STL [R1+0x4f70], R35 ;  /* 0x004f702301007387 */ /* 0x000fe80000100800 */
[----:B------:R4:W-:Y:S04]  /*9ba40*/  STL [R1+0x4f6c], R83 ;  /* 0x004f6c5301007387 */ /* 0x0009e80000100800 */
[----:B------:R4:W-:Y:S01]  /*9ba50*/  STL [R1+0x4f68], R82 ;  /* 0x004f685201007387 */ /* 0x0009e20000100800 */
[----:B------:R-:W-:-:S15]  /*9ba60*/  HMMA.1688.F32.TF32 R16, R8, R60, R128 ;  /* 0x0000003c0810723c */ /* 0x000fde0000081080 */
[----:B------:R-:W-:-:S09]  /*9ba70*/  NOP ;  /* 0x0000000000007918 */ /* 0x000fd20000000000 */
[----:B-1----:R-:W-:Y:S01]  /*9ba80*/  IMAD.MOV.U32 R30, RZ, RZ, R16 ;  /* 0x000000ffff1e7224 */ /* 0x002fe200078e0010 */
[----:B------:R-:W-:Y:S01]  /*9ba90*/  MOV R31, R17 ;  /* 0x00000011001f7202 */ /* 0x000fe20000000f00 */
[----:B------:R-:W-:Y:S02]  /*9baa0*/  IMAD.MOV.U32 R86, RZ, RZ, R18 ;  /* 0x000000ffff567224 */ /* 0x000fe400078e0012 */
[----:B------:R-:W-:Y:S02]  /*9bab0*/  IMAD.MOV.U32 R87, RZ, RZ, R19 ;  /* 0x000000ffff577224 */ /* 0x000fe400078e0013 */
[----:B--2---:R-:W-:Y:S03]  /*9bac0*/  HMMA.1688.F32.TF32 R16, R8, R56, R136 ;  /* 0x000000380810723c */ /* 0x004fe60000081088 */
[----:B------:R-:W-:Y:S04]  /*9bad0*/  STL [R1+0x4f84], R87 ;  /* 0x004f845701007387 */ /* 0x000fe80000100800 */
[----:B------:R-:W-:Y:S04]  /*9bae0*/  STL [R1+0x4f80], R86 ;  /* 0x004f805601007387 */ /* 0x000fe80000100800 */
[----:B------:R1:W-:Y:S04]  /*9baf0*/  STL [R1+0x4f7c], R31 ;  /* 0x004f7c1f01007387 */ /* 0x0003e80000100800 */
[----:B------:R2:W-:Y:S09]  /*9bb00*/  STL [R1+0x4f78], R30 ;  /* 0x004f781e01007387 */ /* 0x0005f20000100800 */
[----:B---3--:R-:W-:Y:S01]  /*9bb10*/  MOV R39, R16 ;  /* 0x0000001000277202 */ /* 0x008fe20000000f00 */
[----:B------:R-:W-:Y:S01]  /*9bb20*/  IMAD.MOV.U32 R38, RZ, RZ, R17 ;  /* 0x000000ffff267224 */ /* 0x000fe200078e0011 */
[----:B------:R-:W3:Y:S01]  /*9bb30*/  LDL.LU R16, [R1+0xc80] ;  /* 0x000c800001107983 */ /* 0x000ee20000300800 */
[----:B------:R-:W-:-:S03]  /*9bb40*/  IMAD.MOV.U32 R27, RZ, RZ, R18 ;  /* 0x000000ffff1b7224 */ /* 0x000fc600078e0012 */
[----:B------:R-:W3:Y:S01]  /*9bb50*/  LDL.LU R17, [R1+0xc84] ;  /* 0x000c840001117983 */ /* 0x000ee20000300800 */
[----:B------:R-:W-:-:S03]  /*9bb60*/  MOV R26, R19 ;  /* 0x00000013001a7202 */ /* 0x000fc60000000f00 */
[----:B------:R-:W3:Y:S04]  /*9bb70*/  LDL.LU R18, [R1+0xc88] ;  /* 0x000c880001127983 */ /* 0x000ee80000300800 */
[----:B------:R-:W3:Y:S04]  /*9bb80*/  LDL.LU R19, [R1+0xc8c] ;  /* 0x000c8c0001137983 */ /* 0x000ee80000300800 */
[----:B------:R-:W-:Y:S04]  /*9bb90*/  STL [R1+0x4f94], R26 ;  /* 0x004f941a01007387 */ /* 0x000fe80000100800 */
[----:B------:R-:W-:Y:S04]  /*9bba0*/  STL [R1+0x4f90], R27 ;  /* 0x004f901b01007387 */ /* 0x000fe80000100800 */
[----:B------:R2:W-:Y:S04]  /*9bbb0*/  STL [R1+0x4f8c], R38 ;  /* 0x004f8c2601007387 */ /* 0x0005e80000100800 */
        /* <DEDUP_REMOVED lines=29> */
[----:B------:R-:W-:Y:S01]  /*9bd90*/  IMAD.MOV.U32 R46, RZ, RZ, R20 ;  /* 0x000000ffff2e7224 */ /* 0x000fe200078e0014 */
[----:B------:R-:W-:Y:S04]  /*9bda0*/  STL [R1+0x4fa4], R51 ;  /* 0x004fa43301007387 */ /* 0x000fe80000100800 */
[----:B------:R-:W-:Y:S04]  /*9bdb0*/  STL [R1+0x4fa0], R50 ;  /* 0x004fa03201007387 */ /* 0x000fe80000100800 */
[----:B------:R4:W-:Y:S04]  /*9bdc0*/  STL [R1+0x4f9c], R47 ;  /* 0x004f9c2f01007387 */ /* 0x0009e80000100800 */
[----:B------:R4:W-:Y:S01]  /*9bdd0*/  STL [R1+0x4f98], R46 ;  /* 0x004f982e01007387 */ /* 0x0009e20000100800 */
[----:B------:R-:W-:Y:S01]  /*9bde0*/  MOV R104, R0 ;  /* 0x0000000000687202 */ /* 0x000fe20000000f00 */
[----:B------:R-:W-:-:S02]  /*9bdf0*/  IMAD.MOV.U32 R105, RZ, RZ, R3 ;  /* 0x000000ffff697224 */ /* 0x000fc400078e0003 */
[----:B------:R-:W-:Y:S01]  /*9be00*/  IMAD.MOV.U32 R108, RZ, RZ, R2 ;  /* 0x000000ffff6c7224 */ /* 0x000fe200078e0002 */
[----:B------:R-:W-:Y:S01]  /*9be10*/  MOV R109, R252 ;  /* 0x000000fc006d7202 */ /* 0x000fe20000000f00 */
[----:B---3--:R-:W-:-:S15]  /*9be20*/  HMMA.1688.F32.TF32 R16, R8, R48, R16 ;  /* 0x000000300810723c */ /* 0x008fde0000081010 */
[----:B------:R-:W-:-:S09]  /*9be30*/  NOP ;  /* 0x0000000000007918 */ /* 0x000fd20000000000 */
[----:B------:R-:W-:Y:S01]  /*9be40*/  IMAD.MOV.U32 R83, RZ, RZ, R16 ;  /* 0x000000ffff537224 */ /* 0x000fe200078e0010 */
[----:B------:R-:W-:Y:S01]  /*9be50*/  MOV R82, R17 ;  /* 0x0000001100527202 */ /* 0x000fe20000000f00 */
[----:B------:R-:W-:Y:S02]  /*9be60*/  IMAD.MOV.U32 R43, RZ, RZ, R18 ;  /* 0x000000ffff2b7224 */ /* 0x000fe400078e0012 */
[----:B------:R-:W-:Y:S02]  /*9be70*/  IMAD.MOV.U32 R42, RZ, RZ, R19 ;  /* 0x000000ffff2a7224 */ /* 0x000fe400078e0013 */
[----:B--2---:R-:W-:-:S15]  /*9be80*/  HMMA.1688.F32.TF32 R16, R8, R44, R112 ;  /* 0x0000002c0810723c */ /* 0x004fde0000081070 */
[----:B------:R-:W-:-:S09]  /*9be90*/  NOP ;  /* 0x0000000000007918 */ /* 0x000fd20000000000 */
[----:B-1----:R-:W-:Y:S01]  /*9bea0*/  MOV R31, R16 ;  /* 0x00000010001f7202 */ /* 0x002fe20000000f00 */
        /* <DEDUP_REMOVED lines=15> */
[----:B----4-:R-:W-:Y:S01]  /*9bfa0*/  HMMA.1688.F32.TF32 R16, R8, R32, R128 ;  /* 0x000000200810723c */ /* 0x010fe20000081080 */
[----:B------:R-:W-:Y:S04]  /*9bfb0*/  STL [R1+0x4fac], R82 ;  /* 0x004fac5201007387 */ /* 0x000fe80000100800 */
[----:B------:R-:W-:Y:S04]  /*9bfc0*/  STL [R1+0x4fa8], R83 ;  /* 0x004fa85301007387 */ /* 0x000fe80000100800 */
[----:B------:R-:W-:Y:S04]  /*9bfd0*/  STL.64 [R1+0x54a0], R30 ;  /* 0x0054a01e01007387 */ /* 0x000fe80000100a00 */
[----:B------:R1:W-:Y:S11]  /*9bfe0*/  STL.64 [R1+0x5498], R28 ;  /* 0x0054981c01007387 */ /* 0x0003f60000100a00 */
[----:B------:R-:W-:Y:S01]  /*9bff0*/  MOV R62, R16 ;  /* 0x00000010003e7202 */ /* 0x000fe20000000f00 */
[----:B------:R-:W-:-:S02]  /*9c000*/  IMAD.MOV.U32 R63, RZ, RZ, R17 ;  /* 0x000000ffff3f7224 */ /* 0x000fc400078e0011 */
[----:B------:R-:W-:Y:S01]  /*9c010*/  IMAD.MOV.U32 R66, RZ, RZ, R18 ;  /* 0x000000ffff427224 */ /* 0x000fe200078e0012 */
[----:B------:R-:W-:Y:S02]  /*9c020*/  MOV R67, R19 ;  /* 0x0000001300437202 */ /* 0x000fe40000000f00 */
[C---:B------:R-:W-:Y:S06]  /*9c030*/  HMMA.1688.F32.TF32 R16, R8.reuse, R28, R136 ;  /* 0x0000001c0810723c */ /* 0x040fec0000081088 */
[----:B------:R-:W-:Y:S01]  /*9c040*/  HMMA.1688.F32.TF32 R8, R8, R24, R140 ;  /* 0x000000180808723c */ /* 0x000fe2000008108c */
        /* <DEDUP_REMOVED lines=10> */
[----:B------:R-:W4:Y:S01]  /*9c0f0*/  LDL.LU R16, [R1+0x17a0] ;  /* 0x0017a00001107983 */ /* 0x000f220000300800 */
[----:B------:R-:W-:-:S03]  /*9c100*/  MOV R26, R18 ;  /* 0x00000012001a7202 */ /* 0x000fc60000000f00 */
[----:B------:R-:W4:Y:S01]  /*9c110*/  LDL.LU R17, [R1+0x17a4] ;  /* 0x0017a40001117983 */ /* 0x000f220000300800 */
[----:B------:R-:W-:-:S03]  /*9c120*/  IMAD.MOV.U32 R27, RZ, RZ, R19 ;  /* 0x000000ffff1b7224 */ /* 0x000fc600078e0013 */
[----:B------:R-:W4:Y:S04]  /*9c130*/  LDL.LU R18, [R1+0x17a8] ;  /* 0x0017a80001127983 */ /* 0x000f280000300800 */
[----:B------:R-:W4:Y:S04]  /*9c140*/  LDL.LU R19, [R1+0x17ac] ;  /* 0x0017ac0001137983 */ /* 0x000f280000300800 */
[----:B------:R-:W1:Y:S04]  /*9c150*/  LDL.LU R0, [R1+0x5594] ;  /* 0x0055940001007983 */ /* 0x000e680000300800 */
[----:B------:R-:W2:Y:S04]  /*9c160*/  LDL.LU R3, [R1+0x5590] ;  /* 0x0055900001037983 */ /* 0x000ea80000300800 */
[----:B------:R-:W3:Y:S04]  /*9c170*/  LDL.LU R132, [R1+0x17c0] ;  /* 0x0017c00001847983 */ /* 0x000ee80000300800 */
[----:B------:R-:W3:Y:S04]  /*9c180*/  LDL.LU R133, [R1+0x17c4] ;  /* 0x0017c40001857983 */ /* 0x000ee80000300800 */
[----:B------:R-:W3:Y:S04]  /*9c190*/  LDL.LU R134, [R1+0x17c8] ;  /* 0x0017c80001867983 */ /* 0x000ee80000300800 */
[----:B------:R-:W3:Y:S04]  /*9c1a0*/  LDL.LU R135, [R1+0x17cc] ;  /* 0x0017cc0001877983 */ /* 0x000ee80000300800 */
[----:B------:R-:W4:Y:S04]  /*9c1b0*/  LDL R20, [R1+0x10] ;  /* 0x0000100001147983 */ /* 0x000f280000100800 */
[----:B------:R-:W4:Y:S04]  /*9c1c0*/  LDL R21, [R1+0x14] ;  /* 0x0000140001157983 */ /* 0x000f280000100800 */
[----:B------:R-:W3:Y:S01]  /*9c1d0*/  LDL.LU R2, [R1+0x558c] ;  /* 0x00558c0001027983 */ /* 0x000ee20000300800 */
[----:B------:R-:W-:-:S03]  /*9c1e0*/  IMAD.MOV.U32 R70, RZ, RZ, R8 ;  /* 0x000000ffff467224 */ /* 0x000fc600078e0008 */
[----:B------:R-:W3:Y:S01]  /*9c1f0*/  LDL.LU R252, [R1+0x5588] ;  /* 0x0055880001fc7983 */ /* 0x000ee20000300800 */
[----:B------:R-:W-:-:S03]  /*9c200*/  MOV R71, R9 ;  /* 0x0000000900477202 */ /* 0x000fc60000000f00 */
[----:B------:R-:W4:Y:S01]  /*9c210*/  LDL.LU R8, [R1+0x17f0] ;  /* 0x0017f00001087983 */ /* 0x000f220000300800 */
[----:B------:R-:W-:-:S03]  /*9c220*/  IMAD.MOV.U32 R74, RZ, RZ, R10 ;  /* 0x000000ffff4a7224 */ /* 0x000fc600078e000a */
[----:B------:R-:W4:Y:S01]  /*9c230*/  LDL.LU R9, [R1+0x17f4] ;  /* 0x0017f40001097983 */ /* 0x000f220000300800 */
[----:B------:R-:W-:-:S03]  /*9c240*/  IMAD.MOV.U32 R75, RZ, RZ, R11 ;  /* 0x000000ffff4b7224 */ /* 0x000fc600078e000b */
        /* <DEDUP_REMOVED lines=31> */
[----:B------:R3:W-:Y:S01]  /*9c440*/  STL.64 [R1+0x5488], R24 ;  /* 0x0054881801007387 */ /* 0x0007e20000100a00 */
[----:B-1----:R-:W-:-:S02]  /*9c450*/  IMAD.MOV.U32 R29, RZ, RZ, R0 ;  /* 0x000000ffff1d7224 */ /* 0x002fc400078e0000 */
[----:B--2---:R-:W-:-:S07]  /*9c460*/  IMAD.MOV.U32 R28, RZ, RZ, R3 ;  /* 0x000000ffff1c7224 */ /* 0x004fce00078e0003 */
[----:B----4-:R-:W-:-:S15]  /*9c470*/  HMMA.1688.F32.TF32 R8, R240, R28, R8 ;  /* 0x0000001cf008723c */ /* 0x010fde0000081008 */
[----:B------:R-:W-:-:S09]  /*9c480*/  NOP ;  /* 0x0000000000007918 */ /* 0x000fd20000000000 */
[----:B------:R-:W-:Y:S01]  /*9c490*/  MOV R82, R8 ;  /* 0x0000000800527202 */ /* 0x000fe20000000f00 */
[----:B------:R-:W-:Y:S02]  /*9c4a0*/  IMAD.MOV.U32 R83, RZ, RZ, R9 ;  /* 0x000000ffff537224 */ /* 0x000fe400078e0009 */
[----:B------:R-:W-:Y:S01]  /*9c4b0*/  IMAD.MOV.U32 R51, RZ, RZ, R10 ;  /* 0x000000ffff337224 */ /* 0x000fe200078e000a */
[----:B------:R-:W-:Y:S02]  /*9c4c0*/  MOV R50, R11 ;  /* 0x0000000b00327202 */ /* 0x000fe40000000f00 */
[C---:B---3--:R-:W-:Y:S06]  /*9c4d0*/  HMMA.1688.F32.TF32 R8, R240.reuse, R108, R96 ;  /* 0x0000006cf008723c */ /* 0x048fec0000081060 */
[C---:B------:R-:W-:Y:S06]  /*9c4e0*/  HMMA.1688.F32.TF32 R24, R240.reuse, R20, R100 ;  /* 0x00000014f018723c */ /* 0x040fec0000081064 */
[----:B------:R-:W-:-:S12]  /*9c4f0*/  HMMA.1688.F32.TF32 R20, R240, R104, R132 ;  /* 0x00000068f014723c */ /* 0x000fd80000081084 */
[----:B------:R-:W-:Y:S02]  /*9c500*/  IMAD.MOV.U32 R78, RZ, RZ, R8 ;  /* 0x000000ffff4e7224 */ /* 0x000fe400078e0008 */
[----:B------:R-:W-:Y:S01]  /*9c510*/  IMAD.MOV.U32 R94, RZ, RZ, R9 ;  /* 0x000000ffff5e7224 */ /* 0x000fe200078e0009 */
[----:B------:R-:W-:Y:S01]  /*9c520*/  MOV R95, R10 ;  /* 0x0000000a005f7202 */ /* 0x000fe20000000f00 */
[----:B------:R-:W-:Y:S02]  /*9c530*/  IMAD.MOV.U32 R79, RZ, RZ, R11 ;  /* 0x000000ffff4f7224 */ /* 0x000fe400078e000b */
        /* <DEDUP_REMOVED lines=84> */
[----:B------:R-:W1:Y:S04]  /*9ca80*/  LDL.LU R24, [R1+0x1710] ;  /* 0x0017100001187983 */ /* 0x000e680000300800 */
[----:B------:R-:W1:Y:S04]  /*9ca90*/  LDL.LU R25, [R1+0x1714] ;  /* 0x0017140001197983 */ /* 0x000e680000300800 */
[----:B------:R-:W1:Y:S04]  /*9caa0*/  LDL.LU R26, [R1+0x1718] ;  /* 0x00171800011a7983 */ /* 0x000e680000300800 */
[----:B------:R-:W1:Y:S04]  /*9cab0*/  LDL.LU R27, [R1+0x171c] ;  /* 0x00171c00011b7983 */ /* 0x000e680000300800 */
        /* <DEDUP_REMOVED lines=37> */
[----:B------:R2:W-:Y:S01]  /*9cd10*/  STL.64 [R1+0x5478], R224 ;  /* 0x005478e001007387 */ /* 0x0005e20000100a00 */
[C---:B-1----:R-:W-:Y:S06]  /*9cd20*/  HMMA.1688.F32.TF32 R4, R240.reuse, R212, R24 ;  /* 0x000000d4f004723c */ /* 0x042fec0000081018 */
[C---:B--2---:R-:W-:Y:S06]  /*9cd30*/  HMMA.1688.F32.TF32 R224, R240.reuse, R216, R248 ;  /* 0x000000d8f0e0723c */ /* 0x044fec00000810f8 */
[----:B---3--:R-:W-:-:S15]  /*9cd40*/  HMMA.1688.F32.TF32 R12, R240, R220, R244 ;  /* 0x000000dcf00c723c */ /* 0x008fde00000810f4 */
[----:B------:R-:W-:-:S08]  /*9cd50*/  NOP ;  /* 0x0000000000007918 */ /* 0x000fd00000000000 */
[----:B------:R-:W-:Y:S04]  /*9cd60*/  STL.64 [R1+0x530], R12 ;  /* 0x0005300c01007387 */ /* 0x000fe80000100a00 */
[----:B------:R4:W-:Y:S04]  /*9cd70*/  STL.64 [R1+0x538], R14 ;  /* 0x0005380e01007387 */ /* 0x0009e80000100a00 */
[----:B------:R-:W-:Y:S04]  /*9cd80*/  STL.64 [R1+0x520], R224 ;  /* 0x000520e001007387 */ /* 0x000fe80000100a00 */
[----:B------:R-:W-:Y:S04]  /*9cd90*/  STL.64 [R1+0x528], R226 ;  /* 0x000528e201007387 */ /* 0x000fe80000100a00 */
[----:B------:R-:W-:Y:S04]  /*9cda0*/  STL.64 [R1+0x510], R4 ;  /* 0x0005100401007387 */ /* 0x000fe80000100a00 */
[----:B------:R1:W-:Y:S01]  /*9cdb0*/  STL.64 [R1+0x518], R6 ;  /* 0x0005180601007387 */ /* 0x0003e20000100a00 */
[C---:B----4-:R-:W-:Y:S06]  /*9cdc0*/  HMMA.1688.F32.TF32 R12, R240.reuse, R208, R8 ;  /* 0x000000d0f00c723c */ /* 0x050fec0000081008 */
[C---:B------:R-:W-:Y:S06]  /*9cdd0*/  HMMA.1688.F32.TF32 R8, R240.reuse, R204, R28 ;  /* 0x000000ccf008723c */ /* 0x040fec000008101c */
[C---:B-1----:R-:W-:Y:S11]  /*9cde0*/  HMMA.1688.F32.TF32 R4, R240.reuse, R200, R96 ;  /* 0x000000c8f004723c */ /* 0x042ff60000081060 */
        /* <DEDUP_REMOVED lines=27> */
[----:B------:R-:W-:Y:S04]  /*9cfa0*/  LDS R10, [R252+UR10+0x43480] ;  /* 0x0434800afc0a7984 */ /* 0x000fe80008000800 */
[----:B------:R-:W-:Y:S04]  /*9cfb0*/  LDS R9, [R2+UR10+0x43080] ;  /* 0x0430800a02097984 */ /* 0x000fe80008000800 */
[----:B------:R-:W2:Y:S01]  /*9cfc0*/  LDS R11, [R2+UR10+0x43480] ;  /* 0x0434800a020b7984 */ /* 0x000ea20008000800 */
[----:B-1----:R-:W-:Y:S03]  /*9cfd0*/  HMMA.1688.F32.TF32 R4, R240, R172, R16 ;  /* 0x000000acf004723c */ /* 0x002fe60000081010 */
[----:B------:R-:W-:Y:S04]  /*9cfe0*/  STL.64 [R1+0x53e0], R174 ;  /* 0x0053e0ae01007387 */ /* 0x000fe80000100a00 */
        /* <DEDUP_REMOVED lines=238> */
[----:B------:R-:W4:Y:S01]  /*9ded0*/  LDL.LU.64 R96, [R1+0x54a8] ;  /* 0x0054a80001607983 */ /* 0x000f220000300a00 */
        /* <DEDUP_REMOVED lines=16> */
[C---:B----4-:R-:W-:Y:S02]  /*9dfe0*/  HMMA.1688.F32.TF32 R160, R240.reuse, R72, R224 ;  /* 0x00000048f0a0723c */ /* 0x050fe400000810e0 */
[----:B------:R-:W-:Y:S04]  /*9dff0*/  STL.64 [R1+0xaf0], R156 ;  /* 0x000af09c01007387 */ /* 0x000fe80000100a00 */
[----:B------:R1:W-:Y:S02]  /*9e000*/  STL.64 [R1+0xaf8], R158 ;  /* 0x000af89e01007387 */ /* 0x0003e40000100a00 */
[C---:B-1----:R-:W-:Y:S09]  /*9e010*/  HMMA.1688.F32.TF32 R156, R240.reuse, R68, R228 ;  /* 0x00000044f09c723c */ /* 0x042ff200000810e4 */
[----:B------:R-:W-:Y:S04]  /*9e020*/  STL.64 [R1+0xae0], R164 ;  /* 0x000ae0a401007387 */ /* 0x000fe80000100a00 */
[----:B------:R1:W-:Y:S04]  /*9e030*/  STL.64 [R1+0xae8], R166 ;  /* 0x000ae8a601007387 */ /* 0x0003e80000100a00 */
[----:B------:R-:W-:Y:S04]  /*9e040*/  STL.64 [R1+0xad0], R160 ;  /* 0x000ad0a001007387 */ /* 0x000fe80000100a00 */
[----:B------:R4:W-:Y:S01]  /*9e050*/  STL.64 [R1+0xad8], R162 ;  /* 0x000ad8a201007387 */ /* 0x0009e20000100a00 */
[C---:B-1----:R-:W-:Y:S06]  /*9e060*/  HMMA.1688.F32.TF32 R164, R240.reuse, R64, R232 ;  /* 0x00000040f0a4723c */ /* 0x042fec00000810e8 */
[C---:B----4-:R-:W-:Y:S01]  /*9e070*/  HMMA.1688.F32.TF32 R160, R240.reuse, R60, R236 ;  /* 0x0000003cf0a0723c */ /* 0x050fe200000810ec */
        /* <DEDUP_REMOVED lines=16> */
[C---:B----4-:R-:W-:Y:S06]  /*9e180*/  HMMA.1688.F32.TF32 R12, R240.reuse, R40, R24 ;  /* 0x00000028f00c723c */ /* 0x050fec0000081018 */
[C---:B---3--:R-:W-:Y:S11]  /*9e190*/  HMMA.1688.F32.TF32 R4, R240.reuse, R36, R28 ;  /* 0x00000024f004723c */ /* 0x048ff6000008101c */
[----:B------:R-:W-:Y:S04]  /*9e1a0*/  STL.64 [R1+0xa60], R156 ;  /* 0x000a609c01007387 */ /* 0x000fe80000100a00 */
[----:B------:R-:W-:Y:S04]  /*9e1b0*/  STL.64 [R1+0xa68], R158 ;  /* 0x000a689e01007387 */ /* 0x000fe80000100a00 */
[----:B------:R-:W3:Y:S04]  /*9e1c0*/  LDL.LU R164, [R1+0x15d0] ;  /* 0x0015d00001a47983 */ /* 0x000ee80000300800 */
[----:B------:R1:W-:Y:S04]  /*9e1d0*/  STL.64 [R1+0xa50], R12 ;  /* 0x000a500c01007387 */ /* 0x0003e80000100a00 */
        /* <DEDUP_REMOVED lines=31> */
[----:B-1----:R-:W3:Y:S04]  /*9e3d0*/  LDL.LU.64 R12, [R1+0x20] ;  /* 0x00002000010c7983 */ /* 0x002ee80000300a00 */
[----:B----4-:R-:W4:Y:S04]  /*9e3e0*/  LDL.LU R4, [R1+0x1610] ;  /* 0x0016100001047983 */ /* 0x010f280000300800 */
[----:B------:R-:W4:Y:S04]  /*9e3f0*/  LDL.LU R5, [R1+0x1614] ;  /* 0x0016140001057983 */ /* 0x000f280000300800 */
[----:B--2---:R-:W4:Y:S04]  /*9e400*/  LDL.LU R6, [R1+0x1618] ;  /* 0x0016180001067983 */ /* 0x004f280000300800 */
[----:B------:R-:W4:Y:S04]  /*9e410*/  LDL.LU R7, [R1+0x161c] ;  /* 0x00161c0001077983 */ /* 0x000f280000300800 */
[----:B------:R-:W4:Y:S04]  /*9e420*/  LDL.LU.64 R244, [R1+0x10] ;  /* 0x0000100001f47983 */ /* 0x000f280000300a00 */
        /* <DEDUP_REMOVED lines=32> */
[----:B--2---:R-:W-:Y:S02]  /*9e630*/  HMMA.1688.F32.TF32 R240, R240, R24, R224 ;  /* 0x00000018f0f0723c */ /* 0x004fe400000810e0 */
[----:B------:R-:W2:Y:S04]  /*9e640*/  LDL.LU.64 R226, [R1+0x5480] ;  /* 0x0054800001e27983 */ /* 0x000ea80000300a00 */
[----:B------:R-:W3:-:S15]  /*9e650*/  LDL.LU.64 R224, [R1+0x5478] ;  /* 0x0054780001e07983 */ /* 0x000ede0000300a00 */
[----:B------:R-:W-:-:S02]  /*9e660*/  NOP ;  /* 0x0000000000007918 */ /* 0x000fc40000000000 */
[----:B------:R1:W-:Y:S04]  /*9e670*/  STL.64 [R1+0x410], R240 ;  /* 0x000410f001007387 */ /* 0x0003e80000100a00 */
[----:B------:R-:W-:Y:S04]  /*9e680*/  STL.64 [R1+0x418], R242 ;  /* 0x000418f201007387 */ /* 0x000fe80000100a00 */
[----:B-1----:R-:W4:Y:S01]  /*9e690*/  LDL.LU.64 R240, [R1] ;  /* 0x0000000001f07983 */ /* 0x002f220000300a00 */
[C---:B------:R-:W-:Y:S06]  /*9e6a0*/  HMMA.1688.F32.TF32 R228, R8.reuse, R232, R228 ;  /* 0x000000e808e4723c */ /* 0x040fec00000810e4 */
[C---:B------:R-:W-:Y:S06]  /*9e6b0*/  HMMA.1688.F32.TF32 R236, R8.reuse, R12, R236 ;  /* 0x0000000c08ec723c */ /* 0x040fec00000810ec */
[----:B------:R-:W-:Y:S01]  /*9e6c0*/  HMMA.1688.F32.TF32 R4, R8, R244, R4 ;  /* 0x000000f40804723c */ /* 0x000fe20000081004 */
[----:B------:R-:W-:Y:S01]  /*9e6d0*/  IMAD.MOV.U32 R2, RZ, RZ, R232 ;  /* 0x000000ffff027224 */ /* 0x000fe200078e00e8 */
[----:B------:R-:W-:Y:S01]  /*9e6e0*/  MOV R252, R233 ;  /* 0x000000e900fc7202 */ /* 0x000fe20000000f00 */
[----:B------:R-:W-:-:S02]  /*9e6f0*/  IMAD.MOV.U32 R0, RZ, RZ, R12 ;  /* 0x000000ffff007224 */ /* 0x000fc400078e000c */
[----:B------:R-:W-:Y:S01]  /*9e700*/  IMAD.MOV.U32 R3, RZ, RZ, R13 ;  /* 0x000000ffff037224 */ /* 0x000fe200078e000d */
[----:B------:R-:W-:-:S05]  /*9e710*/  MOV R186, R244 ;  /* 0x000000f400ba7202 */ /* 0x000fca0000000f00 */
[----:B------:R-:W-:Y:S04]  /*9e720*/  STL.64 [R1+0x400], R228 ;  /* 0x000400e401007387 */ /* 0x000fe80000100a00 */
[----:B------:R1:W-:Y:S04]  /*9e730*/  STL.64 [R1+0x408], R230 ;  /* 0x000408e601007387 */ /* 0x0003e80000100a00 */
[----:B-1----:R-:W2:Y:S04]  /*9e740*/  LDL.LU.64 R230, [R1+0x5470] ;  /* 0x0054700001e67983 */ /* 0x002ea80000300a00 */
[----:B------:R-:W3:Y:S04]  /*9e750*/  LDL.LU.64 R228, [R1+0x5468] ;  /* 0x0054680001e47983 */ /* 0x000ee80000300a00 */
[----:B------:R-:W2:Y:S04]  /*9e760*/  LDL.LU.64 R234, [R1+0x5460] ;  /* 0x0054600001ea7983 */ /* 0x000ea80000300a00 */
[----:B------:R-:W3:Y:S04]  /*9e770*/  LDL.LU.64 R232, [R1+0x5458] ;  /* 0x0054580001e87983 */ /* 0x000ee80000300a00 */
[----:B------:R-:W-:Y:S04]  /*9e780*/  STL.64 [R1+0x3f0], R236 ;  /* 0x0003f0ec01007387 */ /* 0x000fe80000100a00 */
[----:B------:R1:W-:Y:S01]  /*9e790*/  STL.64 [R1+0x3f8], R238 ;  /* 0x0003f8ee01007387 */ /* 0x0003e20000100a00 */
[----:B------:R-:W-:-:S03]  /*9e7a0*/  IMAD.MOV.U32 R187, RZ, RZ, R245 ;  /* 0x000000ffffbb7224 */ /* 0x000fc600078e00f5 */
        /* <DEDUP_REMOVED lines=9> */
[----:B------:R-:W3:Y:S01]  /*9e840*/  LDL.LU.64 R244, [R1+0x5418] ;  /* 0x0054180001f47983 */ /* 0x000ee20000300a00 */
[----:B----4-:R-:W-:-:S15]  /*9e850*/  HMMA.1688.F32.TF32 R248, R8, R240, R248 ;  /* 0x000000f008f8723c */ /* 0x010fde00000810f8 */
[----:B------:R-:W-:-:S08]  /*9e860*/  NOP ;  /* 0x0000000000007918 */ /* 0x000fd00000000000 */
[----:B------:R-:W-:Y:S04]  /*9e870*/  STL.64 [R1+0x3d0], R248 ;  /* 0x0003d0f801007387 */ /* 0x000fe80000100a00 */
[----:B------:R1:W-:Y:S04]  /*9e880*/  STL.64 [R1+0x3d8], R250 ;  /* 0x0003d8fa01007387 */ /* 0x0003e80000100a00 */
[----:B-1----:R-:W4:Y:S04]  /*9e890*/  LDL.LU.64 R250, [R1+0x5410] ;  /* 0x0054100001fa7983 */ /* 0x002f280000300a00 */
[----:B------:R-:W2:Y:S01]  /*9e8a0*/  LDL.LU.64 R248, [R1+0x5408] ;  /* 0x0054080001f87983 */ /* 0x000ea20000300a00 */
[----:B------:R-:W-:Y:S01]  /*9e8b0*/  IMAD.MOV.U32 R182, RZ, RZ, R240 ;  /* 0x000000ffffb67224 */ /* 0x000fe200078e00f0 */
[----:B------:R-:W-:Y:S01]  /*9e8c0*/  MOV R183, R241 ;  /* 0x000000f100b77202 */ /* 0x000fe20000000f00 */
[----:B--2---:R-:W-:Y:S01]  /*9e8d0*/  HMMA.1688.F32.TF32 R156, R8, R248, R156 ;  /* 0x000000f8089c723c */ /* 0x004fe2000008109c */
[----:B----4-:R-:W-:Y:S05]  /*9e8e0*/  STL.64 [R1+0x5300], R250 ;  /* 0x005300fa01007387 */ /* 0x010fea0000100a00 */
[----:B------:R-:W-:-:S15]  /*9e8f0*/  STL.64 [R1+0x52f8], R248 ;  /* 0x0052f8f801007387 */ /* 0x000fde0000100a00 */
[----:B------:R-:W-:-:S02]  /*9e900*/  NOP ;  /* 0x0000000000007918 */ /* 0x000fc40000000000 */
[----:B------:R-:W-:Y:S04]  /*9e910*/  STL.64 [R1+0x3c0], R156 ;  /* 0x0003c09c01007387 */ /* 0x000fe80000100a00 */
[----:B------:R3:W-:Y:S02]  /*9e920*/  STL.64 [R1+0x3c8], R158 ;  /* 0x0003c89e01007387 */ /* 0x0007e40000100a00 */
[----:B---3--:R-:W-:Y:S02]  /*9e930*/  HMMA.1688.F32.TF32 R156, R8, R244, R160 ;  /* 0x000000f4089c723c */ /* 0x008fe400000810a0 */
        /* <DEDUP_REMOVED lines=71> */
[----:B------:R-:W-:Y:S04]  /*9edb0*/  STL.64 [R1+0x52b8], R232 ;  /* 0x0052b8e801007387 */ /* 0x000fe80000100a00 */
[----:B------:R-:W-:Y:S04]  /*9edc0*/  STL.64 [R1+0x52b0], R230 ;  /* 0x0052b0e601007387 */ /* 0x000fe80000100a00 */
[----:B------:R-:W-:Y:S01]  /*9edd0*/  STL.64 [R1+0x52a8], R228 ;  /* 0x0052a8e401007387 */ /* 0x000fe20000100a00 */
[C---:B--2---:R-:W-:Y:S06]  /*9ede0*/  HMMA.1688.F32.TF32 R4, R8.reuse, R224, R4 ;  /* 0x000000e00804723c */ /* 0x044fec0000081004 */
[----:B---3--:R-:W-:-:S15]  /*9edf0*/  HMMA.1688.F32.TF32 R12, R8, R228, R12 ;  /* 0x000000e4080c723c */ /* 0x008fde000008100c */
[----:B------:R-:W-:-:S08]  /*9ee00*/  NOP ;  /* 0x0000000000007918 */ /* 0x000fd00000000000 */
[----:B------:R-:W-:Y:S04]  /*9ee10*/  STL.64 [R1+0x360], R12 ;  /* 0x0003600c01007387 */ /* 0x000fe80000100a00 */
[----:B------:R-:W-:Y:S04]  /*9ee20*/  STL.64 [R1+0x368], R14 ;  /* 0x0003680e01007387 */ /* 0x000fe80000100a00 */
[----:B------:R-:W-:Y:S04]  /*9ee30*/  STL.64 [R1+0x52a0], R226 ;  /* 0x0052a0e201007387 */ /* 0x000fe80000100a00 */
[----:B------:R-:W-:Y:S04]  /*9ee40*/  STL.64 [R1+0x5298], R224 ;  /* 0x005298e001007387 */ /* 0x000fe80000100a00 */
        /* <DEDUP_REMOVED lines=151> */
[C---:B--2---:R-:W-:Y:S06]  /*9f7c0*/  HMMA.1688.F32.TF32 R156, R8.reuse, R184, R156 ;  /* 0x000000b8089c723c */ /* 0x044fec000008109c */
[C---:B------:R-:W-:Y:S01]  /*9f7d0*/  HMMA.1688.F32.TF32 R12, R8.reuse, R116, R12 ;  /* 0x00000074080c723c */ /* 0x040fe2000008100c */
[----:B------:R-:W-:Y:S04]  /*9f7e0*/  LDS R240, [R242+UR10+0x43080] ;  /* 0x0430800af2f07984 */ /* 0x000fe80008000800 */
[----:B------:R-:W-:Y:S04]  /*9f7f0*/  LDS R242, [R242+UR10+0x43480] ;  /* 0x0434800af2f27984 */ /* 0x000fe80008000800 */
[----:B------:R-:W-:Y:S04]  /*9f800*/  LDS R241, [R243+UR10+0x43080] ;  /* 0x0430800af3f17984 */ /* 0x000fe80008000800 */
[----:B------:R-:W1:Y:S04]  /*9f810*/  LDS R243, [R243+UR10+0x43480] ;  /* 0x0434800af3f37984 */ /* 0x000e680008000800 */
[----:B------:R-:W-:Y:S04]  /*9f820*/  STL.64 [R1+0x2b0], R156 ;  /* 0x0002b09c01007387 */ /* 0x000fe80000100a00 */
[----:B------:R2:W-:Y:S04]  /*9f830*/  STL.64 [R1+0x2b8], R158 ;  /* 0x0002b89e01007387 */ /* 0x0005e80000100a00 */
[----:B--2---:R-:W2:Y:S04]  /*9f840*/  LDL.LU.64 R158, [R1+0x5400] ;  /* 0x00540000019e7983 */ /* 0x004ea80000300a00 */
[----:B------:R-:W4:Y:S04]  /*9f850*/  LDL.LU.64 R156, [R1+0x53f8] ;  /* 0x0053f800019c7983 */ /* 0x000f280000300a00 */
        /* <DEDUP_REMOVED lines=63> */
[C---:B-1----:R-:W-:Y:S10]  /*9fc50*/  HMMA.1688.F32.TF32 R188, R8.reuse, R120, R236 ;  /* 0x0000007808bc723c */ /* 0x042ff400000810ec */
        /* <DEDUP_REMOVED lines=19> */
[----:B------:R-:W4:-:S15]  /*9fd90*/  LDL.LU R248, [R1+0x810] ;  /* 0x0008100001f87983 */ /* 0x000f1e0000300800 */
[----:B------:R-:W-:-:S06]  /*9fda0*/  NOP ;  /* 0x0000000000007918 */ /* 0x000fcc0000000000 */
[----:B------:R1:W-:Y:S04]  /*9fdb0*/  STL.64 [R1+0x940], R4 ;  /* 0x0009400401007387 */ /* 0x0003e80000100a00 */
[----:B------:R2:W-:Y:S04]  /*9fdc0*/  STL.64 [R1+0x948], R6 ;  /* 0x0009480601007387 */ /* 0x0005e80000100a00 */
        /* <DEDUP_REMOVED lines=75> */
[----:B------:R-:W-:Y:S04]  /*a0280*/  STL.64 [R1+0x5240], R106 ;  /* 0x0052406a01007387 */ /* 0x000fe80000100a00 */
[----:B------:R3:W-:Y:S04]  /*a0290*/  STL.64 [R1+0x5238], R104 ;  /* 0x0052386801007387 */ /* 0x0007e80000100a00 */
[----:B------:R-:W-:Y:S04]  /*a02a0*/  STL.64 [R1+0x5230], R102 ;  /* 0x0052306601007387 */ /* 0x000fe80000100a00 */
[----:B------:R4:W-:Y:S01]  /*a02b0*/  STL.64 [R1+0x5228], R100 ;  /* 0x0052286401007387 */ /* 0x0009e20000100a00 */
[C---:B---3--:R-:W-:Y:S06]  /*a02c0*/  HMMA.1688.F32.TF32 R104, R8.reuse, R100, R108 ;  /* 0x000000640868723c */ /* 0x048fec000008106c */
[----:B----4-:R-:W-:-:S15]  /*a02d0*/  HMMA.1688.F32.TF32 R100, R8, R96, R112 ;  /* 0x000000600864723c */ /* 0x010fde0000081070 */
        /* <DEDUP_REMOVED lines=10> */
[----:B---3--:R-:W-:-:S15]  /*a0380*/  HMMA.1688.F32.TF32 R92, R8, R88, R192 ;  /* 0x00000058085c723c */ /* 0x008fde00000810c0 */
        /* <DEDUP_REMOVED lines=17> */
[----:B------:R3:W-:Y:S01]  /*a04a0*/  STL.64 [R1+0x8e8], R86 ;  /* 0x0008e85601007387 */ /* 0x0007e20000100a00 */
[C---:B-1----:R-:W-:Y:S06]  /*a04b0*/  HMMA.1688.F32.TF32 R80, R8.reuse, R72, R208 ;  /* 0x000000480850723c */ /* 0x042fec00000810d0 */
[C---:B---3--:R-:W-:Y:S06]  /*a04c0*/  HMMA.1688.F32.TF32 R84, R8.reuse, R76, R204 ;  /* 0x0000004c0854723c */ /* 0x048fec00000810cc */
[----:B------:R-:W-:-:S15]  /*a04d0*/  HMMA.1688.F32.TF32 R88, R8, R68, R212 ;  /* 0x000000440858723c */ /* 0x000fde00000810d4 */
[----:B------:R-:W-:-:S02]  /*a04e0*/  NOP ;  /* 0x0000000000007918 */ /* 0x000fc40000000000 */
        /* <DEDUP_REMOVED lines=24> */
[C---:B------:R-:W-:Y:S06]  /*a0670*/  HMMA.1688.F32.TF32 R12, R8.reuse, R32, R244 ;  /* 0x00000020080c723c */ /* 0x040fec00000810f4 */
[----:B------:R-:W-:Y:S01]  /*a0680*/  HMMA.1688.F32.TF32 R4, R8, R28, R248 ;  /* 0x0000001c0804723c */ /* 0x000fe200000810f8 */
[----:B------:R-:W-:Y:S04]  /*a0690*/  STL.64 [R1+0x850], R88 ;  /* 0x0008505801007387 */ /* 0x000fe80000100a00 */
[----:B------:R-:W-:Y:S04]  /*a06a0*/  STL.64 [R1+0x858], R90 ;  /* 0x0008585a01007387 */ /* 0x000fe80000100a00 */
[----:B------:R1:W-:Y:S04]  /*a06b0*/  STL.64 [R1+0x840], R84 ;  /* 0x0008405401007387 */ /* 0x0003e80000100a00 */
[----:B------:R2:W-:Y:S04]  /*a06c0*/  STL.64 [R1+0x848], R86 ;  /* 0x0008485601007387 */ /* 0x0005e80000100a00 */
[----:B------:R3:W-:Y:S04]  /*a06d0*/  STL.64 [R1+0x830], R80 ;  /* 0x0008305001007387 */ /* 0x0007e80000100a00 */
[----:B------:R4:W-:Y:S04]  /*a06e0*/  STL.64 [R1+0x838], R82 ;  /* 0x0008385201007387 */ /* 0x0009e80000100a00 */
[----:B------:R-:W4:Y:S04]  /*a06f0*/  LDL.LU R100, [R1+0x1320] ;  /* 0x0013200001647983 */ /* 0x000f280000300800 */
        /* <DEDUP_REMOVED lines=49> */
[----:B------:R-:W4:Y:S04]  /*a0a10*/  LDL.LU R182, [R1+0x53a4] ;  /* 0x0053a40001b67983 */ /* 0x000f280000300800 */
[----:B------:R-:W4:Y:S04]  /*a0a20*/  LDL.LU R183, [R1+0x53a0] ;  /* 0x0053a00001b77983 */ /* 0x000f280000300800 */
[----:B------:R-:W2:Y:S04]  /*a0a30*/  LDL.LU R236, [R1+0x1430] ;  /* 0x0014300001ec7983 */ /* 0x000ea80000300800 */
[----:B------:R-:W2:Y:S04]  /*a0a40*/  LDL.LU R237, [R1+0x1434] ;  /* 0x0014340001ed7983 */ /* 0x000ea80000300800 */
[----:B------:R-:W2:Y:S04]  /*a0a50*/  LDL.LU R238, [R1+0x1438] ;  /* 0x0014380001ee7983 */ /* 0x000ea80000300800 */
[----:B------:R-:W2:Y:S01]  /*a0a60*/  LDL.LU R239, [R1+0x143c] ;  /* 0x00143c0001ef7983 */ /* 0x000ea20000300800 */
[----:B------:R-:W-:Y:S01]  /*a0a70*/  MOV R212, R186 ;  /* 0x000000ba00d47202 */ /* 0x000fe20000000f00 */
[----:B------:R-:W-:-:S02]  /*a0a80*/  IMAD.MOV.U32 R213, RZ, RZ, R187 ;  /* 0x000000ffffd57224 */ /* 0x000fc400078e00bb */
[----:B------:R-:W4:Y:S04]  /*a0a90*/  LDL.LU R186, [R1+0x539c] ;  /* 0x00539c0001ba7983 */ /* 0x000f280000300800 */
[----:B------:R-:W4:Y:S04]  /*a0aa0*/  LDL.LU R187, [R1+0x5398] ;  /* 0x0053980001bb7983 */ /* 0x000f280000300800 */
[----:B------:R-:W3:Y:S04]  /*a0ab0*/  LDL.LU R208, [R1+0x1440] ;  /* 0x0014400001d07983 */ /* 0x000ee80000300800 */
[----:B------:R-:W3:Y:S04]  /*a0ac0*/  LDL.LU R209, [R1+0x1444] ;  /* 0x0014440001d17983 */ /* 0x000ee80000300800 */
[----:B------:R-:W3:Y:S04]  /*a0ad0*/  LDL.LU R210, [R1+0x1448] ;  /* 0x0014480001d27983 */ /* 0x000ee80000300800 */
[----:B------:R-:W3:Y:S01]  /*a0ae0*/  LDL.LU R211, [R1+0x144c] ;  /* 0x00144c0001d37983 */ /* 0x000ee20000300800 */
[----:B------:R-:W-:Y:S01]  /*a0af0*/  IMAD.MOV.U32 R204, RZ, RZ, R0 ;  /* 0x000000ffffcc7224 */ /* 0x000fe200078e0000 */
[----:B------:R-:W-:-:S02]  /*a0b00*/  MOV R205, R3 ;  /* 0x0000000300cd7202 */ /* 0x000fc40000000f00 */
[----:B------:R-:W4:Y:S04]  /*a0b10*/  LDL.LU R0, [R1+0x5394] ;  /* 0x0053940001007983 */ /* 0x000f280000300800 */
[----:B------:R-:W4:Y:S01]  /*a0b20*/  LDL.LU R3, [R1+0x5390] ;  /* 0x0053900001037983 */ /* 0x000f220000300800 */
[----:B------:R-:W-:Y:S02]  /*a0b30*/  IMAD.MOV.U32 R196, RZ, RZ, R2 ;  /* 0x000000ffffc47224 */ /* 0x000fe400078e0002 */
[----:B------:R-:W-:Y:S01]  /*a0b40*/  IMAD.MOV.U32 R197, RZ, RZ, R252 ;  /* 0x000000ffffc57224 */ /* 0x000fe200078e00fc */
        /* <DEDUP_REMOVED lines=38> */
[----:B--2---:R-:W-:Y:S06]  /*a0db0*/  HMMA.1688.F32.TF32 R8, R8, R24, R188 ;  /* 0x000000180808723c */ /* 0x004fec00000810bc */
[C---:B---3--:R-:W-:Y:S06]  /*a0dc0*/  HMMA.1688.F32.TF32 R196, R240.reuse, R196, R192 ;  /* 0x000000c4f0c4723c */ /* 0x048fec00000810c0 */
[C---:B------:R-:W-:Y:S01]  /*a0dd0*/  HMMA.1688.F32.TF32 R212, R240.reuse, R212, R208 ;  /* 0x000000d4f0d4723c */ /* 0x040fe200000810d0 */
[----:B------:R-:W2:Y:S04]  /*a0de0*/  LDL.LU.64 R190, [R1+0x5380] ;  /* 0x0053800001be7983 */ /* 0x000ea80000300a00 */
[----:B------:R-:W3:Y:S01]  /*a0df0*/  LDL.LU.64 R188, [R1+0x5378] ;  /* 0x0053780001bc7983 */ /* 0x000ee20000300a00 */
[C---:B----4-:R-:W-:Y:S06]  /*a0e00*/  HMMA.1688.F32.TF32 R204, R240.reuse, R204, R200 ;  /* 0x000000ccf0cc723c */ /* 0x050fec00000810c8 */
[C---:B------:R-:W-:Y:S01]  /*a0e10*/  HMMA.1688.F32.TF32 R248, R240.reuse, R248, R236 ;  /* 0x000000f8f0f8723c */ /* 0x040fe200000810ec */
[----:B------:R1:W-:Y:S04]  /*a0e20*/  STL.64 [R1+0x220], R8 ;  /* 0x0002200801007387 */ /* 0x0003e80000100a00 */
[----:B------:R4:W-:Y:S04]  /*a0e30*/  STL.64 [R1+0x228], R10 ;  /* 0x0002280a01007387 */ /* 0x0009e80000100a00 */
[----:B-1----:R-:W2:Y:S04]  /*a0e40*/  LDL.LU R8, [R1+0x1390] ;  /* 0x0013900001087983 */ /* 0x002ea80000300800 */
[----:B------:R-:W2:Y:S04]  /*a0e50*/  LDL.LU R9, [R1+0x1394] ;  /* 0x0013940001097983 */ /* 0x000ea80000300800 */
[----:B----4-:R-:W2:Y:S04]  /*a0e60*/  LDL.LU R10, [R1+0x1398] ;  /* 0x00139800010a7983 */ /* 0x010ea80000300800 */
[----:B------:R-:W2:Y:S04]  /*a0e70*/  LDL.LU R11, [R1+0x139c] ;  /* 0x00139c00010b7983 */ /* 0x000ea80000300800 */
[----:B------:R-:W4:Y:S04]  /*a0e80*/  LDL.LU.64 R194, [R1+0x5370] ;  /* 0x0053700001c27983 */ /* 0x000f280000300a00 */
[----:B------:R-:W3:Y:S04]  /*a0e90*/  LDL.LU.64 R192, [R1+0x5368] ;  /* 0x0053680001c07983 */ /* 0x000ee80000300a00 */
[----:B------:R-:W-:Y:S04]  /*a0ea0*/  STL.64 [R1+0x210], R196 ;  /* 0x000210c401007387 */ /* 0x000fe80000100a00 */
[----:B------:R1:W-:Y:S04]  /*a0eb0*/  STL.64 [R1+0x218], R198 ;  /* 0x000218c601007387 */ /* 0x0003e80000100a00 */
[----:B-1----:R-:W4:Y:S04]  /*a0ec0*/  LDL.LU.64 R198, [R1+0x5360] ;  /* 0x0053600001c67983 */ /* 0x002f280000300a00 */
[----:B------:R-:W4:Y:S04]  /*a0ed0*/  LDL.LU.64 R196, [R1+0x5358] ;  /* 0x0053580001c47983 */ /* 0x000f280000300a00 */
[----:B------:R-:W4:Y:S04]  /*a0ee0*/  LDL.LU.64 R202, [R1+0x5350] ;  /* 0x0053500001ca7983 */ /* 0x000f280000300a00 */
[----:B------:R-:W3:Y:S04]  /*a0ef0*/  LDL.LU.64 R200, [R1+0x5348] ;  /* 0x0053480001c87983 */ /* 0x000ee80000300a00 */
[----:B------:R-:W-:Y:S04]  /*a0f00*/  STL.64 [R1+0x200], R204 ;  /* 0x000200cc01007387 */ /* 0x000fe80000100a00 */
[----:B------:R1:W-:Y:S04]  /*a0f10*/  STL.64 [R1+0x208], R206 ;  /* 0x000208ce01007387 */ /* 0x0003e80000100a00 */
[----:B-1----:R-:W4:Y:S04]  /*a0f20*/  LDL.LU.64 R206, [R1+0x5340] ;  /* 0x0053400001ce7983 */ /* 0x002f280000300a00 */
[----:B------:R-:W3:Y:S04]  /*a0f30*/  LDL.LU.64 R204, [R1+0x5338] ;  /* 0x0053380001cc7983 */ /* 0x000ee80000300a00 */
[----:B------:R-:W4:Y:S04]  /*a0f40*/  LDL.LU.64 R210, [R1+0x5330] ;  /* 0x0053300001d27983 */ /* 0x000f280000300a00 */
[----:B------:R-:W3:Y:S04]  /*a0f50*/  LDL.LU.64 R208, [R1+0x5328] ;  /* 0x0053280001d07983 */ /* 0x000ee80000300a00 */
[----:B------:R-:W-:Y:S04]  /*a0f60*/  STL.64 [R1+0x1f0], R212 ;  /* 0x0001f0d401007387 */ /* 0x000fe80000100a00 */
[----:B------:R1:W-:Y:S04]  /*a0f70*/  STL.64 [R1+0x1f8], R214 ;  /* 0x0001f8d601007387 */ /* 0x0003e80000100a00 */
[----:B-1----:R-:W4:Y:S04]  /*a0f80*/  LDL.LU.64 R214, [R1+0x5320] ;  /* 0x0053200001d67983 */ /* 0x002f280000300a00 */
[----:B------:R-:W3:Y:S04]  /*a0f90*/  LDL.LU.64 R212, [R1+0x5318] ;  /* 0x0053180001d47983 */ /* 0x000ee80000300a00 */
[----:B------:R-:W4:Y:S04]  /*a0fa0*/  LDL.LU.64 R238, [R1+0x5310] ;  /* 0x0053100001ee7983 */ /* 0x000f280000300a00 */
[----:B------:R-:W2:Y:S04]  /*a0fb0*/  LDL.LU.64 R236, [R1+0x5308] ;  /* 0x0053080001ec7983 */ /* 0x000ea80000300a00 */
        /* <DEDUP_REMOVED lines=21> */
[----:B------:R-:W3:Y:S01]  /*a1110*/  LDL.LU.64 R12, [R1+0x52c8] ;  /* 0x0052c800010c7983 */ /* 0x000ee20000300a00 */
[C---:B------:R-:W-:Y:S06]  /*a1120*/  HMMA.1688.F32.TF32 R232, R240.reuse, R236, R232 ;  /* 0x000000ecf0e8723c */ /* 0x040fec00000810e8 */
[----:B---3--:R-:W-:-:S15]  /*a1130*/  HMMA.1688.F32.TF32 R108, R240, R12, R108 ;  /* 0x0000000cf06c723c */ /* 0x008fde000008106c */
[----:B------:R-:W-:-:S08]  /*a1140*/  NOP ;  /* 0x0000000000007918 */ /* 0x000fd00000000000 */
[----:B------:R1:W-:Y:S04]  /*a1150*/  STL.64 [R1+0x1a0], R108 ;  /* 0x0001a06c01007387 */ /* 0x0003e80000100a00 */
[----:B------:R3:W-:Y:S04]  /*a1160*/  STL.64 [R1+0x1a8], R110 ;  /* 0x0001a86e01007387 */ /* 0x0007e80000100a00 */
[----:B-1----:R-:W2:Y:S04]  /*a1170*/  LDL.LU R108, [R1+0x1300] ;  /* 0x00130000016c7983 */ /* 0x002ea80000300800 */
[----:B------:R-:W2:Y:S04]  /*a1180*/  LDL.LU R109, [R1+0x1304] ;  /* 0x00130400016d7983 */ /* 0x000ea80000300800 */
[----:B---3--:R-:W2:Y:S04]  /*a1190*/  LDL.LU R110, [R1+0x1308] ;  /* 0x00130800016e7983 */ /* 0x008ea80000300800 */
        /* <DEDUP_REMOVED lines=39> */
[----:B------:R-:W2:Y:S04]  /*a1410*/  LDL.LU R112, [R1+0x12f0] ;  /* 0x0012f00001707983 */ /* 0x000ea80000300800 */
[----:B------:R-:W-:Y:S04]  /*a1420*/  STL.64 [R1+0x120], R80 ;  /* 0x0001205001007387 */ /* 0x000fe80000100a00 */
[----:B------:R1:W-:-:S13]  /*a1430*/  STL.64 [R1+0x128], R82 ;  /* 0x0001285201007387 */ /* 0x0003da0000100a00 */
[----:B------:R-:W-:Y:S04]  /*a1440*/  STL.64 [R1+0x110], R8 ;  /* 0x0001100801007387 */ /* 0x000fe80000100a00 */
[----:B------:R3:W-:Y:S04]  /*a1450*/  STL.64 [R1+0x118], R10 ;  /* 0x0001180a01007387 */ /* 0x0007e80000100a00 */
[----:B------:R-:W2:Y:S01]  /*a1460*/  LDL.LU R113, [R1+0x12f4] ;  /* 0x0012f40001717983 */ /* 0x000ea20000300800 */
[C---:B-1----:R-:W-:Y:S06]  /*a1470*/  HMMA.1688.F32.TF32 R80, R240.reuse, R200, R88 ;  /* 0x000000c8f050723c */ /* 0x042fec0000081058 */
[C---:B------:R-:W-:Y:S06]  /*a1480*/  HMMA.1688.F32.TF32 R84, R240.reuse, R192, R96 ;  /* 0x000000c0f054723c */ /* 0x040fec0000081060 */
[C---:B---3--:R-:W-:Y:S11]  /*a1490*/  HMMA.1688.F32.TF32 R8, R240.reuse, R196, R92 ;  /* 0x000000c4f008723c */ /* 0x048ff6000008105c */
[----:B------:R-:W-:Y:S04]  /*a14a0*/  STL.64 [R1+0x100], R80 ;  /* 0x0001005001007387 */ /* 0x000fe80000100a00 */
[----:B------:R1:W-:Y:S02]  /*a14b0*/  STL.64 [R1+0x108], R82 ;  /* 0x0001085201007387 */ /* 0x0003e40000100a00 */
[C---:B-1----:R-:W-:Y:S06]  /*a14c0*/  HMMA.1688.F32.TF32 R80, R240.reuse, R188, R100 ;  /* 0x000000bcf050723c */ /* 0x042fec0000081064 */
[----:B------:R-:W-:Y:S04]  /*a14d0*/  STL.64 [R1+0xf0], R8 ;  /* 0x0000f00801007387 */ /* 0x000fe80000100a00 */
[----:B------:R1:W-:Y:S04]  /*a14e0*/  STL.64 [R1+0xf8], R10 ;  /* 0x0000f80a01007387 */ /* 0x0003e80000100a00 */
[----:B------:R-:W-:Y:S04]  /*a14f0*/  STL.64 [R1+0xe0], R84 ;  /* 0x0000e05401007387 */ /* 0x000fe80000100a00 */
[----:B------:R-:W-:Y:S01]  /*a1500*/  STL.64 [R1+0xe8], R86 ;  /* 0x0000e85601007387 */ /* 0x000fe20000100a00 */
[----:B-1----:R-:W-:Y:S04]  /*a1510*/  HMMA.1688.F32.TF32 R8, R240, R184, R104 ;  /* 0x000000b8f008723c */ /* 0x002fe80000081068 */
[----:B------:R-:W-:Y:S04]  /*a1520*/  STL.64 [R1+0xd0], R80 ;  /* 0x0000d05001007387 */ /* 0x000fe80000100a00 */
[----:B------:R-:W-:Y:S04]  /*a1530*/  STL.64 [R1+0xd8], R82 ;  /* 0x0000d85201007387 */ /* 0x000fe80000100a00 */
[----:B------:R-:W3:Y:S04]  /*a1540*/  LDL.LU R104, [R1+0x12e0] ;  /* 0x0012e00001687983 */ /* 0x000ee80000300800 */
[----:B------:R-:W3:Y:S04]  /*a1550*/  LDL.LU R105, [R1+0x12e4] ;  /* 0x0012e40001697983 */ /* 0x000ee80000300800 */
[----:B------:R-:W3:Y:S04]  /*a1560*/  LDL.LU R106, [R1+0x12e8] ;  /* 0x0012e800016a7983 */ /* 0x000ee80000300800 */
[----:B------:R-:W3:Y:S01]  /*a1570*/  LDL.LU R107, [R1+0x12ec] ;  /* 0x0012ec00016b7983 */ /* 0x000ee20000300800 */
[----:B------:R-:W-:Y:S01]  /*a1580*/  MOV R114, R252 ;  /* 0x000000fc00727202 */ /* 0x000fe20000000f00 */
[----:B------:R-:W-:-:S02]  /*a1590*/  IMAD.MOV.U32 R115, RZ, RZ, R2 ;  /* 0x000000ffff737224 */ /* 0x000fc400078e0002 */
        /* <DEDUP_REMOVED lines=8> */
[----:B------:R-:W-:Y:S03]  /*a1620*/  HMMA.1688.F32.TF32 R8, R240, R180, R108 ;  /* 0x000000b4f008723c */ /* 0x000fe6000008106c */
[----:B------:R-:W4:Y:S04]  /*a1630*/  LDL.LU R108, [R1+0x12d0] ;  /* 0x0012d000016c7983 */ /* 0x000f280000300800 */
[----:B------:R-:W4:Y:S04]  /*a1640*/  LDL.LU R109, [R1+0x12d4] ;  /* 0x0012d400016d7983 */ /* 0x000f280000300800 */
[----:B------:R-:W4:Y:S04]  /*a1650*/  LDL.LU R110, [R1+0x12d8] ;  /* 0x0012d800016e7983 */ /* 0x000f280000300800 */
[----:B------:R-:W4:Y:S09]  /*a1660*/  LDL.LU R111, [R1+0x12dc] ;  /* 0x0012dc00016f7983 */ /* 0x000f320000300800 */
[----:B------:R-:W-:Y:S01]  /*a1670*/  MOV R224, R11 ;  /* 0x0000000b00e07202 */ /* 0x000fe20000000f00 */
[----:B------:R-:W-:-:S02]  /*a1680*/  IMAD.MOV.U32 R225, RZ, RZ, R10 ;  /* 0x000000ffffe17224 */ /* 0x000fc400078e000a */
[----:B------:R-:W-:Y:S01]  /*a1690*/  IMAD.MOV.U32 R228, RZ, RZ, R9 ;  /* 0x000000ffffe47224 */ /* 0x000fe200078e0009 */
[----:B------:R-:W-:Y:S01]  /*a16a0*/  MOV R229, R8 ;  /* 0x0000000800e57202 */ /* 0x000fe20000000f00 */
[----:B------:R1:W-:Y:S04]  /*a16b0*/  STL [R1+0x4b60], R224 ;  /* 0x004b60e001007387 */ /* 0x0003e80000100800 */
[----:B------:R1:W-:Y:S04]  /*a16c0*/  STL [R1+0x4b5c], R225 ;  /* 0x004b5ce101007387 */ /* 0x0003e80000100800 */
[----:B------:R1:W-:Y:S04]  /*a16d0*/  STL [R1+0x4b58], R228 ;  /* 0x004b58e401007387 */ /* 0x0003e80000100800 */
[----:B------:R1:W-:Y:S01]  /*a16e0*/  STL [R1+0x4b54], R229 ;  /* 0x004b54e501007387 */ /* 0x0003e20000100800 */
[----:B--2---:R-:W-:Y:S03]  /*a16f0*/  HMMA.1688.F32.TF32 R8, R240, R176, R112 ;  /* 0x000000b0f008723c */ /* 0x004fe60000081070 */
[----:B------:R-:W2:Y:S04]  /*a1700*/  LDL.LU R112, [R1+0x12c0] ;  /* 0x0012c00001707983 */ /* 0x000ea80000300800 */
[----:B------:R-:W2:Y:S04]  /*a1710*/  LDL.LU R113, [R1+0x12c4] ;  /* 0x0012c40001717983 */ /* 0x000ea80000300800 */
[----:B------:R-:W2:Y:S04]  /*a1720*/  LDL.LU R114, [R1+0x12c8] ;  /* 0x0012c80001727983 */ /* 0x000ea80000300800 */
[----:B------:R-:W2:Y:S04]  /*a1730*/  LDL.LU R115, [R1+0x12cc] ;  /* 0x0012cc0001737983 */ /* 0x000ea80000300800 */
[----:B------:R-:W-:Y:S05]  /*a1740*/  STL.64 [R1+0x5078], R186 ;  /* 0x005078ba01007387 */ /* 0x000fea0000100a00 */
[----:B------:R-:W-:-:S02]  /*a1750*/  IMAD.MOV.U32 R184, RZ, RZ, R8 ;  /* 0x000000ffffb87224 */ /* 0x000fc400078e0008 */
[----:B------:R-:W-:Y:S01]  /*a1760*/  IMAD.MOV.U32 R185, RZ, RZ, R9 ;  /* 0x000000ffffb97224 */ /* 0x000fe200078e0009 */
[----:B------:R-:W-:Y:S01]  /*a1770*/  MOV R181, R10 ;  /* 0x0000000a00b57202 */ /* 0x000fe20000000f00 */
[----:B------:R-:W-:-:S03]  /*a1780*/  IMAD.MOV.U32 R180, RZ, RZ, R11 ;  /* 0x000000ffffb47224 */ /* 0x000fc600078e000b */
[----:B------:R-:W-:Y:S04]  /*a1790*/  STL.64 [R1+0x5070], R184 ;  /* 0x005070b801007387 */ /* 0x000fe80000100a00 */
[----:B------:R1:W-:Y:S04]  /*a17a0*/  STL.64 [R1+0x5068], R182 ;  /* 0x005068b601007387 */ /* 0x0003e80000100a00 */
[----:B------:R1:W-:Y:S01]  /*a17b0*/  STL.64 [R1+0x5060], R180 ;  /* 0x005060b401007387 */ /* 0x0003e20000100a00 */
[----:B---3--:R-:W-:Y:S03]  /*a17c0*/  HMMA.1688.F32.TF32 R8, R240, R172, R104 ;  /* 0x000000acf008723c */ /* 0x008fe60000081068 */
[----:B------:R-:W3:Y:S04]  /*a17d0*/  LDL.LU R104, [R1+0x1140] ;  /* 0x0011400001687983 */ /* 0x000ee80000300800 */
[----:B------:R-:W3:Y:S04]  /*a17e0*/  LDL.LU R105, [R1+0x1144] ;  /* 0x0011440001697983 */ /* 0x000ee80000300800 */
[----:B------:R-:W3:Y:S04]  /*a17f0*/  LDL.LU R106, [R1+0x1148] ;  /* 0x00114800016a7983 */ /* 0x000ee80000300800 */
[----:B------:R-:W3:Y:S04]  /*a1800*/  LDL.LU R107, [R1+0x114c] ;  /* 0x00114c00016b7983 */ /* 0x000ee80000300800 */
[----:B------:R-:W-:Y:S05]  /*a1810*/  STL.64 [R1+0x5088], R190 ;  /* 0x005088be01007387 */ /* 0x000fea0000100a00 */
[----:B------:R-:W-:Y:S01]  /*a1820*/  IMAD.MOV.U32 R188, RZ, RZ, R8 ;  /* 0x000000ffffbc7224 */ /* 0x000fe200078e0008 */
[----:B------:R-:W-:Y:S01]  /*a1830*/  MOV R189, R9 ;  /* 0x0000000900bd7202 */ /* 0x000fe20000000f00 */
[----:B------:R-:W-:-:S02]  /*a1840*/  IMAD.MOV.U32 R173, RZ, RZ, R10 ;  /* 0x000000ffffad7224 */ /* 0x000fc400078e000a */
[----:B------:R-:W-:Y:S02]  /*a1850*/  IMAD.MOV.U32 R172, RZ, RZ, R11 ;  /* 0x000000ffffac7224 */ /* 0x000fe400078e000b */
[----:B------:R1:W-:Y:S04]  /*a1860*/  STL.64 [R1+0x5080], R188 ;  /* 0x005080bc01007387 */ /* 0x0003e80000100a00 */
[----:B------:R-:W-:Y:S04]  /*a1870*/  STL.64 [R1+0x5048], R174 ;  /* 0x005048ae01007387 */ /* 0x000fe80000100a00 */
[----:B------:R-:W-:Y:S01]  /*a1880*/  STL.64 [R1+0x5040], R172 ;  /* 0x005040ac01007387 */ /* 0x000fe20000100a00 */
[----:B----4-:R-:W-:Y:S03]  /*a1890*/  HMMA.1688.F32.TF32 R8, R240, R168, R108 ;  /* 0x000000a8f008723c */ /* 0x010fe6000008106c */
[----:B------:R-:W4:Y:S04]  /*a18a0*/  LDL.LU R108, [R1+0x1130] ;  /* 0x00113000016c7983 */ /* 0x000f280000300800 */
[----:B------:R-:W4:Y:S04]  /*a18b0*/  LDL.LU R109, [R1+0x1134] ;  /* 0x00113400016d7983 */ /* 0x000f280000300800 */
[----:B------:R-:W4:Y:S04]  /*a18c0*/  LDL.LU R110, [R1+0x1138] ;  /* 0x00113800016e7983 */ /* 0x000f280000300800 */
[----:B------:R-:W4:Y:S04]  /*a18d0*/  LDL.LU R111, [R1+0x113c] ;  /* 0x00113c00016f7983 */ /* 0x000f280000300800 */
[----:B------:R-:W-:Y:S05]  /*a18e0*/  STL.64 [R1+0x5098], R194 ;  /* 0x005098c201007387 */ /* 0x000fea0000100a00 */
[----:B------:R-:W-:Y:S01]  /*a18f0*/  MOV R192, R8 ;  /* 0x0000000800c07202 */ /* 0x000fe20000000f00 */
[----:B------:R-:W-:-:S02]  /*a1900*/  IMAD.MOV.U32 R193, RZ, RZ, R9 ;  /* 0x000000ffffc17224 */ /* 0x000fc400078e0009 */
[----:B------:R-:W-:Y:S01]  /*a1910*/  IMAD.MOV.U32 R169, RZ, RZ, R10 ;  /* 0x000000ffffa97224 */ /* 0x000fe200078e000a */
[----:B------:R-:W-:Y:S02]  /*a1920*/  MOV R168, R11 ;  /* 0x0000000b00a87202 */ /* 0x000fe40000000f00 */
[----:B------:R1:W-:Y:S04]  /*a1930*/  STL.64 [R1+0x5090], R192 ;  /* 0x005090c001007387 */ /* 0x0003e80000100a00 */
[----:B------:R-:W-:Y:S04]  /*a1940*/  STL.64 [R1+0x5058], R170 ;  /* 0x005058aa01007387 */ /* 0x000fe80000100a00 */
[----:B------:R1:W-:Y:S01]  /*a1950*/  STL.64 [R1+0x5050], R168 ;  /* 0x005050a801007387 */ /* 0x0003e20000100a00 */
        /* <DEDUP_REMOVED lines=9> */
[----:B------:R-:W-:Y:S01]  /*a19f0*/  STL.64 [R1+0x50b8], R166 ;  /* 0x0050b8a601007387 */ /* 0x000fe20000100a00 */
[----:B------:R-:W-:-:S02]  /*a1a00*/  IMAD.MOV.U32 R177, RZ, RZ, R8 ;  /* 0x000000ffffb17224 */ /* 0x000fc400078e0008 */
[----:B------:R-:W-:Y:S01]  /*a1a10*/  IMAD.MOV.U32 R176, RZ, RZ, R9 ;  /* 0x000000ffffb07224 */ /* 0x000fe200078e0009 */
[----:B------:R-:W-:Y:S01]  /*a1a20*/  MOV R165, R10 ;  /* 0x0000000a00a57202 */ /* 0x000fe20000000f00 */
[----:B------:R-:W-:-:S05]  /*a1a30*/  IMAD.MOV.U32 R164, RZ, RZ, R11 ;  /* 0x000000ffffa47224 */ /* 0x000fca00078e000b */
[----:B------:R1:W-:Y:S04]  /*a1a40*/  STL.64 [R1+0x50b0], R164 ;  /* 0x0050b0a401007387 */ /* 0x0003e80000100a00 */
[----:B------:R-:W-:Y:S04]  /*a1a50*/  STL.64 [R1+0x50a8], R178 ;  /* 0x0050a8b201007387 */ /* 0x000fe80000100a00 */
[----:B------:R-:W-:Y:S01]  /*a1a60*/  STL.64 [R1+0x50a0], R176 ;  /* 0x0050a0b001007387 */ /* 0x000fe20000100a00 */
[----:B---3--:R-:W-:Y:S03]  /*a1a70*/  HMMA.1688.F32.TF32 R8, R240, R160, R104 ;  /* 0x000000a0f008723c */ /* 0x008fe60000081068 */
[----:B------:R-:W3:Y:S04]  /*a1a80*/  LDL.LU R104, [R1+0x1100] ;  /* 0x0011000001687983 */ /* 0x000ee80000300800 */
[----:B------:R-:W3:Y:S04]  /*a1a90*/  LDL.LU R105, [R1+0x1104] ;  /* 0x0011040001697983 */ /* 0x000ee80000300800 */
[----:B------:R-:W3:Y:S04]  /*a1aa0*/  LDL.LU R106, [R1+0x1108] ;  /* 0x00110800016a7983 */ /* 0x000ee80000300800 */
[----:B------:R-:W3:Y:S04]  /*a1ab0*/  LDL.LU R107, [R1+0x110c] ;  /* 0x00110c00016b7983 */ /* 0x000ee80000300800 */
[----:B------:R-:W-:Y:S05]  /*a1ac0*/  STL.64 [R1+0x50d8], R162 ;  /* 0x0050d8a201007387 */ /* 0x000fea0000100a00 */
[----:B------:R-:W-:-:S02]  /*a1ad0*/  IMAD.MOV.U32 R161, RZ, RZ, R10 ;  /* 0x000000ffffa17224 */ /* 0x000fc400078e000a */
[----:B------:R-:W-:Y:S02]  /*a1ae0*/  IMAD.MOV.U32 R160, RZ, RZ, R11 ;  /* 0x000000ffffa07224 */ /* 0x000fe400078e000b */
[----:B------:R-:W-:Y:S01]  /*a1af0*/  IMAD.MOV.U32 R197, RZ, RZ, R8 ;  /* 0x000000ffffc57224 */ /* 0x000fe200078e0008 */
[----:B------:R-:W-:Y:S02]  /*a1b00*/  MOV R196, R9 ;  /* 0x0000000900c47202 */ /* 0x000fe40000000f00 */
[----:B------:R1:W-:Y:S04]  /*a1b10*/  STL.64 [R1+0x50d0], R160 ;  /* 0x0050d0a001007387 */ /* 0x0003e80000100a00 */
[----:B------:R-:W-:Y:S04]  /*a1b20*/  STL.64 [R1+0x50c8], R198 ;  /* 0x0050c8c601007387 */ /* 0x000fe80000100a00 */
[----:B------:R1:W-:Y:S01]  /*a1b30*/  STL.64 [R1+0x50c0], R196 ;  /* 0x0050c0c401007387 */ /* 0x0003e20000100a00 */
        /* <DEDUP_REMOVED lines=9> */
[----:B------:R-:W-:Y:S04]  /*a1bd0*/  STL.64 [R1+0x50f8], R202 ;  /* 0x0050f8ca01007387 */ /* 0x000fe80000100a00 */
[----:B------:R4:W-:Y:S04]  /*a1be0*/  STL.64 [R1+0x50f0], R200 ;  /* 0x0050f0c801007387 */ /* 0x0009e80000100a00 */
[----:B------:R-:W-:Y:S04]  /*a1bf0*/  STL.64 [R1+0x50e8], R206 ;  /* 0x0050e8ce01007387 */ /* 0x000fe80000100a00 */
[----:B------:R-:W-:Y:S04]  /*a1c00*/  STL.64 [R1+0x50e0], R204 ;  /* 0x0050e0cc01007387 */ /* 0x000fe80000100a00 */
[----:B------:R-:W-:Y:S01]  /*a1c10*/  STL.64 [R1+0x5108], R158 ;  /* 0x0051089e01007387 */ /* 0x000fe20000100a00 */
[----:B--2---:R-:W-:-:S15]  /*a1c20*/  HMMA.1688.F32.TF32 R8, R240, R152, R100 ;  /* 0x00000098f008723c */ /* 0x004fde0000081064 */
[----:B------:R-:W-:-:S09]  /*a1c30*/  NOP ;  /* 0x0000000000007918 */ /* 0x000fd20000000000 */
[----:B------:R-:W-:Y:S02]  /*a1c40*/  IMAD.MOV.U32 R157, RZ, RZ, R8 ;  /* 0x000000ffff9d7224 */ /* 0x000fe400078e0008 */
[----:B------:R-:W-:Y:S01]  /*a1c50*/  IMAD.MOV.U32 R156, RZ, RZ, R9 ;  /* 0x000000ffff9c7224 */ /* 0x000fe200078e0009 */
[----:B------:R-:W-:Y:S01]  /*a1c60*/  MOV R153, R10 ;  /* 0x0000000a00997202 */ /* 0x000fe20000000f00 */
[----:B------:R-:W-:Y:S02]  /*a1c70*/  IMAD.MOV.U32 R152, RZ, RZ, R11 ;  /* 0x000000ffff987224 */ /* 0x000fe400078e000b */
[----:B------:R-:W-:Y:S01]  /*a1c80*/  HMMA.1688.F32.TF32 R8, R240, R148, R112 ;  /* 0x00000094f008723c */ /* 0x000fe20000081070 */
        /* <DEDUP_REMOVED lines=18> */
[----:B------:R-:W2:Y:S01]  /*a1db0*/  LDL.LU R103, [R1+0x10dc] ;  /* 0x0010dc0001677983 */ /* 0x000ea20000300800 */
[----:B------:R-:W-:Y:S01]  /*a1dc0*/  IMAD.MOV.U32 R212, RZ, RZ, R8 ;  /* 0x000000ffffd47224 */ /* 0x000fe200078e0008 */
[----:B------:R-:W-:Y:S01]  /*a1dd0*/  MOV R213, R9 ;  /* 0x0000000900d57202 */ /* 0x000fe20000000f00 */
[----:B------:R-:W-:-:S02]  /*a1de0*/  IMAD.MOV.U32 R209, RZ, RZ, R10 ;  /* 0x000000ffffd17224 */ /* 0x000fc400078e000a */
        /* <DEDUP_REMOVED lines=8> */
[----:B-1----:R-:W-:Y:S01]  /*a1e70*/  IMAD.MOV.U32 R252, RZ, RZ, R10 ;  /* 0x000000fffffc7224 */ /* 0x002fe200078e000a */
[----:B------:R-:W-:Y:S02]  /*a1e80*/  MOV R2, R11 ;  /* 0x0000000b00027202 */ /* 0x000fe40000000f00 */
[----:B----4-:R-:W-:Y:S01]  /*a1e90*/  HMMA.1688.F32.TF32 R8, R240, R140, R108 ;  /* 0x0000008cf008723c */ /* 0x010fe2000008106c */
[----:B------:R-:W4:Y:S04]  /*a1ea0*/  LDL.LU R108, [R1+0x10b0] ;  /* 0x0010b000016c7983 */ /* 0x000f280000300800 */
[----:B------:R-:W4:Y:S04]  /*a1eb0*/  LDL.LU R109, [R1+0x10b4] ;  /* 0x0010b400016d7983 */ /* 0x000f280000300800 */
[----:B------:R-:W4:Y:S04]  /*a1ec0*/  LDL.LU R110, [R1+0x10b8] ;  /* 0x0010b800016e7983 */ /* 0x000f280000300800 */
[----:B------:R-:W4:Y:S11]  /*a1ed0*/  LDL.LU R111, [R1+0x10bc] ;  /* 0x0010bc00016f7983 */ /* 0x000f360000300800 */
[----:B------:R-:W-:-:S02]  /*a1ee0*/  IMAD.MOV.U32 R220, RZ, RZ, R8 ;  /* 0x000000ffffdc7224 */ /* 0x000fc400078e0008 */
[----:B------:R-:W-:Y:S01]  /*a1ef0*/  IMAD.MOV.U32 R221, RZ, RZ, R9 ;  /* 0x000000ffffdd7224 */ /* 0x000fe200078e0009 */
[----:B------:R-:W-:Y:S01]  /*a1f00*/  MOV R232, R10 ;  /* 0x0000000a00e87202 */ /* 0x000fe20000000f00 */
[----:B------:R-:W-:Y:S02]  /*a1f10*/  IMAD.MOV.U32 R233, RZ, RZ, R11 ;  /* 0x000000ffffe97224 */ /* 0x000fe400078e000b */
[C---:B--2---:R-:W-:Y:S01]  /*a1f20*/  HMMA.1688.F32.TF32 R8, R240.reuse, R136, R112 ;  /* 0x00000088f008723c */ /* 0x044fe20000081070 */
[----:B------:R-:W2:Y:S04]  /*a1f30*/  LDL.LU R112, [R1+0xf60] ;  /* 0x000f600001707983 */ /* 0x000ea80000300800 */
[----:B------:R-:W2:Y:S04]  /*a1f40*/  LDL.LU R113, [R1+0xf64] ;  /* 0x000f640001717983 */ /* 0x000ea80000300800 */
[----:B------:R-:W2:Y:S04]  /*a1f50*/  LDL.LU R114, [R1+0xf68] ;  /* 0x000f680001727983 */ /* 0x000ea80000300800 */
[----:B------:R-:W2:Y:S01]  /*a1f60*/  LDL.LU R115, [R1+0xf6c] ;  /* 0x000f6c0001737983 */ /* 0x000ea20000300800 */
[----:B------:R-:W-:Y:S10]  /*a1f70*/  HMMA.1688.F32.TF32 R80, R240, R20, R100 ;  /* 0x00000014f050723c */ /* 0x000ff40000081064 */
[----:B------:R-:W-:Y:S01]  /*a1f80*/  IMAD.MOV.U32 R12, RZ, RZ, R8 ;  /* 0x000000ffff0c7224 */ /* 0x000fe200078e0008 */
[----:B------:R-:W-:Y:S01]  /*a1f90*/  MOV R13, R9 ;  /* 0x00000009000d7202 */ /* 0x000fe20000000f00 */
[----:B------:R-:W-:-:S02]  /*a1fa0*/  IMAD.MOV.U32 R149, RZ, RZ, R10 ;  /* 0x000000ffff957224 */ /* 0x000fc400078e000a */
[----:B------:R-:W-:Y:S02]  /*a1fb0*/  IMAD.MOV.U32 R148, RZ, RZ, R11 ;  /* 0x000000ffff947224 */ /* 0x000fe400078e000b */
[----:B------:R-:W-:Y:S08]  /*a1fc0*/  HMMA.1688.F32.TF32 R8, R240, R132, R88 ;  /* 0x00000084f008723c */ /* 0x000ff00000081058 */
        /* <DEDUP_REMOVED lines=10> */
[----:B----4-:R-:W-:Y:S01]  /*a2070*/  HMMA.1688.F32.TF32 R80, R240, R124, R108 ;  /* 0x0000007cf050723c */ /* 0x010fe2000008106c */
[----:B------:R-:W-:Y:S01]  /*a2080*/  MOV R4, R8 ;  /* 0x0000000800047202 */ /* 0x000fe20000000f00 */
[----:B------:R-:W-:Y:S02]  /*a2090*/  IMAD.MOV.U32 R5, RZ, RZ, R9 ;  /* 0x000000ffff057224 */ /* 0x000fe400078e0009 */
[----:B------:R-:W-:Y:S01]  /*a20a0*/  IMAD.MOV.U32 R228, RZ, RZ, R10 ;  /* 0x000000ffffe47224 */ /* 0x000fe200078e000a */
[----:B------:R-:W-:-:S02]  /*a20b0*/  MOV R229, R11 ;  /* 0x0000000b00e57202 */ /* 0x000fc40000000f00 */
[----:B------:R-:W-:Y:S01]  /*a20c0*/  HMMA.1688.F32.TF32 R8, R240, R128, R92 ;  /* 0x00000080f008723c */ /* 0x000fe2000008105c */
[----:B------:R-:W-:Y:S01]  /*a20d0*/  STL.64 [R1+0x4fb8], R130 ;  /* 0x004fb88201007387 */ /* 0x000fe20000100a00 */
[----:B------:R-:W-:Y:S01]  /*a20e0*/  MOV R182, R3 ;  /* 0x0000000300b67202 */ /* 0x000fe20000000f00 */
[----:B------:R-:W-:-:S14]  /*a20f0*/  IMAD.MOV.U32 R183, RZ, RZ, R0 ;  /* 0x000000ffffb77224 */ /* 0x000fdc00078e0000 */
[----:B------:R-:W-:Y:S02]  /*a2100*/  IMAD.MOV.U32 R129, RZ, RZ, R80 ;  /* 0x000000ffff817224 */ /* 0x000fe400078e0050 */
[----:B------:R-:W-:-:S05]  /*a2110*/  IMAD.MOV.U32 R128, RZ, RZ, R81 ;  /* 0x000000ffff807224 */ /* 0x000fca00078e0051 */
[----:B------:R1:W-:Y:S04]  /*a2120*/  STL.64 [R1+0x4fb0], R128 ;  /* 0x004fb08001007387 */ /* 0x0003e80000100a00 */
[----:B------:R-:W3:Y:S04]  /*a2130*/  LDL.LU R184, [R1+0x800] ;  /* 0x0008000001b87983 */ /* 0x000ee80000300800 */
[----:B------:R-:W3:Y:S04]  /*a2140*/  LDL.LU R185, [R1+0x804] ;  /* 0x0008040001b97983 */ /* 0x000ee80000300800 */
[----:B------:R-:W3:Y:S04]  /*a2150*/  LDL.LU R186, [R1+0x808] ;  /* 0x0008080001ba7983 */ /* 0x000ee80000300800 */
[----:B------:R-:W3:Y:S04]  /*a2160*/  LDL.LU R187, [R1+0x80c] ;  /* 0x00080c0001bb7983 */ /* 0x000ee80000300800 */
[----:B------:R-:W4:Y:S04]  /*a2170*/  LDL.LU R180, [R1+0xe40] ;  /* 0x000e400001b47983 */ /* 0x000f280000300800 */
[----:B------:R-:W4:Y:S04]  /*a2180*/  LDL.LU R181, [R1+0xe44] ;  /* 0x000e440001b57983 */ /* 0x000f280000300800 */
[----:B------:R-:W3:Y:S04]  /*a2190*/  LDL.LU R3, [R1+0x5270] ;  /* 0x0052700001037983 */ /* 0x000ee80000300800 */
        /* <DEDUP_REMOVED lines=45> */
[----:B------:R-:W-:Y:S01]  /*a2470*/  IMAD.MOV.U32 R145, RZ, RZ, R8 ;  /* 0x000000ffff917224 */ /* 0x000fe200078e0008 */
[----:B------:R-:W-:-:S02]  /*a2480*/  MOV R141, R10 ;  /* 0x0000000a008d7202 */ /* 0x000fc40000000f00 */
[----:B------:R-:W3:Y:S01]  /*a2490*/  LDL.LU R96, [R1+0x1080] ;  /* 0x0010800001607983 */ /* 0x000ee20000300800 */
[----:B------:R-:W-:Y:S02]  /*a24a0*/  IMAD.MOV.U32 R144, RZ, RZ, R9 ;  /* 0x000000ffff907224 */ /* 0x000fe400078e0009 */
[----:B------:R-:W-:Y:S01]  /*a24b0*/  IMAD.MOV.U32 R140, RZ, RZ, R11 ;  /* 0x000000ffff8c7224 */ /* 0x000fe200078e000b */
[----:B------:R-:W-:Y:S04]  /*a24c0*/  LDS R8, [R98+UR10+0x43800] ;  /* 0x0438000a62087984 */ /* 0x000fe80008000800 */
[----:B------:R1:W-:Y:S04]  /*a24d0*/  LDS R10, [R98+UR10+0x43c00] ;  /* 0x043c000a620a7984 */ /* 0x0003e80008000800 */
[----:B------:R-:W3:Y:S04]  /*a24e0*/  LDL.LU R97, [R1+0x1084] ;  /* 0x0010840001617983 */ /* 0x000ee80000300800 */
[----:B------:R-:W-:Y:S04]  /*a24f0*/  LDS R9, [R99+UR10+0x43800] ;  /* 0x0438000a63097984 */ /* 0x000fe80008000800 */
[----:B------:R2:W3:Y:S01]  /*a2500*/  LDS R11, [R99+UR10+0x43c00] ;  /* 0x043c000a630b7984 */ /* 0x0004e20008000800 */
[----:B------:R-:W-:Y:S01]  /*a2510*/  MOV R125, R82 ;  /* 0x00000052007d7202 */ /* 0x000fe20000000f00 */
[----:B------:R-:W-:-:S02]  /*a2520*/  IMAD.MOV.U32 R124, RZ, RZ, R83 ;  /* 0x000000ffff7c7224 */ /* 0x000fc400078e0053 */
[----:B-1----:R-:W3:Y:S04]  /*a2530*/  LDL.LU R98, [R1+0x1088] ;  /* 0x0010880001627983 */ /* 0x002ee80000300800 */
[----:B--2---:R-:W2:Y:S01]  /*a2540*/  LDL.LU R99, [R1+0x108c] ;  /* 0x00108c0001637983 */ /* 0x004ea20000300800 */
[----:B------:R-:W-:Y:S03]  /*a2550*/  HMMA.1688.F32.TF32 R80, R240, R120, R112 ;  /* 0x00000078f050723c */ /* 0x000fe60000081070 */
        /* <DEDUP_REMOVED lines=38> */
[----:B----4-:R-:W-:-:S03]  /*a27c0*/  IMAD.MOV.U32 R174, RZ, RZ, R0 ;  /* 0x000000ffffae7224 */ /* 0x010fc600078e0000 */
[----:B------:R-:W4:Y:S01]  /*a27d0*/  LDL.LU R0, [R1+0x5268] ;  /* 0x0052680001007983 */ /* 0x000f220000300800 */
[----:B---3--:R-:W-:-:S15]  /*a27e0*/  HMMA.1688.F32.TF32 R112, R240, R116, R112 ;  /* 0x00000074f070723c */ /* 0x008fde0000081070 */
[----:B------:R-:W-:-:S09]  /*a27f0*/  NOP ;  /* 0x0000000000007918 */ /* 0x000fd20000000000 */
[----:B------:R-:W-:Y:S01]  /*a2800*/  MOV R117, R114 ;  /* 0x0000007200757202 */ /* 0x000fe20000000f00 */
[----:B------:R-:W-:Y:S02]  /*a2810*/  IMAD.MOV.U32 R116, RZ, RZ, R115 ;  /* 0x000000ffff747224 */ /* 0x000fe400078e0073 */
[----:B------:R-:W-:Y:S02]  /*a2820*/  IMAD.MOV.U32 R248, RZ, RZ, R112 ;  /* 0x000000fffff87224 */ /* 0x000fe400078e0070 */
[----:B------:R-:W-:Y:S01]  /*a2830*/  IMAD.MOV.U32 R249, RZ, RZ, R113 ;  /* 0x000000fffff97224 */ /* 0x000fe200078e0071 */
[----:B------:R-:W3:Y:S04]  /*a2840*/  LDL.LU.64 R114, [R1+0x5260] ;  /* 0x0052600001727983 */ /* 0x000ee80000300a00 */
[----:B------:R-:W2:Y:S02]  /*a2850*/  LDL.LU.64 R112, [R1+0x5258] ;  /* 0x0052580001707983 */ /* 0x000ea40000300a00 */
[----:B--2---:R-:W-:-:S15]  /*a2860*/  HMMA.1688.F32.TF32 R108, R240, R112, R108 ;  /* 0x00000070f06c723c */ /* 0x004fde000008106c */
[----:B------:R-:W-:-:S09]  /*a2870*/  NOP ;  /* 0x0000000000007918 */ /* 0x000fd20000000000 */
[----:B------:R-:W-:Y:S02]  /*a2880*/  IMAD.MOV.U32 R17, RZ, RZ, R110 ;  /* 0x000000ffff117224 */ /* 0x000fe400078e006e */
[----:B------:R-:W-:Y:S02]  /*a2890*/  IMAD.MOV.U32 R16, RZ, RZ, R111 ;  /* 0x000000ffff107224 */ /* 0x000fe400078e006f */
[----:B------:R-:W-:Y:S01]  /*a28a0*/  IMAD.MOV.U32 R21, RZ, RZ, R108 ;  /* 0x000000ffff157224 */ /* 0x000fe200078e006c */
[----:B------:R-:W-:Y:S01]  /*a28b0*/  MOV R20, R109 ;  /* 0x0000006d00147202 */ /* 0x000fe20000000f00 */
[----:B------:R-:W2:Y:S04]  /*a28c0*/  LDL.LU.64 R110, [R1+0x5250] ;  /* 0x00525000016e7983 */ /* 0x000ea80000300a00 */
[----:B------:R-:W4:Y:S02]  /*a28d0*/  LDL.LU.64 R108, [R1+0x5248] ;  /* 0x00524800016c7983 */ /* 0x000f240000300a00 */
[----:B----4-:R-:W-:-:S15]  /*a28e0*/  HMMA.1688.F32.TF32 R104, R240, R108, R104 ;  /* 0x0000006cf068723c */ /* 0x010fde0000081068 */
[----:B------:R-:W-:-:S08]  /*a28f0*/  NOP ;  /* 0x0000000000007918 */ /* 0x000fd00000000000 */
[----:B------:R-:W-:Y:S04]  /*a2900*/  STL.64 [R1+0xfa0], R104 ;  /* 0x000fa06801007387 */ /* 0x000fe80000100a00 */
[----:B------:R1:W-:Y:S04]  /*a2910*/  STL.64 [R1+0xfa8], R106 ;  /* 0x000fa86a01007387 */ /* 0x0003e80000100a00 */
[----:B-1----:R-:W4:Y:S04]  /*a2920*/  LDL.LU.64 R106, [R1+0x5240] ;  /* 0x00524000016a7983 */ /* 0x002f280000300a00 */
[----:B------:R-:W3:Y:S01]  /*a2930*/  LDL.LU.64 R104, [R1+0x5238] ;  /* 0x0052380001687983 */ /* 0x000ee20000300a00 */
[----:B------:R-:W-:Y:S01]  /*a2940*/  MOV R175, R3 ;  /* 0x0000000300af7202 */ /* 0x000fe20000000f00 */
[----:B---3--:R-:W-:-:S15]  /*a2950*/  HMMA.1688.F32.TF32 R100, R240, R104, R100 ;  /* 0x00000068f064723c */ /* 0x008fde0000081064 */
[----:B------:R-:W-:-:S08]  /*a2960*/  NOP ;  /* 0x0000000000007918 */ /* 0x000fd00000000000 */
[----:B------:R-:W-:Y:S04]  /*a2970*/  STL.64 [R1+0xfb0], R100 ;  /* 0x000fb06401007387 */ /* 0x000fe80000100a00 */
[----:B------:R1:W-:Y:S01]  /*a2980*/  STL [R1+0xfb8], R102 ;  /* 0x000fb86601007387 */ /* 0x0003e20000100800 */
[----:B------:R-:W-:-:S03]  /*a2990*/  MOV R3, R103 ;  /* 0x0000006700037202 */ /* 0x000fc60000000f00 */
        /* <DEDUP_REMOVED lines=25> */
[----:B------:R-:W4:Y:S04]  /*a2b30*/  LDL.LU.64 R84, [R1+0x51e8] ;  /* 0x0051e80001547983 */ /* 0x000f280000300a00 */
[----:B---3--:R1:W-:Y:S04]  /*a2b40*/  STL.64 [R1+0x4e78], R90 ;  /* 0x004e785a01007387 */ /* 0x0083e80000100a00 */
[----:B------:R-:W3:Y:S04]  /*a2b50*/  LDL.LU R88, [R1+0x1030] ;  /* 0x0010300001587983 */ /* 0x000ee80000300800 */
[----:B------:R-:W3:Y:S04]  /*a2b60*/  LDL.LU R89, [R1+0x1034] ;  /* 0x0010340001597983 */ /* 0x000ee80000300800 */
[----:B-1----:R-:W3:Y:S01]  /*a2b70*/  LDL.LU R90, [R1+0x1038] ;  /* 0x00103800015a7983 */ /* 0x002ee20000300800 */
[----:B----4-:R-:W-:-:S15]  /*a2b80*/  HMMA.1688.F32.TF32 R80, R240, R84, R80 ;  /* 0x00000054f050723c */ /* 0x010fde0000081050 */
[----:B------:R-:W-:-:S08]  /*a2b90*/  NOP ;  /* 0x0000000000007918 */ /* 0x000fd00000000000 */
[----:B------:R-:W-:Y:S04]  /*a2ba0*/  STL.64 [R1+0x1040], R80 ;  /* 0x0010405001007387 */ /* 0x000fe80000100a00 */
[----:B------:R1:W-:Y:S04]  /*a2bb0*/  STL.64 [R1+0x1048], R82 ;  /* 0x0010485201007387 */ /* 0x0003e80000100a00 */
[----:B-1----:R-:W4:Y:S04]  /*a2bc0*/  LDL.LU.64 R82, [R1+0x51e0] ;  /* 0x0051e00001527983 */ /* 0x002f280000300a00 */
[----:B------:R-:W3:Y:S01]  /*a2bd0*/  LDL.LU.64 R80, [R1+0x51d8] ;  /* 0x0051d80001507983 */ /* 0x000ee20000300a00 */
[----:B------:R-:W-:Y:S01]  /*a2be0*/  IMAD.MOV.U32 R91, RZ, RZ, R0 ;  /* 0x000000ffff5b7224 */ /* 0x000fe200078e0000 */
[C---:B------:R-:W-:Y:S06]  /*a2bf0*/  HMMA.1688.F32.TF32 R128, R240.reuse, R76, R128 ;  /* 0x0000004cf080723c */ /* 0x040fec0000081080 */
[----:B---3--:R-:W-:-:S15]  /*a2c00*/  HMMA.1688.F32.TF32 R88, R240, R80, R88 ;  /* 0x00000050f058723c */ /* 0x008fde0000081058 */
        /* <DEDUP_REMOVED lines=16> */
[C---:B---3--:R-:W-:Y:S02]  /*a2d10*/  HMMA.1688.F32.TF32 R128, R240.reuse, R52, R176 ;  /* 0x00000034f080723c */ /* 0x048fe400000810b0 */
        /* <DEDUP_REMOVED lines=20> */
[----:B-1----:R-:W-:Y:S10]  /*a2e60*/  HMMA.1688.F32.TF32 R88, R240, R24, R184 ;  /* 0x00000018f058723c */ /* 0x002ff400000810b8 */
[----:B------:R1:W-:Y:S04]  /*a2e70*/  STL.64 [R1+0xee0], R156 ;  /* 0x000ee09c01007387 */ /* 0x0003e80000100a00 */
[----:B------:R3:W-:Y:S01]  /*a2e80*/  STL.64 [R1+0xee8], R158 ;  /* 0x000ee89e01007387 */ /* 0x0007e20000100a00 */
[----:B------:R-:W-:Y:S01]  /*a2e90*/  MOV R180, R234 ;  /* 0x000000ea00b47202 */ /* 0x000fe20000000f00 */
[----:B------:R-:W-:-:S02]  /*a2ea0*/  IMAD.MOV.U32 R181, RZ, RZ, R235 ;  /* 0x000000ffffb57224 */ /* 0x000fc400078e00eb */
[----:B------:R-:W-:Y:S01]  /*a2eb0*/  IMAD.MOV.U32 R182, RZ, RZ, R238 ;  /* 0x000000ffffb67224 */ /* 0x000fe200078e00ee */
[----:B------:R-:W-:-:S04]  /*a2ec0*/  MOV R183, R239 ;  /* 0x000000ef00b77202 */ /* 0x000fc80000000f00 */
[----:B------:R2:W-:Y:S04]  /*a2ed0*/  STL.64 [R1+0xea0], R88 ;  /* 0x000ea05801007387 */ /* 0x0005e80000100a00 */
[----:B------:R-:W-:Y:S04]  /*a2ee0*/  STL.64 [R1+0xed0], R128 ;  /* 0x000ed08001007387 */ /* 0x000fe80000100a00 */
[----:B------:R-:W-:Y:S04]  /*a2ef0*/  STL.64 [R1+0xed8], R130 ;  /* 0x000ed88201007387 */ /* 0x000fe80000100a00 */
        /* <DEDUP_REMOVED lines=13> */
[----:B--2---:R-:W2:Y:S04]  /*a2fd0*/  LDL.LU R88, [R1+0x7f0] ;  /* 0x0007f00001587983 */ /* 0x004ea80000300800 */
[----:B------:R-:W2:Y:S01]  /*a2fe0*/  LDL.LU R89, [R1+0x7f4] ;  /* 0x0007f40001597983 */ /* 0x000ea20000300800 */
[----:B------:R-:W-:-:S03]  /*a2ff0*/  IMAD.MOV.U32 R0, RZ, RZ, R91 ;  /* 0x000000ffff007224 */ /* 0x000fc600078e005b */
[----:B----4-:R-:W2:Y:S04]  /*a3000*/  LDL.LU R90, [R1+0x7f8] ;  /* 0x0007f800015a7983 */ /* 0x010ea80000300800 */
[----:B------:R-:W2:Y:S04]  /*a3010*/  LDL.LU R91, [R1+0x7fc] ;  /* 0x0007fc00015b7983 */ /* 0x000ea80000300800 */
[----:B------:R-:W2:Y:S04]  /*a3020*/  LDL.64 R130, [R1+0x38] ;  /* 0x0000380001827983 */ /* 0x000ea80000100a00 */
[----:B------:R-:W3:Y:S04]  /*a3030*/  LDL.64 R206, [R1+0x28] ;  /* 0x0000280001ce7983 */ /* 0x000ee80000100a00 */
        /* <DEDUP_REMOVED lines=24> */
[----:B------:R-:W-:Y:S01]  /*a31c0*/  IMAD.MOV.U32 R189, RZ, RZ, R15 ;  /* 0x000000ffffbd7224 */ /* 0x000fe200078e000f */
[----:B------:R-:W-:Y:S02]  /*a31d0*/  MOV R190, R6 ;  /* 0x0000000600be7202 */ /* 0x000fe40000000f00 */
[----:B------:R-:W4:Y:S04]  /*a31e0*/  LDL.LU R15, [R1+0x51c0] ;  /* 0x0051c000010f7983 */ /* 0x000f280000300800 */
[----:B------:R-:W4:Y:S01]  /*a31f0*/  LDL.LU R6, [R1+0x51bc] ;  /* 0x0051bc0001067983 */ /* 0x000f220000300800 */
        /* <DEDUP_REMOVED lines=9> */
[----:B------:R-:W4:Y:S01]  /*a3290*/  LDL.LU R251, [R1+0x51a8] ;  /* 0x0051a80001fb7983 */ /* 0x000f220000300800 */
[----:B------:R-:W-:Y:S01]  /*a32a0*/  IMAD.MOV.U32 R240, RZ, RZ, R223 ;  /* 0x000000fffff07224 */ /* 0x000fe200078e00df */
[----:B------:R-:W-:Y:S01]  /*a32b0*/  MOV R241, R215 ;  /* 0x000000d700f17202 */ /* 0x000fe20000000f00 */
[----:B--2---:R-:W-:-:S15]  /*a32c0*/  HMMA.1688.F32.TF32 R88, R8, R130, R88 ;  /* 0x000000820858723c */ /* 0x004fde0000081058 */
[----:B------:R-:W-:-:S08]  /*a32d0*/  NOP ;  /* 0x0000000000007918 */ /* 0x000fd00000000000 */
[----:B------:R-:W-:Y:S04]  /*a32e0*/  STL.64 [R1+0xe80], R88 ;  /* 0x000e805801007387 */ /* 0x000fe80000100a00 */
[----:B------:R3:W-:Y:S02]  /*a32f0*/  STL.64 [R1+0xe88], R90 ;  /* 0x000e885a01007387 */ /* 0x0007e40000100a00 */
[----:B---3--:R-:W-:-:S15]  /*a3300*/  HMMA.1688.F32.TF32 R88, R8, R206, R156 ;  /* 0x000000ce0858723c */ /* 0x008fde000008109c */
[----:B------:R-:W-:-:S08]  /*a3310*/  NOP ;  /* 0x0000000000007918 */ /* 0x000fd00000000000 */
[----:B------:R-:W-:Y:S04]  /*a3320*/  STL.64 [R1+0xe60], R88 ;  /* 0x000e605801007387 */ /* 0x000fe80000100a00 */
[----:B------:R4:W-:Y:S04]  /*a3330*/  STL.64 [R1+0xe68], R90 ;  /* 0x000e685a01007387 */ /* 0x0009e80000100a00 */
[----:B------:R-:W2:Y:S01]  /*a3340*/  LDL.LU R112, [R1+0x2978] ;  /* 0x0029780001707983 */ /* 0x000ea20000300800 */
[----:B----4-:R-:W-:-:S15]  /*a3350*/  HMMA.1688.F32.TF32 R88, R8, R198, R200 ;  /* 0x000000c60858723c */ /* 0x010fde00000810c8 */
[----:B------:R-:W-:-:S08]  /*a3360*/  NOP ;  /* 0x0000000000007918 */ /* 0x000fd00000000000 */
[----:B------:R-:W-:Y:S04]  /*a3370*/  STL.64 [R1+0xe40], R88 ;  /* 0x000e405801007387 */ /* 0x000fe80000100a00 */
[----:B------:R1:W-:Y:S04]  /*a3380*/  STL.64 [R1+0xe48], R90 ;  /* 0x000e485a01007387 */ /* 0x0003e80000100a00 */
[----:B------:R-:W3:Y:S01]  /*a3390*/  LDL R113, [R1+0x3f94] ;  /* 0x003f940001717983 */ /* 0x000ee20000100800 */
[----:B-1----:R-:W-:-:S15]  /*a33a0*/  HMMA.1688.F32.TF32 R88, R8, R178, R160 ;  /* 0x000000b20858723c */ /* 0x002fde00000810a0 */
[----:B------:R-:W-:-:S08]  /*a33b0*/  NOP ;  /* 0x0000000000007918 */ /* 0x000fd00000000000 */
        /* <DEDUP_REMOVED lines=12> */
[----:B------:R-:W-:Y:S04]  /*a3480*/  STL.64 [R1+0x4e20], R6 ;  /* 0x004e200601007387 */ /* 0x000fe80000100a00 */
[----:B------:R4:W-:Y:S01]  /*a3490*/  STL.64 [R1+0x4e18], R4 ;  /* 0x004e180401007387 */ /* 0x0009e20000100a00 */
[C---:B-1----:R-:W-:Y:S06]  /*a34a0*/  HMMA.1688.F32.TF32 R88, R8.reuse, R6, R192 ;  /* 0x000000060858723c */ /* 0x042fec00000810c0 */
[----:B----4-:R-:W-:-:S15]  /*a34b0*/  HMMA.1688.F32.TF32 R4, R8, R14, R172 ;  /* 0x0000000e0804723c */ /* 0x010fde00000810ac */
        /* <DEDUP_REMOVED lines=17> */
[----:B------:R-:W4:Y:S01]  /*a35d0*/  LDL.LU R223, [R1+0x51a4] ;  /* 0x0051a40001df7983 */ /* 0x000f220000300800 */
[----:B-1----:R-:W-:-:S15]  /*a35e0*/  HMMA.1688.F32.TF32 R4, R8, R230, R184 ;  /* 0x000000e60804723c */ /* 0x002fde00000810b8 */
[----:B------:R-:W-:-:S08]  /*a35f0*/  NOP ;  /* 0x0000000000007918 */ /* 0x000fd00000000000 */
[----:B------:R4:W-:Y:S04]  /*a3600*/  STL.64 [R1+0x780], R4 ;  /* 0x0007800401007387 */ /* 0x0009e80000100a00 */
[----:B------:R1:W-:Y:S04]  /*a3610*/  STL.64 [R1+0x788], R6 ;  /* 0x0007880601007387 */ /* 0x0003e80000100a00 */
[----:B------:R-:W2:Y:S01]  /*a3620*/  LDL.LU R215, [R1+0x51a0] ;  /* 0x0051a00001d77983 */ /* 0x000ea20000300800 */
[----:B------:R-:W-:Y:S02]  /*a3630*/  IMAD.MOV.U32 R242, RZ, RZ, R138 ;  /* 0x000000fffff27224 */ /* 0x000fe400078e008a */
[----:B------:R-:W-:Y:S01]  /*a3640*/  IMAD.MOV.U32 R243, RZ, RZ, R139 ;  /* 0x000000fffff37224 */ /* 0x000fe200078e008b */
        /* <DEDUP_REMOVED lines=10> */
[----:B----4-:R-:W-:-:S02]  /*a36f0*/  IMAD.MOV.U32 R5, RZ, RZ, R223 ;  /* 0x000000ffff057224 */ /* 0x010fc400078e00df */
[----:B--2---:R-:W-:Y:S02]  /*a3700*/  IMAD.MOV.U32 R4, RZ, RZ, R215 ;  /* 0x000000ffff047224 */ /* 0x004fe400078e00d7 */
[----:B------:R-:W2:Y:S04]  /*a3710*/  LDL.LU R215, [R1+0x5184] ;  /* 0x0051840001d77983 */ /* 0x000ea80000300800 */
[----:B------:R-:W4:Y:S04]  /*a3720*/  LDL.LU R223, [R1+0x5180] ;  /* 0x0051800001df7983 */ /* 0x000f280000300800 */
[----:B-1----:R-:W4:Y:S04]  /*a3730*/  LDL.LU R6, [R1+0x638] ;  /* 0x0006380001067983 */ /* 0x002f280000300800 */
[----:B------:R-:W4:Y:S01]  /*a3740*/  LDL.LU R7, [R1+0x63c] ;  /* 0x00063c0001077983 */ /* 0x000f220000300800 */
[----:B---3--:R-:W-:Y:S01]  /*a3750*/  MOV R236, R219 ;  /* 0x000000db00ec7202 */ /* 0x008fe20000000f00 */
[----:B------:R-:W-:-:S02]  /*a3760*/  IMAD.MOV.U32 R237, RZ, RZ, R218 ;  /* 0x000000ffffed7224 */ /* 0x000fc400078e00da */
[----:B------:R-:W3:Y:S04]  /*a3770*/  LDL.LU R219, [R1+0x517c] ;  /* 0x00517c0001db7983 */ /* 0x000ee80000300800 */
[----:B------:R-:W3:Y:S01]  /*a3780*/  LDL.LU R218, [R1+0x5178] ;  /* 0x0051780001da7983 */ /* 0x000ee20000300800 */
[----:B------:R-:W-:Y:S02]  /*a3790*/  IMAD.MOV.U32 R12, RZ, RZ, R143 ;  /* 0x000000ffff0c7224 */ /* 0x000fe400078e008f */
[----:B------:R-:W-:Y:S01]  /*a37a0*/  IMAD.MOV.U32 R13, RZ, RZ, R142 ;  /* 0x000000ffff0d7224 */ /* 0x000fe200078e008e */
[----:B------:R-:W-:Y:S01]  /*a37b0*/  MOV R14, R139 ;  /* 0x0000008b000e7202 */ /* 0x000fe20000000f00 */
[----:B------:R-:W-:Y:S01]  /*a37c0*/  IMAD.MOV.U32 R15, RZ, RZ, R138 ;  /* 0x000000ffff0f7224 */ /* 0x000fe200078e008a */
[----:B------:R-:W-:Y:S01]  /*a37d0*/  MOV R37, R178 ;  /* 0x000000b200257202 */ /* 0x000fe20000000f00 */
[----:B------:R-:W-:-:S02]  /*a37e0*/  IMAD.MOV.U32 R36, RZ, RZ, R179 ;  /* 0x000000ffff247224 */ /* 0x000fc400078e00b3 */
[----:B--2---:R-:W-:Y:S01]  /*a37f0*/  IMAD.MOV.U32 R238, RZ, RZ, R215 ;  /* 0x000000ffffee7224 */ /* 0x004fe200078e00d7 */
[----:B----4-:R-:W-:Y:S01]  /*a3800*/  MOV R239, R223 ;  /* 0x000000df00ef7202 */ /* 0x010fe20000000f00 */
[----:B------:R-:W2:Y:S04]  /*a3810*/  LDL.LU R215, [R1+0x5174] ;  /* 0x0051740001d77983 */ /* 0x000ea80000300800 */
[----:B------:R-:W4:Y:S04]  /*a3820*/  LDL.LU R223, [R1+0x5170] ;  /* 0x0051700001df7983 */ /* 0x000f280000300800 */
[----:B------:R-:W3:Y:S04]  /*a3830*/  LDL.LU R232, [R1+0x660] ;  /* 0x0006600001e87983 */ /* 0x000ee80000300800 */
[----:B------:R-:W3:Y:S04]  /*a3840*/  LDL.LU R233, [R1+0x664] ;  /* 0x0006640001e97983 */ /* 0x000ee80000300800 */
[----:B------:R-:W3:Y:S04]  /*a3850*/  LDL.LU R234, [R1+0x668] ;  /* 0x0006680001ea7983 */ /* 0x000ee80000300800 */
[----:B------:R-:W3:Y:S04]  /*a3860*/  LDL.LU R235, [R1+0x66c] ;  /* 0x00066c0001eb7983 */ /* 0x000ee80000300800 */
[----:B------:R-:W2:Y:S04]  /*a3870*/  LDL.LU R143, [R1+0x516c] ;  /* 0x00516c00018f7983 */ /* 0x000ea80000300800 */
        /* <DEDUP_REMOVED lines=64> */
[----:B------:R-:W-:Y:S02]  /*a3c80*/  MOV R29, R130 ;  /* 0x00000082001d7202 */ /* 0x000fe40000000f00 */
[----:B------:R-:W-:Y:S01]  /*a3c90*/  MOV R129, R222 ;  /* 0x000000de00817202 */ /* 0x000fe20000000f00 */
[----:B------:R-:W-:-:S02]  /*a3ca0*/  IMAD.MOV.U32 R28, RZ, RZ, R131 ;  /* 0x000000ffff1c7224 */ /* 0x000fc400078e0083 */
[----:B------:R-:W-:Y:S02]  /*a3cb0*/  IMAD.MOV.U32 R130, RZ, RZ, R226 ;  /* 0x000000ffff827224 */ /* 0x000fe400078e00e2 */
[----:B------:R-:W-:Y:S02]  /*a3cc0*/  IMAD.MOV.U32 R131, RZ, RZ, R227 ;  /* 0x000000ffff837224 */ /* 0x000fe400078e00e3 */
[----:B--2---:R-:W-:Y:S02]  /*a3cd0*/  IMAD.MOV.U32 R175, RZ, RZ, R143 ;  /* 0x000000ffffaf7224 */ /* 0x004fe400078e008f */
[----:B----4-:R-:W-:Y:S01]  /*a3ce0*/  IMAD.MOV.U32 R174, RZ, RZ, R142 ;  /* 0x000000ffffae7224 */ /* 0x010fe200078e008e */
[----:B---3--:R-:W-:Y:S01]  /*a3cf0*/  MOV R173, R139 ;  /* 0x0000008b00ad7202 */ /* 0x008fe20000000f00 */
[----:B------:R-:W-:Y:S02]  /*a3d00*/  IMAD.MOV.U32 R172, RZ, RZ, R138 ;  /* 0x000000ffffac7224 */ /* 0x000fe400078e008a */
        /* <DEDUP_REMOVED lines=14> */
[----:B------:R-:W4:Y:S04]  /*a3df0*/  LDL.LU R226, [R1+0x5124] ;  /* 0x0051240001e27983 */ /* 0x000f280000300800 */
[----:B------:R-:W4:Y:S04]  /*a3e00*/  LDL.LU R227, [R1+0x5120] ;  /* 0x0051200001e37983 */ /* 0x000f280000300800 */
[----:B------:R-:W-:Y:S04]  /*a3e10*/  STL.64 [R1+0x4e70], R230 ;  /* 0x004e70e601007387 */ /* 0x000fe80000100a00 */
[----:B------:R1:W-:Y:S02]  /*a3e20*/  STL.64 [R1+0x4e68], R228 ;  /* 0x004e68e401007387 */ /* 0x0003e40000100a00 */
[----:B-1----:R-:W-:Y:S01]  /*a3e30*/  MOV R228, R223 ;  /* 0x000000df00e47202 */ /* 0x002fe20000000f00 */
[----:B------:R-:W-:Y:S01]  /*a3e40*/  IMAD.MOV.U32 R229, RZ, RZ, R215 ;  /* 0x000000ffffe57224 */ /* 0x000fe200078e00d7 */
[----:B------:R-:W3:Y:S04]  /*a3e50*/  LDL.LU R223, [R1+0x511c] ;  /* 0x00511c0001df7983 */ /* 0x000ee80000300800 */
[----:B------:R-:W2:Y:S01]  /*a3e60*/  LDL.LU R215, [R1+0x5118] ;  /* 0x0051180001d77983 */ /* 0x000ea20000300800 */
[----:B------:R-:W-:Y:S01]  /*a3e70*/  IMAD.MOV.U32 R230, RZ, RZ, R218 ;  /* 0x000000ffffe67224 */ /* 0x000fe200078e00da */
[----:B------:R-:W-:-:S02]  /*a3e80*/  MOV R231, R219 ;  /* 0x000000db00e77202 */ /* 0x000fc40000000f00 */
[----:B------:R-:W2:Y:S04]  /*a3e90*/  LDL.LU R218, [R1+0x5114] ;  /* 0x0051140001da7983 */ /* 0x000ea80000300800 */
[----:B------:R-:W2:Y:S01]  /*a3ea0*/  LDL.LU R219, [R1+0x5110] ;  /* 0x0051100001db7983 */ /* 0x000ea20000300800 */
[C---:B----4-:R-:W-:Y:S06]  /*a3eb0*/  HMMA.1688.F32.TF32 R156, R8.reuse, R226, R156 ;  /* 0x000000e2089c723c */ /* 0x050fec000008109c */
[C---:B------:R-:W-:Y:S06]  /*a3ec0*/  HMMA.1688.F32.TF32 R196, R8.reuse, R210, R196 ;  /* 0x000000d208c4723c */ /* 0x040fec00000810c4 */
[C---:B---3--:R-:W-:Y:S06]  /*a3ed0*/  HMMA.1688.F32.TF32 R200, R8.reuse, R222, R200 ;  /* 0x000000de08c8723c */ /* 0x048fec00000810c8 */
[C---:B--2---:R-:W-:Y:S06]  /*a3ee0*/  HMMA.1688.F32.TF32 R204, R8.reuse, R218, R204 ;  /* 0x000000da08cc723c */ /* 0x044fec00000810cc */
[C---:B------:R-:W-:Y:S01]  /*a3ef0*/  HMMA.1688.F32.TF32 R160, R8.reuse, R214, R160 ;  /* 0x000000d608a0723c */ /* 0x040fe200000810a0 */
        /* <DEDUP_REMOVED lines=13> */
[----:B------:R1:W-:Y:S04]  /*a3fd0*/  STL.64 [R1+0x1198], R162 ;  /* 0x001198a201007387 */ /* 0x0003e80000100a00 */
[----:B-1----:R-:W3:Y:S04]  /*a3fe0*/  LDL.LU.64 R162, [R1+0x50d8] ;  /* 0x0050d80001a27983 */ /* 0x002ee80000300a00 */
[----:B------:R-:W3:Y:S04]  /*a3ff0*/  LDL.LU.64 R160, [R1+0x50d0] ;  /* 0x0050d00001a07983 */ /* 0x000ee80000300a00 */
[----:B------:R-:W-:Y:S04]  /*a4000*/  STL.64 [R1+0x1180], R196 ;  /* 0x001180c401007387 */ /* 0x000fe80000100a00 */
[----:B------:R1:W-:Y:S04]  /*a4010*/  STL.64 [R1+0x1188], R198 ;  /* 0x001188c601007387 */ /* 0x0003e80000100a00 */
[----:B-1----:R-:W3:Y:S04]  /*a4020*/  LDL.LU.64 R198, [R1+0x50c8] ;  /* 0x0050c80001c67983 */ /* 0x002ee80000300a00 */
[----:B------:R-:W3:Y:S01]  /*a4030*/  LDL.LU.64 R196, [R1+0x50c0] ;  /* 0x0050c00001c47983 */ /* 0x000ee20000300a00 */
[C---:B----4-:R-:W-:Y:S06]  /*a4040*/  HMMA.1688.F32.TF32 R176, R8.reuse, R202, R176 ;  /* 0x000000ca08b0723c */ /* 0x050fec00000810b0 */
[C---:B--2---:R-:W-:Y:S06]  /*a4050*/  HMMA.1688.F32.TF32 R164, R8.reuse, R206, R164 ;  /* 0x000000ce08a4723c */ /* 0x044fec00000810a4 */
[----:B---3--:R-:W-:-:S15]  /*a4060*/  HMMA.1688.F32.TF32 R192, R8, R198, R192 ;  /* 0x000000c608c0723c */ /* 0x008fde00000810c0 */
[----:B------:R-:W-:-:S02]  /*a4070*/  NOP ;  /* 0x0000000000007918 */ /* 0x000fc40000000000 */
        /* <DEDUP_REMOVED lines=35> */
[----:B-1----:R-:W2:Y:S04]  /*a42b0*/  LDL.LU.64 R170, [R1+0x5058] ;  /* 0x0050580001aa7983 */ /* 0x002ea80000300a00 */
[----:B------:R-:W4:Y:S04]  /*a42c0*/  LDL.LU.64 R168, [R1+0x5050] ;  /* 0x0050500001a87983 */ /* 0x000f280000300a00 */
[----:B------:R-:W-:Y:S04]  /*a42d0*/  STL.64 [R1+0x1100], R172 ;  /* 0x001100ac01007387 */ /* 0x000fe80000100a00 */
[----:B------:R1:W-:Y:S04]  /*a42e0*/  STL.64 [R1+0x1108], R174 ;  /* 0x001108ae01007387 */ /* 0x0003e80000100a00 */
[----:B-1----:R-:W3:Y:S04]  /*a42f0*/  LDL.LU.64 R174, [R1+0x5048] ;  /* 0x0050480001ae7983 */ /* 0x002ee80000300a00 */
[----:B------:R-:W4:Y:S01]  /*a4300*/  LDL.LU.64 R172, [R1+0x5040] ;  /* 0x0050400001ac7983 */ /* 0x000f220000300a00 */
[C---:B------:R-:W-:Y:S06]  /*a4310*/  HMMA.1688.F32.TF32 R236, R8.reuse, R166, R236 ;  /* 0x000000a608ec723c */ /* 0x040fec00000810ec */
[----:B---3--:R-:W-:-:S15]  /*a4320*/  HMMA.1688.F32.TF32 R228, R8, R174, R228 ;  /* 0x000000ae08e4723c */ /* 0x008fde00000810e4 */
[----:B------:R-:W-:-:S08]  /*a4330*/  NOP ;  /* 0x0000000000007918 */ /* 0x000fd00000000000 */
[----:B------:R-:W-:Y:S04]  /*a4340*/  STL.64 [R1+0x10f0], R228 ;  /* 0x0010f0e401007387 */ /* 0x000fe80000100a00 */
[----:B------:R2:W-:Y:S02]  /*a4350*/  STL.64 [R1+0x10f8], R230 ;  /* 0x0010f8e601007387 */ /* 0x0005e40000100a00 */
[C---:B--2---:R-:W-:Y:S06]  /*a4360*/  HMMA.1688.F32.TF32 R228, R8.reuse, R170, R232 ;  /* 0x000000aa08e4723c */ /* 0x044fec00000810e8 */
[C---:B------:R-:W-:Y:S06]  /*a4370*/  HMMA.1688.F32.TF32 R232, R8.reuse, R162, R12 ;  /* 0x000000a208e8723c */ /* 0x040fec000008100c */
[C---:B------:R-:W-:Y:S11]  /*a4380*/  HMMA.1688.F32.TF32 R12, R8.reuse, R154, R244 ;  /* 0x0000009a080c723c */ /* 0x040ff600000810f4 */
[----:B------:R-:W-:Y:S04]  /*a4390*/  STL.64 [R1+0x10e0], R228 ;  /* 0x0010e0e401007387 */ /* 0x000fe80000100a00 */
[----:B------:R1:W-:Y:S02]  /*a43a0*/  STL.64 [R1+0x10e8], R230 ;  /* 0x0010e8e601007387 */ /* 0x0003e40000100a00 */
[C---:B-1----:R-:W-:Y:S06]  /*a43b0*/  HMMA.1688.F32.TF32 R228, R8.reuse, R158, R4 ;  /* 0x0000009e08e4723c */ /* 0x042fec0000081004 */
[----:B------:R-:W-:Y:S01]  /*a43c0*/  HMMA.1688.F32.TF32 R4, R8, R150, R240 ;  /* 0x000000960804723c */ /* 0x000fe200000810f0 */
[----:B------:R-:W-:Y:S04]  /*a43d0*/  STL.64 [R1+0x10d0], R236 ;  /* 0x0010d0ec01007387 */ /* 0x000fe80000100a00 */
[----:B------:R-:W-:Y:S04]  /*a43e0*/  STL.64 [R1+0x10d8], R238 ;  /* 0x0010d8ee01007387 */ /* 0x000fe80000100a00 */
[----:B------:R-:W-:Y:S04]  /*a43f0*/  STL.64 [R1+0x10c0], R232 ;  /* 0x0010c0e801007387 */ /* 0x000fe80000100a00 */
[----:B------:R-:W-:Y:S01]  /*a4400*/  STL.64 [R1+0x10c8], R234 ;  /* 0x0010c8ea01007387 */ /* 0x000fe20000100a00 */
[----:B------:R-:W-:Y:S01]  /*a4410*/  IMAD.MOV.U32 R244, RZ, RZ, R107 ;  /* 0x000000fffff47224 */ /* 0x000fe200078e006b */
[----:B------:R-:W-:Y:S01]  /*a4420*/  MOV R245, R106 ;  /* 0x0000006a00f57202 */ /* 0x000fe20000000f00 */
        /* <DEDUP_REMOVED lines=19> */
[----:B------:R2:W-:Y:S02]  /*a4560*/  STL.64 [R1+0xe18], R6 ;  /* 0x000e180601007387 */ /* 0x0005e40000100a00 */
[----:B--2---:R-:W-:Y:S01]  /*a4570*/  HMMA.1688.F32.TF32 R4, R8, R138, R128 ;  /* 0x0000008a0804723c */ /* 0x004fe20000081080 */
[----:B------:R-:W-:-:S02]  /*a4580*/  IMAD.MOV.U32 R88, RZ, RZ, R111 ;  /* 0x000000ffff587224 */ /* 0x000fc400078e006f */
[----:B------:R-:W2:Y:S01]  /*a4590*/  LDL.LU R111, [R1+0x503c] ;  /* 0x00503c00016f7983 */ /* 0x000ea20000300800 */
[----:B------:R-:W-:Y:S01]  /*a45a0*/  IMAD.MOV.U32 R89, RZ, RZ, R110 ;  /* 0x000000ffff597224 */ /* 0x000fe200078e006e */
[----:B------:R-:W-:Y:S01]  /*a45b0*/  MOV R90, R98 ;  /* 0x00000062005a7202 */ /* 0x000fe20000000f00 */
[----:B------:R-:W-:-:S15]  /*a45c0*/  IMAD.MOV.U32 R91, RZ, RZ, R99 ;  /* 0x000000ffff5b7224 */ /* 0x000fde00078e0063 */
[----:B------:R-:W-:-:S02]  /*a45d0*/  NOP ;  /* 0x0000000000007918 */ /* 0x000fc40000000000 */
[----:B------:R3:W-:Y:S04]  /*a45e0*/  STL.64 [R1+0xe00], R4 ;  /* 0x000e000401007387 */ /* 0x0007e80000100a00 */
[----:B------:R4:W-:Y:S04]  /*a45f0*/  STL.64 [R1+0xe08], R6 ;  /* 0x000e080601007387 */ /* 0x0009e80000100a00 */
        /* <DEDUP_REMOVED lines=8> */
[----:B------:R-:W3:Y:S01]  /*a4680*/  LDL.LU R233, [R1+0xda4] ;  /* 0x000da40001e97983 */ /* 0x000ee20000300800 */
[----:B----4-:R-:W-:Y:S01]  /*a4690*/  IMAD.MOV.U32 R235, RZ, RZ, R98 ;  /* 0x000000ffffeb7224 */ /* 0x010fe200078e0062 */
[----:B--2---:R-:W-:-:S02]  /*a46a0*/  MOV R234, R99 ;  /* 0x0000006300ea7202 */ /* 0x004fc40000000f00 */
[----:B------:R-:W2:Y:S04]  /*a46b0*/  LDL.LU R99, [R1+0x501c] ;  /* 0x00501c0001637983 */ /* 0x000ea80000300800 */
[----:B------:R-:W4:Y:S04]  /*a46c0*/  LDL.LU R98, [R1+0x5018] ;  /* 0x0050180001627983 */ /* 0x000f280000300800 */
[----:B------:R-:W4:Y:S04]  /*a46d0*/  LDL.LU R128, [R1+0xdf0] ;  /* 0x000df00001807983 */ /* 0x000f280000300800 */
[----:B------:R-:W4:Y:S04]  /*a46e0*/  LDL.LU R129, [R1+0xdf4] ;  /* 0x000df40001817983 */ /* 0x000f280000300800 */
[----:B------:R-:W4:Y:S04]  /*a46f0*/  LDL.LU R130, [R1+0xdf8] ;  /* 0x000df80001827983 */ /* 0x000f280000300800 */
[----:B------:R-:W4:Y:S04]  /*a4700*/  LDL.LU R131, [R1+0xdfc] ;  /* 0x000dfc0001837983 */ /* 0x000f280000300800 */
[----:B------:R-:W4:Y:S04]  /*a4710*/  LDL.LU R140, [R1+0xdc0] ;  /* 0x000dc000018c7983 */ /* 0x000f280000300800 */
[----:B------:R-:W4:Y:S01]  /*a4720*/  LDL.LU R141, [R1+0xdc4] ;  /* 0x000dc400018d7983 */ /* 0x000f220000300800 */
[----:B---3--:R-:W-:-:S02]  /*a4730*/  IMAD.MOV.U32 R228, RZ, RZ, R102 ;  /* 0x000000ffffe47224 */ /* 0x008fc400078e0066 */
        /* <DEDUP_REMOVED lines=19> */
[----:B--2---:R-:W-:Y:S01]  /*a4870*/  MOV R143, R99 ;  /* 0x00000063008f7202 */ /* 0x004fe20000000f00 */
[----:B----4-:R-:W-:Y:S02]  /*a4880*/  IMAD.MOV.U32 R142, RZ, RZ, R98 ;  /* 0x000000ffff8e7224 */ /* 0x010fe400078e0062 */
        /* <DEDUP_REMOVED lines=14> */
[----:B------:R-:W4:Y:S04]  /*a4970*/  LDL.LU R126, [R1+0x4fdc] ;  /* 0x004fdc00017e7983 */ /* 0x000f280000300800 */
[----:B------:R-:W4:Y:S04]  /*a4980*/  LDL.LU R127, [R1+0x4fd8] ;  /* 0x004fd800017f7983 */ /* 0x000f280000300800 */
[----:B------:R-:W2:Y:S04]  /*a4990*/  LDL.LU R18, [R1+0x4fd4] ;  /* 0x004fd40001127983 */ /* 0x000ea80000300800 */
[----:B------:R-:W2:Y:S04]  /*a49a0*/  LDL.LU R19, [R1+0x4fd0] ;  /* 0x004fd00001137983 */ /* 0x000ea80000300800 */
[----:B------:R-:W4:Y:S04]  /*a49b0*/  LDL.LU R22, [R1+0x4fcc] ;  /* 0x004fcc0001167983 */ /* 0x000f280000300800 */
[----:B------:R-:W4:Y:S04]  /*a49c0*/  LDL.LU R23, [R1+0x4fc8] ;  /* 0x004fc80001177983 */ /* 0x000f280000300800 */
        /* <DEDUP_REMOVED lines=20> */
[C---:B------:R-:W-:Y:S03]  /*a4b10*/  HMMA.1688.F32.TF32 R12, R8.reuse, R114, R12 ;  /* 0x00000072080c723c */ /* 0x040fe6000008100c */
[----:B---3--:R-:W-:Y:S04]  /*a4b20*/  STL.64 [R1+0x4dd0], R130 ;  /* 0x004dd08201007387 */ /* 0x008fe80000100a00 */
[----:B--2---:R1:W-:Y:S01]  /*a4b30*/  STL.64 [R1+0x4dc8], R128 ;  /* 0x004dc88001007387 */ /* 0x0043e20000100a00 */
[C---:B----4-:R-:W-:Y:S06]  /*a4b40*/  HMMA.1688.F32.TF32 R132, R8.reuse, R130, R132 ;  /* 0x000000820884723c */ /* 0x050fec0000081084 */
[----:B-1----:R-:W-:-:S15]  /*a4b50*/  HMMA.1688.F32.TF32 R128, R8, R22, R136 ;  /* 0x000000160880723c */ /* 0x002fde0000081088 */
        /* <DEDUP_REMOVED lines=34> */
[----:B------:R-:W-:-:S15]  /*a4d80*/  STL.64 [R1+0x4d60], R110 ;  /* 0x004d606e01007387 */ /* 0x000fde0000100a00 */
[----:B------:R-:W-:-:S01]  /*a4d90*/  NOP ;  /* 0x0000000000007918 */ /* 0x000fc20000000000 */
[----:B------:R-:W-:Y:S04]  /*a4da0*/  STL.64 [R1+0x1820], R12 ;  /* 0x0018200c01007387 */ /* 0x000fe80000100a00 */
[----:B------:R1:W-:Y:S04]  /*a4db0*/  STL.64 [R1+0x1828], R14 ;  /* 0x0018280e01007387 */ /* 0x0003e80000100a00 */
[----:B------:R-:W-:Y:S04]  /*a4dc0*/  STL.64 [R1+0x4d58], R106 ;  /* 0x004d586a01007387 */ /* 0x000fe80000100a00 */
[----:B------:R-:W-:Y:S04]  /*a4dd0*/  STL.64 [R1+0x1810], R4 ;  /* 0x0018100401007387 */ /* 0x000fe80000100a00 */
[----:B------:R2:W-:Y:S01]  /*a4de0*/  STL.64 [R1+0x1818], R6 ;  /* 0x0018180601007387 */ /* 0x0005e20000100a00 */
[C---:B-1----:R-:W-:Y:S06]  /*a4df0*/  HMMA.1688.F32.TF32 R12, R8.reuse, R102, R248 ;  /* 0x00000066080c723c */ /* 0x042fec00000810f8 */
[----:B--2---:R-:W-:Y:S01]  /*a4e00*/  HMMA.1688.F32.TF32 R4, R8, R98, R88 ;  /* 0x000000620804723c */ /* 0x004fe20000081058 */
[----:B------:R-:W-:Y:S01]  /*a4e10*/  STL.64 [R1+0x4d50], R102 ;  /* 0x004d506601007387 */ /* 0x000fe20000100a00 */
[----:B------:R-:W-:Y:S01]  /*a4e20*/  IMAD.MOV.U32 R232, RZ, RZ, R47 ;  /* 0x000000ffffe87224 */ /* 0x000fe200078e002f */
[----:B------:R-:W-:Y:S01]  /*a4e30*/  MOV R233, R46 ;  /* 0x0000002e00e97202 */ /* 0x000fe20000000f00 */
[----:B------:R-:W-:-:S02]  /*a4e40*/  IMAD.MOV.U32 R234, RZ, RZ, R26 ;  /* 0x000000ffffea7224 */ /* 0x000fc400078e001a */
[----:B------:R-:W-:Y:S01]  /*a4e50*/  IMAD.MOV.U32 R235, RZ, RZ, R27 ;  /* 0x000000ffffeb7224 */ /* 0x000fe200078e001b */
[----:B------:R-:W-:Y:S01]  /*a4e60*/  MOV R140, R38 ;  /* 0x00000026008c7202 */ /* 0x000fe20000000f00 */
[----:B------:R-:W-:Y:S02]  /*a4e70*/  IMAD.MOV.U32 R141, RZ, RZ, R39 ;  /* 0x000000ffff8d7224 */ /* 0x000fe400078e0027 */
[----:B------:R-:W-:-:S07]  /*a4e80*/  IMAD.MOV.U32 R142, RZ, RZ, R87 ;  /* 0x000000ffff8e7224 */ /* 0x000fce00078e0057 */
[----:B------:R1:W-:Y:S04]  /*a4e90*/  STL.64 [R1+0x1800], R12 ;  /* 0x0018000c01007387 */ /* 0x0003e80000100a00 */
[----:B------:R2:W-:Y:S04]  /*a4ea0*/  STL.64 [R1+0x1808], R14 ;  /* 0x0018080e01007387 */ /* 0x0005e80000100a00 */
[----:B------:R-:W-:Y:S04]  /*a4eb0*/  STL.64 [R1+0x17f0], R4 ;  /* 0x0017f00401007387 */ /* 0x000fe80000100a00 */
[----:B------:R-:W-:Y:S01]  /*a4ec0*/  STL.64 [R1+0x17f8], R6 ;  /* 0x0017f80601007387 */ /* 0x000fe20000100a00 */
[----:B-1----:R-:W-:-:S02]  /*a4ed0*/  IMAD.MOV.U32 R12, RZ, RZ, R82 ;  /* 0x000000ffff0c7224 */ /* 0x002fc400078e0052 */
[----:B------:R-:W-:Y:S01]  /*a4ee0*/  IMAD.MOV.U32 R13, RZ, RZ, R83 ;  /* 0x000000ffff0d7224 */ /* 0x000fe200078e0053 */
[----:B------:R-:W3:Y:S04]  /*a4ef0*/  LDL.LU R82, [R1+0x4fac] ;  /* 0x004fac0001527983 */ /* 0x000ee80000300800 */
[----:B------:R-:W4:Y:S01]  /*a4f00*/  LDL.LU R83, [R1+0x4fa8] ;  /* 0x004fa80001537983 */ /* 0x000f220000300800 */
[----:B--2---:R-:W-:Y:S01]  /*a4f10*/  MOV R14, R51 ;  /* 0x00000033000e7202 */ /* 0x004fe20000000f00 */
        /* <DEDUP_REMOVED lines=10> */
[----:B------:R-:W-:-:S03]  /*a4fc0*/  MOV R143, R86 ;  /* 0x00000056008f7202 */ /* 0x000fc60000000f00 */
[----:B------:R-:W2:Y:S01]  /*a4fd0*/  LDL.LU R86, [R1+0x4f80] ;  /* 0x004f800001567983 */ /* 0x000ea20000300800 */
[----:B------:R-:W-:Y:S02]  /*a4fe0*/  IMAD.MOV.U32 R132, RZ, RZ, R31 ;  /* 0x000000ffff847224 */ /* 0x000fe400078e001f */
[----:B------:R-:W-:Y:S01]  /*a4ff0*/  IMAD.MOV.U32 R133, RZ, RZ, R30 ;  /* 0x000000ffff857224 */ /* 0x000fe200078e001e */
[----:B------:R-:W2:Y:S04]  /*a5000*/  LDL.LU R31, [R1+0x4f7c] ;  /* 0x004f7c00011f7983 */ /* 0x000ea80000300800 */
[----:B------:R-:W2:Y:S01]  /*a5010*/  LDL.LU R30, [R1+0x4f78] ;  /* 0x004f7800011e7983 */ /* 0x000ea20000300800 */
[----:B------:R-:W-:Y:S01]  /*a5020*/  MOV R134, R34 ;  /* 0x0000002200867202 */ /* 0x000fe20000000f00 */
[----:B------:R-:W-:-:S02]  /*a5030*/  IMAD.MOV.U32 R135, RZ, RZ, R35 ;  /* 0x000000ffff877224 */ /* 0x000fc400078e0023 */
[----:B------:R-:W2:Y:S04]  /*a5040*/  LDL.LU R34, [R1+0x4f74] ;  /* 0x004f740001227983 */ /* 0x000ea80000300800 */
[----:B------:R-:W2:Y:S01]  /*a5050*/  LDL.LU R35, [R1+0x4f70] ;  /* 0x004f700001237983 */ /* 0x000ea20000300800 */
[----:B------:R-:W-:Y:S02]  /*a5060*/  IMAD.MOV.U32 R130, RZ, RZ, R43 ;  /* 0x000000ffff827224 */ /* 0x000fe400078e002b */
[----:B------:R-:W-:Y:S01]  /*a5070*/  IMAD.MOV.U32 R131, RZ, RZ, R42 ;  /* 0x000000ffff837224 */ /* 0x000fe200078e002a */
[----:B---3--:R-:W-:Y:S01]  /*a5080*/  MOV R129, R82 ;  /* 0x0000005200817202 */ /* 0x008fe20000000f00 */
[----:B----4-:R-:W-:Y:S02]  /*a5090*/  IMAD.MOV.U32 R128, RZ, RZ, R83 ;  /* 0x000000ffff807224 */ /* 0x010fe400078e0053 */
[----:B------:R-:W3:Y:S04]  /*a50a0*/  LDL.LU R83, [R1+0x4f6c] ;  /* 0x004f6c0001537983 */ /* 0x000ee80000300800 */
[----:B------:R-:W4:Y:S04]  /*a50b0*/  LDL.LU R82, [R1+0x4f68] ;  /* 0x004f680001527983 */ /* 0x000f280000300800 */
[----:B------:R-:W4:Y:S04]  /*a50c0*/  LDL.LU R43, [R1+0x4f64] ;  /* 0x004f6400012b7983 */ /* 0x000f280000300800 */
[----:B------:R-:W4:Y:S01]  /*a50d0*/  LDL.LU R42, [R1+0x4f60] ;  /* 0x004f6000012a7983 */ /* 0x000f220000300800 */
[----:B--2---:R-:W-:Y:S01]  /*a50e0*/  IMAD.MOV.U32 R18, RZ, RZ, R27 ;  /* 0x000000ffff127224 */ /* 0x004fe200078e001b */
[----:B------:R-:W-:Y:S01]  /*a50f0*/  MOV R19, R26 ;  /* 0x0000001a00137202 */ /* 0x000fe20000000f00 */
[----:B------:R-:W-:Y:S01]  /*a5100*/  IMAD.MOV.U32 R17, RZ, RZ, R38 ;  /* 0x000000ffff117224 */ /* 0x000fe200078e0026 */
[----:B------:R-:W-:-:S02]  /*a5110*/  MOV R16, R39 ;  /* 0x0000002700107202 */ /* 0x000fc40000000f00 */
        /* <DEDUP_REMOVED lines=12> */
[----:B------:R-:W-:-:S02]  /*a51e0*/  IMAD.MOV.U32 R122, RZ, RZ, R35 ;  /* 0x000000ffff7a7224 */ /* 0x000fc400078e0023 */
[----:B------:R-:W-:Y:S01]  /*a51f0*/  IMAD.MOV.U32 R123, RZ, RZ, R34 ;  /* 0x000000ffff7b7224 */ /* 0x000fe200078e0022 */
[----:B---3--:R-:W-:Y:S01]  /*a5200*/  MOV R121, R83 ;  /* 0x0000005300797202 */ /* 0x008fe20000000f00 */
[----:B----4-:R-:W-:Y:S02]  /*a5210*/  IMAD.MOV.U32 R120, RZ, RZ, R82 ;  /* 0x000000ffff787224 */ /* 0x010fe400078e0052 */
[----:B------:R-:W3:Y:S04]  /*a5220*/  LDL.LU R82, [R1+0x4f3c] ;  /* 0x004f3c0001527983 */ /* 0x000ee80000300800 */
[----:B------:R-:W4:Y:S04]  /*a5230*/  LDL.LU R83, [R1+0x4f38] ;  /* 0x004f380001537983 */ /* 0x000f280000300800 */
[----:B------:R-:W4:Y:S04]  /*a5240*/  LDL.LU R35, [R1+0x4f34] ;  /* 0x004f340001237983 */ /* 0x000f280000300800 */
[----:B------:R-:W4:Y:S01]  /*a5250*/  LDL.LU R34, [R1+0x4f30] ;  /* 0x004f300001227983 */ /* 0x000f220000300800 */
[----:B--2---:R-:W-:Y:S01]  /*a5260*/  MOV R115, R27 ;  /* 0x0000001b00737202 */ /* 0x004fe20000000f00 */
[----:B------:R-:W-:-:S02]  /*a5270*/  IMAD.MOV.U32 R114, RZ, RZ, R26 ;  /* 0x000000ffff727224 */ /* 0x000fc400078e001a */
        /* <DEDUP_REMOVED lines=8> */
[----:B---3--:R-:W-:Y:S02]  /*a5300*/  IMAD.MOV.U32 R109, RZ, RZ, R82 ;  /* 0x000000ffff6d7224 */ /* 0x008fe400078e0052 */
[----:B----4-:R-:W-:Y:S02]  /*a5310*/  IMAD.MOV.U32 R108, RZ, RZ, R83 ;  /* 0x000000ffff6c7224 */ /* 0x010fe400078e0053 */
[----:B------:R-:W3:Y:S04]  /*a5320*/  LDL.LU R83, [R1+0x4f1c] ;  /* 0x004f1c0001537983 */ /* 0x000ee80000300800 */
[----:B------:R-:W4:Y:S04]  /*a5330*/  LDL.LU R82, [R1+0x4f18] ;  /* 0x004f180001527983 */ /* 0x000f280000300800 */
[----:B------:R-:W3:Y:S04]  /*a5340*/  LDL.LU R87, [R1+0x4f14] ;  /* 0x004f140001577983 */ /* 0x000ee80000300800 */
[----:B------:R-:W4:Y:S01]  /*a5350*/  LDL.LU R86, [R1+0x4f10] ;  /* 0x004f100001567983 */ /* 0x000f220000300800 */
[----:B--2---:R-:W-:Y:S01]  /*a5360*/  IMAD.MOV.U32 R100, RZ, RZ, R26 ;  /* 0x000000ffff647224 */ /* 0x004fe200078e001a */
[----:B------:R-:W-:-:S02]  /*a5370*/  MOV R101, R27 ;  /* 0x0000001b00657202 */ /* 0x000fc40000000f00 */
[----:B------:R-:W2:Y:S04]  /*a5380*/  LDL.LU R26, [R1+0x4f0c] ;  /* 0x004f0c00011a7983 */ /* 0x000ea80000300800 */
[----:B------:R-:W3:Y:S04]  /*a5390*/  LDL.LU R27, [R1+0x4f08] ;  /* 0x004f0800011b7983 */ /* 0x000ee80000300800 */
        /* <DEDUP_REMOVED lines=30> */
[----:B------:R-:W-:Y:S02]  /*a5580*/  IMAD.MOV.U32 R246, RZ, RZ, R95 ;  /* 0x000000fffff67224 */ /* 0x000fe400078e005f */
[----:B--2---:R-:W-:-:S02]  /*a5590*/  IMAD.MOV.U32 R90, RZ, RZ, R26 ;  /* 0x000000ffff5a7224 */ /* 0x004fc400078e001a */
[----:B---3--:R-:W-:Y:S01]  /*a55a0*/  IMAD.MOV.U32 R91, RZ, RZ, R27 ;  /* 0x000000ffff5b7224 */ /* 0x008fe200078e001b */
[----:B------:R-:W2:Y:S04]  /*a55b0*/  LDL.LU R26, [R1+0x4f04] ;  /* 0x004f0400011a7983 */ /* 0x000ea80000300800 */
[----:B------:R-:W2:Y:S04]  /*a55c0*/  LDL.LU R27, [R1+0x4f00] ;  /* 0x004f0000011b7983 */ /* 0x000ea80000300800 */
[----:B------:R-:W3:Y:S04]  /*a55d0*/  LDL.LU R30, [R1+0x4efc] ;  /* 0x004efc00011e7983 */ /* 0x000ee80000300800 */
[----:B------:R-:W3:Y:S04]  /*a55e0*/  LDL.LU R31, [R1+0x4ef8] ;  /* 0x004ef800011f7983 */ /* 0x000ee80000300800 */
        /* <DEDUP_REMOVED lines=24> */
[----:B------:R-:W3:Y:S01]  /*a5770*/  LDL.LU R95, [R1+0x4e94] ;  /* 0x004e9400015f7983 */ /* 0x000ee20000300800 */
[----:B------:R-:W-:-:S03]  /*a5780*/  MOV R247, R79 ;  /* 0x0000004f00f77202 */ /* 0x000fc60000000f00 */
[----:B------:R-:W2:Y:S04]  /*a5790*/  LDL.LU R79, [R1+0x4e90] ;  /* 0x004e9000014f7983 */ /* 0x000ea80000300800 */
[----:B------:R1:W-:Y:S01]  /*a57a0*/  STL.64 [R1+0x4d48], R98 ;  /* 0x004d486201007387 */ /* 0x0003e20000100a00 */
[----:B----4-:R-:W-:Y:S02]  /*a57b0*/  IMAD.MOV.U32 R96, RZ, RZ, R86 ;  /* 0x000000ffff607224 */ /* 0x010fe400078e0056 */
[----:B------:R-:W-:Y:S01]  /*a57c0*/  IMAD.MOV.U32 R97, RZ, RZ, R87 ;  /* 0x000000ffff617224 */ /* 0x000fe200078e0057 */
[----:B------:R-:W4:Y:S04]  /*a57d0*/  LDL.LU R86, [R1+0x4e8c] ;  /* 0x004e8c0001567983 */ /* 0x000f280000300800 */
[----:B------:R-:W4:Y:S01]  /*a57e0*/  LDL.LU R87, [R1+0x4e88] ;  /* 0x004e880001577983 */ /* 0x000f220000300800 */
[----:B-1----:R-:W-:Y:S01]  /*a57f0*/  MOV R98, R82 ;  /* 0x0000005200627202 */ /* 0x002fe20000000f00 */
[----:B------:R-:W-:-:S02]  /*a5800*/  IMAD.MOV.U32 R99, RZ, RZ, R83 ;  /* 0x000000ffff637224 */ /* 0x000fc400078e0053 */
[----:B------:R-:W2:Y:S04]  /*a5810*/  LDL.LU R82, [R1+0x4e84] ;  /* 0x004e840001527983 */ /* 0x000ea80000300800 */
[----:B------:R-:W2:Y:S01]  /*a5820*/  LDL.LU R83, [R1+0x4e80] ;  /* 0x004e800001537983 */ /* 0x000ea20000300800 */
[----:B---3--:R-:W-:-:S15]  /*a5830*/  HMMA.1688.F32.TF32 R88, R8, R94, R88 ;  /* 0x0000005e0858723c */ /* 0x008fde0000081058 */
[----:B------:R-:W-:-:S08]  /*a5840*/  NOP ;  /* 0x0000000000007918 */ /* 0x000fd00000000000 */
[----:B------:R-:W-:Y:S04]  /*a5850*/  STL.64 [R1+0x17e0], R88 ;  /* 0x0017e05801007387 */ /* 0x000fe80000100a00 */
[----:B------:R1:W-:Y:S04]  /*a5860*/  STL.64 [R1+0x17e8], R90 ;  /* 0x0017e85a01007387 */ /* 0x0003e80000100a00 */
[----:B-1----:R-:W3:Y:S04]  /*a5870*/  LDL.LU.64 R90, [R1+0x4e78] ;  /* 0x004e7800015a7983 */ /* 0x002ee80000300a00 */
[----:B------:R4:W-:Y:S02]  /*a5880*/  STL.64 [R1+0x4d40], R94 ;  /* 0x004d405e01007387 */ /* 0x0009e40000100a00 */
[C---:B----4-:R-:W-:Y:S06]  /*a5890*/  HMMA.1688.F32.TF32 R92, R8.reuse, R86, R100 ;  /* 0x00000056085c723c */ /* 0x050fec0000081064 */
[----:B------:R-:W-:Y:S01]  /*a58a0*/  HMMA.1688.F32.TF32 R20, R8, R54, R20 ;  /* 0x000000360814723c */ /* 0x000fe20000081014 */
[----:B------:R-:W-:Y:S01]  /*a58b0*/  IMAD.MOV.U32 R6, RZ, RZ, R29 ;  /* 0x000000ffff067224 */ /* 0x000fe200078e001d */
[----:B------:R-:W-:-:S02]  /*a58c0*/  MOV R7, R28 ;  /* 0x0000001c00077202 */ /* 0x000fc40000000f00 */
[----:B------:R-:W-:Y:S01]  /*a58d0*/  MOV R250, R33 ;  /* 0x0000002100fa7202 */ /* 0x000fe20000000f00 */
[----:B------:R-:W-:Y:S01]  /*a58e0*/  IMAD.MOV.U32 R251, RZ, RZ, R32 ;  /* 0x000000fffffb7224 */ /* 0x000fe200078e0020 */
[C---:B---3--:R-:W-:Y:S06]  /*a58f0*/  HMMA.1688.F32.TF32 R96, R8.reuse, R90, R96 ;  /* 0x0000005a0860723c */ /* 0x048fec0000081060 */
[----:B------:R2:W-:Y:S02]  /*a5900*/  STL.64 [R1+0x4d38], R90 ;  /* 0x004d385a01007387 */ /* 0x0005e40000100a00 */
[----:B--2---:R-:W-:-:S15]  /*a5910*/  HMMA.1688.F32.TF32 R88, R8, R82, R104 ;  /* 0x000000520858723c */ /* 0x004fde0000081068 */
        /* <DEDUP_REMOVED lines=11> */
[----:B------:R1:W-:Y:S08]  /*a59d0*/  STL.64 [R1+0x17a8], R94 ;  /* 0x0017a85e01007387 */ /* 0x0003f00000100a00 */
[----:B------:R-:W-:Y:S04]  /*a59e0*/  STL.64 [R1+0x1790], R88 ;  /* 0x0017905801007387 */ /* 0x000fe80000100a00 */
[----:B------:R2:W-:Y:S01]  /*a59f0*/  STL.64 [R1+0x1798], R90 ;  /* 0x0017985a01007387 */ /* 0x0005e20000100a00 */
[C---:B-1----:R-:W-:Y:S03]  /*a5a00*/  HMMA.1688.F32.TF32 R92, R8.reuse, R66, R120 ;  /* 0x00000042085c723c */ /* 0x042fe60000081078 */
[----:B------:R-:W-:Y:S04]  /*a5a10*/  STL.64 [R1+0x1890], R80 ;  /* 0x0018905001007387 */ /* 0x000fe80000100a00 */
[----:B------:R1:W-:Y:S01]  /*a5a20*/  STL.64 [R1+0x1898], R82 ;  /* 0x0018985201007387 */ /* 0x0003e20000100a00 */
[C---:B--2---:R-:W-:Y:S06]  /*a5a30*/  HMMA.1688.F32.TF32 R88, R8.reuse, R62, R124 ;  /* 0x0000003e0858723c */ /* 0x044fec000008107c */
[C---:B-1----:R-:W-:Y:S06]  /*a5a40*/  HMMA.1688.F32.TF32 R80, R8.reuse, R58, R16 ;  /* 0x0000003a0850723c */ /* 0x042fec0000081010 */
[C---:B------:R-:W-:Y:S03]  /*a5a50*/  HMMA.1688.F32.TF32 R16, R8.reuse, R50, R128 ;  /* 0x000000320810723c */ /* 0x040fe60000081080 */
        /* <DEDUP_REMOVED lines=30> */
[----:B--2---:R-:W-:Y:S06]  /*a5c40*/  HMMA.1688.F32.TF32 R16, R8, R26, R236 ;  /* 0x0000001a0810723c */ /* 0x004fec00000810ec */
[C---:B------:R-:W-:Y:S06]  /*a5c50*/  HMMA.1688.F32.TF32 R8, R240.reuse, R6, R12 ;  /* 0x00000006f008723c */ /* 0x040fec000008100c */
[----:B------:R-:W-:Y:S01]  /*a5c60*/  HMMA.1688.F32.TF32 R4, R240, R250, R244 ;  /* 0x000000faf004723c */ /* 0x000fe200000810f4 */
[----:B------:R-:W-:Y:S04]  /*a5c70*/  STL.64 [R1+0x4d00], R30 ;  /* 0x004d001e01007387 */ /* 0x000fe80000100a00 */
[----:B------:R1:W-:Y:S04]  /*a5c80*/  STL.64 [R1+0x18f0], R20 ;  /* 0x0018f01401007387 */ /* 0x0003e80000100a00 */
[----:B------:R2:W-:Y:S04]  /*a5c90*/  STL.64 [R1+0x18f8], R22 ;  /* 0x0018f81601007387 */ /* 0x0005e80000100a00 */
[----:B------:R-:W-:Y:S04]  /*a5ca0*/  STL.64 [R1+0x4cf8], R26 ;  /* 0x004cf81a01007387 */ /* 0x000fe80000100a00 */
        /* <DEDUP_REMOVED lines=128> */
[----:B---3--:R-:W-:Y:S01]  /*a64b0*/  HMMA.1688.F32.TF32 R248, R240, R250, R236 ;  /* 0x000000faf0f8723c */ /* 0x008fe200000810ec */
[----:B------:R-:W2:Y:S04]  /*a64c0*/  LDL.LU.64 R230, [R1+0x4e70] ;  /* 0x004e700001e67983 */ /* 0x000ea80000300a00 */
[----:B------:R-:W3:-:S12]  /*a64d0*/  LDL.LU.64 R228, [R1+0x4e68] ;  /* 0x004e680001e47983 */ /* 0x000ed80000300a00 */
        /* <DEDUP_REMOVED lines=31> */
[----:B------:R2:W-:Y:S02]  /*a66d0*/  STL.64 [R1+0xda8], R26 ;  /* 0x000da81a01007387 */ /* 0x0005e40000100a00 */
[C---:B--2---:R-:W-:Y:S06]  /*a66e0*/  HMMA.1688.F32.TF32 R24, R240.reuse, R238, R8 ;  /* 0x000000eef018723c */ /* 0x044fec0000081008 */
        /* <DEDUP_REMOVED lines=47> */
[C---:B-1----:R-:W-:Y:S06]  /*a69e0*/  HMMA.1688.F32.TF32 R24, R240.reuse, R170, R16 ;  /* 0x000000aaf018723c */ /* 0x042fec0000081010 */
[C---:B------:R-:W-:Y:S04]  /*a69f0*/  HMMA.1688.F32.TF32 R16, R240.reuse, R166, R20 ;  /* 0x000000a6f010723c */ /* 0x040fe80000081014 */
[----:B------:R-:W-:Y:S04]  /*a6a00*/  STL.64 [R1+0xca0], R28 ;  /* 0x000ca01c01007387 */ /* 0x000fe80000100a00 */
[----:B------:R-:W-:Y:S04]  /*a6a10*/  STL.64 [R1+0xca8], R30 ;  /* 0x000ca81e01007387 */ /* 0x000fe80000100a00 */
[----:B------:R-:W-:Y:S04]  /*a6a20*/  STL.64 [R1+0xc90], R8 ;  /* 0x000c900801007387 */ /* 0x000fe80000100a00 */
[----:B------:R1:W-:Y:S01]  /*a6a30*/  STL.64 [R1+0xc98], R10 ;  /* 0x000c980a01007387 */ /* 0x0003e20000100a00 */
[C---:B------:R-:W-:Y:S06]  /*a6a40*/  HMMA.1688.F32.TF32 R20, R240.reuse, R158, R132 ;  /* 0x0000009ef014723c */ /* 0x040fec0000081084 */
[C---:B-1----:R-:W-:Y:S01]  /*a6a50*/  HMMA.1688.F32.TF32 R8, R240.reuse, R162, R128 ;  /* 0x000000a2f008723c */ /* 0x042fe20000081080 */
[----:B------:R-:W-:Y:S04]  /*a6a60*/  STL.64 [R1+0xc30], R24 ;  /* 0x000c301801007387 */ /* 0x000fe80000100a00 */
[----:B------:R-:W-:Y:S04]  /*a6a70*/  STL.64 [R1+0xc38], R26 ;  /* 0x000c381a01007387 */ /* 0x000fe80000100a00 */
[----:B------:R-:W-:Y:S04]  /*a6a80*/  STL.64 [R1+0xc40], R16 ;  /* 0x000c401001007387 */ /* 0x000fe80000100a00 */
[----:B------:R1:W-:Y:S02]  /*a6a90*/  STL.64 [R1+0xc48], R18 ;  /* 0x000c481201007387 */ /* 0x0003e40000100a00 */
[C---:B-1----:R-:W-:Y:S08]  /*a6aa0*/  HMMA.1688.F32.TF32 R16, R240.reuse, R154, R136 ;  /* 0x0000009af010723c */ /* 0x042ff00000081088 */
[----:B------:R-:W-:Y:S04]  /*a6ab0*/  STL.64 [R1+0xc50], R8 ;  /* 0x000c500801007387 */ /* 0x000fe80000100a00 */
[----:B------:R-:W-:Y:S04]  /*a6ac0*/  STL.64 [R1+0xc58], R10 ;  /* 0x000c580a01007387 */ /* 0x000fe80000100a00 */
[----:B------:R-:W-:Y:S04]  /*a6ad0*/  STL.64 [R1+0xc60], R20 ;  /* 0x000c601401007387 */ /* 0x000fe80000100a00 */
[----:B------:R-:W-:Y:S04]  /*a6ae0*/  STL.64 [R1+0xc68], R22 ;  /* 0x000c681601007387 */ /* 0x000fe80000100a00 */
[----:B------:R-:W-:Y:S04]  /*a6af0*/  LDS R9, [R109+UR10+0x43880] ;  /* 0x0438800a6d097984 */ /* 0x000fe80008000800 */
[----:B------:R-:W-:Y:S04]  /*a6b00*/  LDS R11, [R109+UR10+0x43c80] ;  /* 0x043c800a6d0b7984 */ /* 0x000fe80008000800 */
        /* <DEDUP_REMOVED lines=70> */
[----:B------:R-:W3:Y:S04]  /*a6f70*/  LDL R85, [R1+0x44] ;  /* 0x0000440001557983 */ /* 0x000ee80000100800 */
        /* <DEDUP_REMOVED lines=32> */
[C---:B--2---:R-:W-:Y:S03]  /*a7180*/  HMMA.1688.F32.TF32 R28, R240.reuse, R78, R28 ;  /* 0x0000004ef01c723c */ /* 0x044fe6000008101c */
[----:B---3--:R-:W-:Y:S04]  /*a7190*/  LDS R8, [R85+UR10+0x43880] ;  /* 0x0438800a55087984 */ /* 0x008fe80008000800 */
[----:B------:R-:W1:Y:S01]  /*a71a0*/  LDS R10, [R85+UR10+0x43c80] ;  /* 0x043c800a550a7984 */ /* 0x000e620008000800 */
[----:B----4-:R-:W-:-:S15]  /*a71b0*/  HMMA.1688.F32.TF32 R140, R240, R146, R140 ;  /* 0x00000092f08c723c */ /* 0x010fde000008108c */
        /* <DEDUP_REMOVED lines=63> */
[----:B--2---:R-:W2:Y:S02]  /*a75b0*/  LDL.LU.64 R110, [R1+0x4d60] ;  /* 0x004d6000016e7983 */ /* 0x004ea40000300a00 */
        /* <DEDUP_REMOVED lines=24> */
[----:B--2---:R-:W2:Y:S01]  /*a7740*/  LDL.LU.64 R90, [R1+0x4d38] ;  /* 0x004d3800015a7983 */ /* 0x004ea20000300a00 */
        /* <DEDUP_REMOVED lines=11> */
[----:B-1----:R-:W4:Y:S01]  /*a7800*/  LDL.LU.64 R82, [R1+0x4d30] ;  /* 0x004d300001527983 */ /* 0x002f220000300a00 */
[C---:B------:R-:W-:Y:S06]  /*a7810*/  HMMA.1688.F32.TF32 R36, R240.reuse, R74, R36 ;  /* 0x0000004af024723c */ /* 0x040fec0000081024 */
[----:B----4-:R-:W-:-:S15]  /*a7820*/  HMMA.1688.F32.TF32 R24, R240, R82, R24 ;  /* 0x00000052f018723c */ /* 0x010fde0000081018 */
[----:B------:R-:W-:-:S08]  /*a7830*/  NOP ;  /* 0x0000000000007918 */ /* 0x000fd00000000000 */
[----:B------:R-:W-:Y:S04]  /*a7840*/  STL.64 [R1+0x1660], R24 ;  /* 0x0016601801007387 */ /* 0x000fe80000100a00 */
[----:B------:R1:W-:Y:S02]  /*a7850*/  STL.64 [R1+0x1668], R26 ;  /* 0x0016681a01007387 */ /* 0x0003e40000100a00 */
[C---:B-1----:R-:W-:Y:S02]  /*a7860*/  HMMA.1688.F32.TF32 R24, R240.reuse, R70, R40 ;  /* 0x00000046f018723c */ /* 0x042fe40000081028 */
[----:B------:R-:W-:Y:S04]  /*a7870*/  STL.64 [R1+0x1650], R28 ;  /* 0x0016501c01007387 */ /* 0x000fe80000100a00 */
[----:B------:R1:W-:Y:S04]  /*a7880*/  STL.64 [R1+0x1658], R30 ;  /* 0x0016581e01007387 */ /* 0x0003e80000100a00 */
[----:B------:R-:W-:Y:S04]  /*a7890*/  STL.64 [R1+0x1640], R36 ;  /* 0x0016402401007387 */ /* 0x000fe80000100a00 */
[----:B------:R-:W-:Y:S04]  /*a78a0*/  STL.64 [R1+0x1648], R38 ;  /* 0x0016482601007387 */ /* 0x000fe80000100a00 */
[----:B------:R-:W-:Y:S01]  /*a78b0*/  STL.64 [R1+0x4cf0], R66 ;  /* 0x004cf04201007387 */ /* 0x000fe20000100a00 */
[C---:B-1----:R-:W-:Y:S04]  /*a78c0*/  HMMA.1688.F32.TF32 R28, R240.reuse, R66, R44 ;  /* 0x00000042f01c723c */ /* 0x042fe8000008102c */
[----:B------:R-:W-:Y:S04]  /*a78d0*/  STL.64 [R1+0x18a0], R24 ;  /* 0x0018a01801007387 */ /* 0x000fe80000100a00 */
[----:B------:R1:W-:Y:S02]  /*a78e0*/  STL.64 [R1+0x18a8], R26 ;  /* 0x0018a81a01007387 */ /* 0x0003e40000100a00 */
[----:B-1----:R-:W-:-:S13]  /*a78f0*/  HMMA.1688.F32.TF32 R24, R240, R62, R48 ;  /* 0x0000003ef018723c */ /* 0x002fda0000081030 */
[----:B------:R-:W-:Y:S04]  /*a7900*/  STL.64 [R1+0x18e0], R28 ;  /* 0x0018e01c01007387 */ /* 0x000fe80000100a00 */
[----:B------:R-:W-:Y:S04]  /*a7910*/  STL.64 [R1+0x18e8], R30 ;  /* 0x0018e81e01007387 */ /* 0x000fe80000100a00 */
[----:B------:R-:W4:Y:S04]  /*a7920*/  LDL.LU R64, [R1+0x3c0] ;  /* 0x0003c00001407983 */ /* 0x000f280000300800 */
[----:B------:R-:W-:Y:S04]  /*a7930*/  STL.64 [R1+0x18d0], R24 ;  /* 0x0018d01801007387 */ /* 0x000fe80000100a00 */
        /* <DEDUP_REMOVED lines=12> */
[C---:B--2---:R-:W-:Y:S03]  /*a7a00*/  HMMA.1688.F32.TF32 R24, R240.reuse, R58, R32 ;  /* 0x0000003af018723c */ /* 0x044fe60000081020 */
        /* <DEDUP_REMOVED lines=8> */
[----:B------:R1:W-:Y:S04]  /*a7a90*/  STL.64 [R1+0x4ce8], R62 ;  /* 0x004ce83e01007387 */ /* 0x0003e80000100a00 */
[----:B-1----:R-:W2:Y:S04]  /*a7aa0*/  LDL.LU.64 R62, [R1+0x8] ;  /* 0x00000800013e7983 */ /* 0x002ea80000300a00 */
[----:B------:R-:W2:Y:S04]  /*a7ab0*/  LDL.LU R32, [R1+0xa40] ;  /* 0x000a400001207983 */ /* 0x000ea80000300800 */
        /* <DEDUP_REMOVED lines=13> */
[----:B------:R1:W-:Y:S04]  /*a7b90*/  STL.64 [R1+0x4ce0], R58 ;  /* 0x004ce03a01007387 */ /* 0x0003e80000100a00 */
[----:B------:R-:W2:Y:S04]  /*a7ba0*/  LDL.LU R56, [R1+0x3d0] ;  /* 0x0003d00001387983 */ /* 0x000ea80000300800 */
[----:B------:R-:W2:Y:S04]  /*a7bb0*/  LDL.LU R57, [R1+0x3d4] ;  /* 0x0003d40001397983 */ /* 0x000ea80000300800 */
[----:B-1----:R-:W2:Y:S04]  /*a7bc0*/  LDL.LU R58, [R1+0x3d8] ;  /* 0x0003d800013a7983 */ /* 0x002ea80000300800 */
[----:B------:R-:W2:Y:S01]  /*a7bd0*/  LDL.LU R59, [R1+0x3dc] ;  /* 0x0003dc00013b7983 */ /* 0x000ea20000300800 */
[----:B---3--:R-:W-:-:S15]  /*a7be0*/  HMMA.1688.F32.TF32 R48, R240, R54, R48 ;  /* 0x00000036f030723c */ /* 0x008fde0000081030 */
[----:B------:R-:W-:-:S08]  /*a7bf0*/  NOP ;  /* 0x0000000000007918 */ /* 0x000fd00000000000 */
[----:B------:R-:W-:Y:S04]  /*a7c00*/  STL.64 [R1+0x1630], R48 ;  /* 0x0016303001007387 */ /* 0x000fe80000100a00 */
[----:B------:R1:W-:Y:S04]  /*a7c10*/  STL.64 [R1+0x1638], R50 ;  /* 0x0016383201007387 */ /* 0x0003e80000100a00 */
[----:B-1----:R-:W4:Y:S04]  /*a7c20*/  LDL.LU.64 R50, [R1+0x4d28] ;  /* 0x004d280001327983 */ /* 0x002f280000300a00 */
[----:B------:R1:W-:Y:S04]  /*a7c30*/  STL.64 [R1+0x4cd8], R54 ;  /* 0x004cd83601007387 */ /* 0x0003e80000100a00 */
[----:B-1----:R-:W3:Y:S01]  /*a7c40*/  LDL.LU.64 R54, [R1+0x18] ;  /* 0x0000180001367983 */ /* 0x002ee20000300a00 */
[----:B----4-:R-:W-:-:S15]  /*a7c50*/  HMMA.1688.F32.TF32 R44, R240, R50, R44 ;  /* 0x00000032f02c723c */ /* 0x010fde000008102c */
[----:B------:R-:W-:-:S08]  /*a7c60*/  NOP ;  /* 0x0000000000007918 */ /* 0x000fd00000000000 */
[----:B------:R-:W-:Y:S04]  /*a7c70*/  STL.64 [R1+0x1620], R44 ;  /* 0x0016202c01007387 */ /* 0x000fe80000100a00 */
[----:B------:R1:W-:Y:S04]  /*a7c80*/  STL.64 [R1+0x1628], R46 ;  /* 0x0016282e01007387 */ /* 0x0003e80000100a00 */
[----:B-1----:R-:W2:Y:S04]  /*a7c90*/  LDL.LU.64 R46, [R1+0x4d20] ;  /* 0x004d2000012e7983 */ /* 0x002ea80000300a00 */
[----:B------:R1:W-:Y:S04]  /*a7ca0*/  STL.64 [R1+0x4cd0], R50 ;  /* 0x004cd03201007387 */ /* 0x0003e80000100a00 */
[----:B------:R-:W3:Y:S04]  /*a7cb0*/  LDL.LU R48, [R1+0x3e0] ;  /* 0x0003e00001307983 */ /* 0x000ee80000300800 */
[----:B------:R-:W3:Y:S04]  /*a7cc0*/  LDL.LU R49, [R1+0x3e4] ;  /* 0x0003e40001317983 */ /* 0x000ee80000300800 */
[----:B-1----:R-:W3:Y:S04]  /*a7cd0*/  LDL.LU R50, [R1+0x3e8] ;  /* 0x0003e80001327983 */ /* 0x002ee80000300800 */
[----:B------:R-:W3:Y:S01]  /*a7ce0*/  LDL.LU R51, [R1+0x3ec] ;  /* 0x0003ec0001337983 */ /* 0x000ee20000300800 */
[----:B--2---:R-:W-:-:S15]  /*a7cf0*/  HMMA.1688.F32.TF32 R40, R240, R46, R40 ;  /* 0x0000002ef028723c */ /* 0x004fde0000081028 */
[----:B------:R-:W-:-:S08]  /*a7d00*/  NOP ;  /* 0x0000000000007918 */ /* 0x000fd00000000000 */
[----:B------:R-:W-:Y:S04]  /*a7d10*/  STL.64 [R1+0x1610], R40 ;  /* 0x0016102801007387 */ /* 0x000fe80000100a00 */
[----:B------:R1:W-:Y:S04]  /*a7d20*/  STL.64 [R1+0x1618], R42 ;  /* 0x0016182a01007387 */ /* 0x0003e80000100a00 */
[----:B-1----:R-:W2:Y:S04]  /*a7d30*/  LDL.LU.64 R42, [R1+0x4d18] ;  /* 0x004d1800012a7983 */ /* 0x002ea80000300a00 */
[----:B------:R1:W-:Y:S04]  /*a7d40*/  STL.64 [R1+0x4cc8], R46 ;  /* 0x004cc82e01007387 */ /* 0x0003e80000100a00 */
[----:B-1----:R-:W4:Y:S01]  /*a7d50*/  LDL.LU.64 R46, [R1+0x28] ;  /* 0x00002800012e7983 */ /* 0x002f220000300a00 */
[----:B--2---:R-:W-:-:S15]  /*a7d60*/  HMMA.1688.F32.TF32 R36, R240, R42, R36 ;  /* 0x0000002af024723c */ /* 0x004fde0000081024 */
[----:B------:R-:W-:-:S08]  /*a7d70*/  NOP ;  /* 0x0000000000007918 */ /* 0x000fd00000000000 */
[----:B------:R-:W-:Y:S04]  /*a7d80*/  STL.64 [R1+0x1600], R36 ;  /* 0x0016002401007387 */ /* 0x000fe80000100a00 */
[----:B------:R1:W-:Y:S04]  /*a7d90*/  STL.64 [R1+0x1608], R38 ;  /* 0x0016082601007387 */ /* 0x0003e80000100a00 */
[----:B-1----:R-:W2:Y:S04]  /*a7da0*/  LDL.LU.64 R38, [R1+0x4d10] ;  /* 0x004d100001267983 */ /* 0x002ea80000300a00 */
[----:B------:R1:W-:Y:S04]  /*a7db0*/  STL.64 [R1+0x4cc0], R42 ;  /* 0x004cc02a01007387 */ /* 0x0003e80000100a00 */
[----:B------:R-:W4:Y:S04]  /*a7dc0*/  LDL.LU R40, [R1+0x3f0] ;  /* 0x0003f00001287983 */ /* 0x000f280000300800 */
[----:B------:R-:W4:Y:S04]  /*a7dd0*/  LDL.LU R41, [R1+0x3f4] ;  /* 0x0003f40001297983 */ /* 0x000f280000300800 */
[----:B-1----:R-:W4:Y:S04]  /*a7de0*/  LDL.LU R42, [R1+0x3f8] ;  /* 0x0003f800012a7983 */ /* 0x002f280000300800 */
[----:B------:R-:W4:Y:S01]  /*a7df0*/  LDL.LU R43, [R1+0x3fc] ;  /* 0x0003fc00012b7983 */ /* 0x000f220000300800 */
[----:B--2---:R-:W-:-:S15]  /*a7e00*/  HMMA.1688.F32.TF32 R32, R240, R38, R32 ;  /* 0x00000026f020723c */ /* 0x004fde0000081020 */
[----:B------:R-:W-:-:S08]  /*a7e10*/  NOP ;  /* 0x0000000000007918 */ /* 0x000fd00000000000 */
[----:B------:R-:W-:Y:S04]  /*a7e20*/  STL.64 [R1+0x15f0], R32 ;  /* 0x0015f02001007387 */ /* 0x000fe80000100a00 */
[----:B------:R1:W-:Y:S04]  /*a7e30*/  STL.64 [R1+0x15f8], R34 ;  /* 0x0015f82201007387 */ /* 0x0003e80000100a00 */
[----:B-1----:R-:W2:Y:S04]  /*a7e40*/  LDL.LU.64 R34, [R1+0x4d08] ;  /* 0x004d080001227983 */ /* 0x002ea80000300a00 */
[----:B------:R1:W-:Y:S04]  /*a7e50*/  STL.64 [R1+0x4cb8], R38 ;  /* 0x004cb82601007387 */ /* 0x0003e80000100a00 */
[----:B-1----:R-:W3:Y:S01]  /*a7e60*/  LDL.LU.64 R38, [R1+0x38] ;  /* 0x0000380001267983 */ /* 0x002ee20000300a00 */
        /* <DEDUP_REMOVED lines=16> */
[----:B------:R-:W2:Y:S04]  /*a7f70*/  LDL.LU R28, [R1+0x410] ;  /* 0x00041000011c7983 */ /* 0x000ea80000300800 */
[----:B------:R-:W2:Y:S04]  /*a7f80*/  LDL.LU R29, [R1+0x414] ;  /* 0x00041400011d7983 */ /* 0x000ea80000300800 */
[----:B-1----:R-:W2:Y:S04]  /*a7f90*/  LDL.LU R30, [R1+0x418] ;  /* 0x00041800011e7983 */ /* 0x002ea80000300800 */
[----:B------:R-:W2:Y:S01]  /*a7fa0*/  LDL.LU R31, [R1+0x41c] ;  /* 0x00041c00011f7983 */ /* 0x000ea20000300800 */
[----:B---3--:R-:W-:Y:S01]  /*a7fb0*/  MOV R25, R38 ;  /* 0x0000002600197202 */ /* 0x008fe20000000f00 */
[----:B------:R-:W-:Y:S01]  /*a7fc0*/  IMAD.MOV.U32 R24, RZ, RZ, R39 ;  /* 0x000000ffff187224 */ /* 0x000fe200078e0027 */
[----:B--2---:R-:W-:Y:S06]  /*a7fd0*/  HMMA.1688.F32.TF32 R240, R240, R26, R28 ;  /* 0x0000001af0f0723c */ /* 0x004fec000008101c */
[C---:B----4-:R-:W-:Y:S01]  /*a7fe0*/  HMMA.1688.F32.TF32 R28, R8.reuse, R38, R32 ;  /* 0x00000026081c723c */ /* 0x050fe20000081020 */
[----:B------:R-:W-:Y:S05]  /*a7ff0*/  STL.64 [R1+0x4ca0], R26 ;  /* 0x004ca01a01007387 */ /* 0x000fea0000100a00 */
[C---:B------:R-:W-:Y:S11]  /*a8000*/  HMMA.1688.F32.TF32 R32, R8.reuse, R54, R48 ;  /* 0x000000360820723c */ /* 0x040ff60000081030 */
[----:B------:R-:W-:Y:S04]  /*a8010*/  STL.64 [R1+0x520], R240 ;  /* 0x000520f001007387 */ /* 0x000fe80000100a00 */
[----:B------:R-:W-:Y:S04]  /*a8020*/  STL.64 [R1+0x528], R242 ;  /* 0x000528f201007387 */ /* 0x000fe80000100a00 */
[----:B------:R-:W-:Y:S04]  /*a8030*/  STL.64 [R1+0x510], R28 ;  /* 0x0005101c01007387 */ /* 0x000fe80000100a00 */
[----:B------:R1:W-:Y:S02]  /*a8040*/  STL.64 [R1+0x518], R30 ;  /* 0x0005181e01007387 */ /* 0x0003e40000100a00 */
[----:B-1----:R-:W-:-:S15]  /*a8050*/  HMMA.1688.F32.TF32 R28, R8, R46, R40 ;  /* 0x0000002e081c723c */ /* 0x002fde0000081028 */
[----:B------:R-:W-:-:S08]  /*a8060*/  NOP ;  /* 0x0000000000007918 */ /* 0x000fd00000000000 */
[----:B------:R-:W-:Y:S04]  /*a8070*/  STL.64 [R1+0x500], R28 ;  /* 0x0005001c01007387 */ /* 0x000fe80000100a00 */
[----:B------:R-:W-:Y:S04]  /*a8080*/  STL.64 [R1+0x508], R30 ;  /* 0x0005081e01007387 */ /* 0x000fe80000100a00 */
[----:B------:R-:W-:Y:S04]  /*a8090*/  STL.64 [R1+0x4e0], R32 ;  /* 0x0004e02001007387 */ /* 0x000fe80000100a00 */
[----:B------:R1:W-:Y:S02]  /*a80a0*/  STL.64 [R1+0x4e8], R34 ;  /* 0x0004e82201007387 */ /* 0x0003e40000100a00 */
[----:B-1----:R-:W-:-:S15]  /*a80b0*/  HMMA.1688.F32.TF32 R32, R8, R62, R56 ;  /* 0x0000003e0820723c */ /* 0x002fde0000081038 */
[----:B------:R-:W-:-:S08]  /*a80c0*/  NOP ;  /* 0x0000000000007918 */ /* 0x000fd00000000000 */
[----:B------:R-:W-:Y:S04]  /*a80d0*/  STL.64 [R1+0x4d0], R32 ;  /* 0x0004d02001007387 */ /* 0x000fe80000100a00 */
[----:B------:R1:W-:Y:S04]  /*a80e0*/  STL.64 [R1+0x4d8], R34 ;  /* 0x0004d82201007387 */ /* 0x0003e80000100a00 */
[----:B------:R-:W2:Y:S01]  /*a80f0*/  LDL.LU R60, [R1+0x320] ;  /* 0x00032000013c7983 */ /* 0x000ea20000300800 */
[----:B-1----:R-:W-:Y:S01]  /*a8100*/  HMMA.1688.F32.TF32 R32, R8, R250, R64 ;  /* 0x000000fa0820723c */ /* 0x002fe20000081040 */
[----:B------:R-:W-:Y:S01]  /*a8110*/  MOV R31, R62 ;  /* 0x0000003e001f7202 */ /* 0x000fe20000000f00 */
[----:B------:R-:W-:-:S02]  /*a8120*/  IMAD.MOV.U32 R30, RZ, RZ, R63 ;  /* 0x000000ffff1e7224 */ /* 0x000fc400078e003f */
[----:B------:R-:W-:Y:S01]  /*a8130*/  IMAD.MOV.U32 R27, RZ, RZ, R46 ;  /* 0x000000ffff1b7224 */ /* 0x000fe200078e002e */
[----:B------:R-:W-:-:S15]  /*a8140*/  MOV R26, R47 ;  /* 0x0000002f001a7202 */ /* 0x000fde0000000f00 */
[----:B------:R-:W-:-:S03]  /*a8150*/  NOP ;  /* 0x0000000000007918 */ /* 0x000fc60000000000 */
        /* <DEDUP_REMOVED lines=48> */
[----:B------:R-:W4:Y:S04]  /*a8460*/  LDL.LU R251, [R1+0x3bc] ;  /* 0x0003bc0001fb7983 */ /* 0x000f280000300800 */
[----:B------:R-:W-:Y:S04]  /*a8470*/  STL.64 [R1+0x4c10], R246 ;  /* 0x004c10f601007387 */ /* 0x000fe80000100a00 */
[----:B------:R-:W-:Y:S01]  /*a8480*/  STL.64 [R1+0x4c08], R244 ;  /* 0x004c08f401007387 */ /* 0x000fe20000100a00 */
[C---:B--2---:R-:W-:Y:S06]  /*a8490*/  HMMA.1688.F32.TF32 R240, R8.reuse, R6, R240 ;  /* 0x0000000608f0723c */ /* 0x044fec00000810f0 */
[----:B----4-:R-:W-:-:S15]  /*a84a0*/  HMMA.1688.F32.TF32 R248, R8, R246, R248 ;  /* 0x000000f608f8723c */ /* 0x010fde00000810f8 */
[----:B------:R-:W-:-:S08]  /*a84b0*/  NOP ;  /* 0x0000000000007918 */ /* 0x000fd00000000000 */
        /* <DEDUP_REMOVED lines=98> */
[----:B-1----:R-:W-:-:S15]  /*a8ae0*/  HMMA.1688.F32.TF32 R4, R8, R206, R248 ;  /* 0x000000ce0804723c */ /* 0x002fde00000810f8 */
[----:B------:R-:W-:-:S08]  /*a8af0*/  NOP ;  /* 0x0000000000007918 */ /* 0x000fd00000000000 */
[----:B------:R-:W-:Y:S04]  /*a8b00*/  STL.64 [R1+0x3f0], R4 ;  /* 0x0003f00401007387 */ /* 0x000fe80000100a00 */
[----:B------:R4:W-:Y:S02]  /*a8b10*/  STL.64 [R1+0x3f8], R6 ;  /* 0x0003f80601007387 */ /* 0x0009e40000100a00 */
[----:B----4-:R-:W-:Y:S06]  /*a8b20*/  HMMA.1688.F32.TF32 R4, R8, R202, R240 ;  /* 0x000000ca0804723c */ /* 0x010fec00000810f0 */
[----:B------:R-:W-:Y:S04]  /*a8b30*/  STL.64 [R1+0x4c40], R202 ;  /* 0x004c40ca01007387 */ /* 0x000fe80000100a00 */
[----:B------:R-:W-:-:S13]  /*a8b40*/  STL.64 [R1+0x4c38], R200 ;  /* 0x004c38c801007387 */ /* 0x000fda0000100a00 */
[----:B------:R-:W-:Y:S04]  /*a8b50*/  STL.64 [R1+0x3e0], R4 ;  /* 0x0003e00401007387 */ /* 0x000fe80000100a00 */
[----:B------:R2:W-:Y:S02]  /*a8b60*/  STL.64 [R1+0x3e8], R6 ;  /* 0x0003e80601007387 */ /* 0x0005e40000100a00 */
        /* <DEDUP_REMOVED lines=144> */
[----:B------:R-:W-:Y:S04]  /*a9470*/  STL.64 [R1+0x4c98], R166 ;  /* 0x004c98a601007387 */ /* 0x000fe80000100a00 */
[----:B------:R3:W-:Y:S02]  /*a9480*/  STL.64 [R1+0x4c90], R164 ;  /* 0x004c90a401007387 */ /* 0x0007e40000100a00 */
[C---:B---3--:R-:W-:Y:S06]  /*a9490*/  HMMA.1688.F32.TF32 R164, R8.reuse, R154, R240 ;  /* 0x0000009a08a4723c */ /* 0x048fec00000810f0 */
[C---:B----4-:R-:W-:Y:S01]  /*a94a0*/  HMMA.1688.F32.TF32 R168, R8.reuse, R158, R200 ;  /* 0x0000009e08a8723c */ /* 0x050fe200000810c8 */
[----:B------:R-:W-:Y:S01]  /*a94b0*/  IMAD.MOV.U32 R195, RZ, RZ, R26 ;  /* 0x000000ffffc37224 */ /* 0x000fe200078e001a */
[----:B------:R-:W-:Y:S01]  /*a94c0*/  MOV R194, R27 ;  /* 0x0000001b00c27202 */ /* 0x000fe20000000f00 */
[----:B------:R-:W-:Y:S04]  /*a94d0*/  LDS R240, [R112+UR10+0x43880] ;  /* 0x0438800a70f07984 */ /* 0x000fe80008000800 */
[----:B------:R-:W-:Y:S04]  /*a94e0*/  LDS R242, [R112+UR10+0x43c80] ;  /* 0x043c800a70f27984 */ /* 0x000fe80008000800 */
[----:B------:R-:W-:Y:S04]  /*a94f0*/  LDS R243, [R113+UR10+0x43c80] ;  /* 0x043c800a71f37984 */ /* 0x000fe80008000800 */
[----:B------:R-:W1:Y:S01]  /*a9500*/  LDS R241, [R113+UR10+0x43880] ;  /* 0x0438800a71f17984 */ /* 0x000e620008000800 */
[C---:B--2---:R-:W-:Y:S06]  /*a9510*/  HMMA.1688.F32.TF32 R172, R8.reuse, R162, R196 ;  /* 0x000000a208ac723c */ /* 0x044fec00000810c4 */
[----:B------:R-:W-:-:S15]  /*a9520*/  HMMA.1688.F32.TF32 R32, R8, R106, R32 ;  /* 0x0000006a0820723c */ /* 0x000fde0000081020 */
[----:B------:R-:W-:-:S02]  /*a9530*/  NOP ;  /* 0x0000000000007918 */ /* 0x000fc40000000000 */
[----:B------:R-:W-:Y:S04]  /*a9540*/  STL.64 [R1+0x320], R172 ;  /* 0x000320ac01007387 */ /* 0x000fe80000100a00 */
[----:B------:R-:W-:Y:S04]  /*a9550*/  STL.64 [R1+0x328], R174 ;  /* 0x000328ae01007387 */ /* 0x000fe80000100a00 */
[----:B------:R-:W-:Y:S04]  /*a9560*/  STL.64 [R1+0x310], R168 ;  /* 0x000310a801007387 */ /* 0x000fe80000100a00 */
[----:B------:R-:W-:Y:S04]  /*a9570*/  STL.64 [R1+0x318], R170 ;  /* 0x000318aa01007387 */ /* 0x000fe80000100a00 */
[----:B------:R-:W-:Y:S04]  /*a9580*/  STL.64 [R1+0x300], R164 ;  /* 0x000300a401007387 */ /* 0x000fe80000100a00 */
[----:B------:R2:W-:Y:S01]  /*a9590*/  STL.64 [R1+0x308], R166 ;  /* 0x000308a601007387 */ /* 0x0005e20000100a00 */
[----:B------:R-:W-:-:S02]  /*a95a0*/  IMAD.MOV.U32 R203, RZ, RZ, R28 ;  /* 0x000000ffffcb7224 */ /* 0x000fc400078e001c */
[----:B------:R-:W-:Y:S01]  /*a95b0*/  IMAD.MOV.U32 R202, RZ, RZ, R29 ;  /* 0x000000ffffca7224 */ /* 0x000fe200078e001d */
[----:B--2---:R-:W-:-:S15]  /*a95c0*/  HMMA.1688.F32.TF32 R164, R8, R150, R204 ;  /* 0x0000009608a4723c */ /* 0x004fde00000810cc */
[----:B------:R-:W-:-:S08]  /*a95d0*/  NOP ;  /* 0x0000000000007918 */ /* 0x000fd00000000000 */
[----:B------:R-:W-:Y:S04]  /*a95e0*/  STL.64 [R1+0x2f0], R164 ;  /* 0x0002f0a401007387 */ /* 0x000fe80000100a00 */
[----:B------:R2:W-:Y:S01]  /*a95f0*/  STL.64 [R1+0x2f8], R166 ;  /* 0x0002f8a601007387 */ /* 0x0005e20000100a00 */
[----:B------:R-:W-:Y:S02]  /*a9600*/  UIMAD UR12, UR5, -0x40, UR6 ;  /* 0xffffffc0050c78a4 */ /* 0x000fe4000f8e0206 */
[----:B------:R-:W-:Y:S01]  /*a9610*/  UIADD3 UR10, UR8, -0x2, URZ ;  /* 0xfffffffe080a7890 */ /* 0x000fe2000fffe03f */
[C---:B--2---:R-:W-:Y:S06]  /*a9620*/  HMMA.1688.F32.TF32 R164, R8.reuse, R146, R208 ;  /* 0x0000009208a4723c */ /* 0x044fec00000810d0 */
[C---:B------:R-:W-:Y:S06]  /*a9630*/  HMMA.1688.F32.TF32 R172, R8.reuse, R142, R212 ;  /* 0x0000008e08ac723c */ /* 0x040fec00000810d4 */
[C---:B------:R-:W-:Y:S11]  /*a9640*/  HMMA.1688.F32.TF32 R168, R8.reuse, R138, R216 ;  /* 0x0000008a08a8723c */ /* 0x040ff600000810d8 */
[----:B------:R-:W-:Y:S04]  /*a9650*/  STL.64 [R1+0x15c0], R164 ;  /* 0x0015c0a401007387 */ /* 0x000fe80000100a00 */
[----:B------:R2:W-:Y:S01]  /*a9660*/  STL.64 [R1+0x15c8], R166 ;  /* 0x0015c8a601007387 */ /* 0x0005e20000100a00 */
[----:B------:R-:W-:Y:S01]  /*a9670*/  BAR.SYNC.DEFER_BLOCKING 0x0 ;  /* 0x0000000000007b1d */ /* 0x000fe20000010000 */
[C---:B--2---:R-:W-:Y:S05]  /*a9680*/  HMMA.1688.F32.TF32 R164, R8.reuse, R134, R220 ;  /* 0x0000008608a4723c */ /* 0x044fea00000810dc */
[----:B------:R-:W-:Y:S04]  /*a9690*/  STL.64 [R1+0x15b0], R172 ;  /* 0x0015b0ac01007387 */ /* 0x000fe80000100a00 */
[----:B------:R2:W-:Y:S04]  /*a96a0*/  STL.64 [R1+0x15b8], R174 ;  /* 0x0015b8ae01007387 */ /* 0x0005e80000100a00 */
[----:B------:R-:W-:Y:S04]  /*a96b0*/  STL.64 [R1+0x15a0], R168 ;  /* 0x0015a0a801007387 */ /* 0x000fe80000100a00 */
[----:B------:R3:W-:Y:S01]  /*a96c0*/  STL.64 [R1+0x15a8], R170 ;  /* 0x0015a8aa01007387 */ /* 0x0007e20000100a00 */
[C---:B--2---:R-:W-:Y:S06]  /*a96d0*/  HMMA.1688.F32.TF32 R172, R8.reuse, R130, R224 ;  /* 0x0000008208ac723c */ /* 0x044fec00000810e0 */
[C---:B---3--:R-:W-:Y:S01]  /*a96e0*/  HMMA.1688.F32.TF32 R168, R8.reuse, R22, R228 ;  /* 0x0000001608a8723c */ /* 0x048fe200000810e4 */
[----:B------:R-:W-:Y:S04]  /*a96f0*/  STL.64 [R1+0x1590], R164 ;  /* 0x001590a401007387 */ /* 0x000fe80000100a00 */
[----:B------:R2:W-:Y:S02]  /*a9700*/  STL.64 [R1+0x1598], R166 ;  /* 0x001598a601007387 */ /* 0x0005e40000100a00 */
[C---:B--2---:R-:W-:Y:S10]  /*a9710*/  HMMA.1688.F32.TF32 R164, R8.reuse, R18, R232 ;  /* 0x0000001208a4723c */ /* 0x044ff400000810e8 */
        /* <DEDUP_REMOVED lines=9> */
[C---:B--2---:R-:W-:Y:S06]  /*a97b0*/  HMMA.1688.F32.TF32 R164, R8.reuse, R118, R4 ;  /* 0x0000007608a4723c */ /* 0x044fec0000081004 */
        /* <DEDUP_REMOVED lines=30> */
[----:B---3--:R-:W-:Y:S01]  /*a99a0*/  HMMA.1688.F32.TF32 R4, R8, R74, R64 ;  /* 0x0000004a0804723c */ /* 0x008fe20000081040 */
        /* <DEDUP_REMOVED lines=62> */
[----:B------:R-:W2:Y:S01]  /*a9d90*/  LDL.LU R28, [R1+0x820] ;  /* 0x00082000011c7983 */ /* 0x000ea20000300800 */
[----:B------:R-:W-:-:S03]  /*a9da0*/  MOV R251, R30 ;  /* 0x0000001e00fb7202 */ /* 0x000fc60000000f00 */
[----:B------:R-:W2:Y:S01]  /*a9db0*/  LDL.LU R29, [R1+0x824] ;  /* 0x00082400011d7983 */ /* 0x000ea20000300800 */
[----:B------:R-:W-:-:S03]  /*a9dc0*/  IMAD.MOV.U32 R250, RZ, RZ, R31 ;  /* 0x000000fffffa7224 */ /* 0x000fc600078e001f */
        /* <DEDUP_REMOVED lines=68> */
[----:B---3--:R-:W2:Y:S02]  /*aa210*/  LDL.LU.64 R66, [R1+0x4cf0] ;  /* 0x004cf00001427983 */ /* 0x008ea40000300a00 */
[----:B--2---:R-:W-:-:S15]  /*aa220*/  HMMA.1688.F32.TF32 R60, R8, R66, R60 ;  /* 0x00000042083c723c */ /* 0x004fde000008103c */
[----:B------:R-:W-:-:S08]  /*aa230*/  NOP ;  /* 0x0000000000007918 */ /* 0x000fd00000000000 */
[----:B------:R-:W-:Y:S04]  /*aa240*/  STL.64 [R1+0x1460], R60 ;  /* 0x0014603c01007387 */ /* 0x000fe80000100a00 */
[----:B------:R2:W-:Y:S04]  /*aa250*/  STL.64 [R1+0x1468], R62 ;  /* 0x0014683e01007387 */ /* 0x0005e80000100a00 */
[----:B--2---:R-:W4:Y:S02]  /*aa260*/  LDL.LU.64 R62, [R1+0x4ce8] ;  /* 0x004ce800013e7983 */ /* 0x004f240000300a00 */
[----:B----4-:R-:W-:-:S15]  /*aa270*/  HMMA.1688.F32.TF32 R56, R8, R62, R56 ;  /* 0x0000003e0838723c */ /* 0x010fde0000081038 */
        /* <DEDUP_REMOVED lines=44> */
[C---:B-1----:R-:W-:Y:S06]  /*aa540*/  HMMA.1688.F32.TF32 R172, R240.reuse, R174, R168 ;  /* 0x000000aef0ac723c */ /* 0x042fec00000810a8 */
[C---:B------:R-:W-:Y:S06]  /*aa550*/  HMMA.1688.F32.TF32 R192, R240.reuse, R194, R176 ;  /* 0x000000c2f0c0723c */ /* 0x040fec00000810b0 */
[C---:B------:R-:W-:Y:S06]  /*aa560*/  HMMA.1688.F32.TF32 R200, R240.reuse, R202, R196 ;  /* 0x000000caf0c8723c */ /* 0x040fec00000810c4 */
[----:B------:R-:W-:Y:S06]  /*aa570*/  HMMA.1688.F32.TF32 R248, R240, R250, R204 ;  /* 0x000000faf0f8723c */ /* 0x000fec00000810cc */
[----:B--2---:R-:W-:Y:S01]  /*aa580*/  HMMA.1688.F32.TF32 R8, R8, R26, R164 ;  /* 0x0000001a0808723c */ /* 0x004fe200000810a4 */
[----:B------:R-:W2:Y:S04]  /*aa590*/  LDL.LU.64 R166, [R1+0x4c98] ;  /* 0x004c980001a67983 */ /* 0x000ea80000300a00 */
[----:B------:R-:W3:-:S15]  /*aa5a0*/  LDL.LU.64 R164, [R1+0x4c90] ;  /* 0x004c900001a47983 */ /* 0x000ede0000300a00 */
[----:B------:R-:W-:-:S03]  /*aa5b0*/  NOP ;  /* 0x0000000000007918 */ /* 0x000fc60000000000 */
        /* <DEDUP_REMOVED lines=11> */
[----:B------:R-:W3:Y:S04]  /*aa670*/  LDL.LU.64 R172, [R1+0x4c70] ;  /* 0x004c700001ac7983 */ /* 0x000ee80000300a00 */
[----:B------:R-:W4:Y:S04]  /*aa680*/  LDL.LU.64 R176, [R1+0x4c68] ;  /* 0x004c680001b07983 */ /* 0x000f280000300a00 */
[----:B------:R-:W-:Y:S04]  /*aa690*/  STL.64 [R1+0x1350], R192 ;  /* 0x001350c001007387 */ /* 0x000fe80000100a00 */
[----:B------:R1:W-:Y:S04]  /*aa6a0*/  STL.64 [R1+0x1358], R194 ;  /* 0x001358c201007387 */ /* 0x0003e80000100a00 */
[----:B-1----:R-:W3:Y:S04]  /*aa6b0*/  LDL.LU.64 R194, [R1+0x4c60] ;  /* 0x004c600001c27983 */ /* 0x002ee80000300a00 */
[----:B------:R-:W4:Y:S04]  /*aa6c0*/  LDL.LU.64 R192, [R1+0x4c58] ;  /* 0x004c580001c07983 */ /* 0x000f280000300a00 */
        /* <DEDUP_REMOVED lines=77> */
[----:B------:R-:W2:Y:S01]  /*aaba0*/  LDL.LU.64 R208, [R1+0x4b68] ;  /* 0x004b680001d07983 */ /* 0x000ea20000300a00 */
[----:B---3--:R-:W-:Y:S01]  /*aabb0*/  IMAD.MOV.U32 R246, RZ, RZ, R224 ;  /* 0x000000fffff67224 */ /* 0x008fe200078e00e0 */
[----:B------:R-:W-:Y:S01]  /*aabc0*/  MOV R247, R225 ;  /* 0x000000e100f77202 */ /* 0x000fe20000000f00 */
[----:B----4-:R-:W-:-:S02]  /*aabd0*/  IMAD.MOV.U32 R6, RZ, RZ, R228 ;  /* 0x000000ffff067224 */ /* 0x010fc400078e00e4 */
[----:B------:R-:W-:Y:S01]  /*aabe0*/  IMAD.MOV.U32 R7, RZ, RZ, R229 ;  /* 0x000000ffff077224 */ /* 0x000fe200078e00e5 */
[----:B------:R-:W-:Y:S01]  /*aabf0*/  MOV R222, R232 ;  /* 0x000000e800de7202 */ /* 0x000fe20000000f00 */
[----:B------:R-:W-:Y:S02]  /*aac00*/  IMAD.MOV.U32 R223, RZ, RZ, R233 ;  /* 0x000000ffffdf7224 */ /* 0x000fe400078e00e9 */
[----:B------:R-:W-:Y:S01]  /*aac10*/  IMAD.MOV.U32 R218, RZ, RZ, R252 ;  /* 0x000000ffffda7224 */ /* 0x000fe200078e00fc */
[----:B------:R-:W-:Y:S01]  /*aac20*/  MOV R219, R2 ;  /* 0x0000000200db7202 */ /* 0x000fe20000000f00 */
        /* <DEDUP_REMOVED lines=11> */
[----:B------:R-:W-:-:S15]  /*aace0*/  STL.64 [R1+0x1258], R182 ;  /* 0x001258b601007387 */ /* 0x000fde0000100a00 */
[----:B------:R-:W-:-:S02]  /*aacf0*/  NOP ;  /* 0x0000000000007918 */ /* 0x000fc40000000000 */
[----:B------:R-:W-:Y:S04]  /*aad00*/  STL.64 [R1+0x1240], R8 ;  /* 0x0012400801007387 */ /* 0x000fe80000100a00 */
[----:B------:R-:W-:Y:S04]  /*aad10*/  STL.64 [R1+0x1248], R10 ;  /* 0x0012480a01007387 */ /* 0x000fe80000100a00 */
[----:B------:R-:W2:Y:S04]  /*aad20*/  LDL.LU R224, [R1+0x4b60] ;  /* 0x004b600001e07983 */ /* 0x000ea80000300800 */
[----:B------:R-:W3:Y:S04]  /*aad30*/  LDL.LU R225, [R1+0x4b5c] ;  /* 0x004b5c0001e17983 */ /* 0x000ee80000300800 */
[----:B------:R-:W4:Y:S04]  /*aad40*/  LDL.LU R228, [R1+0x4b58] ;  /* 0x004b580001e47983 */ /* 0x000f280000300800 */
[----:B------:R-:W4:Y:S04]  /*aad50*/  LDL.LU R229, [R1+0x4b54] ;  /* 0x004b540001e57983 */ /* 0x000f280000300800 */
[----:B------:R-:W2:Y:S04]  /*aad60*/  LDL.LU R232, [R1+0x4b50] ;  /* 0x004b500001e87983 */ /* 0x000ea80000300800 */
[----:B------:R-:W3:Y:S04]  /*aad70*/  LDL.LU R233, [R1+0x4b4c] ;  /* 0x004b4c0001e97983 */ /* 0x000ee80000300800 */
[----:B------:R-:W4:Y:S04]  /*aad80*/  LDL.LU R252, [R1+0x4b48] ;  /* 0x004b480001fc7983 */ /* 0x000f280000300800 */
        /* <DEDUP_REMOVED lines=9> */
[----:B--2---:R-:W-:Y:S01]  /*aae20*/  HMMA.1688.F32.TF32 R188, R240, R194, R188 ;  /* 0x000000c2f0bc723c */ /* 0x004fe200000810bc */
[----:B-1----:R-:W-:-:S02]  /*aae30*/  IMAD.MOV.U32 R180, RZ, RZ, R2 ;  /* 0x000000ffffb47224 */ /* 0x002fc400078e0002 */
[----:B------:R-:W2:-:S15]  /*aae40*/  LDL.LU R2, [R1+0x4b40] ;  /* 0x004b400001027983 */ /* 0x000e9e0000300800 */
[----:B------:R-:W-:-:S05]  /*aae50*/  NOP ;  /* 0x0000000000007918 */ /* 0x000fca0000000000 */
        /* <DEDUP_REMOVED lines=9> */
[----:B----4-:R-:W-:Y:S02]  /*aaef0*/  IMAD.MOV.U32 R181, RZ, RZ, R252 ;  /* 0x000000ffffb57224 */ /* 0x010fe400078e00fc */
[----:B------:R-:W-:Y:S01]  /*aaf00*/  IMAD.MOV.U32 R182, RZ, RZ, R233 ;  /* 0x000000ffffb67224 */ /* 0x000fe200078e00e9 */
[----:B------:R-:W-:Y:S01]  /*aaf10*/  MOV R183, R232 ;  /* 0x000000e800b77202 */ /* 0x000fe20000000f00 */
[----:B------:R-:W4:Y:S01]  /*aaf20*/  LDL.LU.64 R184, [R1+0x4b20] ;  /* 0x004b200001b87983 */ /* 0x000f220000300a00 */
[----:B------:R-:W-:Y:S01]  /*aaf30*/  MOV R206, R201 ;  /* 0x000000c900ce7202 */ /* 0x000fe20000000f00 */
[----:B------:R-:W-:Y:S01]  /*aaf40*/  IMAD.MOV.U32 R207, RZ, RZ, R200 ;  /* 0x000000ffffcf7224 */ /* 0x000fe200078e00c8 */
[----:B------:R-:W-:Y:S01]  /*aaf50*/  MOV R178, R225 ;  /* 0x000000e100b27202 */ /* 0x000fe20000000f00 */
[----:B------:R-:W-:-:S02]  /*aaf60*/  IMAD.MOV.U32 R179, RZ, RZ, R224 ;  /* 0x000000ffffb37224 */ /* 0x000fc400078e00e0 */
[----:B------:R-:W-:Y:S01]  /*aaf70*/  IMAD.MOV.U32 R190, RZ, RZ, R173 ;  /* 0x000000ffffbe7224 */ /* 0x000fe200078e00ad */
[----:B------:R-:W-:Y:S02]  /*aaf80*/  MOV R191, R172 ;  /* 0x000000ac00bf7202 */ /* 0x000fe40000000f00 */
[----:B------:R-:W-:Y:S01]  /*aaf90*/  MOV R194, R169 ;  /* 0x000000a900c27202 */ /* 0x000fe20000000f00 */
[----:B------:R-:W-:Y:S02]  /*aafa0*/  IMAD.MOV.U32 R195, RZ, RZ, R168 ;  /* 0x000000ffffc37224 */ /* 0x000fe400078e00a8 */
[----:B------:R-:W-:Y:S01]  /*aafb0*/  IMAD.MOV.U32 R198, RZ, RZ, R165 ;  /* 0x000000ffffc67224 */ /* 0x000fe200078e00a5 */
[----:B------:R-:W-:Y:S01]  /*aafc0*/  MOV R199, R164 ;  /* 0x000000a400c77202 */ /* 0x000fe20000000f00 */
[----:B------:R-:W-:Y:S02]  /*aafd0*/  IMAD.MOV.U32 R202, RZ, RZ, R161 ;  /* 0x000000ffffca7224 */ /* 0x000fe400078e00a1 */
        /* <DEDUP_REMOVED lines=9> */
[----:B------:R-:W-:Y:S01]  /*ab070*/  HMMA.1688.F32.TF32 R4, R240, R134, R4 ;  /* 0x00000086f004723c */ /* 0x000fe20000081004 */
[----:B------:R-:W-:Y:S01]  /*ab080*/  IMAD.MOV.U32 R230, RZ, RZ, R133 ;  /* 0x000000ffffe67224 */ /* 0x000fe200078e0085 */
[----:B------:R-:W-:Y:S01]  /*ab090*/  MOV R231, R132 ;  /* 0x0000008400e77202 */ /* 0x000fe20000000f00 */
        /* <DEDUP_REMOVED lines=10> */
[----:B------:R-:W1:Y:S01]  /*ab140*/  LDC R252, c[0x0][0x23c] ;  /* 0x00008f00fffc7b82 */ /* 0x000e620000000800 */
[----:B---3--:R-:W-:-:S15]  /*ab150*/  HMMA.1688.F32.TF32 R180, R240, R186, R180 ;  /* 0x000000baf0b4723c */ /* 0x008fde00000810b4 */
[----:B------:R-:W-:-:S08]  /*ab160*/  NOP ;  /* 0x0000000000007918 */ /* 0x000fd00000000000 */
[----:B------:R-:W-:Y:S04]  /*ab170*/  STL.64 [R1+0x1210], R180 ;  /* 0x001210b401007387 */ /* 0x000fe80000100a00 */
[----:B------:R3:W-:Y:S04]  /*ab180*/  STL.64 [R1+0x1218], R182 ;  /* 0x001218b601007387 */ /* 0x0007e80000100a00 */
[----:B---3--:R-:W3:Y:S04]  /*ab190*/  LDL.LU.64 R182, [R1+0x4b18] ;  /* 0x004b180001b67983 */ /* 0x008ee80000300a00 */
[----:B------:R-:W2:Y:S01]  /*ab1a0*/  LDL.LU.64 R180, [R1+0x4b10] ;  /* 0x004b100001b47983 */ /* 0x000ea20000300a00 */
[----:B------:R-:W-:Y:S01]  /*ab1b0*/  IMAD.MOV.U32 R200, RZ, RZ, R197 ;  /* 0x000000ffffc87224 */ /* 0x000fe200078e00c5 */
[----:B------:R-:W-:-:S02]  /*ab1c0*/  MOV R201, R196 ;  /* 0x000000c400c97202 */ /* 0x000fc40000000f00 */
[----:B------:R-:W-:Y:S01]  /*ab1d0*/  MOV R196, R177 ;  /* 0x000000b100c47202 */ /* 0x000fe20000000f00 */
[----:B------:R-:W-:Y:S02]  /*ab1e0*/  IMAD.MOV.U32 R197, RZ, RZ, R176 ;  /* 0x000000ffffc57224 */ /* 0x000fe400078e00b0 */
[----:B------:R-:W-:Y:S02]  /*ab1f0*/  IMAD.MOV.U32 R176, RZ, RZ, R229 ;  /* 0x000000ffffb07224 */ /* 0x000fe400078e00e5 */
[----:B------:R-:W-:Y:S02]  /*ab200*/  IMAD.MOV.U32 R177, RZ, RZ, R228 ;  /* 0x000000ffffb17224 */ /* 0x000fe400078e00e4 */
[----:B--2---:R-:W-:Y:S02]  /*ab210*/  IMAD.MOV.U32 R186, RZ, RZ, R181 ;  /* 0x000000ffffba7224 */ /* 0x004fe400078e00b5 */
[----:B------:R-:W-:-:S03]  /*ab220*/  IMAD.MOV.U32 R187, RZ, RZ, R180 ;  /* 0x000000ffffbb7224 */ /* 0x000fc600078e00b4 */
[C---:B---3--:R-:W-:Y:S01]  /*ab230*/  HMMA.1688.F32.TF32 R180, R240.reuse, R182, R176 ;  /* 0x000000b6f0b4723c */ /* 0x048fe200000810b0 */
[----:B------:R-:W4:Y:S05]  /*ab240*/  LDL.LU.64 R178, [R1+0x4b08] ;  /* 0x004b080001b27983 */ /* 0x000f2a0000300a00 */
[C---:B------:R-:W-:Y:S06]  /*ab250*/  HMMA.1688.F32.TF32 R172, R240.reuse, R174, R188 ;  /* 0x000000aef0ac723c */ /* 0x040fec00000810bc */
[----:B------:R-:W-:Y:S01]  /*ab260*/  HMMA.1688.F32.TF32 R168, R240, R170, R192 ;  /* 0x000000aaf0a8723c */ /* 0x000fe200000810c0 */
[----:B------:R-:W-:-:S02]  /*ab270*/  IMAD.MOV.U32 R208, RZ, RZ, R157 ;  /* 0x000000ffffd07224 */ /* 0x000fc400078e009d */
[----:B------:R-:W-:-:S03]  /*ab280*/  IMAD.MOV.U32 R209, RZ, RZ, R156 ;  /* 0x000000ffffd17224 */ /* 0x000fc600078e009c */
[C---:B------:R-:W-:Y:S06]  /*ab290*/  HMMA.1688.F32.TF32 R164, R240.reuse, R166, R196 ;  /* 0x000000a6f0a4723c */ /* 0x040fec00000810c4 */
[C---:B------:R-:W-:Y:S06]  /*ab2a0*/  HMMA.1688.F32.TF32 R160, R240.reuse, R162, R200 ;  /* 0x000000a2f0a0723c */ /* 0x040fec00000810c8 */
[C---:B------:R-:W-:Y:S06]  /*ab2b0*/  HMMA.1688.F32.TF32 R156, R240.reuse, R158, R204 ;  /* 0x0000009ef09c723c */ /* 0x040fec00000810cc */
[C---:B------:R-:W-:Y:S06]  /*ab2c0*/  HMMA.1688.F32.TF32 R152, R240.reuse, R154, R208 ;  /* 0x0000009af098723c */ /* 0x040fec00000810d0 */
[----:B------:R-:W-:Y:S01]  /*ab2d0*/  HMMA.1688.F32.TF32 R148, R240, R150, R212 ;  /* 0x00000096f094723c */ /* 0x000fe200000810d4 */
[----:B------:R-:W-:Y:S01]  /*ab2e0*/  IMAD.MOV.U32 R224, RZ, RZ, R145 ;  /* 0x000000ffffe07224 */ /* 0x000fe200078e0091 */
[----:B------:R-:W-:-:S04]  /*ab2f0*/  MOV R225, R144 ;  /* 0x0000009000e17202 */ /* 0x000fc80000000f00 */
[C---:B------:R-:W-:Y:S06]  /*ab300*/  HMMA.1688.F32.TF32 R144, R240.reuse, R146, R216 ;  /* 0x00000092f090723c */ /* 0x040fec00000810d8 */
[----:B------:R-:W-:Y:S01]  /*ab310*/  HMMA.1688.F32.TF32 R140, R240, R142, R220 ;  /* 0x0000008ef08c723c */ /* 0x000fe200000810dc */
[----:B------:R-:W-:Y:S01]  /*ab320*/  MOV R228, R137 ;  /* 0x0000008900e47202 */ /* 0x000fe20000000f00 */
[----:B------:R-:W-:-:S04]  /*ab330*/  IMAD.MOV.U32 R229, RZ, RZ, R136 ;  /* 0x000000ffffe57224 */ /* 0x000fc800078e0088 */
[C---:B------:R-:W-:Y:S01]  /*ab340*/  HMMA.1688.F32.TF32 R136, R240.reuse, R138, R12 ;  /* 0x0000008af088723c */ /* 0x040fe2000008100c */
[----:B------:R-:W-:Y:S04]  /*ab350*/  STL.64 [R1+0x1200], R180 ;  /* 0x001200b401007387 */ /* 0x000fe80000100a00 */
[----:B------:R-:W-:Y:S01]  /*ab360*/  STL.64 [R1+0x1208], R182 ;  /* 0x001208b601007387 */ /* 0x000fe20000100a00 */
[----:B------:R-:W-:Y:S01]  /*ab370*/  HMMA.1688.F32.TF32 R132, R240, R130, R224 ;  /* 0x00000082f084723c */ /* 0x000fe200000810e0 */
[----:B------:R-:W-:Y:S02]  /*ab380*/  IMAD.MOV.U32 R232, RZ, RZ, R129 ;  /* 0x000000ffffe87224 */ /* 0x000fe400078e0081 */
[----:B------:R-:W-:-:S03]  /*ab390*/  IMAD.MOV.U32 R233, RZ, RZ, R128 ;  /* 0x000000ffffe97224 */ /* 0x000fc600078e0080 */
[C---:B------:R-:W-:Y:S06]  /*ab3a0*/  HMMA.1688.F32.TF32 R128, R240.reuse, R22, R228 ;  /* 0x00000016f080723c */ /* 0x040fec00000810e4 */
[C---:B------:R-:W-:Y:S06]  /*ab3b0*/  HMMA.1688.F32.TF32 R16, R240.reuse, R18, R244 ;  /* 0x00000012f010723c */ /* 0x040fec00000810f4 */
[----:B----4-:R-:W-:-:S15]  /*ab3c0*/  HMMA.1688.F32.TF32 R176, R240, R178, R184 ;  /* 0x000000b2f0b0723c */ /* 0x010fde00000810b8 */
        /* <DEDUP_REMOVED lines=24> */
[----:B------:R-:W3:Y:S04]  /*ab550*/  LDL.LU.64 R14, [R1+0x2960] ;  /* 0x00296000010e7983 */ /* 0x000ee80000300a00 */
[----:B------:R-:W-:Y:S04]  /*ab560*/  STL.64 [R1+0xa70], R4 ;  /* 0x000a700401007387 */ /* 0x000fe80000100a00 */
[----:B------:R4:W-:Y:S04]  /*ab570*/  STL.64 [R1+0xa78], R6 ;  /* 0x000a780601007387 */ /* 0x0009e80000100a00 */
[----:B----4-:R-:W4:Y:S04]  /*ab580*/  LDL.LU.64 R6, [R1+0x2958] ;  /* 0x0029580001067983 */ /* 0x010f280000300a00 */
[----:B------:R-:W4:Y:S04]  /*ab590*/  LDL.LU.64 R44, [R1+0x2950] ;  /* 0x00295000012c7983 */ /* 0x000f280000300a00 */
[----:B------:R-:W4:Y:S04]  /*ab5a0*/  LDL.LU.64 R20, [R1+0x2948] ;  /* 0x0029480001147983 */ /* 0x000f280000300a00 */
[----:B------:R-:W4:Y:S04]  /*ab5b0*/  LDL.LU.64 R40, [R1+0x2940] ;  /* 0x0029400001287983 */ /* 0x000f280000300a00 */
[----:B------:R-:W-:Y:S04]  /*ab5c0*/  STL.64 [R1+0xa60], R132 ;  /* 0x000a608401007387 */ /* 0x000fe80000100a00 */
[----:B------:R-:W-:Y:S04]  /*ab5d0*/  STL.64 [R1+0xa68], R134 ;  /* 0x000a688601007387 */ /* 0x000fe80000100a00 */
[----:B------:R-:W-:Y:S04]  /*ab5e0*/  STL.64 [R1+0xa40], R128 ;  /* 0x000a408001007387 */ /* 0x000fe80000100a00 */
[----:B------:R-:W-:Y:S04]  /*ab5f0*/  STL.64 [R1+0xa48], R130 ;  /* 0x000a488201007387 */ /* 0x000fe80000100a00 */
[----:B------:R-:W4:Y:S04]  /*ab600*/  LDL.LU.64 R24, [R1+0x2938] ;  /* 0x0029380001187983 */ /* 0x000f280000300a00 */
[----:B------:R-:W-:Y:S04]  /*ab610*/  STL.64 [R1+0xa30], R16 ;  /* 0x000a301001007387 */ /* 0x000fe80000100a00 */
[----:B------:R1:W-:Y:S02]  /*ab620*/  STL.64 [R1+0xa38], R18 ;  /* 0x000a381201007387 */ /* 0x0003e40000100a00 */
[C---:B-1----:R-:W-:Y:S06]  /*ab630*/  HMMA.1688.F32.TF32 R16, R240.reuse, R126, R232 ;  /* 0x0000007ef010723c */ /* 0x042fec00000810e8 */
[C---:B------:R-:W-:Y:S06]  /*ab640*/  HMMA.1688.F32.TF32 R120, R240.reuse, R122, R236 ;  /* 0x0000007af078723c */ /* 0x040fec00000810ec */
[C---:B------:R-:W-:Y:S11]  /*ab650*/  HMMA.1688.F32.TF32 R8, R240.reuse, R114, R8 ;  /* 0x00000072f008723c */ /* 0x040ff60000081008 */
[----:B------:R-:W-:Y:S04]  /*ab660*/  STL.64 [R1+0xa10], R16 ;  /* 0x000a101001007387 */ /* 0x000fe80000100a00 */
[----:B------:R1:W-:Y:S02]  /*ab670*/  STL.64 [R1+0xa18], R18 ;  /* 0x000a181201007387 */ /* 0x0003e40000100a00 */
[----:B-1----:R-:W-:Y:S02]  /*ab680*/  HMMA.1688.F32.TF32 R16, R240, R118, R248 ;  /* 0x00000076f010723c */ /* 0x002fe400000810f8 */
[----:B------:R-:W-:Y:S04]  /*ab690*/  STL.64 [R1+0xa00], R120 ;  /* 0x000a007801007387 */ /* 0x000fe80000100a00 */
[----:B------:R-:W-:Y:S04]  /*ab6a0*/  STL.64 [R1+0xa08], R122 ;  /* 0x000a087a01007387 */ /* 0x000fe80000100a00 */
[----:B------:R-:W4:Y:S01]  /*ab6b0*/  LDL.LU.64 R28, [R1+0x2930] ;  /* 0x00293000011c7983 */ /* 0x000f220000300a00 */
[----:B------:R-:W-:-:S05]  /*ab6c0*/  SHF.L.U32 R252, R252, 0x6, RZ ;  /* 0x00000006fcfc7819 */ /* 0x000fca00000006ff */
[----:B------:R-:W-:-:S07]  /*ab6d0*/  IMAD.SHL.U32 R252, R252, 0x4, RZ ;  /* 0x00000004fcfc7824 */ /* 0x000fce00078e00ff */
[----:B------:R-:W-:Y:S04]  /*ab6e0*/  STL.64 [R1+0x9e0], R16 ;  /* 0x0009e01001007387 */ /* 0x000fe80000100a00 */
[----:B------:R-:W-:Y:S04]  /*ab6f0*/  STL.64 [R1+0x9e8], R18 ;  /* 0x0009e81201007387 */ /* 0x000fe80000100a00 */
[----:B------:R-:W4:Y:S04]  /*ab700*/  LDL.LU.64 R32, [R1+0x2928] ;  /* 0x0029280001207983 */ /* 0x000f280000300a00 */
[----:B------:R2:W-:Y:S04]  /*ab710*/  STL.64 [R1+0x9d0], R8 ;  /* 0x0009d00801007387 */ /* 0x0005e80000100a00 */
[----:B------:R3:W-:Y:S04]  /*ab720*/  STL.64 [R1+0x9d8], R10 ;  /* 0x0009d80a01007387 */ /* 0x0007e80000100a00 */
[----:B------:R-:W4:Y:S01]  /*ab730*/  LDL.LU.64 R36, [R1+0x2920] ;  /* 0x0029200001247983 */ /* 0x000f220000300a00 */
[----:B--2---:R-:W-:-:S02]  /*ab740*/  IADD3 R9, P0, R12, R252, RZ ;  /* 0x000000fc0c097210 */ /* 0x004fc40007f1e0ff */
[----:B---3--:R-:W-:Y:S02]  /*ab750*/  IADD3 R11, P2, R14, R252, RZ ;  /* 0x000000fc0e0b7210 */ /* 0x008fe40007f5e0ff */
[----:B------:R-:W-:-:S03]  /*ab760*/  IADD3.X R8, R13, R2, RZ, P0, !PT ;  /* 0x000000020d087210 */ /* 0x000fc600007fe4ff */
[----:B------:R-:W-:-:S05]  /*ab770*/  IMAD.X R10, R15, 0x1, R2, P2 ;  /* 0x000000010f0a7824 */ /* 0x000fca00010e0602 */
[----:B------:R-:W-:Y:S01]  /*ab780*/  STL.64 [R1+0x4aa0], R10 ;  /* 0x004aa00a01007387 */ /* 0x000fe20000100a00 */
[----:B----4-:R-:W-:-:S03]  /*ab790*/  IADD3 R13, P0, R6, R252, RZ ;  /* 0x000000fc060d7210 */ /* 0x010fc60007f1e0ff */
[----:B------:R-:W-:Y:S01]  /*ab7a0*/  STL.64 [R1+0x4a98], R8 ;  /* 0x004a980801007387 */ /* 0x000fe20000100a00 */
[----:B------:R-:W-:Y:S01]  /*ab7b0*/  IADD3 R15, P2, R44, R252, RZ ;  /* 0x000000fc2c0f7210 */ /* 0x000fe20007f5e0ff */
[----:B------:R-:W-:Y:S02]  /*ab7c0*/  IMAD.X R12, R7, 0x1, R2, P0 ;  /* 0x00000001070c7824 */ /* 0x000fe400000e0602 */
[----:B------:R-:W2:Y:S01]  /*ab7d0*/  LDL.LU.64 R6, [R1+0x2918] ;  /* 0x0029180001067983 */ /* 0x000ea20000300a00 */
[----:B------:R-:W-:-:S03]  /*ab7e0*/  IADD3.X R14, R45, R2, RZ, P2, !PT ;  /* 0x000000022d0e7210 */ /* 0x000fc600017fe4ff */
[----:B------:R-:W3:Y:S04]  /*ab7f0*/  LDL.LU.64 R44, [R1+0x2910] ;  /* 0x00291000012c7983 */ /* 0x000ee80000300a00 */
[----:B------:R1:W-:Y:S04]  /*ab800*/  STL.64 [R1+0x4ab8], R14 ;  /* 0x004ab80e01007387 */ /* 0x0003e80000100a00 */
[----:B------:R4:W-:Y:S04]  /*ab810*/  STL.64 [R1+0x4ab0], R12 ;  /* 0x004ab00c01007387 */ /* 0x0009e80000100a00 */
[----:B-1----:R-:W3:Y:S01]  /*ab820*/  LDL.LU.64 R14, [R1+0x2908] ;  /* 0x00290800010e7983 */ /* 0x002ee20000300a00 */
[----:B------:R-:W-:-:S02]  /*ab830*/  IADD3 R19, P2, R40, R252, RZ ;  /* 0x000000fc28137210 */ /* 0x000fc40007f5e0ff */
[----:B------:R-:W-:Y:S01]  /*ab840*/  IADD3 R17, P0, R20, R252, RZ ;  /* 0x000000fc14117210 */ /* 0x000fe20007f1e0ff */
[----:B------:R-:W3:Y:S02]  /*ab850*/  LDL.LU.64 R52, [R1+0x2900] ;  /* 0x0029000001347983 */ /* 0x000ee40000300a00 */
[--C-:B------:R-:W-:Y:S02]  /*ab860*/  IMAD.X R18, R41, 0x1, R2.reuse, P2 ;  /* 0x0000000129127824 */ /* 0x100fe400010e0602 */
[----:B------:R-:W3:Y:S01]  /*ab870*/  LDL.LU.64 R56, [R1+0x28f8] ;  /* 0x0028f80001387983 */ /* 0x000ee20000300a00 */
[----:B------:R-:W-:-:S03]  /*ab880*/  IMAD.X R16, R21, 0x1, R2, P0 ;  /* 0x0000000115107824 */ /* 0x000fc600000e0602 */
[----:B------:R-:W-:Y:S04]  /*ab890*/  STL.64 [R1+0x4ac8], R18 ;  /* 0x004ac81201007387 */ /* 0x000fe80000100a00 */
[----:B------:R-:W-:Y:S04]  /*ab8a0*/  STL.64 [R1+0x4ac0], R16 ;  /* 0x004ac01001007387 */ /* 0x000fe80000100a00 */
[----:B----4-:R-:W4:Y:S04]  /*ab8b0*/  LDL.LU.64 R12, [R1+0x28f0] ;  /* 0x0028f000010c7983 */ /* 0x010f280000300a00 */
[----:B------:R-:W4:Y:S04]  /*ab8c0*/  LDL.LU.64 R8, [R1+0x28e8] ;  /* 0x0028e80001087983 */ /* 0x000f280000300a00 */
[----:B------:R-:W4:Y:S01]  /*ab8d0*/  LDL.LU.64 R10, [R1+0x28e0] ;  /* 0x0028e000010a7983 */ /* 0x000f220000300a00 */
[----:B------:R-:W-:-:S04]  /*ab8e0*/  IADD3 R21, P0, R24, R252, RZ ;  /* 0x000000fc18157210 */ /* 0x000fc80007f1e0ff */
[----:B------:R-:W-:Y:S02]  /*ab8f0*/  IADD3.X R20, R25, R2, RZ, P0, !PT ;  /* 0x0000000219147210 */ /* 0x000fe400007fe4ff */
[----:B------:R-:W-:-:S05]  /*ab900*/  IADD3 R23, P2, R28, R252, RZ ;  /* 0x000000fc1c177210 */ /* 0x000fca0007f5e0ff */
[----:B------:R-:W-:-:S05]  /*ab910*/  IMAD.X R22, R29, 0x1, R2, P2 ;  /* 0x000000011d167824 */ /* 0x000fca00010e0602 */
[----:B------:R-:W-:Y:S04]  /*ab920*/  STL.64 [R1+0x4ad8], R22 ;  /* 0x004ad81601007387 */ /* 0x000fe80000100a00 */
[----:B------:R1:W-:Y:S01]  /*ab930*/  STL.64 [R1+0x4ad0], R20 ;  /* 0x004ad01401007387 */ /* 0x0003e20000100a00 */
[----:B------:R-:W-:-:S03]  /*ab940*/  IADD3 R25, P0, R32, R252, RZ ;  /* 0x000000fc20197210 */ /* 0x000fc60007f1e0ff */
[----:B-1----:R-:W4:Y:S04]  /*ab950*/  LDL.LU.64 R20, [R1+0x28d8] ;  /* 0x0028d80001147983 */ /* 0x002f280000300a00 */
[----:B------:R-:W4:Y:S01]  /*ab960*/  LDL.LU.64 R18, [R1+0x28d0] ;  /* 0x0028d00001127983 */ /* 0x000f220000300a00 */
[----:B------:R-:W-:-:S03]  /*ab970*/  IMAD.X R24, R33, 0x1, R2, P0 ;  /* 0x0000000121187824 */ /* 0x000fc600000e0602 */
[----:B------:R-:W-:Y:S04]  /*ab980*/  STL.64 [R1+0x4ae8], R26 ;  /* 0x004ae81a01007387 */ /* 0x000fe80000100a00 */
[----:B------:R1:W-:Y:S01]  /*ab990*/  STL.64 [R1+0x4ae0], R24 ;  /* 0x004ae01801007387 */ /* 0x0003e20000100a00 */
[----:B------:R-:W-:-:S03]  /*ab9a0*/  IADD3 R29, P2, R36, R252, RZ ;  /* 0x000000fc241d7210 */ /* 0x000fc60007f5e0ff */
[----:B-1----:R-:W4:Y:S01]  /*ab9b0*/  LDL.LU.64 R24, [R1+0x28c8] ;  /* 0x0028c80001187983 */ /* 0x002f220000300a00 */
[----:B------:R-:W-:-:S03]  /*ab9c0*/  IADD3.X R28, R37, R2, RZ, P2, !PT ;  /* 0x00000002251c7210 */ /* 0x000fc600017fe4ff */
[----:B------:R-:W4:Y:S04]  /*ab9d0*/  LDL.LU.64 R16, [R1+0x28c0] ;  /* 0x0028c00001107983 */ /* 0x000f280000300a00 */
[----:B------:R-:W-:Y:S04]  /*ab9e0*/  STL.64 [R1+0x4af8], R30 ;  /* 0x004af81e01007387 */ /* 0x000fe80000100a00 */
[----:B------:R1:W-:Y:S01]  /*ab9f0*/  STL.64 [R1+0x4af0], R28 ;  /* 0x004af01c01007387 */ /* 0x0003e20000100a00 */
[----:B--2---:R-:W-:-:S05]  /*aba00*/  IADD3 R33, P0, R6, R252, RZ ;  /* 0x000000fc06217210 */ /* 0x004fca0007f1e0ff */
[----:B------:R-:W-:Y:S02]  /*aba10*/  IMAD.X R32, R7, 0x1, R2, P0 ;  /* 0x0000000107207824 */ /* 0x000fe400000e0602 */
[----:B------:R-:W2:Y:S04]  /*aba20*/  LDL.LU.64 R6, [R1+0x28b8] ;  /* 0x0028b80001067983 */ /* 0x000ea80000300a00 */
[----:B------:R-:W2:Y:S01]  /*aba30*/  LDL.LU.64 R26, [R1+0x28b0] ;  /* 0x0028b000011a7983 */ /* 0x000ea20000300a00 */
[----:B---3--:R-:W-:-:S04]  /*aba40*/  IADD3 R41, P0, R14, R252, RZ ;  /* 0x000000fc0e297210 */ /* 0x008fc80007f1e0ff */
[----:B------:R-:W-:Y:S02]  /*aba50*/  IADD3.X R40, R15, R2, RZ, P0, !PT ;  /* 0x000000020f287210 */ /* 0x000fe400007fe4ff */
[----:B------:R-:W3:Y:S04]  /*aba60*/  LDL.LU.64 R14, [R1+0x28a8] ;  /* 0x0028a800010e7983 */ /* 0x000ee80000300a00 */
[----:B------:R-:W3:Y:S01]  /*aba70*/  LDL.LU.64 R22, [R1+0x28a0] ;  /* 0x0028a00001167983 */ /* 0x000ee20000300a00 */
[-C--:B------:R-:W-:Y:S02]  /*aba80*/  IADD3 R37, P2, R44, R252.reuse, RZ ;  /* 0x000000fc2c257210 */ /* 0x080fe40007f5e0ff */
[-C--:B------:R-:W-:Y:S01]  /*aba90*/  IADD3 R49, P0, R56, R252.reuse, RZ ;  /* 0x000000fc38317210 */ /* 0x080fe20007f1e0ff */
[----:B-1----:R-:W3:Y:S02]  /*abaa0*/  LDL.LU.64 R28, [R1+0x2898] ;  /* 0x00289800011c7983 */ /* 0x002ee40000300a00 */
[--C-:B------:R-:W-:Y:S01]  /*abab0*/  IMAD.X R36, R45, 0x1, R2.reuse, P2 ;  /* 0x000000012d247824 */ /* 0x100fe200010e0602 */
[-C--:B------:R-:W-:Y:S01]  /*abac0*/  IADD3 R45, P2, R52, R252.reuse, RZ ;  /* 0x000000fc342d7210 */ /* 0x080fe20007f5e0ff */
[----:B------:R-:W-:Y:S01]  /*abad0*/  IMAD.X R48, R57, 0x1, R2, P0 ;  /* 0x0000000139307824 */ /* 0x000fe200000e0602 */
[----:B----4-:R-:W-:-:S03]  /*abae0*/  IADD3 R57, P0, R8, R252, RZ ;  /* 0x000000fc08397210 */ /* 0x010fc60007f1e0ff */
[--C-:B------:R-:W-:Y:S01]  /*abaf0*/  IMAD.X R44, R53, 0x1, R2.reuse, P2 ;  /* 0x00000001352c7824 */ /* 0x100fe200010e0602 */
[----:B------:R-:W-:Y:S01]  /*abb00*/  IADD3 R53, P2, R12, R252, RZ ;  /* 0x000000fc0c357210 */ /* 0x000fe20007f5e0ff */
[----:B------:R-:W-:-:S03]  /*abb10*/  IMAD.X R56, R9, 0x1, R2, P0 ;  /* 0x0000000109387824 */ /* 0x000fc600000e0602 */
[----:B------:R-:W-:Y:S02]  /*abb20*/  IADD3.X R52, R13, R2, RZ, P2, !PT ;  /* 0x000000020d347210 */ /* 0x000fe400017fe4ff */
[----:B------:R-:W4:Y:S01]  /*abb30*/  LDL.LU.64 R12, [R1+0x2890] ;  /* 0x00289000010c7983 */ /* 0x000f220000300a00 */
[----:B------:R-:W-:-:S03]  /*abb40*/  IADD3 R61, P2, R10, R252, RZ ;  /* 0x000000fc0a3d7210 */ /* 0x000fc60007f5e0ff */
[----:B------:R-:W4:Y:S02]  /*abb50*/  LDL.LU.64 R8, [R1+0x2888] ;  /* 0x0028880001087983 */ /* 0x000f240000300a00 */
[--C-:B------:R-:W-:Y:S02]  /*abb60*/  IMAD.X R60, R11, 0x1, R2.reuse, P2 ;  /* 0x000000010b3c7824 */ /* 0x100fe400010e0602 */
[----:B------:R-:W4:Y:S01]  /*abb70*/  LDL.LU.64 R10, [R1+0x2880] ;  /* 0x00288000010a7983 */ /* 0x000f220000300a00 */
[-C--:B------:R-:W-:Y:S02]  /*abb80*/  IADD3 R65, P0, R20, R252.reuse, RZ ;  /* 0x000000fc14417210 */ /* 0x080fe40007f1e0ff */
[----:B------:R-:W-:Y:S02]  /*abb90*/  IADD3 R69, P2, R18, R252, RZ ;  /* 0x000000fc12457210 */ /* 0x000fe40007f5e0ff */
[----:B------:R-:W-:Y:S02]  /*abba0*/  IADD3.X R64, R21, R2, RZ, P0, !PT ;  /* 0x0000000215407210 */ /* 0x000fe400007fe4ff */
[----:B------:R-:W4:Y:S01]  /*abbb0*/  LDL.LU.64 R20, [R1+0x2878] ;  /* 0x0028780001147983 */ /* 0x000f220000300a00 */
[----:B------:R-:W-:-:S03]  /*abbc0*/  IMAD.X R68, R19, 0x1, R2, P2 ;  /* 0x0000000113447824 */ /* 0x000fc600010e0602 */
[----:B------:R-:W4:Y:S01]  /*abbd0*/  LDL.LU.64 R18, [R1+0x2870] ;  /* 0x0028700001127983 */ /* 0x000f220000300a00 */
[----:B------:R-:W-:-:S05]  /*abbe0*/  IADD3 R73, P0, R24, R252, RZ ;  /* 0x000000fc18497210 */ /* 0x000fca0007f1e0ff */
[----:B------:R-:W-:Y:S02]  /*abbf0*/  IMAD.X R72, R25, 0x1, R2, P0 ;  /* 0x0000000119487824 */ /* 0x000fe400000e0602 */
[----:B------:R-:W4:Y:S01]  /*abc00*/  LDL.LU.64 R24, [R1+0x2868] ;  /* 0x0028680001187983 */ /* 0x000f220000300a00 */
[----:B------:R-:W-:-:S04]  /*abc10*/  IADD3 R77, P2, R16, R252, RZ ;  /* 0x000000fc104d7210 */ /* 0x000fc80007f5e0ff */
[----:B------:R-:W-:Y:S02]  /*abc20*/  IADD3.X R76, R17, R2, RZ, P2, !PT ;  /* 0x00000002114c7210 */ /* 0x000fe400017fe4ff */
[----:B------:R-:W4:Y:S01]  /*abc30*/  LDL.LU.64 R16, [R1+0x2860] ;  /* 0x0028600001107983 */ /* 0x000f220000300a00 */
[-C--:B--2---:R-:W-:Y:S02]  /*abc40*/  IADD3 R81, P0, R6, R252.reuse, RZ ;  /* 0x000000fc06517210 */ /* 0x084fe40007f1e0ff */
[----:B------:R-:W-:-:S03]  /*abc50*/  IADD3 R85, P2, R26, R252, RZ ;  /* 0x000000fc1a557210 */ /* 0x000fc60007f5e0ff */
[--C-:B------:R-:W-:Y:S02]  /*abc60*/  IMAD.X R80, R7, 0x1, R2.reuse, P0 ;  /* 0x0000000107507824 */ /* 0x100fe400000e0602 */
[----:B------:R-:W-:Y:S01]  /*abc70*/  IMAD.X R84, R27, 0x1, R2, P2 ;  /* 0x000000011b547824 */ /* 0x000fe200010e0602 */
[----:B------:R-:W2:Y:S04]  /*abc80*/  LDL.LU.64 R6, [R1+0x2858] ;  /* 0x0028580001067983 */ /* 0x000ea80000300a00 */
[----:B------:R-:W2:Y:S01]  /*abc90*/  LDL.LU.64 R26, [R1+0x2850] ;  /* 0x00285000011a7983 */ /* 0x000ea20000300a00 */
[-C--:B---3--:R-:W-:Y:S02]  /*abca0*/  IADD3 R89, P0, R14, R252.reuse, RZ ;  /* 0x000000fc0e597210 */ /* 0x088fe40007f1e0ff */
[----:B------:R-:W-:-:S02]  /*abcb0*/  IADD3 R93, P2, R22, R252, RZ ;  /* 0x000000fc165d7210 */ /* 0x000fc40007f5e0ff */
[----:B------:R-:W-:Y:S02]  /*abcc0*/  IADD3.X R88, R15, R2, RZ, P0, !PT ;  /* 0x000000020f587210 */ /* 0x000fe400007fe4ff */
[----:B------:R-:W3:Y:S01]  /*abcd0*/  LDL.LU.64 R14, [R1+0x2848] ;  /* 0x00284800010e7983 */ /* 0x000ee20000300a00 */
[----:B------:R-:W-:-:S03]  /*abce0*/  IMAD.X R92, R23, 0x1, R2, P2 ;  /* 0x00000001175c7824 */ /* 0x000fc600010e0602 */
[----:B------:R-:W3:Y:S01]  /*abcf0*/  LDL.LU.64 R22, [R1+0x2840] ;  /* 0x0028400001167983 */ /* 0x000ee20000300a00 */
[----:B------:R-:W-:-:S05]  /*abd00*/  IADD3 R97, P0, R28, R252, RZ ;  /* 0x000000fc1c617210 */ /* 0x000fca0007f1e0ff */
[--C-:B------:R-:W-:Y:S02]  /*abd10*/  IMAD.X R96, R29, 0x1, R2.reuse, P0 ;  /* 0x000000011d607824 */ /* 0x100fe400000e0602 */
[----:B------:R-:W3:Y:S01]  /*abd20*/  LDL.LU.64 R28, [R1+0x2838] ;  /* 0x00283800011c7983 */ /* 0x000ee20000300a00 */
[-C--:B----4-:R-:W-:Y:S02]  /*abd30*/  IADD3 R101, P2, R12, R252.reuse, RZ ;  /* 0x000000fc0c657210 */ /* 0x090fe40007f5e0ff */
[----:B------:R-:W-:Y:S02]  /*abd40*/  IADD3 R105, P0, R8, R252, RZ ;  /* 0x000000fc08697210 */ /* 0x000fe40007f1e0ff */
[----:B------:R-:W-:Y:S02]  /*abd50*/  IADD3.X R100, R13, R2, RZ, P2, !PT ;  /* 0x000000020d647210 */ /* 0x000fe400017fe4ff */
[----:B------:R-:W4:Y:S01]  /*abd60*/  LDL.LU.64 R12, [R1+0x2830] ;  /* 0x00283000010c7983 */ /* 0x000f220000300a00 */
[----:B------:R-:W-:Y:S01]  /*abd70*/  IMAD.X R104, R9, 0x1, R2, P0 ;  /* 0x0000000109687824 */ /* 0x000fe200000e0602 */
[----:B------:R-:W-:-:S02]  /*abd80*/  IADD3 R109, P2, R10, R252, RZ ;  /* 0x000000fc0a6d7210 */ /* 0x000fc40007f5e0ff */
[----:B------:R-:W4:Y:S03]  /*abd90*/  LDL.LU.64 R8, [R1+0x2828] ;  /* 0x0028280001087983 */ /* 0x000f260000300a00 */
[----:B------:R-:W-:Y:S02]  /*abda0*/  IMAD.X R108, R11, 0x1, R2, P2 ;  /* 0x000000010b6c7824 */ /* 0x000fe400010e0602 */
[----:B------:R-:W4:Y:S01]  /*abdb0*/  LDL.LU.64 R10, [R1+0x2820] ;  /* 0x00282000010a7983 */ /* 0x000f220000300a00 */
[-C--:B------:R-:W-:Y:S02]  /*abdc0*/  IADD3 R113, P0, R20, R252.reuse, RZ ;  /* 0x000000fc14717210 */ /* 0x080fe40007f1e0ff */
[----:B------:R-:W-:Y:S02]  /*abdd0*/  IADD3 R115, P2, R18, R252, RZ ;  /* 0x000000fc12737210 */ /* 0x000fe40007f5e0ff */
[----:B------:R-:W-:-:S02]  /*abde0*/  IADD3.X R112, R21, R2, RZ, P0, !PT ;  /* 0x0000000215707210 */ /* 0x000fc400007fe4ff */
        /* <DEDUP_REMOVED lines=93> */
[----:B------:R-:W1:Y:S01]  /*ac3c0*/  S2R R245, SR_TID.X ;  /* 0x0000000000f57919 */ /* 0x000e620000002100 */
[----:B------:R-:W-:-:S05]  /*ac3d0*/  IADD3 R239, P0, R28, R252, RZ ;  /* 0x000000fc1cef7210 */ /* 0x000fca0007f1e0ff */
[----:B------:R-:W-:Y:S02]  /*ac3e0*/  IMAD.X R176, R29, 0x1, R2, P0 ;  /* 0x000000011db07824 */ /* 0x000fe400000e0602 */
[----:B------:R-:W3:Y:S01]  /*ac3f0*/  LDL.LU.64 R28, [R1+0x2758] ;  /* 0x00275800011c7983 */ /* 0x000ee20000300a00 */
[----:B----4-:R-:W-:-:S04]  /*ac400*/  IADD3 R244, P2, R12, R252, RZ ;  /* 0x000000fc0cf47210 */ /* 0x010fc80007f5e0ff */
[----:B------:R-:W-:Y:S02]  /*ac410*/  IADD3.X R177, R13, R2, RZ, P2, !PT ;  /* 0x000000020db17210 */ /* 0x000fe400017fe4ff */
[----:B------:R-:W4:Y:S01]  /*ac420*/  LDL.LU.64 R12, [R1+0x2750] ;  /* 0x00275000010c7983 */ /* 0x000f220000300a00 */
[-C--:B------:R-:W-:Y:S02]  /*ac430*/  IADD3 R246, P2, R10, R252.reuse, RZ ;  /* 0x000000fc0af67210 */ /* 0x080fe40007f5e0ff */
[----:B-1----:R-:W-:Y:S02]  /*ac440*/  LOP3.LUT R5, R245, 0x1f, RZ, 0xc0, !PT ;  /* 0x0000001ff5057812 */ /* 0x002fe400078ec0ff */
[----:B------:R-:W-:-:S05]  /*ac450*/  IADD3 R245, P0, R8, R252, RZ ;  /* 0x000000fc08f57210 */ /* 0x000fca0007f1e0ff */
[--C-:B------:R-:W-:Y:S02]  /*ac460*/  IMAD.X R178, R9, 0x1, R2.reuse, P0 ;  /* 0x0000000109b27824 */ /* 0x100fe400000e0602 */
[----:B------:R-:W4:Y:S01]  /*ac470*/  LDL.LU.64 R8, [R1+0x2748] ;  /* 0x0027480001087983 */ /* 0x000f220000300a00 */
[----:B------:R-:W-:-:S03]  /*ac480*/  IMAD.X R179, R11, 0x1, R2, P2 ;  /* 0x000000010bb37824 */ /* 0x000fc600010e0602 */
        /* <DEDUP_REMOVED lines=10> */
[----:B------:R-:W-:Y:S02]  /*ac530*/  LOP3.LUT R4, R5, 0x20, RZ, 0xfc, !PT ;  /* 0x0000002005047812 */ /* 0x000fe400078efcff */
[----:B------:R-:W-:Y:S02]  /*ac540*/  IADD3 R250, P2, R16, R252, RZ ;  /* 0x000000fc10fa7210 */ /* 0x000fe40007f5e0ff */
[----:B------:R-:W-:Y:S02]  /*ac550*/  ISETP.GE.AND P1, PT, R4, UR12, PT ;  /* 0x0000000c04007c0c */ /* 0x000fe4000bf26270 */
[----:B------:R-:W-:Y:S02]  /*ac560*/  IADD3.X R183, R17, R2, RZ, P2, !PT ;  /* 0x0000000211b77210 */ /* 0x000fe400017fe4ff */
[----:B------:R-:W4:Y:S01]  /*ac570*/  LDL.LU.64 R16, [R1+0x2720] ;  /* 0x0027200001107983 */ /* 0x000f220000300a00 */
[----:B--2---:R-:W-:-:S02]  /*ac580*/  IADD3 R251, P0, R6, R252, RZ ;  /* 0x000000fc06fb7210 */ /* 0x004fc40007f1e0ff */
[----:B------:R-:W-:-:S03]  /*ac590*/  IADD3 R4, P2, R26, R252, RZ ;  /* 0x000000fc1a047210 */ /* 0x000fc60007f5e0ff */
[--C-:B------:R-:W-:Y:S02]  /*ac5a0*/  IMAD.X R184, R7, 0x1, R2.reuse, P0 ;  /* 0x0000000107b87824 */ /* 0x100fe400000e0602 */
[----:B------:R3:W-:Y:S04]  /*ac5b0*/  STL [R1], R4 ;  /* 0x0000000401007387 */ /* 0x0007e80000100800 */
[----:B------:R-:W2:Y:S01]  /*ac5c0*/  LDL.LU.64 R6, [R1+0x2718] ;  /* 0x0027180001067983 */ /* 0x000ea20000300a00 */
[----:B------:R-:W-:Y:S01]  /*ac5d0*/  IMAD.X R185, R27, 0x1, R2, P2 ;  /* 0x000000011bb97824 */ /* 0x000fe200010e0602 */
[----:B---3--:R-:W-:-:S05]  /*ac5e0*/  IADD3 R4, P0, R14, R252, RZ ;  /* 0x000000fc0e047210 */ /* 0x008fca0007f1e0ff */
[----:B------:R1:W-:Y:S04]  /*ac5f0*/  STL [R1+0x4], R4 ;  /* 0x0000040401007387 */ /* 0x0003e80000100800 */
[----:B------:R-:W3:Y:S01]  /*ac600*/  LDL.LU.64 R26, [R1+0x2710] ;  /* 0x00271000011a7983 */ /* 0x000ee20000300a00 */
[----:B------:R-:W-:Y:S02]  /*ac610*/  IADD3.X R186, R15, R2, RZ, P0, !PT ;  /* 0x000000020fba7210 */ /* 0x000fe400007fe4ff */
[----:B-1----:R-:W-:-:S05]  /*ac620*/  IADD3 R4, P2, R22, R252, RZ ;  /* 0x000000fc16047210 */ /* 0x002fca0007f5e0ff */
[----:B------:R1:W-:Y:S04]  /*ac630*/  STL [R1+0x8], R4 ;  /* 0x0000080401007387 */ /* 0x0003e80000100800 */
[----:B------:R-:W3:Y:S01]  /*ac640*/  LDL.LU.64 R14, [R1+0x2708] ;  /* 0x00270800010e7983 */ /* 0x000ee20000300a00 */
[----:B------:R-:W-:Y:S01]  /*ac650*/  IMAD.X R187, R23, 0x1, R2, P2 ;  /* 0x0000000117bb7824 */ /* 0x000fe200010e0602 */
[----:B-1----:R-:W-:-:S05]  /*ac660*/  IADD3 R4, P0, R28, R252, RZ ;  /* 0x000000fc1c047210 */ /* 0x002fca0007f1e0ff */
[----:B------:R4:W-:Y:S04]  /*ac670*/  STL [R1+0xc], R4 ;  /* 0x00000c0401007387 */ /* 0x0009e80000100800 */
[----:B------:R-:W3:Y:S01]  /*ac680*/  LDL.LU.64 R22, [R1+0x2700] ;  /* 0x0027000001167983 */ /* 0x000ee20000300a00 */
[----:B------:R-:W-:Y:S01]  /*ac690*/  IMAD.X R188, R29, 0x1, R2, P0 ;  /* 0x000000011dbc7824 */ /* 0x000fe200000e0602 */
[----:B----4-:R-:W-:-:S05]  /*ac6a0*/  IADD3 R4, P2, R12, R252, RZ ;  /* 0x000000fc0c047210 */ /* 0x010fca0007f5e0ff */
[----:B------:R1:W-:Y:S04]  /*ac6b0*/  STL [R1+0x10], R4 ;  /* 0x0000100401007387 */ /* 0x0003e80000100800 */
[----:B------:R-:W4:Y:S01]  /*ac6c0*/  LDL.LU.64 R30, [R1+0x26f8] ;  /* 0x0026f800011e7983 */ /* 0x000f220000300a00 */
[----:B------:R-:W-:Y:S02]  /*ac6d0*/  IADD3.X R189, R13, R2, RZ, P2, !PT ;  /* 0x000000020dbd7210 */ /* 0x000fe400017fe4ff */
[----:B-1----:R-:W-:-:S05]  /*ac6e0*/  IADD3 R4, P0, R8, R252, RZ ;  /* 0x000000fc08047210 */ /* 0x002fca0007f1e0ff */
[----:B------:R1:W-:Y:S04]  /*ac6f0*/  STL [R1+0x14], R4 ;  /* 0x0000140401007387 */ /* 0x0003e80000100800 */
[----:B------:R-:W4:Y:S01]  /*ac700*/  LDL.LU.64 R12, [R1+0x26f0] ;  /* 0x0026f000010c7983 */ /* 0x000f220000300a00 */
[----:B------:R-:W-:Y:S01]  /*ac710*/  IMAD.X R190, R9, 0x1, R2, P0 ;  /* 0x0000000109be7824 */ /* 0x000fe200000e0602 */
[----:B-1----:R-:W-:-:S05]  /*ac720*/  IADD3 R4, P2, R10, R252, RZ ;  /* 0x000000fc0a047210 */ /* 0x002fca0007f5e0ff */
[----:B------:R1:W-:Y:S04]  /*ac730*/  STL [R1+0x18], R4 ;  /* 0x0000180401007387 */ /* 0x0003e80000100800 */
[----:B------:R-:W4:Y:S01]  /*ac740*/  LDL.LU.64 R8, [R1+0x26e8] ;  /* 0x0026e80001087983 */ /* 0x000f220000300a00 */
[----:B------:R-:W-:Y:S01]  /*ac750*/  IMAD.X R191, R11, 0x1, R2, P2 ;  /* 0x000000010bbf7824 */ /* 0x000fe200010e0602 */
[----:B-1----:R-:W-:-:S05]  /*ac760*/  IADD3 R4, P0, R20, R252, RZ ;  /* 0x000000fc14047210 */ /* 0x002fca0007f1e0ff */
        /* <DEDUP_REMOVED lines=9> */
[----:B------:R-:W4:Y:S04]  /*ac800*/  LDL.LU.64 R18, [R1+0x26d0] ;  /* 0x0026d00001127983 */ /* 0x000f280000300a00 */
[----:B------:R-:W4:Y:S01]  /*ac810*/  LDL.LU.64 R28, [R1+0x26c8] ;  /* 0x0026c800011c7983 */ /* 0x000f220000300a00 */
[----:B------:R-:W-:Y:S01]  /*ac820*/  IMAD.X R194, R25, 0x1, R2, P0 ;  /* 0x0000000119c27824 */ /* 0x000fe200000e0602 */
[----:B-1----:R-:W-:-:S05]  /*ac830*/  IADD3 R4, P2, R16, R252, RZ ;  /* 0x000000fc10047210 */ /* 0x002fca0007f5e0ff */
[----:B------:R2:W-:Y:S04]  /*ac840*/  STL [R1+0x28], R4 ;  /* 0x0000280401007387 */ /* 0x0005e80000100800 */
[----:B------:R-:W4:Y:S01]  /*ac850*/  LDL.LU.64 R24, [R1+0x26c0] ;  /* 0x0026c00001187983 */ /* 0x000f220000300a00 */
[----:B------:R-:W-:Y:S02]  /*ac860*/  IADD3.X R195, R17, R2, RZ, P2, !PT ;  /* 0x0000000211c37210 */ /* 0x000fe400017fe4ff */
[----:B--2---:R-:W-:-:S05]  /*ac870*/  IADD3 R4, P0, R6, R252, RZ ;  /* 0x000000fc06047210 */ /* 0x004fca0007f1e0ff */
[----:B------:R3:W-:Y:S04]  /*ac880*/  STL [R1+0x2c], R4 ;  /* 0x00002c0401007387 */ /* 0x0007e80000100800 */
[----:B------:R-:W2:Y:S01]  /*ac890*/  LDL.LU.64 R16, [R1+0x26b8] ;  /* 0x0026b80001107983 */ /* 0x000ea20000300a00 */
[----:B------:R-:W-:Y:S01]  /*ac8a0*/  IMAD.X R196, R7, 0x1, R2, P0 ;  /* 0x0000000107c47824 */ /* 0x000fe200000e0602 */
[----:B---3--:R-:W-:-:S05]  /*ac8b0*/  IADD3 R4, P2, R26, R252, RZ ;  /* 0x000000fc1a047210 */ /* 0x008fca0007f5e0ff */
[----:B------:R1:W-:Y:S04]  /*ac8c0*/  STL [R1+0x30], R4 ;  /* 0x0000300401007387 */ /* 0x0003e80000100800 */
[----:B------:R-:W3:Y:S01]  /*ac8d0*/  LDL.LU.64 R6, [R1+0x26b0] ;  /* 0x0026b00001067983 */ /* 0x000ee20000300a00 */
[----:B------:R-:W-:Y:S01]  /*ac8e0*/  IMAD.X R197, R27, 0x1, R2, P2 ;  /* 0x000000011bc57824 */ /* 0x000fe200010e0602 */
[----:B-1----:R-:W-:-:S05]  /*ac8f0*/  IADD3 R4, P0, R14, R252, RZ ;  /* 0x000000fc0e047210 */ /* 0x002fca0007f1e0ff */
[----:B------:R1:W-:Y:S04]  /*ac900*/  STL [R1+0x34], R4 ;  /* 0x0000340401007387 */ /* 0x0003e80000100800 */
[----:B------:R-:W3:Y:S01]  /*ac910*/  LDL.LU.64 R26, [R1+0x26a8] ;  /* 0x0026a800011a7983 */ /* 0x000ee20000300a00 */
[----:B------:R-:W-:Y:S02]  /*ac920*/  IADD3.X R198, R15, R2, RZ, P0, !PT ;  /* 0x000000020fc67210 */ /* 0x000fe400007fe4ff */
[----:B-1----:R-:W-:-:S05]  /*ac930*/  IADD3 R4, P2, R22, R252, RZ ;  /* 0x000000fc16047210 */ /* 0x002fca0007f5e0ff */
[----:B------:R4:W-:Y:S04]  /*ac940*/  STL [R1+0x38], R4 ;  /* 0x0000380401007387 */ /* 0x0009e80000100800 */
[----:B------:R-:W3:Y:S01]  /*ac950*/  LDL.LU.64 R14, [R1+0x26a0] ;  /* 0x0026a000010e7983 */ /* 0x000ee20000300a00 */
[----:B------:R-:W-:Y:S01]  /*ac960*/  IMAD.X R199, R23, 0x1, R2, P2 ;  /* 0x0000000117c77824 */ /* 0x000fe200010e0602 */
[----:B----4-:R-:W-:-:S05]  /*ac970*/  IADD3 R4, P0, R30, R252, RZ ;  /* 0x000000fc1e047210 */ /* 0x010fca0007f1e0ff */
[----:B------:R1:W-:Y:S04]  /*ac980*/  STL [R1+0x3c], R4 ;  /* 0x00003c0401007387 */ /* 0x0003e80000100800 */
[----:B------:R-:W4:Y:S01]  /*ac990*/  LDL.LU.64 R22, [R1+0x2698] ;  /* 0x0026980001167983 */ /* 0x000f220000300a00 */
[----:B------:R-:W-:Y:S01]  /*ac9a0*/  IMAD.X R200, R31, 0x1, R2, P0 ;  /* 0x000000011fc87824 */ /* 0x000fe200000e0602 */
[----:B-1----:R-:W-:-:S05]  /*ac9b0*/  IADD3 R4, P2, R12, R252, RZ ;  /* 0x000000fc0c047210 */ /* 0x002fca0007f5e0ff */
[----:B------:R1:W-:Y:S01]  /*ac9c0*/  STL [R1+0xa0], R4 ;  /* 0x0000a00401007387 */ /* 0x0003e20000100800 */
[----:B------:R-:W-:-:S03]  /*ac9d0*/  IADD3.X R201, R13, R2, RZ, P2, !PT ;  /* 0x000000020dc97210 */ /* 0x000fc600017fe4ff */
[----:B------:R-:W4:Y:S01]  /*ac9e0*/  LDL.LU.64 R12, [R1+0x2690] ;  /* 0x00269000010c7983 */ /* 0x000f220000300a00 */
[----:B-1----:R-:W-:-:S05]  /*ac9f0*/  IADD3 R4, P0, R8, R252, RZ ;  /* 0x000000fc08047210 */ /* 0x002fca0007f1e0ff */
[----:B------:R1:W-:Y:S01]  /*aca00*/  STL [R1+0xa4], R4 ;  /* 0x0000a40401007387 */ /* 0x0003e20000100800 */
[----:B------:R-:W-:-:S03]  /*aca10*/  IMAD.X R202, R9, 0x1, R2, P0 ;  /* 0x0000000109ca7824 */ /* 0x000fc600000e0602 */
[----:B------:R-:W4:Y:S01]  /*aca20*/  LDL.LU.64 R8, [R1+0x2688] ;  /* 0x0026880001087983 */ /* 0x000f220000300a00 */
[----:B-1----:R-:W-:-:S05]  /*aca30*/  IADD3 R4, P2, R10, R252, RZ ;  /* 0x000000fc0a047210 */ /* 0x002fca0007f5e0ff */
[----:B------:R1:W-:Y:S01]  /*aca40*/  STL [R1+0xa8], R4 ;  /* 0x0000a80401007387 */ /* 0x0003e20000100800 */
[----:B------:R-:W-:Y:S01]  /*aca50*/  IMAD.X R203, R11, 0x1, R2, P2 ;  /* 0x000000010bcb7824 */ /* 0x000fe200010e0602 */
[----:B------:R-:W-:-:S05]  /*aca60*/  IADD3 R30, P0, R20, R252, RZ ;  /* 0x000000fc141e7210 */ /* 0x000fca0007f1e0ff */
[----:B------:R-:W-:Y:S04]  /*aca70*/  STL [R1+0xac], R30 ;  /* 0x0000ac1e01007387 */ /* 0x000fe80000100800 */
        /* <DEDUP_REMOVED lines=10> */
[----:B-1----:R-:W-:-:S04]  /*acb20*/  IADD3 R4, P2, R24, R252, RZ ;  /* 0x000000fc18047210 */ /* 0x002fc80007f5e0ff */
[----:B------:R-:W-:Y:S01]  /*acb30*/  IADD3.X R207, R25, R2, RZ, P2, !PT ;  /* 0x0000000219cf7210 */ /* 0x000fe200017fe4ff */
[----:B------:R3:W-:Y:S01]  /*acb40*/  STL [R1+0xb8], R4 ;  /* 0x0000b80401007387 */ /* 0x0007e20000100800 */
[----:B--2---:R-:W-:-:S05]  /*acb50*/  IADD3 R28, P0, R16, R252, RZ ;  /* 0x000000fc101c7210 */ /* 0x004fca0007f1e0ff */
[----:B------:R1:W-:Y:S04]  /*acb60*/  STL [R1+0xbc], R28 ;  /* 0x0000bc1c01007387 */ /* 0x0003e80000100800 */
[----:B------:R-:W2:Y:S01]  /*acb70*/  LDL.LU.64 R24, [R1+0x2668] ;  /* 0x0026680001187983 */ /* 0x000ea20000300a00 */
[----:B------:R-:W-:Y:S01]  /*acb80*/  IMAD.X R208, R17, 0x1, R2, P0 ;  /* 0x0000000111d07824 */ /* 0x000fe200000e0602 */
[----:B---3--:R-:W-:-:S05]  /*acb90*/  IADD3 R4, P2, R6, R252, RZ ;  /* 0x000000fc06047210 */ /* 0x008fca0007f5e0ff */
[----:B------:R3:W-:Y:S04]  /*acba0*/  STL [R1+0xd0], R4 ;  /* 0x0000d00401007387 */ /* 0x0007e80000100800 */
[----:B------:R-:W2:Y:S01]  /*acbb0*/  LDL.LU.64 R16, [R1+0x2660] ;  /* 0x0026600001107983 */ /* 0x000ea20000300a00 */
[----:B------:R-:W-:Y:S01]  /*acbc0*/  IMAD.X R209, R7, 0x1, R2, P2 ;  /* 0x0000000107d17824 */ /* 0x000fe200010e0602 */
[----:B-1----:R-:W-:-:S05]  /*acbd0*/  IADD3 R28, P0, R26, R252, RZ ;  /* 0x000000fc1a1c7210 */ /* 0x002fca0007f1e0ff */
[----:B------:R-:W-:Y:S04]  /*acbe0*/  STL [R1+0xd4], R28 ;  /* 0x0000d41c01007387 */ /* 0x000fe80000100800 */
[----:B------:R-:W2:Y:S01]  /*acbf0*/  LDL.LU.64 R6, [R1+0x2658] ;  /* 0x0026580001067983 */ /* 0x000ea20000300a00 */
[----:B------:R-:W-:Y:S02]  /*acc00*/  IADD3.X R210, R27, R2, RZ, P0, !PT ;  /* 0x000000021bd27210 */ /* 0x000fe400007fe4ff */
[----:B---3--:R-:W-:-:S05]  /*acc10*/  IADD3 R4, P2, R14, R252, RZ ;  /* 0x000000fc0e047210 */ /* 0x008fca0007f5e0ff */
[----:B------:R4:W-:Y:S01]  /*acc20*/  STL [R1+0xd8], R4 ;  /* 0x0000d80401007387 */ /* 0x0009e20000100800 */
[----:B------:R-:W-:-:S03]  /*acc30*/  IMAD.X R211, R15, 0x1, R2, P2 ;  /* 0x000000010fd37824 */ /* 0x000fc600010e0602 */
[----:B------:R-:W3:Y:S01]  /*acc40*/  LDL.LU.64 R14, [R1+0x2650] ;  /* 0x00265000010e7983 */ /* 0x000ee20000300a00 */
[----:B----4-:R-:W-:-:S05]  /*acc50*/  IADD3 R4, P0, R22, R252, RZ ;  /* 0x000000fc16047210 */ /* 0x010fca0007f1e0ff */
[----:B------:R1:W-:Y:S01]  /*acc60*/  STL [R1+0xdc], R4 ;  /* 0x0000dc0401007387 */ /* 0x0003e20000100800 */
[----:B------:R-:W-:-:S03]  /*acc70*/  IMAD.X R212, R23, 0x1, R2, P0 ;  /* 0x0000000117d47824 */ /* 0x000fc600000e0602 */
[----:B------:R-:W4:Y:S01]  /*acc80*/  LDL.LU.64 R22, [R1+0x2648] ;  /* 0x0026480001167983 */ /* 0x000f220000300a00 */
        /* <DEDUP_REMOVED lines=19> */
[----:B--2---:R-:W-:-:S05]  /*acdc0*/  IADD3 R4, P0, R24, R252, RZ ;  /* 0x000000fc18047210 */ /* 0x004fca0007f1e0ff */
[----:B------:R1:W-:Y:S04]  /*acdd0*/  STL [R1+0xf4], R4 ;  /* 0x0000f40401007387 */ /* 0x0003e80000100800 */
[----:B------:R-:W2:Y:S01]  /*acde0*/  LDL.LU.64 R18, [R1+0x2620] ;  /* 0x0026200001127983 */ /* 0x000ea20000300a00 */
[----:B------:R-:W-:Y:S01]  /*acdf0*/  IMAD.X R218, R25, 0x1, R2, P0 ;  /* 0x0000000119da7824 */ /* 0x000fe200000e0602 */
[----:B-1----:R-:W-:-:S04]  /*ace00*/  IADD3 R4, P2, R16, R252, RZ ;  /* 0x000000fc10047210 */ /* 0x002fc80007f5e0ff */
[----:B------:R-:W-:Y:S01]  /*ace10*/  IADD3.X R219, R17, R2, RZ, P2, !PT ;  /* 0x0000000211db7210 */ /* 0x000fe200017fe4ff */
[----:B------:R1:W-:Y:S04]  /*ace20*/  STL [R1+0xf8], R4 ;  /* 0x0000f80401007387 */ /* 0x0003e80000100800 */
[----:B------:R-:W2:Y:S01]  /*ace30*/  LDL.LU.64 R16, [R1+0x2618] ;  /* 0x0026180001107983 */ /* 0x000ea20000300a00 */
[----:B-1----:R-:W-:-:S05]  /*ace40*/  IADD3 R4, P0, R6, R252, RZ ;  /* 0x000000fc06047210 */ /* 0x002fca0007f1e0ff */
[----:B------:R3:W-:Y:S01]  /*ace50*/  STL [R1+0xfc], R4 ;  /* 0x0000fc0401007387 */ /* 0x0007e20000100800 */
[----:B------:R-:W-:-:S03]  /*ace60*/  IMAD.X R220, R7, 0x1, R2, P0 ;  /* 0x0000000107dc7824 */ /* 0x000fc600000e0602 */
[----:B------:R-:W2:Y:S01]  /*ace70*/  LDL.LU.64 R6, [R1+0x2610] ;  /* 0x0026100001067983 */ /* 0x000ea20000300a00 */
[----:B---3--:R-:W-:-:S05]  /*ace80*/  IADD3 R4, P2, R14, R252, RZ ;  /* 0x000000fc0e047210 */ /* 0x008fca0007f5e0ff */
[----:B------:R1:W-:Y:S01]  /*ace90*/  STL [R1+0x110], R4 ;  /* 0x0001100401007387 */ /* 0x0003e20000100800 */
[----:B------:R-:W-:Y:S01]  /*acea0*/  IMAD.X R221, R15, 0x1, R2, P2 ;  /* 0x000000010fdd7824 */ /* 0x000fe200010e0602 */
[----:B----4-:R-:W-:-:S05]  /*aceb0*/  IADD3 R24, P0, R22, R252, RZ ;  /* 0x000000fc16187210 */ /* 0x010fca0007f1e0ff */
[----:B------:R-:W-:Y:S04]  /*acec0*/  STL [R1+0x114], R24 ;  /* 0x0001141801007387 */ /* 0x000fe80000100800 */
[----:B------:R-:W3:Y:S01]  /*aced0*/  LDL.LU.64 R14, [R1+0x2608] ;  /* 0x00260800010e7983 */ /* 0x000ee20000300a00 */
[----:B------:R-:W-:Y:S02]  /*acee0*/  IADD3.X R222, R23, R2, RZ, P0, !PT ;  /* 0x0000000217de7210 */ /* 0x000fe400007fe4ff */
[----:B-1----:R-:W-:-:S05]  /*acef0*/  IADD3 R4, P2, R12, R252, RZ ;  /* 0x000000fc0c047210 */ /* 0x002fca0007f5e0ff */
[----:B------:R1:W-:Y:S01]  /*acf00*/  STL [R1+0x118], R4 ;  /* 0x0001180401007387 */ /* 0x0003e20000100800 */
[----:B------:R-:W-:-:S03]  /*acf10*/  IMAD.X R223, R13, 0x1, R2, P2 ;  /* 0x000000010ddf7824 */ /* 0x000fc600010e0602 */
[----:B------:R-:W4:Y:S01]  /*acf20*/  LDL.LU.64 R12, [R1+0x2600] ;  /* 0x00260000010c7983 */ /* 0x000f220000300a00 */
[----:B-1----:R-:W-:-:S05]  /*acf30*/  IADD3 R4, P0, R8, R252, RZ ;  /* 0x000000fc08047210 */ /* 0x002fca0007f1e0ff */
[----:B------:R1:W-:Y:S01]  /*acf40*/  STL [R1+0x11c], R4 ;  /* 0x00011c0401007387 */ /* 0x0003e20000100800 */
[----:B------:R-:W-:-:S03]  /*acf50*/  IMAD.X R224, R9, 0x1, R2, P0 ;  /* 0x0000000109e07824 */ /* 0x000fc600000e0602 */
[----:B------:R-:W4:Y:S01]  /*acf60*/  LDL.LU.64 R8, [R1+0x25f8] ;  /* 0x0025f80001087983 */ /* 0x000f220000300a00 */
[----:B-1----:R-:W-:-:S04]  /*acf70*/  IADD3 R4, P2, R10, R252, RZ ;  /* 0x000000fc0a047210 */ /* 0x002fc80007f5e0ff */
[----:B------:R-:W-:Y:S01]  /*acf80*/  IADD3.X R225, R11, R2, RZ, P2, !PT ;  /* 0x000000020be17210 */ /* 0x000fe200017fe4ff */
[----:B------:R2:W-:Y:S01]  /*acf90*/  STL [R1+0x120], R4 ;  /* 0x0001200401007387 */ /* 0x0005e20000100800 */
[----:B------:R-:W-:-:S05]  /*acfa0*/  IADD3 R22, P0, R20, R252, RZ ;  /* 0x000000fc14167210 */ /* 0x000fca0007f1e0ff */
[----:B------:R-:W-:Y:S04]  /*acfb0*/  STL [R1+0x124], R22 ;  /* 0x0001241601007387 */ /* 0x000fe80000100800 */
[----:B------:R-:W4:Y:S01]  /*acfc0*/  LDL.LU.64 R10, [R1+0x25f0] ;  /* 0x0025f000010a7983 */ /* 0x000f220000300a00 */
[----:B------:R-:W-:Y:S01]  /*acfd0*/  IMAD.X R226, R21, 0x1, R2, P0 ;  /* 0x0000000115e27824 */ /* 0x000fe200000e0602 */
[----:B--2---:R-:W-:-:S05]  /*acfe0*/  IADD3 R4, P2, R18, R252, RZ ;  /* 0x000000fc12047210 */ /* 0x004fca0007f5e0ff */
[----:B------:R1:W-:Y:S01]  /*acff0*/  STL [R1+0x128], R4 ;  /* 0x0001280401007387 */ /* 0x0003e20000100800 */
[----:B------:R-:W-:-:S03]  /*ad000*/  IMAD.X R227, R19, 0x1, R2, P2 ;  /* 0x0000000113e37824 */ /* 0x000fc600010e0602 */
[----:B------:R-:W2:Y:S01]  /*ad010*/  LDL.LU.64 R18, [R1+0x25e8] ;  /* 0x0025e80001127983 */ /* 0x000ea20000300a00 */
        /* <DEDUP_REMOVED lines=10> */
[----:B------:R-:W-:-:S03]  /*ad0c0*/  IMAD.X R230, R15, 0x1, R2, P0 ;  /* 0x000000010fe67824 */ /* 0x000fc600000e0602 */
[----:B------:R-:W3:Y:S01]  /*ad0d0*/  LDL.LU.64 R14, [R1+0x25d0] ;  /* 0x0025d000010e7983 */ /* 0x000ee20000300a00 */
[----:B----4-:R-:W-:-:S04]  /*ad0e0*/  IADD3 R4, P2, R12, R252, RZ ;  /* 0x000000fc0c047210 */ /* 0x010fc80007f5e0ff */
[----:B------:R-:W-:Y:S01]  /*ad0f0*/  IADD3.X R231, R13, R2, RZ, P2, !PT ;  /* 0x000000020de77210 */ /* 0x000fe200017fe4ff */
[----:B------:R1:W-:Y:S04]  /*ad100*/  STL [R1+0x138], R4 ;  /* 0x0001380401007387 */ /* 0x0003e80000100800 */
[----:B------:R-:W4:Y:S01]  /*ad110*/  LDL.LU.64 R12, [R1+0x25c8] ;  /* 0x0025c800010c7983 */ /* 0x000f220000300a00 */
        /* <DEDUP_REMOVED lines=8> */
[----:B--2---:R-:W-:-:S04]  /*ad1a0*/  IADD3 R4, P0, R18, R252, RZ ;  /* 0x000000fc12047210 */ /* 0x004fc80007f1e0ff */
[----:B------:R-:W-:Y:S01]  /*ad1b0*/  IADD3.X R234, R19, R2, RZ, P0, !PT ;  /* 0x0000000213ea7210 */ /* 0x000fe200007fe4ff */
[----:B------:R1:W-:Y:S04]  /*ad1c0*/  STL [R1+0x144], R4 ;  /* 0x0001440401007387 */ /* 0x0003e80000100800 */
[----:B------:R-:W2:Y:S01]  /*ad1d0*/  LDL.LU.64 R18, [R1+0x2570] ;  /* 0x0025700001127983 */ /* 0x000ea20000300a00 */
[----:B-1----:R-:W-:-:S05]  /*ad1e0*/  IADD3 R4, P2, R16, R252, RZ ;  /* 0x000000fc10047210 */ /* 0x002fca0007f5e0ff */
[----:B------:R1:W-:Y:S01]  /*ad1f0*/  STL [R1+0x148], R4 ;  /* 0x0001480401007387 */ /* 0x0003e20000100800 */
[----:B------:R-:W-:-:S03]  /*ad200*/  IMAD.X R235, R17, 0x1, R2, P2 ;  /* 0x0000000111eb7824 */ /* 0x000fc600010e0602 */
[----:B------:R-:W2:Y:S01]  /*ad210*/  LDL.LU.64 R16, [R1+0x2568] ;  /* 0x0025680001107983 */ /* 0x000ea20000300a00 */
[----:B-1----:R-:W-:-:S05]  /*ad220*/  IADD3 R4, P0, R6, R252, RZ ;  /* 0x000000fc06047210 */ /* 0x002fca0007f1e0ff */
[----:B------:R3:W-:Y:S01]  /*ad230*/  STL [R1+0x14c], R4 ;  /* 0x00014c0401007387 */ /* 0x0007e20000100800 */
[----:B------:R-:W-:-:S03]  /*ad240*/  IMAD.X R236, R7, 0x1, R2, P0 ;  /* 0x0000000107ec7824 */ /* 0x000fc600000e0602 */
[----:B------:R-:W2:Y:S01]  /*ad250*/  LDL.LU.64 R6, [R1+0x2560] ;  /* 0x0025600001067983 */ /* 0x000ea20000300a00 */
[----:B---3--:R-:W-:-:S04]  /*ad260*/  IADD3 R4, P2, R14, R252, RZ ;  /* 0x000000fc0e047210 */ /* 0x008fc80007f5e0ff */
[----:B------:R-:W-:Y:S01]  /*ad270*/  IADD3.X R237, R15, R2, RZ, P2, !PT ;  /* 0x000000020fed7210 */ /* 0x000fe200017fe4ff */
[----:B------:R4:W-:Y:S04]  /*ad280*/  STL [R1+0x150], R4 ;  /* 0x0001500401007387 */ /* 0x0009e80000100800 */
[----:B------:R-:W3:Y:S01]  /*ad290*/  LDL.LU.64 R14, [R1+0x2558] ;  /* 0x00255800010e7983 */ /* 0x000ee20000300a00 */
[----:B----4-:R-:W-:-:S05]  /*ad2a0*/  IADD3 R4, P3, R12, R252, RZ ;  /* 0x000000fc0c047210 */ /* 0x010fca0007f7e0ff */
[----:B------:R1:W-:Y:S01]  /*ad2b0*/  STL [R1+0x154], R4 ;  /* 0x0001540401007387 */ /* 0x0003e20000100800 */
[----:B------:R-:W-:-:S03]  /*ad2c0*/  IMAD.X R238, R13, 0x1, R2, P3 ;  /* 0x000000010dee7824 */ /* 0x000fc600018e0602 */
[----:B------:R-:W4:Y:S01]  /*ad2d0*/  LDL.LU.64 R12, [R1+0x2550] ;  /* 0x00255000010c7983 */ /* 0x000f220000300a00 */
[----:B-1----:R-:W-:-:S05]  /*ad2e0*/  IADD3 R4, P0, R8, R252, RZ ;  /* 0x000000fc08047210 */ /* 0x002fca0007f1e0ff */
[----:B------:R1:W-:Y:S02]  /*ad2f0*/  STL [R1+0x278], R4 ;  /* 0x0002780401007387 */ /* 0x0003e40000100800 */
[----:B-1----:R-:W-:Y:S02]  /*ad300*/  IMAD.X R4, R9, 0x1, R2, P0 ;  /* 0x0000000109047824 */ /* 0x002fe400000e0602 */
[----:B------:R-:W4:Y:S01]  /*ad310*/  LDL.LU.64 R8, [R1+0x2548] ;  /* 0x0025480001087983 */ /* 0x000f220000300a00 */
[----:B------:R-:W-:-:S05]  /*ad320*/  IADD3 R20, P2, R10, R252, RZ ;  /* 0x000000fc0a147210 */ /* 0x000fca0007f5e0ff */
[----:B------:R-:W-:Y:S04]  /*ad330*/  STL [R1+0x27c], R20 ;  /* 0x00027c1401007387 */ /* 0x000fe80000100800 */
[----:B------:R1:W-:Y:S02]  /*ad340*/  STL [R1+0x158], R4 ;  /* 0x0001580401007387 */ /* 0x0003e40000100800 */
[----:B-1----:R-:W-:Y:S02]  /*ad350*/  IADD3.X R4, R11, R2, RZ, P2, !PT ;  /* 0x000000020b047210 */ /* 0x002fe400017fe4ff */
[----:B------:R-:W4:Y:S01]  /*ad360*/  LDL.LU.64 R10, [R1+0x2540] ;  /* 0x00254000010a7983 */ /* 0x000f220000300a00 */
[----:B--2---:R-:W-:-:S05]  /*ad370*/  IADD3 R20, P0, R18, R252, RZ ;  /* 0x000000fc12147210 */ /* 0x004fca0007f1e0ff */
[----:B------:R1:W-:Y:S04]  /*ad380*/  STL [R1+0x280], R20 ;  /* 0x0002801401007387 */ /* 0x0003e80000100800 */
[----:B------:R2:W-:Y:S01]  /*ad390*/  STL [R1+0x15c], R4 ;  /* 0x00015c0401007387 */ /* 0x0005e20000100800 */
[-C--:B-1----:R-:W-:Y:S01]  /*ad3a0*/  IADD3 R20, P2, R16, R252.reuse, RZ ;  /* 0x000000fc10147210 */ /* 0x082fe20007f5e0ff */
[--C-:B--2---:R-:W-:Y:S02]  /*ad3b0*/  IMAD.X R4, R19, 0x1, R2.reuse, P0 ;  /* 0x0000000113047824 */ /* 0x104fe400000e0602 */
[----:B------:R-:W2:Y:S04]  /*ad3c0*/  LDL.LU.64 R18, [R1+0x2538] ;  /* 0x0025380001127983 */ /* 0x000ea80000300a00 */
[----:B------:R-:W-:Y:S04]  /*ad3d0*/  STL [R1+0x284], R20 ;  /* 0x0002841401007387 */ /* 0x000fe80000100800 */
[----:B------:R1:W-:Y:S02]  /*ad3e0*/  STL [R1+0x160], R4 ;  /* 0x0001600401007387 */ /* 0x0003e40000100800 */
[----:B-1----:R-:W-:Y:S01]  /*ad3f0*/  IMAD.X R4, R17, 0x1, R2, P2 ;  /* 0x0000000111047824 */ /* 0x002fe200010e0602 */
[----:B------:R-:W-:Y:S01]  /*ad400*/  IADD3 R20, P0, R6, R252, RZ ;  /* 0x000000fc06147210 */ /* 0x000fe20007f1e0ff */
[----:B------:R-:W2:Y:S04]  /*ad410*/  LDL.LU.64 R16, [R1+0x2530] ;  /* 0x0025300001107983 */ /* 0x000ea80000300a00 */
[----:B------:R-:W-:Y:S04]  /*ad420*/  STL [R1+0x288], R20 ;  /* 0x0002881401007387 */ /* 0x000fe80000100800 */
[----:B------:R1:W-:Y:S02]  /*ad430*/  STL [R1+0x164], R4 ;  /* 0x0001640401007387 */ /* 0x0003e40000100800 */
[----:B-1----:R-:W-:-:S02]  /*ad440*/  IADD3.X R4, R7, R2, RZ, P0, !PT ;  /* 0x0000000207047210 */ /* 0x002fc400007fe4ff */
[----:B------:R-:W2:Y:S01]  /*ad450*/  LDL.LU.64 R6, [R1+0x2528] ;  /* 0x0025280001067983 */ /* 0x000ea20000300a00 */
[----:B---3--:R-:W-:-:S05]  /*ad460*/  IADD3 R20, P2, R14, R252, RZ ;  /* 0x000000fc0e147210 */ /* 0x008fca0007f5e0ff */
[----:B------:R-:W-:Y:S04]  /*ad470*/  STL [R1+0x28c], R20 ;  /* 0x00028c1401007387 */ /* 0x000fe80000100800 */
[----:B------:R1:W-:Y:S02]  /*ad480*/  STL [R1+0x168], R4 ;  /* 0x0001680401007387 */ /* 0x0003e40000100800 */
[--C-:B-1----:R-:W-:Y:S01]  /*ad490*/  IMAD.X R4, R15, 0x1, R2.reuse, P2 ;  /* 0x000000010f047824 */ /* 0x102fe200010e0602 */
[----:B----4-:R-:W-:Y:S01]  /*ad4a0*/  IADD3 R20, P0, R12, R252, RZ ;  /* 0x000000fc0c147210 */ /* 0x010fe20007f1e0ff */
[----:B------:R-:W3:Y:S04]  /*ad4b0*/  LDL.LU.64 R14, [R1+0x2520] ;  /* 0x00252000010e7983 */ /* 0x000ee80000300a00 */
[----:B------:R-:W-:Y:S04]  /*ad4c0*/  STL [R1+0x290], R20 ;  /* 0x0002901401007387 */ /* 0x000fe80000100800 */
[----:B------:R1:W-:Y:S02]  /*ad4d0*/  STL [R1+0x16c], R4 ;  /* 0x00016c0401007387 */ /* 0x0003e40000100800 */
[----:B-1----:R-:W-:-:S02]  /*ad4e0*/  IMAD.X R4, R13, 0x1, R2, P0 ;  /* 0x000000010d047824 */ /* 0x002fc400000e0602 */
[----:B------:R-:W4:Y:S01]  /*ad4f0*/  LDL.LU.64 R12, [R1+0x2518] ;  /* 0x00251800010c7983 */ /* 0x000f220000300a00 */
[----:B------:R-:W-:-:S05]  /*ad500*/  IADD3 R20, P2, R8, R252, RZ ;  /* 0x000000fc08147210 */ /* 0x000fca0007f5e0ff */
[----:B------:R-:W-:Y:S04]  /*ad510*/  STL [R1+0x294], R20 ;  /* 0x0002941401007387 */ /* 0x000fe80000100800 */
[----:B------:R1:W-:Y:S02]  /*ad520*/  STL [R1+0x170], R4 ;  /* 0x0001700401007387 */ /* 0x0003e40000100800 */
[----:B-1----:R-:W-:Y:S02]  /*ad530*/  IADD3.X R4, R9, R2, RZ, P2, !PT ;  /* 0x0000000209047210 */ /* 0x002fe400017fe4ff */
[----:B------:R-:W4:Y:S01]  /*ad540*/  LDL.LU.64 R8, [R1+0x2510] ;  /* 0x0025100001087983 */ /* 0x000f220000300a00 */
[----:B------:R-:W-:-:S05]  /*ad550*/  IADD3 R20, P0, R10, R252, RZ ;  /* 0x000000fc0a147210 */ /* 0x000fca0007f1e0ff */
[----:B------:R-:W-:Y:S04]  /*ad560*/  STL [R1+0x298], R20 ;  /* 0x0002981401007387 */ /* 0x000fe80000100800 */
[----:B------:R1:W-:Y:S02]  /*ad570*/  STL [R1+0x174], R4 ;  /* 0x0001740401007387 */ /* 0x0003e40000100800 */
[----:B-1----:R-:W-:Y:S02]  /*ad580*/  IMAD.X R4, R11, 0x1, R2, P0 ;  /* 0x000000010b047824 */ /* 0x002fe400000e0602 */
[----:B------:R-:W4:Y:S01]  /*ad590*/  LDL.LU.64 R10, [R1+0x2508] ;  /* 0x00250800010a7983 */ /* 0x000f220000300a00 */
[----:B--2---:R-:W-:-:S05]  /*ad5a0*/  IADD3 R20, P2, R18, R252, RZ ;  /* 0x000000fc12147210 */ /* 0x004fca0007f5e0ff */
[----:B------:R1:W-:Y:S04]  /*ad5b0*/  STL [R1+0x29c], R20 ;  /* 0x00029c1401007387 */ /* 0x0003e80000100800 */
[----:B------:R2:W-:Y:S01]  /*ad5c0*/  STL [R1+0x178], R4 ;  /* 0x0001780401007387 */ /* 0x0005e20000100800 */
[----:B-1----:R-:W-:Y:S01]  /*ad5d0*/  IADD3 R20, P0, R16, R252, RZ ;  /* 0x000000fc10147210 */ /* 0x002fe20007f1e0ff */
[----:B--2---:R-:W-:Y:S02]  /*ad5e0*/  IMAD.X R4, R19, 0x1, R2, P2 ;  /* 0x0000000113047824 */ /* 0x004fe400010e0602 */
[----:B------:R-:W2:Y:S04]  /*ad5f0*/  LDL.LU.64 R18, [R1+0x2500] ;  /* 0x0025000001127983 */ /* 0x000ea80000300a00 */
[----:B------:R-:W-:Y:S04]  /*ad600*/  STL [R1+0x2a0], R20 ;  /* 0x0002a01401007387 */ /* 0x000fe80000100800 */
[----:B------:R1:W-:Y:S02]  /*ad610*/  STL [R1+0x17c], R4 ;  /* 0x00017c0401007387 */ /* 0x0003e40000100800 */
[----:B-1----:R-:W-:-:S02]  /*ad620*/  IADD3.X R4, R17, R2, RZ, P0, !PT ;  /* 0x0000000211047210 */ /* 0x002fc400007fe4ff */
[----:B------:R-:W-:Y:S01]  /*ad630*/  IADD3 R20, P2, R6, R252, RZ ;  /* 0x000000fc06147210 */ /* 0x000fe20007f5e0ff */
[----:B------:R-:W2:Y:S04]  /*ad640*/  LDL.LU.64 R16, [R1+0x24f8] ;  /* 0x0024f80001107983 */ /* 0x000ea80000300a00 */
[----:B------:R-:W-:Y:S04]  /*ad650*/  STL [R1+0x2a4], R20 ;  /* 0x0002a41401007387 */ /* 0x000fe80000100800 */
[----:B------:R1:W-:Y:S02]  /*ad660*/  STL [R1+0x180], R4 ;  /* 0x0001800401007387 */ /* 0x0003e40000100800 */
[----:B-1----:R-:W-:-:S02]  /*ad670*/  IMAD.X R4, R7, 0x1, R2, P2 ;  /* 0x0000000107047824 */ /* 0x002fc400010e0602 */
[----:B------:R-:W2:Y:S01]  /*ad680*/  LDL.LU.64 R6, [R1+0x24f0] ;  /* 0x0024f00001067983 */ /* 0x000ea20000300a00 */
[----:B---3--:R-:W-:-:S05]  /*ad690*/  IADD3 R20, P0, R14, R252, RZ ;  /* 0x000000fc0e147210 */ /* 0x008fca0007f1e0ff */
[----:B------:R-:W-:Y:S04]  /*ad6a0*/  STL [R1+0x2a8], R20 ;  /* 0x0002a81401007387 */ /* 0x000fe80000100800 */
[----:B------:R1:W-:Y:S02]  /*ad6b0*/  STL [R1+0x184], R4 ;  /* 0x0001840401007387 */ /* 0x0003e40000100800 */
[----:B-1----:R-:W-:Y:S01]  /*ad6c0*/  IMAD.X R4, R15, 0x1, R2, P0 ;  /* 0x000000010f047824 */ /* 0x002fe200000e0602 */
[----:B----4-:R-:W-:Y:S01]  /*ad6d0*/  IADD3 R20, P2, R12, R252, RZ ;  /* 0x000000fc0c147210 */ /* 0x010fe20007f5e0ff */
[----:B------:R-:W3:Y:S04]  /*ad6e0*/  LDL.LU.64 R14, [R1+0x24e8] ;  /* 0x0024e800010e7983 */ /* 0x000ee80000300a00 */
[----:B------:R-:W-:Y:S04]  /*ad6f0*/  STL [R1+0x2ac], R20 ;  /* 0x0002ac1401007387 */ /* 0x000fe80000100800 */
[----:B------:R1:W-:Y:S02]  /*ad700*/  STL [R1+0x188], R4 ;  /* 0x0001880401007387 */ /* 0x0003e40000100800 */
[----:B-1----:R-:W-:-:S02]  /*ad710*/  IADD3.X R4, R13, R2, RZ, P2, !PT ;  /* 0x000000020d047210 */ /* 0x002fc400017fe4ff */
[----:B------:R-:W4:Y:S01]  /*ad720*/  LDL.LU.64 R12, [R1+0x24e0] ;  /* 0x0024e000010c7983 */ /* 0x000f220000300a00 */
[----:B------:R-:W-:-:S05]  /*ad730*/  IADD3 R20, P0, R8, R252, RZ ;  /* 0x000000fc08147210 */ /* 0x000fca0007f1e0ff */
[----:B------:R-:W-:Y:S04]  /*ad740*/  STL [R1+0x2b0], R20 ;  /* 0x0002b01401007387 */ /* 0x000fe80000100800 */
[----:B------:R1:W-:Y:S02]  /*ad750*/  STL [R1+0x18c], R4 ;  /* 0x00018c0401007387 */ /* 0x0003e40000100800 */
[----:B-1----:R-:W-:Y:S02]  /*ad760*/  IMAD.X R4, R9, 0x1, R2, P0 ;  /* 0x0000000109047824 */ /* 0x002fe400000e0602 */
        /* <DEDUP_REMOVED lines=9> */
[----:B-1----:R-:W-:Y:S02]  /*ad800*/  IADD3 R20, P2, R16, R252, RZ ;  /* 0x000000fc10147210 */ /* 0x002fe40007f5e0ff */
[----:B--2---:R-:W-:Y:S02]  /*ad810*/  IADD3.X R4, R19, R2, RZ, P0, !PT ;  /* 0x0000000213047210 */ /* 0x004fe400007fe4ff */
[----:B------:R-:W2:Y:S04]  /*ad820*/  LDL.LU.64 R18, [R1+0x24c8] ;  /* 0x0024c80001127983 */ /* 0x000ea80000300a00 */
[----:B------:R-:W-:Y:S04]  /*ad830*/  STL [R1+0x2bc], R20 ;  /* 0x0002bc1401007387 */ /* 0x000fe80000100800 */
[----:B------:R1:W-:Y:S02]  /*ad840*/  STL [R1+0x198], R4 ;  /* 0x0001980401007387 */ /* 0x0003e40000100800 */
[--C-:B-1----:R-:W-:Y:S01]  /*ad850*/  IMAD.X R4, R17, 0x1, R2.reuse, P2 ;  /* 0x0000000111047824 */ /* 0x102fe200010e0602 */
        /* <DEDUP_REMOVED lines=9> */
[----:B-1----:R-:W-:Y:S02]  /*ad8f0*/  IADD3.X R4, R15, R2, RZ, P2, !PT ;  /* 0x000000020f047210 */ /* 0x002fe400017fe4ff */
        /* <DEDUP_REMOVED lines=1734> */
[----:B------:R-:W-:-:S03]  /*b4560*/  IADD3 R22, P2, R16, R252, RZ ;  /* 0x000000fc10167210 */ /* 0x000fc60007f5e0ff */
[----:B-1----:R-:W4:Y:S01]  /*b4570*/  LDL.LU.64 R20, [R1+0x19b8] ;  /* 0x0019b80001147983 */ /* 0x002f220000300a00 */
[----:B--2---:R-:W-:-:S03]  /*b4580*/  IMAD.X R4, R19, 0x1, R2, P0 ;  /* 0x0000000113047824 */ /* 0x004fc600000e0602 */
[----:B------:R-:W-:Y:S04]  /*b4590*/  STL [R1+0x2b34], R22 ;  /* 0x002b341601007387 */ /* 0x000fe80000100800 */
[----:B------:R1:W-:Y:S04]  /*b45a0*/  STL [R1+0x19e8], R4 ;  /* 0x0019e80401007387 */ /* 0x0003e80000100800 */
[----:B------:R-:W2:Y:S01]  /*b45b0*/  LDL.LU.64 R18, [R1+0x19b0] ;  /* 0x0019b00001127983 */ /* 0x000ea20000300a00 */
[----:B-1----:R-:W-:Y:S02]  /*b45c0*/  IADD3.X R4, R17, R2, RZ, P2, !PT ;  /* 0x0000000211047210 */ /* 0x002fe400017fe4ff */
[----:B------:R-:W-:-:S05]  /*b45d0*/  IADD3 R22, P0, R6, R252, RZ ;  /* 0x000000fc06167210 */ /* 0x000fca0007f1e0ff */
[----:B------:R-:W-:Y:S04]  /*b45e0*/  STL [R1+0x2b38], R22 ;  /* 0x002b381601007387 */ /* 0x000fe80000100800 */
[----:B------:R1:W-:Y:S02]  /*b45f0*/  STL [R1+0x19e0], R4 ;  /* 0x0019e00401007387 */ /* 0x0003e40000100800 */
[----:B-1----:R-:W-:Y:S02]  /*b4600*/  IMAD.X R4, R7, 0x1, R2, P0 ;  /* 0x0000000107047824 */ /* 0x002fe400000e0602 */
[----:B------:R-:W2:Y:S01]  /*b4610*/  LDL.LU.64 R6, [R1+0x19a8] ;  /* 0x0019a80001067983 */ /* 0x000ea20000300a00 */
[----:B---3--:R-:W-:-:S05]  /*b4620*/  IADD3 R16, P2, R14, R252, RZ ;  /* 0x000000fc0e107210 */ /* 0x008fca0007f5e0ff */
[----:B------:R1:W-:Y:S04]  /*b4630*/  STL [R1+0x2b3c], R16 ;  /* 0x002b3c1001007387 */ /* 0x0003e80000100800 */
[----:B------:R3:W-:Y:S04]  /*b4640*/  STL [R1+0x19d8], R4 ;  /* 0x0019d80401007387 */ /* 0x0007e80000100800 */
[----:B-1----:R-:W2:Y:S01]  /*b4650*/  LDL.LU.64 R16, [R1+0x19a0] ;  /* 0x0019a00001107983 */ /* 0x002ea20000300a00 */
[----:B----4-:R-:W-:Y:S01]  /*b4660*/  IADD3 R22, P0, R12, R252, RZ ;  /* 0x000000fc0c167210 */ /* 0x010fe20007f1e0ff */
[----:B---3--:R-:W-:-:S04]  /*b4670*/  IMAD.X R4, R15, 0x1, R2, P2 ;  /* 0x000000010f047824 */ /* 0x008fc800010e0602 */
[----:B------:R-:W-:Y:S04]  /*b4680*/  STL [R1+0x2b40], R22 ;  /* 0x002b401601007387 */ /* 0x000fe80000100800 */
[----:B------:R-:W3:Y:S04]  /*b4690*/  LDL.LU.64 R14, [R1+0x1998] ;  /* 0x00199800010e7983 */ /* 0x000ee80000300a00 */
[----:B------:R1:W-:Y:S02]  /*b46a0*/  STL [R1+0x19d0], R4 ;  /* 0x0019d00401007387 */ /* 0x0003e40000100800 */
[----:B-1----:R-:W-:-:S02]  /*b46b0*/  IADD3.X R4, R13, R2, RZ, P0, !PT ;  /* 0x000000020d047210 */ /* 0x002fc400007fe4ff */
[----:B------:R-:W-:-:S05]  /*b46c0*/  IADD3 R22, P2, R8, R252, RZ ;  /* 0x000000fc08167210 */ /* 0x000fca0007f5e0ff */
[----:B------:R-:W-:Y:S04]  /*b46d0*/  STL [R1+0x2b44], R22 ;  /* 0x002b441601007387 */ /* 0x000fe80000100800 */
[----:B------:R-:W4:Y:S04]  /*b46e0*/  LDL.LU.64 R12, [R1+0x1990] ;  /* 0x00199000010c7983 */ /* 0x000f280000300a00 */
[----:B------:R1:W-:Y:S02]  /*b46f0*/  STL [R1+0x19c8], R4 ;  /* 0x0019c80401007387 */ /* 0x0003e40000100800 */
[----:B-1----:R-:W-:Y:S01]  /*b4700*/  IMAD.X R4, R9, 0x1, R2, P2 ;  /* 0x0000000109047824 */ /* 0x002fe200010e0602 */
[----:B------:R-:W-:-:S05]  /*b4710*/  IADD3 R22, P0, R10, R252, RZ ;  /* 0x000000fc0a167210 */ /* 0x000fca0007f1e0ff */
[----:B------:R-:W-:Y:S04]  /*b4720*/  STL [R1+0x2b48], R22 ;  /* 0x002b481601007387 */ /* 0x000fe80000100800 */
[----:B------:R-:W4:Y:S04]  /*b4730*/  LDL.LU.64 R8, [R1+0x1988] ;  /* 0x0019880001087983 */ /* 0x000f280000300a00 */
[----:B------:R1:W-:Y:S02]  /*b4740*/  STL [R1+0x19c0], R4 ;  /* 0x0019c00401007387 */ /* 0x0003e40000100800 */
[----:B-1----:R-:W-:Y:S01]  /*b4750*/  IMAD.X R4, R11, 0x1, R2, P0 ;  /* 0x000000010b047824 */ /* 0x002fe200000e0602 */
[----:B------:R-:W-:-:S05]  /*b4760*/  IADD3 R22, P2, R20, R252, RZ ;  /* 0x000000fc14167210 */ /* 0x000fca0007f5e0ff */
[----:B------:R2:W-:Y:S04]  /*b4770*/  STL [R1+0x2b4c], R22 ;  /* 0x002b4c1601007387 */ /* 0x0005e80000100800 */
[----:B------:R-:W4:Y:S04]  /*b4780*/  LDL.LU.64 R10, [R1+0x1b68] ;  /* 0x001b6800010a7983 */ /* 0x000f280000300a00 */
[----:B------:R1:W-:Y:S01]  /*b4790*/  STL [R1+0x19b8], R4 ;  /* 0x0019b80401007387 */ /* 0x0003e20000100800 */
[----:B--2---:R-:W-:Y:S02]  /*b47a0*/  IADD3 R22, P0, R18, R252, RZ ;  /* 0x000000fc12167210 */ /* 0x004fe40007f1e0ff */
[----:B-1----:R-:W-:-:S03]  /*b47b0*/  IADD3.X R4, R21, R2, RZ, P2, !PT ;  /* 0x0000000215047210 */ /* 0x002fc600017fe4ff */
[----:B------:R-:W-:Y:S01]  /*b47c0*/  IMAD.X R19, R19, 0x1, R2, P0 ;  /* 0x0000000113137824 */ /* 0x000fe200000e0602 */
[----:B------:R-:W-:Y:S04]  /*b47d0*/  STL [R1+0x2b50], R22 ;  /* 0x002b501601007387 */ /* 0x000fe80000100800 */
[----:B------:R1:W-:Y:S01]  /*b47e0*/  STL [R1+0x19b0], R4 ;  /* 0x0019b00401007387 */ /* 0x0003e20000100800 */
[----:B------:R-:W-:-:S05]  /*b47f0*/  IADD3 R20, P2, R6, R252, RZ ;  /* 0x000000fc06147210 */ /* 0x000fca0007f5e0ff */
[----:B------:R-:W-:Y:S01]  /*b4800*/  STL [R1+0x2b54], R20 ;  /* 0x002b541401007387 */ /* 0x000fe20000100800 */
[----:B------:R-:W-:-:S03]  /*b4810*/  IMAD.X R18, R7, 0x1, R2, P2 ;  /* 0x0000000107127824 */ /* 0x000fc600010e0602 */
[----:B------:R-:W-:Y:S04]  /*b4820*/  STL [R1+0x19a8], R19 ;  /* 0x0019a81301007387 */ /* 0x000fe80000100800 */
[----:B------:R-:W2:Y:S01]  /*b4830*/  LDL.LU.64 R6, [R1+0x1b70] ;  /* 0x001b700001067983 */ /* 0x000ea20000300a00 */
[----:B-1----:R-:W-:-:S05]  /*b4840*/  IADD3 R4, P0, R16, R252, RZ ;  /* 0x000000fc10047210 */ /* 0x002fca0007f1e0ff */
[----:B------:R3:W-:Y:S04]  /*b4850*/  STL [R1+0x2b58], R4 ;  /* 0x002b580401007387 */ /* 0x0007e80000100800 */
[----:B------:R-:W-:Y:S01]  /*b4860*/  STL [R1+0x19a0], R18 ;  /* 0x0019a01201007387 */ /* 0x000fe20000100800 */
[----:B------:R-:W-:Y:S02]  /*b4870*/  IADD3.X R17, R17, R2, RZ, P0, !PT ;  /* 0x0000000211117210 */ /* 0x000fe400007fe4ff */
[----:B---3--:R-:W-:-:S05]  /*b4880*/  IADD3 R4, P2, R14, R252, RZ ;  /* 0x000000fc0e047210 */ /* 0x008fca0007f5e0ff */
[----:B------:R1:W-:Y:S04]  /*b4890*/  STL [R1+0x2b5c], R4 ;  /* 0x002b5c0401007387 */ /* 0x0003e80000100800 */
[----:B------:R-:W-:Y:S01]  /*b48a0*/  STL [R1+0x1998], R17 ;  /* 0x0019981101007387 */ /* 0x000fe20000100800 */
[----:B-1----:R-:W-:Y:S01]  /*b48b0*/  IMAD.X R4, R15, 0x1, R2, P2 ;  /* 0x000000010f047824 */ /* 0x002fe200010e0602 */
[----:B----4-:R-:W-:-:S05]  /*b48c0*/  IADD3 R16, P0, R12, R252, RZ ;  /* 0x000000fc0c107210 */ /* 0x010fca0007f1e0ff */
[----:B------:R-:W-:Y:S04]  /*b48d0*/  STL [R1+0x2b60], R16 ;  /* 0x002b601001007387 */ /* 0x000fe80000100800 */
[----:B------:R1:W-:Y:S02]  /*b48e0*/  STL [R1+0x1990], R4 ;  /* 0x0019900401007387 */ /* 0x0003e40000100800 */
[----:B-1----:R-:W-:Y:S01]  /*b48f0*/  IMAD.X R4, R13, 0x1, R2, P0 ;  /* 0x000000010d047824 */ /* 0x002fe200000e0602 */
[----:B------:R-:W-:Y:S02]  /*b4900*/  ISETP.GE.AND P0, PT, R5, UR12, PT ;  /* 0x0000000c05007c0c */ /* 0x000fe4000bf06270 */
[----:B------:R-:W-:-:S05]  /*b4910*/  IADD3 R14, P2, R8, R252, RZ ;  /* 0x000000fc080e7210 */ /* 0x000fca0007f5e0ff */
[----:B------:R-:W-:Y:S04]  /*b4920*/  STL [R1+0x2b64], R14 ;  /* 0x002b640e01007387 */ /* 0x000fe80000100800 */
[----:B------:R1:W-:Y:S02]  /*b4930*/  STL [R1+0x1988], R4 ;  /* 0x0019880401007387 */ /* 0x0003e40000100800 */
[----:B-1----:R-:W-:Y:S02]  /*b4940*/  IADD3.X R4, R9, R2, RZ, P2, !PT ;  /* 0x0000000209047210 */ /* 0x002fe400017fe4ff */
[----:B------:R-:W3:Y:S01]  /*b4950*/  LDL.LU.64 R8, [R1+0x1b78] ;  /* 0x001b780001087983 */ /* 0x000ee20000300a00 */
[----:B------:R-:W-:-:S05]  /*b4960*/  IADD3 R12, P3, R10, R252, RZ ;  /* 0x000000fc0a0c7210 */ /* 0x000fca0007f7e0ff */
[----:B------:R-:W-:Y:S04]  /*b4970*/  STL [R1+0x2b68], R12 ;  /* 0x002b680c01007387 */ /* 0x000fe80000100800 */
[----:B------:R1:W-:Y:S01]  /*b4980*/  STL [R1+0x198c], R4 ;  /* 0x00198c0401007387 */ /* 0x0003e20000100800 */
[----:B------:R-:W-:Y:S01]  /*b4990*/  IMAD.X R11, R11, 0x1, R2, P3 ;  /* 0x000000010b0b7824 */ /* 0x000fe200018e0602 */
[----:B-1----:R-:W-:-:S04]  /*b49a0*/  SEL R4, RZ, 0x4, P0 ;  /* 0x00000004ff047807 */ /* 0x002fc80000000000 */
[----:B------:R1:W-:Y:S01]  /*b49b0*/  STL [R1+0x1b68], R11 ;  /* 0x001b680b01007387 */ /* 0x0003e20000100800 */
[----:B------:R-:W-:Y:S01]  /*b49c0*/  UISETP.GE.AND UP0, UPT, UR5, UR10, UPT ;  /* 0x0000000a0500728c */ /* 0x000fe2000bf06270 */
[----:B--2---:R-:W-:Y:S01]  /*b49d0*/  IADD3 R10, P0, R6, R252, RZ ;  /* 0x000000fc060a7210 */ /* 0x004fe20007f1e0ff */
[----:B-1----:R-:W1:Y:S04]  /*b49e0*/  LDC R11, c[0x0][0x238] ;  /* 0x00008e00ff0b7b82 */ /* 0x002e680000000800 */
[----:B------:R-:W-:Y:S01]  /*b49f0*/  IMAD.X R6, R7, 0x1, R2, P0 ;  /* 0x0000000107067824 */ /* 0x000fe200000e0602 */
[----:B------:R-:W-:Y:S04]  /*b4a00*/  STL [R1+0x2b6c], R10 ;  /* 0x002b6c0a01007387 */ /* 0x000fe80000100800 */
[----:B------:R-:W2:Y:S04]  /*b4a10*/  LDL.LU.64 R16, [R1+0x1b80] ;  /* 0x001b800001107983 */ /* 0x000ea80000300a00 */
[----:B------:R-:W4:Y:S04]  /*b4a20*/  LDL.LU R20, [R1+0xfa0] ;  /* 0x000fa00001147983 */ /* 0x000f280000300800 */
[----:B------:R1:W-:Y:S04]  /*b4a30*/  STL [R1+0x1b70], R6 ;  /* 0x001b700601007387 */ /* 0x0003e80000100800 */
[----:B------:R-:W4:Y:S04]  /*b4a40*/  LDL.LU R21, [R1+0xfa4] ;  /* 0x000fa40001157983 */ /* 0x000f280000300800 */
[----:B------:R-:W4:Y:S04]  /*b4a50*/  LDL.LU R22, [R1+0xfa8] ;  /* 0x000fa80001167983 */ /* 0x000f280000300800 */
[----:B------:R-:W4:Y:S04]  /*b4a60*/  LDL.LU R23, [R1+0xfac] ;  /* 0x000fac0001177983 */ /* 0x000f280000300800 */
[----:B-1----:R-:W4:Y:S01]  /*b4a70*/  LDL.LU R6, [R1+0x3f74] ;  /* 0x003f740001067983 */ /* 0x002f220000300800 */
[----:B------:R-:W-:-:S03]  /*b4a80*/  PLOP3.LUT P4, PT, PT, PT, UP0, 0x80, 0x0 ;  /* 0x000000000000781c */ /* 0x000fc60003f8f008 */
[----:B------:R-:W4:Y:S01]  /*b4a90*/  LDL.LU R12, [R1+0xfb0] ;  /* 0x000fb000010c7983 */ /* 0x000f220000300800 */
[----:B------:R-:W-:-:S04]  /*b4aa0*/  SEL R4, R4, RZ, !P4 ;  /* 0x000000ff04047207 */ /* 0x000fc80006000000 */
[----:B------:R-:W-:Y:S02]  /*b4ab0*/  ISETP.NE.U32.AND P0, PT, R4, RZ, PT ;  /* 0x000000ff0400720c */ /* 0x000fe40003f05070 */
[----:B------:R-:W-:Y:S01]  /*b4ac0*/  MOV R15, R3 ;  /* 0x00000003000f7202 */ /* 0x000fe20000000f00 */
[----:B------:R-:W-:-:S05]  /*b4ad0*/  IMAD.SHL.U32 R10, R11, 0x40, RZ ;  /* 0x000000400b0a7824 */ /* 0x000fca00078e00ff */
[----:B------:R-:W-:Y:S02]  /*b4ae0*/  SHF.L.U32 R10, R10, 0x2, RZ ;  /* 0x000000020a0a7819 */ /* 0x000fe400000006ff */
[----:B---3--:R-:W-:-:S05]  /*b4af0*/  IADD3 R4, P2, R8, R252, RZ ;  /* 0x000000fc08047210 */ /* 0x008fca0007f5e0ff */
[----:B------:R1:W-:Y:S01]  /*b4b00*/  STL [R1+0x2a74], R4 ;  /* 0x002a740401007387 */ /* 0x0003e20000100800 */
[----:B------:R-:W-:-:S03]  /*b4b10*/  IMAD.X R8, R9, 0x1, R2, P2 ;  /* 0x0000000109087824 */ /* 0x000fc600010e0602 */
[----:B------:R-:W3:Y:S04]  /*b4b20*/  LDL.LU R13, [R1+0xfb4] ;  /* 0x000fb400010d7983 */ /* 0x000ee80000300800 */
[----:B------:R-:W3:Y:S04]  /*b4b30*/  LDL.LU R14, [R1+0xfb8] ;  /* 0x000fb800010e7983 */ /* 0x000ee80000300800 */
[----:B------:R-:W3:Y:S04]  /*b4b40*/  LDL.LU R3, [R1+0x4b00] ;  /* 0x004b000001037983 */ /* 0x000ee80000300800 */
[----:B------:R-:W3:Y:S04]  /*b4b50*/  LDL.LU R7, [R1+0x3f70] ;  /* 0x003f700001077983 */ /* 0x000ee80000300800 */
[----:B------:R2:W-:Y:S04]  /*b4b60*/  STL [R1+0x1b78], R8 ;  /* 0x001b780801007387 */ /* 0x0005e80000100800 */
[----:B------:R-:W3:Y:S01]  /*b4b70*/  LDL.LU R9, [R1+0x3f7c] ;  /* 0x003f7c0001097983 */ /* 0x000ee20000300800 */
[----:B-1----:R-:W-:-:S02]  /*b4b80*/  SEL R4, RZ, 0x4, P1 ;  /* 0x00000004ff047807 */ /* 0x002fc40000800000 */
[----:B--2---:R-:W-:-:S05]  /*b4b90*/  IADD3 R8, P1, R16, R252, RZ ;  /* 0x000000fc10087210 */ /* 0x004fca0007f3e0ff */
[----:B------:R1:W-:Y:S04]  /*b4ba0*/  STL [R1+0x2a70], R8 ;  /* 0x002a700801007387 */ /* 0x0003e80000100800 */
[----:B------:R-:W2:Y:S01]  /*b4bb0*/  LDL.LU R11, [R1+0x3f78] ;  /* 0x003f7800010b7983 */ /* 0x000ea20000300800 */
[----:B----4-:R-:W-:Y:S01]  /*b4bc0*/  IADD3 R6, P2, R6, R10, RZ ;  /* 0x0000000a06067210 */ /* 0x010fe20007f5e0ff */
[----:B-1----:R-:W-:-:S04]  /*b4bd0*/  IMAD.X R8, R17, 0x1, R2, P1 ;  /* 0x0000000111087824 */ /* 0x002fc800008e0602 */
[----:B------:R-:W-:Y:S04]  /*b4be0*/  STL [R1+0x3f74], R6 ;  /* 0x003f740601007387 */ /* 0x000fe80000100800 */
[----:B------:R1:W-:Y:S04]  /*b4bf0*/  STL [R1+0x1b80], R8 ;  /* 0x001b800801007387 */ /* 0x0003e80000100800 */
[----:B------:R-:W4:Y:S04]  /*b4c00*/  LDL.LU R16, [R1+0xfc0] ;  /* 0x000fc00001107983 */ /* 0x000f280000300800 */
[----:B------:R-:W4:Y:S04]  /*b4c10*/  LDL.LU R17, [R1+0xfc4] ;  /* 0x000fc40001117983 */ /* 0x000f280000300800 */
[----:B------:R-:W4:Y:S04]  /*b4c20*/  LDL.LU R18, [R1+0xfc8] ;  /* 0x000fc80001127983 */ /* 0x000f280000300800 */
[----:B------:R-:W4:Y:S04]  /*b4c30*/  LDL.LU R19, [R1+0xfcc] ;  /* 0x000fcc0001137983 */ /* 0x000f280000300800 */
[----:B-1----:R-:W4:Y:S01]  /*b4c40*/  LDL.LU R8, [R1+0x3f38] ;  /* 0x003f380001087983 */ /* 0x002f220000300800 */
[----:B------:R-:W-:Y:S01]  /*b4c50*/  HMMA.1688.F32.TF32 R20, R240, R110, R20 ;  /* 0x0000006ef014723c */ /* 0x000fe20000081014 */
[----:B------:R-:W-:-:S15]  /*b4c60*/  SEL R4, R4, RZ, !P4 ;  /* 0x000000ff04047207 */ /* 0x000fde0006000000 */
[----:B------:R-:W-:-:S07]  /*b4c70*/  NOP ;  /* 0x0000000000007918 */ /* 0x000fce0000000000 */
[----:B------:R-:W-:Y:S04]  /*b4c80*/  STL.64 [R1+0x9a0], R20 ;  /* 0x0009a01401007387 */ /* 0x000fe80000100a00 */
[----:B------:R-:W-:Y:S01]  /*b4c90*/  STL.64 [R1+0x9a8], R22 ;  /* 0x0009a81601007387 */ /* 0x000fe20000100a00 */
[----:B---3--:R-:W-:Y:S01]  /*b4ca0*/  IMAD.X R7, R7, 0x1, R3, P2 ;  /* 0x0000000107077824 */ /* 0x008fe200010e0603 */
[----:B------:R-:W-:Y:S02]  /*b4cb0*/  IADD3 R9, P2, R9, R10, RZ ;  /* 0x0000000a09097210 */ /* 0x000fe40007f5e0ff */
[----:B------:R-:W1:Y:S01]  /*b4cc0*/  LDC R10, c[0x0][0x238] ;  /* 0x00008e00ff0a7b82 */ /* 0x000e620000000800 */
[----:B------:R-:W-:Y:S01]  /*b4cd0*/  HMMA.1688.F32.TF32 R12, R240, R106, R12 ;  /* 0x0000006af00c723c */ /* 0x000fe2000008100c */
[----:B------:R-:W-:Y:S04]  /*b4ce0*/  STL [R1+0x3f70], R7 ;  /* 0x003f700701007387 */ /* 0x000fe80000100800 */
[----:B------:R-:W-:Y:S02]  /*b4cf0*/  STL [R1+0x3f7c], R9 ;  /* 0x003f7c0901007387 */ /* 0x000fe40000100800 */
[----:B-1----:R-:W-:-:S05]  /*b4d00*/  SHF.L.U32 R107, R10, 0x6, RZ ;  /* 0x000000060a6b7819 */ /* 0x002fca00000006ff */
[----:B------:R-:W-:Y:S02]  /*b4d10*/  IMAD.SHL.U32 R107, R107, 0x4, RZ ;  /* 0x000000046b6b7824 */ /* 0x000fe400078e00ff */
[----:B--2---:R-:W-:-:S05]  /*b4d20*/  IMAD.X R11, R11, 0x1, R3, P2 ;  /* 0x000000010b0b7824 */ /* 0x004fca00010e0603 */
[----:B------:R-:W-:Y:S04]  /*b4d30*/  STL [R1+0x3f78], R11 ;  /* 0x003f780b01007387 */ /* 0x000fe80000100800 */
[----:B------:R1:W-:Y:S04]  /*b4d40*/  STL.64 [R1+0x8e0], R12 ;  /* 0x0008e00c01007387 */ /* 0x0003e80000100a00 */
[----:B------:R2:W-:Y:S04]  /*b4d50*/  STL.64 [R1+0x8e8], R14 ;  /* 0x0008e80e01007387 */ /* 0x0005e80000100a00 */
[----:B------:R-:W3:Y:S04]  /*b4d60*/  LDL.LU R10, [R1+0x3f34] ;  /* 0x003f3400010a7983 */ /* 0x000ee80000300800 */
[----:B------:R-:W2:Y:S01]  /*b4d70*/  LDL.LU R28, [R1+0xfd0] ;  /* 0x000fd000011c7983 */ /* 0x000ea20000300800 */
[----:B----4-:R-:W-:-:S05]  /*b4d80*/  IADD3 R8, P4, R8, R107, RZ ;  /* 0x0000006b08087210 */ /* 0x010fca0007f9e0ff */
[----:B------:R4:W-:Y:S04]  /*b4d90*/  STL [R1+0x3f38], R8 ;  /* 0x003f380801007387 */ /* 0x0009e80000100800 */
[----:B------:R-:W4:Y:S04]  /*b4da0*/  LDL.LU R29, [R1+0xfd4] ;  /* 0x000fd400011d7983 */ /* 0x000f280000300800 */
[----:B------:R-:W4:Y:S04]  /*b4db0*/  LDL.LU R30, [R1+0xfd8] ;  /* 0x000fd800011e7983 */ /* 0x000f280000300800 */
[----:B------:R-:W4:Y:S04]  /*b4dc0*/  LDL.LU R31, [R1+0xfdc] ;  /* 0x000fdc00011f7983 */ /* 0x000f280000300800 */
[----:B-1----:R-:W4:Y:S01]  /*b4dd0*/  LDL.LU R13, [R1+0x3f40] ;  /* 0x003f4000010d7983 */ /* 0x002f220000300800 */
[----:B------:R-:W-:Y:S01]  /*b4de0*/  UISETP.GT.AND UP1, UPT, UR12, URZ, UPT ;  /* 0x0000003f0c00728c */ /* 0x000fe2000bf24270 */
[----:B------:R-:W-:Y:S01]  /*b4df0*/  HMMA.1688.F32.TF32 R16, R240, R102, R16 ;  /* 0x00000066f010723c */ /* 0x000fe20000081010 */
[----:B------:R-:W-:Y:S01]  /*b4e00*/  UIADD3 UR7, UR7, 0x1, URZ ;  /* 0x0000000107077890 */ /* 0x000fe2000fffe03f */
[----:B------:R-:W-:Y:S01]  /*b4e10*/  SHF.L.U32 R111, R5, 0x2, RZ ;  /* 0x00000002056f7819 */ /* 0x000fe200000006ff */
[----:B------:R-:W-:Y:S01]  /*b4e20*/  USEL UR10, URZ, 0x4, !UP1 ;  /* 0x000000043f0a7887 */ /* 0x000fe2000c800000 */
[----:B------:R-:W4:Y:S01]  /*b4e30*/  LDL.LU R24, [R1+0x1070] ;  /* 0x0010700001187983 */ /* 0x000f220000300800 */
[----:B------:R-:W-:-:S03]  /*b4e40*/  UISETP.GT.AND UP1, UPT, UR7, 0x1, UPT ;  /* 0x000000010700788c */ /* 0x000fc6000bf24270 */
[----:B------:R-:W4:Y:S01]  /*b4e50*/  LDL.LU R25, [R1+0x1074] ;  /* 0x0010740001197983 */ /* 0x000f220000300800 */
[----:B------:R-:W-:-:S03]  /*b4e60*/  USEL UR10, UR10, URZ, !UP0 ;  /* 0x0000003f0a0a7287 */ /* 0x000fc6000c000000 */
[----:B------:R-:W4:Y:S01]  /*b4e70*/  LDL.LU R26, [R1+0x1078] ;  /* 0x00107800011a7983 */ /* 0x000f220000300800 */
[----:B------:R-:W-:Y:S01]  /*b4e80*/  USEL UR7, UR7, URZ, !UP1 ;  /* 0x0000003f07077287 */ /* 0x000fe2000c800000 */
[----:B------:R-:W-:Y:S02]  /*b4e90*/  ISETP.NE.U32.AND P1, PT, R4, RZ, PT ;  /* 0x000000ff0400720c */ /* 0x000fe40003f25070 */
[----:B------:R-:W4:Y:S04]  /*b4ea0*/  LDL.LU R27, [R1+0x107c] ;  /* 0x00107c00011b7983 */ /* 0x000f280000300800 */
[----:B------:R-:W4:Y:S01]  /*b4eb0*/  LDL.LU R20, [R1+0x1060] ;  /* 0x0010600001147983 */ /* 0x000f220000300800 */
[----:B------:R-:W-:Y:S01]  /*b4ec0*/  ISETP.NE.U32.AND P3, PT, RZ, UR10, PT ;  /* 0x0000000aff007c0c */ /* 0x000fe2000bf65070 */
[----:B------:R-:W-:-:S06]  /*b4ed0*/  ULEA UR13, UR7, UR4, 0xe ;  /* 0x00000004070d7291 */ /* 0x000fcc000f8e703f */
[----:B------:R-:W-:Y:S01]  /*b4ee0*/  VIADD R4, R111, UR13 ;  /* 0x0000000d6f047c36 */ /* 0x000fe20008000000 */
[----:B------:R1:W-:Y:S04]  /*b4ef0*/  STL.64 [R1+0x8a0], R16 ;  /* 0x0008a01001007387 */ /* 0x0003e80000100a00 */
[----:B------:R1:W-:Y:S04]  /*b4f00*/  STL.64 [R1+0x8a8], R18 ;  /* 0x0008a81201007387 */ /* 0x0003e80000100a00 */
[----:B------:R-:W-:Y:S01]  /*b4f10*/  @!PT LDS RZ, [RZ] ;  /* 0x00000000fffff984 */ /* 0x000fe20000000800 */
[----:B------:R-:W-:Y:S01]  /*b4f20*/  @!PT LDS RZ, [RZ] ;  /* 0x00000000fffff984 */ /* 0x000fe20000000800 */
[----:B------:R-:W-:Y:S01]  /*b4f30*/  @!PT LDS RZ, [RZ] ;  /* 0x00000000fffff984 */ /* 0x000fe20000000800 */
[----:B------:R1:W-:Y:S02]  /*b4f40*/  LDGSTS.E [R4+0x40000], desc[UR58][R6.64], P3 ;  /* 0x4000000006047fae */ /* 0x0003e4000992187a */
[----:B-1----:R-:W-:Y:S01]  /*b4f50*/  IMAD.MOV.U32 R6, RZ, RZ, R9 ;  /* 0x000000ffff067224 */ /* 0x002fe200078e0009 */
[----:B------:R-:W-:-:S05]  /*b4f60*/  MOV R7, R11 ;  /* 0x0000000b00077202 */ /* 0x000fca0000000f00 */
[----:B------:R1:W-:Y:S02]  /*b4f70*/  LDGSTS.E [R4+0x40080], desc[UR58][R6.64], P3 ;  /* 0x4008000006047fae */ /* 0x0003e4000992187a */
[----:B-1----:R-:W-:Y:S02]  /*b4f80*/  IMAD.MOV.U32 R6, RZ, RZ, R8 ;  /* 0x000000ffff067224 */ /* 0x002fe400078e0008 */
[----:B---3--:R-:W-:-:S05]  /*b4f90*/  IMAD.X R10, R10, 0x1, R3, P4 ;  /* 0x000000010a0a7824 */ /* 0x008fca00020e0603 */
[----:B------:R1:W-:Y:S04]  /*b4fa0*/  STL [R1+0x3f34], R10 ;  /* 0x003f340a01007387 */ /* 0x0003e80000100800 */
[----:B------:R-:W3:Y:S04]  /*b4fb0*/  LDL.LU R21, [R1+0x1064] ;  /* 0x0010640001157983 */ /* 0x000ee80000300800 */
[----:B------:R-:W3:Y:S04]  /*b4fc0*/  LDL.LU R22, [R1+0x1068] ;  /* 0x0010680001167983 */ /* 0x000ee80000300800 */
[----:B------:R-:W3:Y:S04]  /*b4fd0*/  LDL.LU R23, [R1+0x106c] ;  /* 0x00106c0001177983 */ /* 0x000ee80000300800 */
[----:B--2---:R-:W2:Y:S04]  /*b4fe0*/  LDL.LU R14, [R1+0x3f3c] ;  /* 0x003f3c00010e7983 */ /* 0x004ea80000300800 */
[----:B------:R-:W2:Y:S04]  /*b4ff0*/  LDL.LU R11, [R1+0x3ee8] ;  /* 0x003ee800010b7983 */ /* 0x000ea80000300800 */
[----:B------:R-:W2:Y:S04]  /*b5000*/  LDL.LU R9, [R1+0x3ea8] ;  /* 0x003ea80001097983 */ /* 0x000ea80000300800 */
[----:B------:R-:W2:Y:S01]  /*b5010*/  LDL.LU R12, [R1+0x3ee4] ;  /* 0x003ee400010c7983 */ /* 0x000ea20000300800 */
[----:B----4-:R-:W-:Y:S01]  /*b5020*/  HMMA.1688.F32.TF32 R28, R240, R98, R28 ;  /* 0x00000062f01c723c */ /* 0x010fe2000008101c */
[----:B------:R-:W-:-:S05]  /*b5030*/  IADD3 R13, P3, R13, R107, RZ ;  /* 0x0000006b0d0d7210 */ /* 0x000fca0007f7e0ff */
[----:B------:R-:W-:Y:S04]  /*b5040*/  STL [R1+0x3f40], R13 ;  /* 0x003f400d01007387 */ /* 0x000fe80000100800 */
[----:B------:R-:W4:Y:S04]  /*b5050*/  LDL.LU R8, [R1+0x3ef0] ;  /* 0x003ef00001087983 */ /* 0x000f280000300800 */
[----:B------:R-:W4:Y:S04]  /*b5060*/  LDL.LU R16, [R1+0x1040] ;  /* 0x0010400001107983 */ /* 0x000f280000300800 */
[----:B------:R-:W4:Y:S04]  /*b5070*/  LDL.LU R17, [R1+0x1044] ;  /* 0x0010440001117983 */ /* 0x000f280000300800 */
[----:B------:R-:W4:Y:S01]  /*b5080*/  LDL.LU R18, [R1+0x1048] ;  /* 0x0010480001127983 */ /* 0x000f220000300800 */
[----:B------:R-:W-:-:S03]  /*b5090*/  MOV R7, R10 ;  /* 0x0000000a00077202 */ /* 0x000fc60000000f00 */
[----:B------:R-:W4:Y:S04]  /*b50a0*/  LDL.LU R19, [R1+0x104c] ;  /* 0x00104c0001137983 */ /* 0x000f280000300800 */
[----:B-1----:R-:W4:Y:S04]  /*b50b0*/  LDL.LU R10, [R1+0x3eec] ;  /* 0x003eec00010a7983 */ /* 0x002f280000300800 */
[----:B------:R-:W-:Y:S04]  /*b50c0*/  STL.64 [R1+0x790], R28 ;  /* 0x0007901c01007387 */ /* 0x000fe80000100a00 */
[----:B------:R1:W-:Y:S04]  /*b50d0*/  STL.64 [R1+0x798], R30 ;  /* 0x0007981e01007387 */ /* 0x0003e80000100a00 */
[----:B-1----:R-:W4:Y:S04]  /*b50e0*/  LDL.LU.64 R30, [R1+0x4af8] ;  /* 0x004af800011e7983 */ /* 0x002f280000300a00 */
[----:B------:R-:W4:Y:S04]  /*b50f0*/  LDL.LU.64 R28, [R1+0x4af0] ;  /* 0x004af000011c7983 */ /* 0x000f280000300a00 */
[----:B------:R-:W4:Y:S01]  /*b5100*/  LDL.LU R15, [R1+0x3ea4] ;  /* 0x003ea400010f7983 */ /* 0x000f220000300800 */
[----:B------:R-:W-:Y:S01]  /*b5110*/  UISETP.GT.AND UP2, UPT, UR12, 0x4, UPT ;  /* 0x000000040c00788c */ /* 0x000fe2000bf44270 */
[----:B------:R-:W-:Y:S03]  /*b5120*/  HMMA.1688.F32.TF32 R24, R240, R94, R24 ;  /* 0x0000005ef018723c */ /* 0x000fe60000081018 */
[----:B------:R-:W-:-:S04]  /*b5130*/  USEL UR10, URZ, 0x4, !UP2 ;  /* 0x000000043f0a7887 */ /* 0x000fc8000d000000 */
[----:B------:R-:W-:Y:S02]  /*b5140*/  USEL UR10, UR10, URZ, !UP0 ;  /* 0x0000003f0a0a7287 */ /* 0x000fe4000c000000 */
[----:B------:R-:W-:-:S04]  /*b5150*/  UISETP.GT.AND UP1, UPT, UR12, 0x8, UPT ;  /* 0x000000080c00788c */ /* 0x000fc8000bf24270 */
[----:B------:R-:W-:Y:S01]  /*b5160*/  ISETP.NE.U32.AND P2, PT, RZ, UR10, PT ;  /* 0x0000000aff007c0c */ /* 0x000fe2000bf45070 */
[----:B------:R-:W-:-:S04]  /*b5170*/  USEL UR10, URZ, 0x4, !UP1 ;  /* 0x000000043f0a7887 */ /* 0x000fc8000c800000 */
[----:B------:R-:W-:-:S08]  /*b5180*/  USEL UR10, UR10, URZ, !UP0 ;  /* 0x0000003f0a0a7287 */ /* 0x000fd0000c000000 */
[----:B------:R1:W-:Y:S02]  /*b5190*/  LDGSTS.E [R4+0x40400], desc[UR58][R6.64], P2 ;  /* 0x4040000006047fae */ /* 0x0003e4000912187a */
[----:B-1----:R-:W-:Y:S01]  /*b51a0*/  IMAD.MOV.U32 R6, RZ, RZ, R13 ;  /* 0x000000ffff067224 */ /* 0x002fe200078e000d */
[----:B---3--:R-:W-:Y:S01]  /*b51b0*/  HMMA.1688.F32.TF32 R20, R240, R90, R20 ;  /* 0x0000005af014723c */ /* 0x008fe20000081014 */
[--C-:B--2---:R-:W-:Y:S01]  /*b51c0*/  IMAD.X R14, R14, 0x1, R3.reuse, P3 ;  /* 0x000000010e0e7824 */ /* 0x104fe200018e0603 */
[----:B------:R-:W-:Y:S02]  /*b51d0*/  IADD3 R11, P4, R11, R107, RZ ;  /* 0x0000006b0b0b7210 */ /* 0x000fe40007f9e0ff */
[----:B------:R-:W-:Y:S02]  /*b51e0*/  ISETP.NE.U32.AND P3, PT, RZ, UR10, PT ;  /* 0x0000000aff007c0c */ /* 0x000fe4000bf65070 */
[----:B------:R-:W-:Y:S01]  /*b51f0*/  STL [R1+0x3f3c], R14 ;  /* 0x003f3c0e01007387 */ /* 0x000fe20000100800 */
[----:B------:R-:W-:Y:S01]  /*b5200*/  IMAD.X R12, R12, 0x1, R3, P4 ;  /* 0x000000010c0c7824 */ /* 0x000fe200020e0603 */
[----:B------:R-:W-:-:S02]  /*b5210*/  MOV R7, R14 ;  /* 0x0000000e00077202 */ /* 0x000fc40000000f00 */
[----:B------:R1:W-:Y:S01]  /*b5220*/  STL [R1+0x3ee8], R11 ;  /* 0x003ee80b01007387 */ /* 0x0003e20000100800 */
[----:B------:R-:W-:-:S03]  /*b5230*/  IADD3 R9, P4, R9, R107, RZ ;  /* 0x0000006b09097210 */ /* 0x000fc60007f9e0ff */
[----:B------:R-:W-:Y:S04]  /*b5240*/  STL.64 [R1+0x760], R24 ;  /* 0x0007601801007387 */ /* 0x000fe80000100a00 */
[----:B------:R-:W-:Y:S04]  /*b5250*/  STL.64 [R1+0x768], R26 ;  /* 0x0007681a01007387 */ /* 0x000fe80000100a00 */
[----:B------:R2:W-:Y:S01]  /*b5260*/  LDGSTS.E [R4+0x40480], desc[UR58][R6.64], P2 ;  /* 0x4048000006047fae */ /* 0x0005e2000912187a */
[----:B----4-:R-:W-:-:S05]  /*b5270*/  IADD3 R8, P5, R8, R107, RZ ;  /* 0x0000006b08087210 */ /* 0x010fca0007fbe0ff */
[----:B------:R-:W-:Y:S01]  /*b5280*/  IMAD.X R10, R10, 0x1, R3, P5 ;  /* 0x000000010a0a7824 */ /* 0x000fe200028e0603 */
[----:B------:R3:W-:Y:S04]  /*b5290*/  STL [R1+0x3ef0], R8 ;  /* 0x003ef00801007387 */ /* 0x0007e80000100800 */
[----:B------:R4:W-:Y:S04]  /*b52a0*/  STL [R1+0x3ee4], R12 ;  /* 0x003ee40c01007387 */ /* 0x0009e80000100800 */
[----:B------:R-:W-:Y:S01]  /*b52b0*/  STL [R1+0x3ea8], R9 ;  /* 0x003ea80901007387 */ /* 0x000fe20000100800 */
[----:B--2---:R-:W-:Y:S01]  /*b52c0*/  MOV R6, R11 ;  /* 0x0000000b00067202 */ /* 0x004fe20000000f00 */
[----:B------:R-:W-:-:S02]  /*b52d0*/  IMAD.MOV.U32 R7, RZ, RZ, R12 ;  /* 0x000000ffff077224 */ /* 0x000fc400078e000c */
[----:B------:R2:W-:Y:S04]  /*b52e0*/  STL [R1+0x3eec], R10 ;  /* 0x003eec0a01007387 */ /* 0x0005e80000100800 */
[----:B------:R2:W-:Y:S04]  /*b52f0*/  STL.64 [R1+0x750], R20 ;  /* 0x0007501401007387 */ /* 0x0005e80000100a00 */
[----:B------:R2:W-:Y:S04]  /*b5300*/  STL.64 [R1+0x758], R22 ;  /* 0x0007581601007387 */ /* 0x0005e80000100a00 */
[----:B------:R-:W2:Y:S04]  /*b5310*/  LDL.LU R13, [R1+0x3eb0] ;  /* 0x003eb000010d7983 */ /* 0x000ea80000300800 */
[----:B------:R3:W-:Y:S04]  /*b5320*/  LDGSTS.E [R4+0x40800], desc[UR58][R6.64], P3 ;  /* 0x4080000006047fae */ /* 0x0007e8000992187a */
[----:B-1----:R-:W2:Y:S01]  /*b5330*/  LDL.LU R11, [R1+0x3ca8] ;  /* 0x003ca800010b7983 */ /* 0x002ea20000300800 */
[----:B------:R-:W-:Y:S01]  /*b5340*/  IMAD.X R15, R15, 0x1, R3, P4 ;  /* 0x000000010f0f7824 */ /* 0x000fe200020e0603 */
[----:B---3--:R-:W-:-:S04]  /*b5350*/  MOV R6, R8 ;  /* 0x0000000800067202 */ /* 0x008fc80000000f00 */
[----:B------:R-:W-:Y:S04]  /*b5360*/  STL [R1+0x3ea4], R15 ;  /* 0x003ea40f01007387 */ /* 0x000fe80000100800 */
[----:B------:R-:W3:Y:S04]  /*b5370*/  LDL.LU R8, [R1+0x3cb0] ;  /* 0x003cb00001087983 */ /* 0x000ee80000300800 */
[----:B------:R-:W3:Y:S04]  /*b5380*/  LDL.LU R14, [R1+0x3eac] ;  /* 0x003eac00010e7983 */ /* 0x000ee80000300800 */
[----:B----4-:R-:W4:Y:S01]  /*b5390*/  LDL.LU R12, [R1+0x3ca4] ;  /* 0x003ca400010c7983 */ /* 0x010f220000300800 */
[----:B------:R-:W-:Y:S01]  /*b53a0*/  HMMA.1688.F32.TF32 R16, R240, R86, R16 ;  /* 0x00000056f010723c */ /* 0x000fe20000081010 */
[----:B------:R-:W-:-:S05]  /*b53b0*/  IMAD.MOV.U32 R7, RZ, RZ, R10 ;  /* 0x000000ffff077224 */ /* 0x000fca00078e000a */
[----:B------:R1:W-:-:S15]  /*b53c0*/  LDGSTS.E [R4+0x40880], desc[UR58][R6.64], P3 ;  /* 0x4088000006047fae */ /* 0x0003de000992187a */
[----:B------:R-:W-:-:S02]  /*b53d0*/  NOP ;  /* 0x0000000000007918 */ /* 0x000fc40000000000 */
[----:B------:R-:W-:Y:S04]  /*b53e0*/  STL.64 [R1+0x650], R16 ;  /* 0x0006501001007387 */ /* 0x000fe80000100a00 */
[----:B------:R1:W-:Y:S04]  /*b53f0*/  STL.64 [R1+0x658], R18 ;  /* 0x0006581201007387 */ /* 0x0003e80000100a00 */
[----:B--2---:R-:W2:Y:S04]  /*b5400*/  LDL.LU R10, [R1+0x3cac] ;  /* 0x003cac00010a7983 */ /* 0x004ea80000300800 */
[----:B------:R-:W2:Y:S04]  /*b5410*/  LDL.LU R20, [R1+0x1030] ;  /* 0x0010300001147983 */ /* 0x000ea80000300800 */
[----:B------:R-:W2:Y:S04]  /*b5420*/  LDL.LU R21, [R1+0x1034] ;  /* 0x0010340001157983 */ /* 0x000ea80000300800 */
[----:B------:R-:W2:Y:S04]  /*b5430*/  LDL.LU R22, [R1+0x1038] ;  /* 0x0010380001167983 */ /* 0x000ea80000300800 */
[----:B------:R-:W2:Y:S04]  /*b5440*/  LDL.LU R23, [R1+0x103c] ;  /* 0x00103c0001177983 */ /* 0x000ea80000300800 */
[----:B-1----:R-:W2:Y:S01]  /*b5450*/  LDL.LU R18, [R1+0x3ce8] ;  /* 0x003ce80001127983 */ /* 0x002ea20000300800 */
[----:B------:R-:W-:-:S03]  /*b5460*/  IMAD.MOV.U32 R6, RZ, RZ, R9 ;  /* 0x000000ffff067224 */ /* 0x000fc600078e0009 */
[----:B------:R-:W2:Y:S04]  /*b5470*/  LDL.LU R16, [R1+0x3cf0] ;  /* 0x003cf00001107983 */ /* 0x000ea80000300800 */
[----:B------:R-:W2:Y:S01]  /*b5480*/  LDL.LU R9, [R1+0x3d28] ;  /* 0x003d280001097983 */ /* 0x000ea20000300800 */
[----:B------:R-:W-:-:S04]  /*b5490*/  UISETP.GT.AND UP1, UPT, UR12, 0xc, UPT ;  /* 0x0000000c0c00788c */ /* 0x000fc8000bf24270 */
[----:B------:R-:W-:-:S04]  /*b54a0*/  USEL UR11, URZ, 0x4, !UP1 ;  /* 0x000000043f0b7887 */ /* 0x000fc8000c800000 */
[----:B------:R-:W-:-:S06]  /*b54b0*/  USEL UR11, UR11, URZ, !UP0 ;  /* 0x0000003f0b0b7287 */ /* 0x000fcc000c000000 */
[----:B------:R-:W-:Y:S02]  /*b54c0*/  ISETP.NE.U32.AND P2, PT, RZ, UR11, PT ;  /* 0x0000000bff007c0c */ /* 0x000fe4000bf45070 */
[----:B------:R-:W-:-:S11]  /*b54d0*/  MOV R7, R15 ;  /* 0x0000000f00077202 */ /* 0x000fd60000000f00 */
[----:B------:R1:W-:Y:S01]  /*b54e0*/  LDGSTS.E [R4+0x40c00], desc[UR58][R6.64], P2 ;  /* 0x40c0000006047fae */ /* 0x0003e2000912187a */
[-C--:B------:R-:W-:Y:S02]  /*b54f0*/  IADD3 R13, P4, R13, R107.reuse, RZ ;  /* 0x0000006b0d0d7210 */ /* 0x080fe40007f9e0ff */
[----:B------:R-:W-:-:S03]  /*b5500*/  IADD3 R11, P5, R11, R107, RZ ;  /* 0x0000006b0b0b7210 */ /* 0x000fc60007fbe0ff */
[----:B------:R-:W-:Y:S04]  /*b5510*/  STL [R1+0x3eb0], R13 ;  /* 0x003eb00d01007387 */ /* 0x000fe80000100800 */
[----:B------:R-:W-:Y:S01]  /*b5520*/  STL [R1+0x3ca8], R11 ;  /* 0x003ca80b01007387 */ /* 0x000fe20000100800 */
[--C-:B---3--:R-:W-:Y:S01]  /*b5530*/  IMAD.X R14, R14, 0x1, R3.reuse, P4 ;  /* 0x000000010e0e7824 */ /* 0x108fe200020e0603 */
[----:B------:R-:W-:Y:S01]  /*b5540*/  IADD3 R8, P4, R8, R107, RZ ;  /* 0x0000006b08087210 */ /* 0x000fe20007f9e0ff */
[----:B----4-:R-:W-:-:S03]  /*b5550*/  IMAD.X R12, R12, 0x1, R3, P5 ;  /* 0x000000010c0c7824 */ /* 0x010fc600028e0603 */
[----:B------:R3:W-:Y:S04]  /*b5560*/  STL [R1+0x3eac], R14 ;  /* 0x003eac0e01007387 */ /* 0x0007e80000100800 */
[----:B------:R-:W-:Y:S04]  /*b5570*/  STL [R1+0x3cb0], R8 ;  /* 0x003cb00801007387 */ /* 0x000fe80000100800 */
[----:B------:R4:W-:Y:S04]  /*b5580*/  STL [R1+0x3ca4], R12 ;  /* 0x003ca40c01007387 */ /* 0x0009e80000100800 */
[----:B------:R-:W4:Y:S01]  /*b5590*/  LDL.LU R19, [R1+0x3ce4] ;  /* 0x003ce40001137983 */ /* 0x000f220000300800 */
[----:B-1----:R-:W-:-:S02]  /*b55a0*/  IMAD.MOV.U32 R7, RZ, RZ, R14 ;  /* 0x000000ffff077224 */ /* 0x002fc400078e000e */
[----:B--2---:R-:W-:-:S05]  /*b55b0*/  IMAD.X R10, R10, 0x1, R3, P4 ;  /* 0x000000010a0a7824 */ /* 0x004fca00020e0603 */
[----:B------:R1:W-:Y:S01]  /*b55c0*/  STL [R1+0x3cac], R10 ;  /* 0x003cac0a01007387 */ /* 0x0003e20000100800 */
[----:B------:R-:W-:-:S05]  /*b55d0*/  IADD3 R18, P4, R18, R107, RZ ;  /* 0x0000006b12127210 */ /* 0x000fca0007f9e0ff */
[----:B------:R-:W-:Y:S04]  /*b55e0*/  STL [R1+0x3ce8], R18 ;  /* 0x003ce81201007387 */ /* 0x000fe80000100800 */
[----:B------:R-:W2:Y:S04]  /*b55f0*/  LDL.LU R17, [R1+0x3cec] ;  /* 0x003cec0001117983 */ /* 0x000ea80000300800 */
[----:B---3--:R-:W3:Y:S01]  /*b5600*/  LDL.LU R14, [R1+0x3d24] ;  /* 0x003d2400010e7983 */ /* 0x008ee20000300800 */
[----:B------:R-:W-:Y:S01]  /*b5610*/  HMMA.1688.F32.TF32 R20, R240, R82, R20 ;  /* 0x00000052f014723c */ /* 0x000fe20000081014 */
[----:B------:R-:W-:-:S04]  /*b5620*/  UISETP.GT.AND UP1, UPT, UR12, 0x10, UPT ;  /* 0x000000100c00788c */ /* 0x000fc8000bf24270 */
[----:B------:R-:W-:-:S04]  /*b5630*/  USEL UR10, URZ, 0x4, !UP1 ;  /* 0x000000043f0a7887 */ /* 0x000fc8000c800000 */
[----:B------:R-:W-:Y:S01]  /*b5640*/  USEL UR10, UR10, URZ, !UP0 ;  /* 0x0000003f0a0a7287 */ /* 0x000fe2000c000000 */
[----:B------:R-:W-:Y:S02]  /*b5650*/  IADD3 R16, P5, R16, R107, RZ ;  /* 0x0000006b10107210 */ /* 0x000fe40007fbe0ff */
[----:B------:R-:W-:-:S03]  /*b5660*/  MOV R6, R13 ;  /* 0x0000000d00067202 */ /* 0x000fc60000000f00 */
[----:B------:R-:W-:Y:S01]  /*b5670*/  ISETP.NE.U32.AND P3, PT, RZ, UR10, PT ;  /* 0x0000000aff007c0c */ /* 0x000fe2000bf65070 */
[----:B------:R-:W-:Y:S04]  /*b5680*/  STL [R1+0x3cf0], R16 ;  /* 0x003cf01001007387 */ /* 0x000fe80000100800 */
[----:B------:R1:W-:Y:S02]  /*b5690*/  LDGSTS.E [R4+0x40c80], desc[UR58][R6.64], P2 ;  /* 0x40c8000006047fae */ /* 0x0003e4000912187a */
[----:B-1----:R-:W-:Y:S01]  /*b56a0*/  MOV R6, R11 ;  /* 0x0000000b00067202 */ /* 0x002fe20000000f00 */
[----:B------:R-:W-:-:S05]  /*b56b0*/  IMAD.MOV.U32 R7, RZ, RZ, R12 ;  /* 0x000000ffff077224 */ /* 0x000fca00078e000c */
[----:B------:R1:W-:Y:S02]  /*b56c0*/  LDGSTS.E [R4+0x41000], desc[UR58][R6.64], P3 ;  /* 0x4100000006047fae */ /* 0x0003e4000992187a */
[----:B-1----:R-:W-:Y:S01]  /*b56d0*/  MOV R7, R10 ;  /* 0x0000000a00077202 */ /* 0x002fe20000000f00 */
[----:B------:R-:W-:-:S05]  /*b56e0*/  IMAD.MOV.U32 R6, RZ, RZ, R8 ;  /* 0x000000ffff067224 */ /* 0x000fca00078e0008 */
[----:B------:R1:W-:Y:S02]  /*b56f0*/  LDGSTS.E [R4+0x41080], desc[UR58][R6.64], P3 ;  /* 0x4108000006047fae */ /* 0x0003e4000992187a */
[----:B-1----:R-:W-:Y:S02]  /*b5700*/  IMAD.MOV.U32 R6, RZ, RZ, R18 ;  /* 0x000000ffff067224 */ /* 0x002fe400078e0012 */
[----:B----4-:R-:W-:Y:S01]  /*b5710*/  IMAD.X R19, R19, 0x1, R3, P4 ;  /* 0x0000000113137824 */ /* 0x010fe200020e0603 */
[----:B------:R-:W-:-:S04]  /*b5720*/  IADD3 R9, P4, R9, R107, RZ ;  /* 0x0000006b09097210 */ /* 0x000fc80007f9e0ff */
[----:B------:R-:W-:Y:S04]  /*b5730*/  STL [R1+0x3ce4], R19 ;  /* 0x003ce41301007387 */ /* 0x000fe80000100800 */
[----:B------:R-:W4:Y:S04]  /*b5740*/  LDL.LU R15, [R1+0x3d2c] ;  /* 0x003d2c00010f7983 */ /* 0x000f280000300800 */
[----:B------:R-:W-:Y:S04]  /*b5750*/  STL [R1+0x3d28], R9 ;  /* 0x003d280901007387 */ /* 0x000fe80000100800 */
[----:B------:R1:W-:Y:S04]  /*b5760*/  STL.64 [R1+0x610], R20 ;  /* 0x0006101401007387 */ /* 0x0003e80000100a00 */
[----:B------:R1:W-:Y:S04]  /*b5770*/  STL.64 [R1+0x618], R22 ;  /* 0x0006181601007387 */ /* 0x0003e80000100a00 */
[----:B------:R-:W4:Y:S04]  /*b5780*/  LDL.LU R13, [R1+0x3d30] ;  /* 0x003d3000010d7983 */ /* 0x000f280000300800 */
[----:B------:R-:W4:Y:S04]  /*b5790*/  LDL.LU R12, [R1+0x3d64] ;  /* 0x003d6400010c7983 */ /* 0x000f280000300800 */
[----:B------:R-:W4:Y:S04]  /*b57a0*/  LDL.LU R11, [R1+0x3d68] ;  /* 0x003d6800010b7983 */ /* 0x000f280000300800 */
[----:B------:R-:W4:Y:S04]  /*b57b0*/  LDL.LU R10, [R1+0x3d6c] ;  /* 0x003d6c00010a7983 */ /* 0x000f280000300800 */
[----:B------:R-:W4:Y:S01]  /*b57c0*/  LDL.LU R8, [R1+0x3d70] ;  /* 0x003d700001087983 */ /* 0x000f220000300800 */
[----:B--2---:R-:W-:Y:S01]  /*b57d0*/  IMAD.X R17, R17, 0x1, R3, P5 ;  /* 0x0000000111117824 */ /* 0x004fe200028e0603 */
[----:B---3--:R-:W-:-:S04]  /*b57e0*/  IADD3.X R14, R14, R3, RZ, P4, !PT ;  /* 0x000000030e0e7210 */ /* 0x008fc800027fe4ff */
[----:B------:R-:W-:Y:S04]  /*b57f0*/  STL [R1+0x3cec], R17 ;  /* 0x003cec1101007387 */ /* 0x000fe80000100800 */
[----:B------:R2:W-:Y:S04]  /*b5800*/  STL [R1+0x3d24], R14 ;  /* 0x003d240e01007387 */ /* 0x0005e80000100800 */
[----:B-1----:R-:W3:Y:S04]  /*b5810*/  LDL.LU R20, [R1+0x1000] ;  /* 0x0010000001147983 */ /* 0x002ee80000300800 */
[----:B------:R-:W3:Y:S04]  /*b5820*/  LDL.LU R21, [R1+0x1004] ;  /* 0x0010040001157983 */ /* 0x000ee80000300800 */
[----:B------:R-:W3:Y:S04]  /*b5830*/  LDL.LU R22, [R1+0x1008] ;  /* 0x0010080001167983 */ /* 0x000ee80000300800 */
[----:B------:R-:W3:Y:S04]  /*b5840*/  LDL.LU R23, [R1+0x100c] ;  /* 0x00100c0001177983 */ /* 0x000ee80000300800 */
[----:B------:R-:W3:Y:S01]  /*b5850*/  LDL.LU R18, [R1+0x3da8] ;  /* 0x003da80001127983 */ /* 0x000ee20000300800 */
[----:B------:R-:W-:-:S04]  /*b5860*/  UISETP.GT.AND UP1, UPT, UR12, 0x14, UPT ;  /* 0x000000140c00788c */ /* 0x000fc8000bf24270 */
[----:B------:R-:W-:-:S04]  /*b5870*/  USEL UR10, URZ, 0x4, !UP1 ;  /* 0x000000043f0a7887 */ /* 0x000fc8000c800000 */
[----:B------:R-:W-:-:S06]  /*b5880*/  USEL UR10, UR10, URZ, !UP0 ;  /* 0x0000003f0a0a7287 */ /* 0x000fcc000c000000 */
[----:B------:R-:W-:Y:S01]  /*b5890*/  ISETP.NE.U32.AND P2, PT, RZ, UR10, PT ;  /* 0x0000000aff007c0c */ /* 0x000fe2000bf45070 */
[----:B------:R-:W-:-:S12]  /*b58a0*/  IMAD.MOV.U32 R7, RZ, RZ, R19 ;  /* 0x000000ffff077224 */ /* 0x000fd800078e0013 */
[----:B------:R1:W-:Y:S01]  /*b58b0*/  LDGSTS.E [R4+0x41400], desc[UR58][R6.64], P2 ;  /* 0x4140000006047fae */ /* 0x0003e2000912187a */
[----:B------:R-:W-:Y:S01]  /*b58c0*/  UISETP.GT.AND UP1, UPT, UR12, 0x18, UPT ;  /* 0x000000180c00788c */ /* 0x000fe2000bf24270 */
[----:B-1----:R-:W-:Y:S01]  /*b58d0*/  MOV R6, R16 ;  /* 0x0000001000067202 */ /* 0x002fe20000000f00 */
[----:B------:R-:W-:-:S05]  /*b58e0*/  IMAD.MOV.U32 R7, RZ, RZ, R17 ;  /* 0x000000ffff077224 */ /* 0x000fca00078e0011 */
[----:B------:R1:W-:Y:S01]  /*b58f0*/  LDGSTS.E [R4+0x41480], desc[UR58][R6.64], P2 ;  /* 0x4148000006047fae */ /* 0x0003e2000912187a */
[----:B------:R-:W-:Y:S01]  /*b5900*/  USEL UR11, URZ, 0x4, !UP1 ;  /* 0x000000043f0b7887 */ /* 0x000fe2000c800000 */
[----:B-1----:R-:W-:Y:S01]  /*b5910*/  MOV R7, R14 ;  /* 0x0000000e00077202 */ /* 0x002fe20000000f00 */
[----:B------:R-:W-:Y:S01]  /*b5920*/  IMAD.MOV.U32 R6, RZ, RZ, R9 ;  /* 0x000000ffff067224 */ /* 0x000fe200078e0009 */
[----:B--2---:R-:W2:Y:S04]  /*b5930*/  LDL.LU R14, [R1+0x3db0] ;  /* 0x003db000010e7983 */ /* 0x004ea80000300800 */
[----:B------:R-:W2:Y:S01]  /*b5940*/  LDL.LU R9, [R1+0x3de8] ;  /* 0x003de80001097983 */ /* 0x000ea20000300800 */
[----:B------:R-:W-:-:S06]  /*b5950*/  USEL UR11, UR11, URZ, !UP0 ;  /* 0x0000003f0b0b7287 */ /* 0x000fcc000c000000 */
[----:B------:R-:W-:-:S13]  /*b5960*/  ISETP.NE.U32.AND P3, PT, RZ, UR11, PT ;  /* 0x0000000bff007c0c */ /* 0x000fda000bf65070 */
[----:B------:R1:W-:Y:S01]  /*b5970*/  LDGSTS.E [R4+0x41800], desc[UR58][R6.64], P3 ;  /* 0x4180000006047fae */ /* 0x0003e2000992187a */
[-C--:B----4-:R-:W-:Y:S02]  /*b5980*/  IADD3 R13, P4, R13, R107.reuse, RZ ;  /* 0x0000006b0d0d7210 */ /* 0x090fe40007f9e0ff */
[----:B------:R-:W-:-:S03]  /*b5990*/  IADD3 R11, P5, R11, R107, RZ ;  /* 0x0000006b0b0b7210 */ /* 0x000fc60007fbe0ff */
[--C-:B------:R-:W-:Y:S01]  /*b59a0*/  IMAD.X R15, R15, 0x1, R3.reuse, P4 ;  /* 0x000000010f0f7824 */ /* 0x100fe200020e0603 */
[----:B------:R-:W-:Y:S01]  /*b59b0*/  IADD3 R8, P4, R8, R107, RZ ;  /* 0x0000006b08087210 */ /* 0x000fe20007f9e0ff */
[--C-:B------:R-:W-:Y:S01]  /*b59c0*/  IMAD.X R12, R12, 0x1, R3.reuse, P5 ;  /* 0x000000010c0c7824 */ /* 0x100fe200028e0603 */
[----:B------:R-:W-:Y:S04]  /*b59d0*/  STL [R1+0x3d30], R13 ;  /* 0x003d300d01007387 */ /* 0x000fe80000100800 */
[----:B------:R4:W-:Y:S04]  /*b59e0*/  STL [R1+0x3d68], R11 ;  /* 0x003d680b01007387 */ /* 0x0009e80000100800 */
[----:B------:R2:W-:Y:S04]  /*b59f0*/  STL [R1+0x3d2c], R15 ;  /* 0x003d2c0f01007387 */ /* 0x0005e80000100800 */
[----:B------:R-:W-:Y:S04]  /*b5a00*/  STL [R1+0x3d70], R8 ;  /* 0x003d700801007387 */ /* 0x000fe80000100800 */
[----:B------:R2:W-:Y:S04]  /*b5a10*/  STL [R1+0x3d64], R12 ;  /* 0x003d640c01007387 */ /* 0x0005e80000100800 */
[----:B------:R-:W2:Y:S01]  /*b5a20*/  LDL.LU R19, [R1+0x3da4] ;  /* 0x003da40001137983 */ /* 0x000ea20000300800 */
[----:B------:R-:W-:Y:S01]  /*b5a30*/  IMAD.X R10, R10, 0x1, R3, P4 ;  /* 0x000000010a0a7824 */ /* 0x000fe200020e0603 */
[----:B-1----:R-:W-:Y:S01]  /*b5a40*/  MOV R6, R13 ;  /* 0x0000000d00067202 */ /* 0x002fe20000000f00 */
[----:B------:R-:W-:-:S03]  /*b5a50*/  IMAD.MOV.U32 R7, RZ, RZ, R15 ;  /* 0x000000ffff077224 */ /* 0x000fc600078e000f */
[----:B------:R1:W-:Y:S04]  /*b5a60*/  STL [R1+0x3d6c], R10 ;  /* 0x003d6c0a01007387 */ /* 0x0003e80000100800 */
[----:B------:R4:W-:Y:S01]  /*b5a70*/  LDGSTS.E [R4+0x41880], desc[UR58][R6.64], P3 ;  /* 0x4188000006047fae */ /* 0x0009e2000992187a */
[----:B---3--:R-:W-:Y:S02]  /*b5a80*/  IADD3 R18, P4, R18, R107, RZ ;  /* 0x0000006b12127210 */ /* 0x008fe40007f9e0ff */
[----:B----4-:R-:W-:-:S03]  /*b5a90*/  MOV R6, R11 ;  /* 0x0000000b00067202 */ /* 0x010fc60000000f00 */
[----:B------:R-:W-:Y:S04]  /*b5aa0*/  STL [R1+0x3da8], R18 ;  /* 0x003da81201007387 */ /* 0x000fe80000100800 */
[----:B------:R-:W3:Y:S04]  /*b5ab0*/  LDL.LU R17, [R1+0x3dac] ;  /* 0x003dac0001117983 */ /* 0x000ee80000300800 */
[----:B------:R-:W4:Y:S01]  /*b5ac0*/  LDL.LU R11, [R1+0x3de4] ;  /* 0x003de400010b7983 */ /* 0x000f220000300800 */
[----:B------:R-:W-:Y:S01]  /*b5ad0*/  HMMA.1688.F32.TF32 R20, R240, R78, R20 ;  /* 0x0000004ef014723c */ /* 0x000fe20000081014 */
[----:B------:R-:W-:-:S04]  /*b5ae0*/  UISETP.GT.AND UP1, UPT, UR12, 0x1c, UPT ;  /* 0x0000001c0c00788c */ /* 0x000fc8000bf24270 */
[----:B------:R-:W-:-:S04]  /*b5af0*/  USEL UR10, URZ, 0x4, !UP1 ;  /* 0x000000043f0a7887 */ /* 0x000fc8000c800000 */
[----:B------:R-:W-:-:S06]  /*b5b00*/  USEL UR10, UR10, URZ, !UP0 ;  /* 0x0000003f0a0a7287 */ /* 0x000fcc000c000000 */
[----:B------:R-:W-:Y:S01]  /*b5b10*/  ISETP.NE.U32.AND P2, PT, RZ, UR10, PT ;  /* 0x0000000aff007c0c */ /* 0x000fe2000bf45070 */
[----:B------:R-:W-:Y:S01]  /*b5b20*/  UISETP.GT.AND UP1, UPT, UR12, 0x20, UPT ;  /* 0x000000200c00788c */ /* 0x000fe2000bf24270 */
[----:B------:R-:W-:-:S03]  /*b5b30*/  IMAD.MOV.U32 R7, RZ, RZ, R12 ;  /* 0x000000ffff077224 */ /* 0x000fc600078e000c */
[----:B------:R-:W-:-:S04]  /*b5b40*/  USEL UR10, URZ, 0x4, !UP1 ;  /* 0x000000043f0a7887 */ /* 0x000fc8000c800000 */
[----:B------:R-:W-:-:S04]  /*b5b50*/  USEL UR10, UR10, URZ, !UP0 ;  /* 0x0000003f0a0a7287 */ /* 0x000fc8000c000000 */
[----:B------:R1:W-:Y:S02]  /*b5b60*/  LDGSTS.E [R4+0x41c00], desc[UR58][R6.64], P2 ;  /* 0x41c0000006047fae */ /* 0x0003e4000912187a */
[----:B------:R-:W-:Y:S02]  /*b5b70*/  ISETP.NE.U32.AND P3, PT, RZ, UR10, PT ;  /* 0x0000000aff007c0c */ /* 0x000fe4000bf65070 */
[----:B--2---:R-:W-:-:S05]  /*b5b80*/  IADD3 R14, P5, R14, R107, RZ ;  /* 0x0000006b0e0e7210 */ /* 0x004fca0007fbe0ff */
[----:B------:R-:W-:Y:S01]  /*b5b90*/  STL [R1+0x3db0], R14 ;  /* 0x003db00e01007387 */ /* 0x000fe20000100800 */
[----:B-1----:R-:W-:Y:S01]  /*b5ba0*/  MOV R7, R10 ;  /* 0x0000000a00077202 */ /* 0x002fe20000000f00 */
[----:B------:R-:W-:-:S05]  /*b5bb0*/  IMAD.MOV.U32 R6, RZ, RZ, R8 ;  /* 0x000000ffff067224 */ /* 0x000fca00078e0008 */
[----:B------:R1:W-:Y:S02]  /*b5bc0*/  LDGSTS.E [R4+0x41c80], desc[UR58][R6.64], P2 ;  /* 0x41c8000006047fae */ /* 0x0003e4000912187a */
[----:B-1----:R-:W-:Y:S02]  /*b5bd0*/  IMAD.MOV.U32 R6, RZ, RZ, R18 ;  /* 0x000000ffff067224 */ /* 0x002fe400078e0012 */
[----:B------:R-:W-:Y:S01]  /*b5be0*/  IMAD.X R19, R19, 0x1, R3, P4 ;  /* 0x0000000113137824 */ /* 0x000fe200020e0603 */
[----:B------:R-:W-:-:S04]  /*b5bf0*/  IADD3 R9, P4, R9, R107, RZ ;  /* 0x0000006b09097210 */ /* 0x000fc80007f9e0ff */
[----:B------:R-:W-:Y:S04]  /*b5c00*/  STL [R1+0x3da4], R19 ;  /* 0x003da41301007387 */ /* 0x000fe80000100800 */
[----:B------:R-:W2:Y:S04]  /*b5c10*/  LDL.LU R16, [R1+0x3dec] ;  /* 0x003dec0001107983 */ /* 0x000ea80000300800 */
[----:B------:R-:W-:Y:S04]  /*b5c20*/  STL [R1+0x3de8], R9 ;  /* 0x003de80901007387 */ /* 0x000fe80000100800 */
[----:B------:R1:W-:Y:S04]  /*b5c30*/  STL.64 [R1+0x4f0], R20 ;  /* 0x0004f01401007387 */ /* 0x0003e80000100a00 */
[----:B------:R1:W-:Y:S04]  /*b5c40*/  STL.64 [R1+0x4f8], R22 ;  /* 0x0004f81601007387 */ /* 0x0003e80000100a00 */
[----:B------:R-:W2:Y:S04]  /*b5c50*/  LDL.LU R15, [R1+0x3df0] ;  /* 0x003df000010f7983 */ /* 0x000ea80000300800 */
[----:B------:R-:W2:Y:S04]  /*b5c60*/  LDL.LU R13, [R1+0x3e24] ;  /* 0x003e2400010d7983 */ /* 0x000ea80000300800 */
[----:B------:R-:W2:Y:S04]  /*b5c70*/  LDL.LU R12, [R1+0x3e28] ;  /* 0x003e2800010c7983 */ /* 0x000ea80000300800 */
[----:B------:R-:W2:Y:S04]  /*b5c80*/  LDL.LU R10, [R1+0x3e2c] ;  /* 0x003e2c00010a7983 */ /* 0x000ea80000300800 */
[----:B------:R-:W2:Y:S01]  /*b5c90*/  LDL.LU R8, [R1+0x3e30] ;  /* 0x003e300001087983 */ /* 0x000ea20000300800 */
[----:B------:R-:W-:-:S05]  /*b5ca0*/  IMAD.MOV.U32 R7, RZ, RZ, R19 ;  /* 0x000000ffff077224 */ /* 0x000fca00078e0013 */
[----:B------:R1:W-:Y:S01]  /*b5cb0*/  LDGSTS.E [R4+0x42000], desc[UR58][R6.64], P3 ;  /* 0x4200000006047fae */ /* 0x0003e2000992187a */
[----:B---3--:R-:W-:Y:S01]  /*b5cc0*/  IMAD.X R17, R17, 0x1, R3, P5 ;  /* 0x0000000111117824 */ /* 0x008fe200028e0603 */
[----:B----4-:R-:W-:Y:S02]  /*b5cd0*/  IADD3.X R11, R11, R3, RZ, P4, !PT ;  /* 0x000000030b0b7210 */ /* 0x010fe400027fe4ff */
[----:B-1----:R-:W-:Y:S01]  /*b5ce0*/  MOV R6, R14 ;  /* 0x0000000e00067202 */ /* 0x002fe20000000f00 */
[----:B------:R-:W-:Y:S01]  /*b5cf0*/  IMAD.MOV.U32 R7, RZ, RZ, R17 ;  /* 0x000000ffff077224 */ /* 0x000fe200078e0011 */
[----:B------:R-:W-:Y:S04]  /*b5d00*/  STL [R1+0x3dac], R17 ;  /* 0x003dac1101007387 */ /* 0x000fe80000100800 */
[----:B------:R1:W-:Y:S04]  /*b5d10*/  STL [R1+0x3de4], R11 ;  /* 0x003de40b01007387 */ /* 0x0003e80000100800 */
[----:B------:R-:W3:Y:S04]  /*b5d20*/  LDL.LU R20, [R1+0xfe0] ;  /* 0x000fe00001147983 */ /* 0x000ee80000300800 */
[----:B------:R-:W3:Y:S04]  /*b5d30*/  LDL.LU R21, [R1+0xfe4] ;  /* 0x000fe40001157983 */ /* 0x000ee80000300800 */
[----:B------:R4:W-:Y:S04]  /*b5d40*/  LDGSTS.E [R4+0x42080], desc[UR58][R6.64], P3 ;  /* 0x4208000006047fae */ /* 0x0009e8000992187a */
[----:B------:R-:W3:Y:S04]  /*b5d50*/  LDL.LU R22, [R1+0xfe8] ;  /* 0x000fe80001167983 */ /* 0x000ee80000300800 */
[----:B------:R-:W3:Y:S01]  /*b5d60*/  LDL.LU R23, [R1+0xfec] ;  /* 0x000fec0001177983 */ /* 0x000ee20000300800 */
[----:B----4-:R-:W-:-:S03]  /*b5d70*/  IMAD.MOV.U32 R6, RZ, RZ, R9 ;  /* 0x000000ffff067224 */ /* 0x010fc600078e0009 */
[----:B------:R-:W4:Y:S01]  /*b5d80*/  LDL.LU R9, [R1+0x3e68] ;  /* 0x003e680001097983 */ /* 0x000f220000300800 */
[----:B------:R-:W-:Y:S01]  /*b5d90*/  UISETP.GT.AND UP1, UPT, UR12, 0x24, UPT ;  /* 0x000000240c00788c */ /* 0x000fe2000bf24270 */
[----:B------:R-:W-:Y:S02]  /*b5da0*/  MOV R7, R11 ;  /* 0x0000000b00077202 */ /* 0x000fe40000000f00 */
[----:B------:R-:W3:Y:S04]  /*b5db0*/  LDL.LU R14, [R1+0x3e70] ;  /* 0x003e7000010e7983 */ /* 0x000ee80000300800 */
[----:B-1----:R-:W3:Y:S01]  /*b5dc0*/  LDL.LU R11, [R1+0x3c68] ;  /* 0x003c6800010b7983 */ /* 0x002ee20000300800 */
[----:B------:R-:W-:-:S04]  /*b5dd0*/  USEL UR11, URZ, 0x4, !UP1 ;  /* 0x000000043f0b7887 */ /* 0x000fc8000c800000 */
[----:B------:R-:W-:-:S06]  /*b5de0*/  USEL UR11, UR11, URZ, !UP0 ;  /* 0x0000003f0b0b7287 */ /* 0x000fcc000c000000 */
[----:B------:R-:W-:-:S13]  /*b5df0*/  ISETP.NE.U32.AND P2, PT, RZ, UR11, PT ;  /* 0x0000000bff007c0c */ /* 0x000fda000bf45070 */
[----:B------:R1:W-:Y:S01]  /*b5e00*/  LDGSTS.E [R4+0x42400], desc[UR58][R6.64], P2 ;  /* 0x4240000006047fae */ /* 0x0003e2000912187a */
[-C--:B--2---:R-:W-:Y:S02]  /*b5e10*/  IADD3 R15, P4, R15, R107.reuse, RZ ;  /* 0x0000006b0f0f7210 */ /* 0x084fe40007f9e0ff */
[----:B------:R-:W-:-:S03]  /*b5e20*/  IADD3 R12, P5, R12, R107, RZ ;  /* 0x0000006b0c0c7210 */ /* 0x000fc60007fbe0ff */
[--C-:B------:R-:W-:Y:S01]  /*b5e30*/  IMAD.X R16, R16, 0x1, R3.reuse, P4 ;  /* 0x0000000110107824 */ /* 0x100fe200020e0603 */
[----:B------:R-:W-:Y:S01]  /*b5e40*/  IADD3 R8, P4, R8, R107, RZ ;  /* 0x0000006b08087210 */ /* 0x000fe20007f9e0ff */
[----:B------:R-:W-:Y:S01]  /*b5e50*/  IMAD.X R13, R13, 0x1, R3, P5 ;  /* 0x000000010d0d7824 */ /* 0x000fe200028e0603 */
[----:B------:R-:W-:Y:S04]  /*b5e60*/  STL [R1+0x3df0], R15 ;  /* 0x003df00f01007387 */ /* 0x000fe80000100800 */
[----:B------:R-:W-:Y:S04]  /*b5e70*/  STL [R1+0x3e28], R12 ;  /* 0x003e280c01007387 */ /* 0x000fe80000100800 */
[----:B------:R2:W-:Y:S04]  /*b5e80*/  STL [R1+0x3dec], R16 ;  /* 0x003dec1001007387 */ /* 0x0005e80000100800 */
[----:B------:R-:W-:Y:S01]  /*b5e90*/  STL [R1+0x3e30], R8 ;  /* 0x003e300801007387 */ /* 0x000fe20000100800 */
[----:B-1----:R-:W-:-:S03]  /*b5ea0*/  IMAD.MOV.U32 R7, RZ, RZ, R16 ;  /* 0x000000ffff077224 */ /* 0x002fc600078e0010 */
[----:B------:R1:W-:Y:S04]  /*b5eb0*/  STL [R1+0x3e24], R13 ;  /* 0x003e240d01007387 */ /* 0x0003e80000100800 */
[----:B--2---:R-:W2:Y:S01]  /*b5ec0*/  LDL.LU R16, [R1+0x3e64] ;  /* 0x003e640001107983 */ /* 0x004ea20000300800 */
[----:B------:R-:W-:Y:S01]  /*b5ed0*/  IMAD.X R10, R10, 0x1, R3, P4 ;  /* 0x000000010a0a7824 */ /* 0x000fe200020e0603 */
[----:B------:R-:W-:-:S04]  /*b5ee0*/  MOV R6, R15 ;  /* 0x0000000f00067202 */ /* 0x000fc80000000f00 */
[----:B------:R2:W-:Y:S04]  /*b5ef0*/  STL [R1+0x3e2c], R10 ;  /* 0x003e2c0a01007387 */ /* 0x0005e80000100800 */
[----:B------:R1:W-:Y:S01]  /*b5f00*/  LDGSTS.E [R4+0x42480], desc[UR58][R6.64], P2 ;  /* 0x4248000006047fae */ /* 0x0003e2000912187a */
[----:B----4-:R-:W-:Y:S01]  /*b5f10*/  IADD3 R9, P4, R9, R107, RZ ;  /* 0x0000006b09097210 */ /* 0x010fe20007f9e0ff */
[----:B-1----:R-:W-:-:S04]  /*b5f20*/  IMAD.MOV.U32 R7, RZ, RZ, R13 ;  /* 0x000000ffff077224 */ /* 0x002fc800078e000d */
[----:B------:R1:W-:Y:S04]  /*b5f30*/  STL [R1+0x3e68], R9 ;  /* 0x003e680901007387 */ /* 0x0003e80000100800 */
[----:B------:R-:W4:Y:S04]  /*b5f40*/  LDL.LU R15, [R1+0x3e6c] ;  /* 0x003e6c00010f7983 */ /* 0x000f280000300800 */
[----:B------:R-:W4:Y:S01]  /*b5f50*/  LDL.LU R13, [R1+0x3c64] ;  /* 0x003c6400010d7983 */ /* 0x000f220000300800 */
[----:B---3--:R-:W-:Y:S01]  /*b5f60*/  HMMA.1688.F32.TF32 R24, R240, R74, R20 ;  /* 0x0000004af018723c */ /* 0x008fe20000081014 */
[----:B------:R-:W-:-:S04]  /*b5f70*/  UISETP.GT.AND UP1, UPT, UR12, 0x28, UPT ;  /* 0x000000280c00788c */ /* 0x000fc8000bf24270 */
[----:B------:R-:W-:Y:S01]  /*b5f80*/  USEL UR10, URZ, 0x4, !UP1 ;  /* 0x000000043f0a7887 */ /* 0x000fe2000c800000 */
[----:B------:R-:W-:-:S03]  /*b5f90*/  IADD3 R14, P5, R14, R107, RZ ;  /* 0x0000006b0e0e7210 */ /* 0x000fc60007fbe0ff */
[----:B------:R-:W-:Y:S02]  /*b5fa0*/  USEL UR10, UR10, URZ, !UP0 ;  /* 0x0000003f0a0a7287 */ /* 0x000fe4000c000000 */
[----:B------:R-:W-:Y:S01]  /*b5fb0*/  UISETP.GT.AND UP1, UPT, UR12, 0x2c, UPT ;  /* 0x0000002c0c00788c */ /* 0x000fe2000bf24270 */
[----:B------:R-:W-:Y:S03]  /*b5fc0*/  STL [R1+0x3e70], R14 ;  /* 0x003e700e01007387 */ /* 0x000fe60000100800 */
[----:B------:R-:W-:Y:S01]  /*b5fd0*/  ISETP.NE.U32.AND P3, PT, RZ, UR10, PT ;  /* 0x0000000aff007c0c */ /* 0x000fe2000bf65070 */
[----:B------:R-:W-:Y:S01]  /*b5fe0*/  USEL UR10, URZ, 0x4, !UP1 ;  /* 0x000000043f0a7887 */ /* 0x000fe2000c800000 */
[----:B------:R-:W-:-:S03]  /*b5ff0*/  MOV R6, R12 ;  /* 0x0000000c00067202 */ /* 0x000fc60000000f00 */
[----:B------:R-:W-:-:S06]  /*b6000*/  USEL UR10, UR10, URZ, !UP0 ;  /* 0x0000003f0a0a7287 */ /* 0x000fcc000c000000 */
[----:B------:R-:W-:Y:S02]  /*b6010*/  ISETP.NE.U32.AND P2, PT, RZ, UR10, PT ;  /* 0x0000000aff007c0c */ /* 0x000fe4000bf45070 */
[----:B------:R3:W-:Y:S02]  /*b6020*/  LDGSTS.E [R4+0x42800], desc[UR58][R6.64], P3 ;  /* 0x4280000006047fae */ /* 0x0007e4000992187a */
[----:B---3--:R-:W-:Y:S01]  /*b6030*/  IMAD.MOV.U32 R6, RZ, RZ, R8 ;  /* 0x000000ffff067224 */ /* 0x008fe200078e0008 */
[----:B------:R-:W-:-:S05]  /*b6040*/  MOV R7, R10 ;  /* 0x0000000a00077202 */ /* 0x000fca0000000f00 */
[----:B------:R3:W-:Y:S02]  /*b6050*/  LDGSTS.E [R4+0x42880], desc[UR58][R6.64], P3 ;  /* 0x4288000006047fae */ /* 0x0007e4000992187a */
[----:B---3--:R-:W-:Y:S02]  /*b6060*/  IMAD.MOV.U32 R6, RZ, RZ, R9 ;  /* 0x000000ffff067224 */ /* 0x008fe400078e0009 */
[----:B--2---:R-:W-:Y:S01]  /*b6070*/  IMAD.X R16, R16, 0x1, R3, P4 ;  /* 0x0000000110107824 */ /* 0x004fe200020e0603 */
[----:B------:R-:W-:-:S04]  /*b6080*/  IADD3 R11, P4, R11, R107, RZ ;  /* 0x0000006b0b0b7210 */ /* 0x000fc80007f9e0ff */
[----:B------:R2:W-:Y:S04]  /*b6090*/  STL [R1+0x3e64], R16 ;  /* 0x003e641001007387 */ /* 0x0005e80000100800 */
[----:B------:R-:W3:Y:S04]  /*b60a0*/  LDL.LU R21, [R1+0x3c6c] ;  /* 0x003c6c0001157983 */ /* 0x000ee80000300800 */
[----:B------:R-:W-:Y:S04]  /*b60b0*/  STL [R1+0x3c68], R11 ;  /* 0x003c680b01007387 */ /* 0x000fe80000100800 */
[----:B------:R-:W-:Y:S04]  /*b60c0*/  STL.64 [R1+0x4b0], R24 ;  /* 0x0004b01801007387 */ /* 0x000fe80000100a00 */
[----:B------:R-:W-:Y:S04]  /*b60d0*/  STL.64 [R1+0x4b8], R26 ;  /* 0x0004b81a01007387 */ /* 0x000fe80000100a00 */
[----:B------:R-:W3:Y:S04]  /*b60e0*/  LDL.LU R20, [R1+0x3c70] ;  /* 0x003c700001147983 */ /* 0x000ee80000300800 */
[----:B------:R-:W3:Y:S04]  /*b60f0*/  LDL.LU R19, [R1+0x3c24] ;  /* 0x003c240001137983 */ /* 0x000ee80000300800 */
[----:B------:R-:W3:Y:S04]  /*b6100*/  LDL.LU R12, [R1+0x3c28] ;  /* 0x003c2800010c7983 */ /* 0x000ee80000300800 */
[----:B------:R-:W3:Y:S04]  /*b6110*/  LDL.LU R10, [R1+0x3c2c] ;  /* 0x003c2c00010a7983 */ /* 0x000ee80000300800 */
[----:B------:R-:W3:Y:S01]  /*b6120*/  LDL.LU R8, [R1+0x3c30] ;  /* 0x003c300001087983 */ /* 0x000ee20000300800 */
[----:B------:R-:W-:-:S05]  /*b6130*/  IMAD.MOV.U32 R7, RZ, RZ, R16 ;  /* 0x000000ffff077224 */ /* 0x000fca00078e0010 */
[----:B------:R1:W-:Y:S01]  /*b6140*/  LDGSTS.E [R4+0x42c00], desc[UR58][R6.64], P2 ;  /* 0x42c0000006047fae */ /* 0x0003e2000912187a */
[----:B----4-:R-:W-:Y:S01]  /*b6150*/  IMAD.X R15, R15, 0x1, R3, P5 ;  /* 0x000000010f0f7824 */ /* 0x010fe200028e0603 */
[----:B------:R-:W-:Y:S02]  /*b6160*/  IADD3.X R13, R13, R3, RZ, P4, !PT ;  /* 0x000000030d0d7210 */ /* 0x000fe400027fe4ff */
[----:B-1----:R-:W-:Y:S01]  /*b6170*/  MOV R6, R14 ;  /* 0x0000000e00067202 */ /* 0x002fe20000000f00 */
[----:B------:R-:W-:Y:S01]  /*b6180*/  IMAD.MOV.U32 R7, RZ, RZ, R15 ;  /* 0x000000ffff077224 */ /* 0x000fe200078e000f */
[----:B------:R1:W-:Y:S04]  /*b6190*/  STL [R1+0x3e6c], R15 ;  /* 0x003e6c0f01007387 */ /* 0x0003e80000100800 */
[----:B------:R-:W4:Y:S04]  /*b61a0*/  LDL.LU R9, [R1+0x3b70] ;  /* 0x003b700001097983 */ /* 0x000f280000300800 */
[----:B------:R1:W-:Y:S04]  /*b61b0*/  STL [R1+0x3c64], R13 ;  /* 0x003c640d01007387 */ /* 0x0003e80000100800 */
[----:B--2---:R-:W2:Y:S04]  /*b61c0*/  LDL.LU R16, [R1+0x3b78] ;  /* 0x003b780001107983 */ /* 0x004ea80000300800 */
[----:B------:R-:W2:Y:S04]  /*b61d0*/  LDL.LU R14, [R1+0x3bb0] ;  /* 0x003bb000010e7983 */ /* 0x000ea80000300800 */
[----:B------:R-:W2:Y:S04]  /*b61e0*/  LDL.LU R18, [R1+0x3b6c] ;  /* 0x003b6c0001127983 */ /* 0x000ea80000300800 */
[----:B------:R1:W-:Y:S04]  /*b61f0*/  LDGSTS.E [R4+0x42c80], desc[UR58][R6.64], P2 ;  /* 0x42c8000006047fae */ /* 0x0003e8000912187a */
[----:B------:R-:W2:Y:S04]  /*b6200*/  LDL.LU R17, [R1+0x3b74] ;  /* 0x003b740001117983 */ /* 0x000ea80000300800 */
[----:B-1----:R-:W2:Y:S01]  /*b6210*/  LDL.LU R15, [R1+0x3bac] ;  /* 0x003bac00010f7983 */ /* 0x002ea20000300800 */
[----:B------:R-:W-:Y:S01]  /*b6220*/  MOV R7, R13 ;  /* 0x0000000d00077202 */ /* 0x000fe20000000f00 */
[----:B------:R-:W-:-:S02]  /*b6230*/  IMAD.MOV.U32 R6, RZ, RZ, R11 ;  /* 0x000000ffff067224 */ /* 0x000fc400078e000b */
[----:B------:R-:W2:Y:S04]  /*b6240*/  LDL.LU R13, [R1+0x3bb4] ;  /* 0x003bb400010d7983 */ /* 0x000ea80000300800 */
[----:B------:R-:W2:Y:S01]  /*b6250*/  LDL.LU R11, [R1+0x3bb8] ;  /* 0x003bb800010b7983 */ /* 0x000ea20000300800 */
[----:B------:R-:W-:-:S04]  /*b6260*/  UISETP.GT.AND UP1, UPT, UR12, 0x30, UPT ;  /* 0x000000300c00788c */ /* 0x000fc8000bf24270 */
[----:B------:R-:W-:-:S04]  /*b6270*/  USEL UR11, URZ, 0x4, !UP1 ;  /* 0x000000043f0b7887 */ /* 0x000fc8000c800000 */
[----:B------:R-:W-:Y:S02]  /*b6280*/  USEL UR11, UR11, URZ, !UP0 ;  /* 0x0000003f0b0b7287 */ /* 0x000fe4000c000000 */
[----:B------:R-:W-:-:S04]  /*b6290*/  UISETP.GT.AND UP1, UPT, UR12, 0x34, UPT ;  /* 0x000000340c00788c */ /* 0x000fc8000bf24270 */
[----:B------:R-:W-:Y:S01]  /*b62a0*/  ISETP.NE.U32.AND P3, PT, RZ, UR11, PT ;  /* 0x0000000bff007c0c */ /* 0x000fe2000bf65070 */
[----:B------:R-:W-:-:S04]  /*b62b0*/  USEL UR10, URZ, 0x4, !UP1 ;  /* 0x000000043f0a7887 */ /* 0x000fc8000c800000 */
[----:B------:R-:W-:-:S06]  /*b62c0*/  USEL UR10, UR10, URZ, !UP0 ;  /* 0x0000003f0a0a7287 */ /* 0x000fcc000c000000 */
[----:B------:R-:W-:Y:S02]  /*b62d0*/  ISETP.NE.U32.AND P2, PT, RZ, UR10, PT ;  /* 0x0000000aff007c0c */ /* 0x000fe4000bf45070 */
[----:B------:R1:W-:Y:S01]  /*b62e0*/  LDGSTS.E [R4+0x43000], desc[UR58][R6.64], P3 ;  /* 0x4300000006047fae */ /* 0x0003e2000992187a */
[----:B------:R-:W-:-:S04]  /*b62f0*/  UISETP.GT.AND UP1, UPT, UR12, 0x38, UPT ;  /* 0x000000380c00788c */ /* 0x000fc8000bf24270 */
[----:B------:R-:W-:-:S04]  /*b6300*/  USEL UR10, URZ, 0x4, !UP1 ;  /* 0x000000043f0a7887 */ /* 0x000fc8000c800000 */
[----:B------:R-:W-:Y:S01]  /*b6310*/  USEL UR10, UR10, URZ, !UP0 ;  /* 0x0000003f0a0a7287 */ /* 0x000fe2000c000000 */
[-C--:B---3--:R-:W-:Y:S02]  /*b6320*/  IADD3 R20, P4, R20, R107.reuse, RZ ;  /* 0x0000006b14147210 */ /* 0x088fe40007f9e0ff */
[----:B------:R-:W-:-:S03]  /*b6330*/  IADD3 R12, P5, R12, R107, RZ ;  /* 0x0000006b0c0c7210 */ /* 0x000fc60007fbe0ff */
[----:B------:R-:W-:Y:S01]  /*b6340*/  IMAD.X R21, R21, 0x1, R3, P4 ;  /* 0x0000000115157824 */ /* 0x000fe200020e0603 */
[----:B-1----:R-:W-:Y:S02]  /*b6350*/  MOV R6, R20 ;  /* 0x0000001400067202 */ /* 0x002fe40000000f00 */
[-C--:B------:R-:W-:Y:S01]  /*b6360*/  IADD3 R8, P4, R8, R107.reuse, RZ ;  /* 0x0000006b08087210 */ /* 0x080fe20007f9e0ff */
[----:B------:R-:W-:Y:S02]  /*b6370*/  IMAD.MOV.U32 R7, RZ, RZ, R21 ;  /* 0x000000ffff077224 */ /* 0x000fe400078e0015 */
[--C-:B------:R-:W-:Y:S02]  /*b6380*/  IMAD.X R19, R19, 0x1, R3.reuse, P5 ;  /* 0x0000000113137824 */ /* 0x100fe400028e0603 */
[----:B------:R-:W-:Y:S01]  /*b6390*/  IMAD.X R10, R10, 0x1, R3, P4 ;  /* 0x000000010a0a7824 */ /* 0x000fe200020e0603 */
[----:B------:R1:W-:Y:S04]  /*b63a0*/  LDGSTS.E [R4+0x43080], desc[UR58][R6.64], P3 ;  /* 0x4308000006047fae */ /* 0x0003e8000992187a */
[----:B------:R-:W-:Y:S04]  /*b63b0*/  STL [R1+0x3c70], R20 ;  /* 0x003c701401007387 */ /* 0x000fe80000100800 */
[----:B------:R3:W-:Y:S04]  /*b63c0*/  STL [R1+0x3c28], R12 ;  /* 0x003c280c01007387 */ /* 0x0007e80000100800 */
[----:B------:R-:W-:Y:S01]  /*b63d0*/  STL [R1+0x3c6c], R21 ;  /* 0x003c6c1501007387 */ /* 0x000fe20000100800 */
[----:B-1----:R-:W-:Y:S01]  /*b63e0*/  MOV R6, R12 ;  /* 0x0000000c00067202 */ /* 0x002fe20000000f00 */
[----:B------:R-:W-:Y:S01]  /*b63f0*/  IMAD.MOV.U32 R7, RZ, RZ, R19 ;  /* 0x000000ffff077224 */ /* 0x000fe200078e0013 */
[----:B----4-:R-:W-:-:S02]  /*b6400*/  IADD3 R9, P4, R9, R107, RZ ;  /* 0x0000006b09097210 */ /* 0x010fc40007f9e0ff */
[----:B--2---:R-:W-:Y:S02]  /*b6410*/  IADD3 R16, P5, R16, R107, RZ ;  /* 0x0000006b10107210 */ /* 0x004fe40007fbe0ff */
[----:B------:R1:W-:Y:S04]  /*b6420*/  LDGSTS.E [R4+0x43400], desc[UR58][R6.64], P2 ;  /* 0x4340000006047fae */ /* 0x0003e8000912187a */
[----:B------:R-:W-:Y:S04]  /*b6430*/  STL [R1+0x3c30], R8 ;  /* 0x003c300801007387 */ /* 0x000fe80000100800 */
[----:B------:R-:W-:Y:S04]  /*b6440*/  STL [R1+0x3c24], R19 ;  /* 0x003c241301007387 */ /* 0x000fe80000100800 */
[----:B------:R2:W-:Y:S04]  /*b6450*/  STL [R1+0x3c2c], R10 ;  /* 0x003c2c0a01007387 */ /* 0x0005e80000100800 */
[----:B---3--:R-:W3:Y:S01]  /*b6460*/  LDL.LU R12, [R1+0x3f80] ;  /* 0x003f8000010c7983 */ /* 0x008ee20000300800 */
[----:B------:R-:W-:-:S02]  /*b6470*/  IMAD.X R18, R18, 0x1, R3, P4 ;  /* 0x0000000112127824 */ /* 0x000fc400020e0603 */
[----:B-1----:R-:W-:Y:S01]  /*b6480*/  IMAD.MOV.U32 R6, RZ, RZ, R8 ;  /* 0x000000ffff067224 */ /* 0x002fe200078e0008 */
[----:B------:R-:W-:Y:S01]  /*b6490*/  MOV R7, R10 ;  /* 0x0000000a00077202 */ /* 0x000fe20000000f00 */
[----:B------:R1:W-:Y:S01]  /*b64a0*/  STL [R1+0x3b70], R9 ;  /* 0x003b700901007387 */ /* 0x0003e20000100800 */
[----:B------:R-:W-:-:S03]  /*b64b0*/  IMAD.X R17, R17, 0x1, R3, P5 ;  /* 0x0000000111117824 */ /* 0x000fc600028e0603 */
[----:B--2---:R-:W2:Y:S04]  /*b64c0*/  LDL.LU R10, [R1+0x3f84] ;  /* 0x003f8400010a7983 */ /* 0x004ea80000300800 */
[----:B------:R4:W-:Y:S01]  /*b64d0*/  LDGSTS.E [R4+0x43480], desc[UR58][R6.64], P2 ;  /* 0x4348000006047fae */ /* 0x0009e2000912187a */
[-C--:B------:R-:W-:Y:S02]  /*b64e0*/  IADD3 R14, P2, R14, R107.reuse, RZ ;  /* 0x0000006b0e0e7210 */ /* 0x080fe40007f5e0ff */
[----:B------:R-:W-:Y:S01]  /*b64f0*/  IADD3 R11, P5, R11, R107, RZ ;  /* 0x0000006b0b0b7210 */ /* 0x000fe20007fbe0ff */
[----:B------:R-:W3:Y:S04]  /*b6500*/  LDL.LU R8, [R1+0x3f8c] ;  /* 0x003f8c0001087983 */ /* 0x000ee80000300800 */
[----:B------:R-:W-:Y:S04]  /*b6510*/  STL [R1+0x3b78], R16 ;  /* 0x003b781001007387 */ /* 0x000fe80000100800 */
[----:B------:R1:W-:Y:S01]  /*b6520*/  STL [R1+0x3b6c], R18 ;  /* 0x003b6c1201007387 */ /* 0x0003e20000100800 */
[----:B------:R-:W-:-:S03]  /*b6530*/  IMAD.X R15, R15, 0x1, R3, P2 ;  /* 0x000000010f0f7824 */ /* 0x000fc600010e0603 */
[----:B------:R-:W-:Y:S01]  /*b6540*/  STL [R1+0x3bb0], R14 ;  /* 0x003bb00e01007387 */ /* 0x000fe20000100800 */
[----:B------:R-:W-:-:S03]  /*b6550*/  IADD3.X R13, R13, R3, RZ, P5, !PT ;  /* 0x000000030d0d7210 */ /* 0x000fc60002ffe4ff */
[----:B------:R-:W-:Y:S01]  /*b6560*/  STL [R1+0x3b74], R17 ;  /* 0x003b741101007387 */ /* 0x000fe20000100800 */
[----:B----4-:R-:W-:-:S03]  /*b6570*/  MOV R6, R9 ;  /* 0x0000000900067202 */ /* 0x010fc60000000f00 */
[----:B-1----:R-:W4:Y:S04]  /*b6580*/  LDL.LU R9, [R1+0x3f88] ;  /* 0x003f880001097983 */ /* 0x002f280000300800 */
[----:B------:R1:W-:Y:S04]  /*b6590*/  STL [R1+0x3bb8], R11 ;  /* 0x003bb80b01007387 */ /* 0x0003e80000100800 */
[----:B------:R4:W-:Y:S04]  /*b65a0*/  STL [R1+0x3bac], R15 ;  /* 0x003bac0f01007387 */ /* 0x0009e80000100800 */
[----:B------:R4:W-:Y:S04]  /*b65b0*/  STL [R1+0x3bb4], R13 ;  /* 0x003bb40d01007387 */ /* 0x0009e80000100800 */
[----:B------:R-:W4:Y:S04]  /*b65c0*/  LDL.LU R20, [R1+0x1020] ;  /* 0x0010200001147983 */ /* 0x000f280000300800 */
[----:B------:R-:W4:Y:S04]  /*b65d0*/  LDL.LU R21, [R1+0x1024] ;  /* 0x0010240001157983 */ /* 0x000f280000300800 */
[----:B------:R-:W4:Y:S04]  /*b65e0*/  LDL.LU R22, [R1+0x1028] ;  /* 0x0010280001167983 */ /* 0x000f280000300800 */
[----:B------:R-:W4:Y:S01]  /*b65f0*/  LDL.LU R23, [R1+0x102c] ;  /* 0x00102c0001177983 */ /* 0x000f220000300800 */
[----:B------:R-:W-:-:S03]  /*b6600*/  IMAD.MOV.U32 R7, RZ, RZ, R18 ;  /* 0x000000ffff077224 */ /* 0x000fc600078e0012 */
[----:B------:R-:W4:Y:S04]  /*b6610*/  LDL.LU R19, [R1+0x3f44] ;  /* 0x003f440001137983 */ /* 0x000f280000300800 */
[----:B------:R-:W4:Y:S01]  /*b6620*/  LDL.LU R18, [R1+0x3f48] ;  /* 0x003f480001127983 */ /* 0x000f220000300800 */
[----:B------:R-:W-:Y:S01]  /*b6630*/  UISETP.GT.AND UP1, UPT, UR12, 0x3c, UPT ;  /* 0x0000003c0c00788c */ /* 0x000fe2000bf24270 */
[----:B------:R-:W-:-:S03]  /*b6640*/  ISETP.NE.U32.AND P3, PT, RZ, UR10, PT ;  /* 0x0000000aff007c0c */ /* 0x000fc6000bf65070 */
[----:B------:R-:W-:-:S04]  /*b6650*/  USEL UR11, URZ, 0x4, !UP1 ;  /* 0x000000043f0b7887 */ /* 0x000fc8000c800000 */
[----:B------:R-:W-:-:S06]  /*b6660*/  USEL UR11, UR11, URZ, !UP0 ;  /* 0x0000003f0b0b7287 */ /* 0x000fcc000c000000 */
[----:B------:R-:W-:Y:S01]  /*b6670*/  ISETP.NE.U32.AND P4, PT, RZ, UR11, PT ;  /* 0x0000000bff007c0c */ /* 0x000fe2000bf85070 */
[----:B------:R1:W-:Y:S02]  /*b6680*/  LDGSTS.E [R4+0x43800], desc[UR58][R6.64], P3 ;  /* 0x4380000006047fae */ /* 0x0003e4000992187a */
[----:B-1----:R-:W-:Y:S02]  /*b6690*/  IMAD.MOV.U32 R6, RZ, RZ, R16 ;  /* 0x000000ffff067224 */ /* 0x002fe400078e0010 */
[----:B------:R-:W-:Y:S01]  /*b66a0*/  IMAD.MOV.U32 R7, RZ, RZ, R17 ;  /* 0x000000ffff077224 */ /* 0x000fe200078e0011 */
[----:B------:R-:W4:Y:S04]  /*b66b0*/  LDL.LU R16, [R1+0x3f50] ;  /* 0x003f500001107983 */ /* 0x000f280000300800 */
[----:B------:R1:W-:Y:S02]  /*b66c0*/  LDGSTS.E [R4+0x43880], desc[UR58][R6.64], P3 ;  /* 0x4388000006047fae */ /* 0x0003e4000992187a */
[----:B-1----:R-:W-:Y:S01]  /*b66d0*/  MOV R6, R14 ;  /* 0x0000000e00067202 */ /* 0x002fe20000000f00 */
[----:B------:R-:W-:-:S05]  /*b66e0*/  IMAD.MOV.U32 R7, RZ, RZ, R15 ;  /* 0x000000ffff077224 */ /* 0x000fca00078e000f */
[----:B------:R1:W-:Y:S02]  /*b66f0*/  LDGSTS.E [R4+0x43c00], desc[UR58][R6.64], P4 ;  /* 0x43c0000006047fae */ /* 0x0003e4000a12187a */
[----:B-1----:R-:W-:Y:S02]  /*b6700*/  IMAD.MOV.U32 R6, RZ, RZ, R11 ;  /* 0x000000ffff067224 */ /* 0x002fe400078e000b */
[----:B------:R-:W4:Y:S01]  /*b6710*/  LDL.LU R11, [R1+0x3ef8] ;  /* 0x003ef800010b7983 */ /* 0x000f220000300800 */
[----:B------:R-:W-:-:S05]  /*b6720*/  MOV R7, R13 ;  /* 0x0000000d00077202 */ /* 0x000fca0000000f00 */
[----:B------:R1:W-:Y:S01]  /*b6730*/  LDGSTS.E [R4+0x43c80], desc[UR58][R6.64], P4 ;  /* 0x43c8000006047fae */ /* 0x0003e2000a12187a */
[----:B------:R-:W-:Y:S01]  /*b6740*/  UISETP.GT.AND UP1, UPT, UR12, 0x1, UPT ;  /* 0x000000010c00788c */ /* 0x000fe2000bf24270 */
[-C--:B--2---:R-:W-:Y:S02]  /*b6750*/  IADD3 R10, P2, R10, R107.reuse, RZ ;  /* 0x0000006b0a0a7210 */ /* 0x084fe40007f5e0ff */
[----:B---3--:R-:W-:-:S03]  /*b6760*/  IADD3 R8, P4, R8, R107, RZ ;  /* 0x0000006b08087210 */ /* 0x008fc60007f9e0ff */
[----:B------:R-:W-:Y:S01]  /*b6770*/  IMAD.X R12, R12, 0x1, R3, P2 ;  /* 0x000000010c0c7824 */ /* 0x000fe200010e0603 */
[----:B------:R-:W-:Y:S04]  /*b6780*/  STL [R1+0x3f84], R10 ;  /* 0x003f840a01007387 */ /* 0x000fe80000100800 */
[----:B------:R-:W-:Y:S04]  /*b6790*/  STL [R1+0x3f8c], R8 ;  /* 0x003f8c0801007387 */ /* 0x000fe80000100800 */
[----:B------:R2:W-:Y:S01]  /*b67a0*/  STL [R1+0x3f80], R12 ;  /* 0x003f800c01007387 */ /* 0x0005e20000100800 */
[----:B----4-:R-:W-:-:S05]  /*b67b0*/  IADD3.X R9, R9, R3, RZ, P4, !PT ;  /* 0x0000000309097210 */ /* 0x010fca00027fe4ff */
[----:B------:R3:W-:Y:S01]  /*b67c0*/  STL [R1+0x3f88], R9 ;  /* 0x003f880901007387 */ /* 0x0007e20000100800 */
[----:B------:R-:W-:-:S05]  /*b67d0*/  IADD3 R18, P4, R18, R107, RZ ;  /* 0x0000006b12127210 */ /* 0x000fca0007f9e0ff */
[----:B------:R-:W-:Y:S04]  /*b67e0*/  STL [R1+0x3f48], R18 ;  /* 0x003f481201007387 */ /* 0x000fe80000100800 */
[----:B------:R-:W4:Y:S04]  /*b67f0*/  LDL.LU R17, [R1+0x3f4c] ;  /* 0x003f4c0001117983 */ /* 0x000f280000300800 */
[----:B------:R-:W4:Y:S01]  /*b6800*/  LDL.LU R15, [R1+0x3ef4] ;  /* 0x003ef400010f7983 */ /* 0x000f220000300800 */
[----:B------:R-:W-:Y:S01]  /*b6810*/  HMMA.1688.F32.TF32 R20, R240, R70, R20 ;  /* 0x00000046f014723c */ /* 0x000fe20000081014 */
[----:B------:R-:W-:-:S04]  /*b6820*/  USEL UR10, URZ, 0x4, !UP1 ;  /* 0x000000043f0a7887 */ /* 0x000fc8000c800000 */
[----:B------:R-:W-:Y:S01]  /*b6830*/  USEL UR10, UR10, URZ, !UP0 ;  /* 0x0000003f0a0a7287 */ /* 0x000fe2000c000000 */
[----:B------:R-:W-:Y:S01]  /*b6840*/  IMAD.X R19, R19, 0x1, R3, P4 ;  /* 0x0000000113137824 */ /* 0x000fe200020e0603 */
[----:B------:R-:W-:-:S04]  /*b6850*/  LOP3.LUT R74, R111, 0x20, RZ, 0x3c, !PT ;  /* 0x000000206f4a7812 */ /* 0x000fc800078e3cff */
[----:B------:R-:W-:Y:S01]  /*b6860*/  ISETP.NE.U32.AND P3, PT, RZ, UR10, PT ;  /* 0x0000000aff007c0c */ /* 0x000fe2000bf65070 */
[----:B-1----:R-:W-:Y:S02]  /*b6870*/  VIADD R4, R74, UR13 ;  /* 0x0000000d4a047c36 */ /* 0x002fe40008000000 */
[----:B------:R-:W-:Y:S01]  /*b6880*/  IMAD.MOV.U32 R6, RZ, RZ, R10 ;  /* 0x000000ffff067224 */ /* 0x000fe200078e000a */
[----:B------:R-:W-:Y:S01]  /*b6890*/  IADD3 R16, P5, R16, R107, RZ ;  /* 0x0000006b10107210 */ /* 0x000fe20007fbe0ff */
[----:B------:R-:W-:-:S04]  /*b68a0*/  IMAD.MOV.U32 R7, RZ, RZ, R12 ;  /* 0x000000ffff077224 */ /* 0x000fc800078e000c */
[----:B------:R-:W-:Y:S04]  /*b68b0*/  STL [R1+0x3f50], R16 ;  /* 0x003f501001007387 */ /* 0x000fe80000100800 */
[----:B------:R-:W-:Y:S04]  /*b68c0*/  STL [R1+0x3f44], R19 ;  /* 0x003f441301007387 */ /* 0x000fe80000100800 */
[----:B------:R-:W4:Y:S04]  /*b68d0*/  LDL.LU R14, [R1+0x3efc] ;  /* 0x003efc00010e7983 */ /* 0x000f280000300800 */
[----:B------:R1:W-:Y:S02]  /*b68e0*/  LDGSTS.E [R4+0x40100], desc[UR58][R6.64], P3 ;  /* 0x4010000006047fae */ /* 0x0003e4000992187a */
[----:B-1----:R-:W-:Y:S01]  /*b68f0*/  IMAD.MOV.U32 R7, RZ, RZ, R9 ;  /* 0x000000ffff077224 */ /* 0x002fe200078e0009 */
[----:B------:R-:W-:-:S05]  /*b6900*/  MOV R6, R8 ;  /* 0x0000000800067202 */ /* 0x000fca0000000f00 */
[----:B------:R1:W-:Y:S01]  /*b6910*/  LDGSTS.E [R4+0x40180], desc[UR58][R6.64], P3 ;  /* 0x4018000006047fae */ /* 0x0003e2000992187a */
[----:B------:R-:W-:-:S05]  /*b6920*/  IADD3 R11, P4, R11, R107, RZ ;  /* 0x0000006b0b0b7210 */ /* 0x000fca0007f9e0ff */
[----:B------:R-:W-:Y:S04]  /*b6930*/  STL [R1+0x3ef8], R11 ;  /* 0x003ef80b01007387 */ /* 0x000fe80000100800 */
[----:B------:R4:W-:Y:S04]  /*b6940*/  STL.64 [R1+0x3a0], R20 ;  /* 0x0003a01401007387 */ /* 0x0009e80000100a00 */
[----:B------:R4:W-:Y:S04]  /*b6950*/  STL.64 [R1+0x3a8], R22 ;  /* 0x0003a81601007387 */ /* 0x0009e80000100a00 */
[----:B------:R-:W4:Y:S04]  /*b6960*/  LDL.LU R13, [R1+0x3f00] ;  /* 0x003f0000010d7983 */ /* 0x000f280000300800 */
[----:B--2---:R-:W2:Y:S04]  /*b6970*/  LDL.LU R12, [R1+0x3eb4] ;  /* 0x003eb400010c7983 */ /* 0x004ea80000300800 */
[----:B------:R-:W2:Y:S04]  /*b6980*/  LDL.LU R10, [R1+0x3eb8] ;  /* 0x003eb800010a7983 */ /* 0x000ea80000300800 */
[----:B---3--:R-:W3:Y:S04]  /*b6990*/  LDL.LU R9, [R1+0x3ebc] ;  /* 0x003ebc0001097983 */ /* 0x008ee80000300800 */
[----:B------:R-:W3:Y:S01]  /*b69a0*/  LDL.LU R8, [R1+0x3ec0] ;  /* 0x003ec00001087983 */ /* 0x000ee20000300800 */
[----:B-1----:R-:W-:Y:S01]  /*b69b0*/  IMAD.MOV.U32 R6, RZ, RZ, R18 ;  /* 0x000000ffff067224 */ /* 0x002fe200078e0012 */
[----:B------:R-:W-:-:S04]  /*b69c0*/  UISETP.GT.AND UP1, UPT, UR12, 0x5, UPT ;  /* 0x000000050c00788c */ /* 0x000fc8000bf24270 */
[----:B------:R-:W-:-:S04]  /*b69d0*/  USEL UR10, URZ, 0x4, !UP1 ;  /* 0x000000043f0a7887 */ /* 0x000fc8000c800000 */
[----:B------:R-:W-:-:S06]  /*b69e0*/  USEL UR10, UR10, URZ, !UP0 ;  /* 0x0000003f0a0a7287 */ /* 0x000fcc000c000000 */
[----:B------:R-:W-:Y:S02]  /*b69f0*/  ISETP.NE.U32.AND P2, PT, RZ, UR10, PT ;  /* 0x0000000aff007c0c */ /* 0x000fe4000bf45070 */
[----:B------:R-:W-:-:S11]  /*b6a00*/  MOV R7, R19 ;  /* 0x0000001300077202 */ /* 0x000fd60000000f00 */
[----:B------:R1:W-:Y:S01]  /*b6a10*/  LDGSTS.E [R4+0x40500], desc[UR58][R6.64], P2 ;  /* 0x4050000006047fae */ /* 0x0003e2000912187a */
[----:B----4-:R-:W-:Y:S01]  /*b6a20*/  IADD3.X R17, R17, R3, RZ, P5, !PT ;  /* 0x0000000311117210 */ /* 0x010fe20002ffe4ff */
[----:B------:R-:W-:-:S04]  /*b6a30*/  IMAD.X R15, R15, 0x1, R3, P4 ;  /* 0x000000010f0f7824 */ /* 0x000fc800020e0603 */
[----:B------:R4:W-:Y:S04]  /*b6a40*/  STL [R1+0x3f4c], R17 ;  /* 0x003f4c1101007387 */ /* 0x0009e80000100800 */
[----:B------:R4:W-:Y:S04]  /*b6a50*/  STL [R1+0x3ef4], R15 ;  /* 0x003ef40f01007387 */ /* 0x0009e80000100800 */
[----:B------:R-:W4:Y:S04]  /*b6a60*/  LDL.LU R20, [R1+0x1050] ;  /* 0x0010500001147983 */ /* 0x000f280000300800 */
[----:B------:R-:W4:Y:S04]  /*b6a70*/  LDL.LU R21, [R1+0x1054] ;  /* 0x0010540001157983 */ /* 0x000f280000300800 */
[----:B------:R-:W4:Y:S04]  /*b6a80*/  LDL.LU R22, [R1+0x1058] ;  /* 0x0010580001167983 */ /* 0x000f280000300800 */
[----:B------:R-:W4:Y:S04]  /*b6a90*/  LDL.LU R23, [R1+0x105c] ;  /* 0x00105c0001177983 */ /* 0x000f280000300800 */
[----:B------:R-:W4:Y:S01]  /*b6aa0*/  LDL.LU R18, [R1+0x3cb8] ;  /* 0x003cb80001127983 */ /* 0x000f220000300800 */
[----:B-1----:R-:W-:-:S02]  /*b6ab0*/  IMAD.MOV.U32 R6, RZ, RZ, R16 ;  /* 0x000000ffff067224 */ /* 0x002fc400078e0010 */
[----:B------:R-:W-:Y:S01]  /*b6ac0*/  IMAD.MOV.U32 R7, RZ, RZ, R17 ;  /* 0x000000ffff077224 */ /* 0x000fe200078e0011 */
[----:B------:R-:W4:Y:S04]  /*b6ad0*/  LDL.LU R16, [R1+0x3cc0] ;  /* 0x003cc00001107983 */ /* 0x000f280000300800 */
[----:B------:R1:W-:Y:S02]  /*b6ae0*/  LDGSTS.E [R4+0x40580], desc[UR58][R6.64], P2 ;  /* 0x4058000006047fae */ /* 0x0003e4000912187a */
[----:B-1----:R-:W-:Y:S02]  /*b6af0*/  MOV R6, R11 ;  /* 0x0000000b00067202 */ /* 0x002fe40000000f00 */
[----:B------:R-:W4:Y:S01]  /*b6b00*/  LDL.LU R11, [R1+0x3cf8] ;  /* 0x003cf800010b7983 */ /* 0x000f220000300800 */
[----:B------:R-:W-:-:S02]  /*b6b10*/  IADD3 R13, P4, R13, R107, RZ ;  /* 0x0000006b0d0d7210 */ /* 0x000fc40007f9e0ff */
[----:B--2---:R-:W-:-:S03]  /*b6b20*/  IADD3 R10, P5, R10, R107, RZ ;  /* 0x0000006b0a0a7210 */ /* 0x004fc60007fbe0ff */
[----:B------:R-:W-:Y:S01]  /*b6b30*/  IMAD.X R14, R14, 0x1, R3, P4 ;  /* 0x000000010e0e7824 */ /* 0x000fe200020e0603 */
[----:B---3--:R-:W-:Y:S02]  /*b6b40*/  IADD3 R8, P4, R8, R107, RZ ;  /* 0x0000006b08087210 */ /* 0x008fe40007f9e0ff */
[-C--:B------:R-:W-:Y:S01]  /*b6b50*/  IADD3.X R12, R12, R3.reuse, RZ, P5, !PT ;  /* 0x000000030c0c7210 */ /* 0x080fe20002ffe4ff */
[----:B------:R-:W-:Y:S04]  /*b6b60*/  STL [R1+0x3f00], R13 ;  /* 0x003f000d01007387 */ /* 0x000fe80000100800 */
[----:B------:R-:W-:Y:S04]  /*b6b70*/  STL [R1+0x3eb8], R10 ;  /* 0x003eb80a01007387 */ /* 0x000fe80000100800 */
[----:B------:R1:W-:Y:S04]  /*b6b80*/  STL [R1+0x3efc], R14 ;  /* 0x003efc0e01007387 */ /* 0x0003e80000100800 */
[----:B------:R-:W-:Y:S04]  /*b6b90*/  STL [R1+0x3ec0], R8 ;  /* 0x003ec00801007387 */ /* 0x000fe80000100800 */
[----:B------:R2:W-:Y:S04]  /*b6ba0*/  STL [R1+0x3eb4], R12 ;  /* 0x003eb40c01007387 */ /* 0x0005e80000100800 */
[----:B------:R-:W3:Y:S01]  /*b6bb0*/  LDL.LU R19, [R1+0x3cb4] ;  /* 0x003cb40001137983 */ /* 0x000ee20000300800 */
[----:B------:R-:W-:Y:S01]  /*b6bc0*/  IADD3.X R9, R9, R3, RZ, P4, !PT ;  /* 0x0000000309097210 */ /* 0x000fe200027fe4ff */
[----:B------:R-:W-:-:S04]  /*b6bd0*/  IMAD.MOV.U32 R7, RZ, RZ, R15 ;  /* 0x000000ffff077224 */ /* 0x000fc800078e000f */
[----:B------:R2:W-:Y:S01]  /*b6be0*/  STL [R1+0x3ebc], R9 ;  /* 0x003ebc0901007387 */ /* 0x0005e20000100800 */
[----:B------:R-:W-:-:S04]  /*b6bf0*/  UISETP.GT.AND UP1, UPT, UR12, 0x9, UPT ;  /* 0x000000090c00788c */ /* 0x000fc8000bf24270 */
[----:B------:R-:W-:-:S04]  /*b6c00*/  USEL UR11, URZ, 0x4, !UP1 ;  /* 0x000000043f0b7887 */ /* 0x000fc8000c800000 */
[----:B------:R-:W-:Y:S02]  /*b6c10*/  USEL UR11, UR11, URZ, !UP0 ;  /* 0x0000003f0b0b7287 */ /* 0x000fe4000c000000 */
[----:B------:R-:W-:-:S04]  /*b6c20*/  UISETP.GT.AND UP1, UPT, UR12, 0xd, UPT ;  /* 0x0000000d0c00788c */ /* 0x000fc8000bf24270 */
[----:B------:R-:W-:Y:S01]  /*b6c30*/  ISETP.NE.U32.AND P3, PT, RZ, UR11, PT ;  /* 0x0000000bff007c0c */ /* 0x000fe2000bf65070 */
[----:B------:R-:W-:Y:S01]  /*b6c40*/  USEL UR10, URZ, 0x4, !UP1 ;  /* 0x000000043f0a7887 */ /* 0x000fe2000c800000 */
[-C--:B----4-:R-:W-:Y:S01]  /*b6c50*/  IADD3 R18, P4, R18, R107.reuse, RZ ;  /* 0x0000006b12127210 */ /* 0x090fe20007f9e0ff */
[----:B------:R-:W-:Y:S10]  /*b6c60*/  HMMA.1688.F32.TF32 R20, R240, R66, R20 ;  /* 0x00000042f014723c */ /* 0x000ff40000081014 */
[----:B------:R4:W-:Y:S04]  /*b6c70*/  LDGSTS.E [R4+0x40900], desc[UR58][R6.64], P3 ;  /* 0x4090000006047fae */ /* 0x0009e8000992187a */
[----:B------:R-:W-:Y:S04]  /*b6c80*/  STL [R1+0x3cb8], R18 ;  /* 0x003cb81201007387 */ /* 0x000fe80000100800 */
[----:B------:R-:W2:Y:S04]  /*b6c90*/  LDL.LU R17, [R1+0x3cbc] ;  /* 0x003cbc0001117983 */ /* 0x000ea80000300800 */
[----:B------:R-:W2:Y:S01]  /*b6ca0*/  LDL.LU R15, [R1+0x3cf4] ;  /* 0x003cf400010f7983 */ /* 0x000ea20000300800 */
[----:B------:R-:W-:Y:S01]  /*b6cb0*/  USEL UR10, UR10, URZ, !UP0 ;  /* 0x0000003f0a0a7287 */ /* 0x000fe2000c000000 */
[----:B------:R-:W-:-:S05]  /*b6cc0*/  IADD3 R16, P5, R16, R107, RZ ;  /* 0x0000006b10107210 */ /* 0x000fca0007fbe0ff */
[----:B------:R-:W-:Y:S01]  /*b6cd0*/  ISETP.NE.U32.AND P2, PT, RZ, UR10, PT ;  /* 0x0000000aff007c0c */ /* 0x000fe2000bf45070 */
[----:B----4-:R-:W-:Y:S02]  /*b6ce0*/  IMAD.MOV.U32 R6, RZ, RZ, R13 ;  /* 0x000000ffff067224 */ /* 0x010fe400078e000d */
[----:B------:R-:W-:Y:S01]  /*b6cf0*/  IMAD.MOV.U32 R7, RZ, RZ, R14 ;  /* 0x000000ffff077224 */ /* 0x000fe200078e000e */
[----:B------:R-:W-:Y:S04]  /*b6d00*/  STL [R1+0x3cc0], R16 ;  /* 0x003cc01001007387 */ /* 0x000fe80000100800 */
[----:B------:R4:W-:Y:S02]  /*b6d10*/  LDGSTS.E [R4+0x40980], desc[UR58][R6.64], P3 ;  /* 0x4098000006047fae */ /* 0x0009e4000992187a */
[----:B----4-:R-:W-:-:S02]  /*b6d20*/  IMAD.MOV.U32 R6, RZ, RZ, R10 ;  /* 0x000000ffff067224 */ /* 0x010fc400078e000a */
[----:B------:R-:W-:-:S05]  /*b6d30*/  IMAD.MOV.U32 R7, RZ, RZ, R12 ;  /* 0x000000ffff077224 */ /* 0x000fca00078e000c */
[----:B------:R4:W-:Y:S02]  /*b6d40*/  LDGSTS.E [R4+0x40d00], desc[UR58][R6.64], P2 ;  /* 0x40d0000006047fae */ /* 0x0009e4000912187a */
[----:B----4-:R-:W-:Y:S01]  /*b6d50*/  IMAD.MOV.U32 R7, RZ, RZ, R9 ;  /* 0x000000ffff077224 */ /* 0x010fe200078e0009 */
[----:B------:R-:W-:-:S05]  /*b6d60*/  MOV R6, R8 ;  /* 0x0000000800067202 */ /* 0x000fca0000000f00 */
[----:B------:R4:W-:Y:S01]  /*b6d70*/  LDGSTS.E [R4+0x40d80], desc[UR58][R6.64], P2 ;  /* 0x40d8000006047fae */ /* 0x0009e2000912187a */
[----:B---3--:R-:W-:Y:S01]  /*b6d80*/  IMAD.X R19, R19, 0x1, R3, P4 ;  /* 0x0000000113137824 */ /* 0x008fe200020e0603 */
[----:B------:R-:W-:-:S04]  /*b6d90*/  IADD3 R11, P4, R11, R107, RZ ;  /* 0x0000006b0b0b7210 */ /* 0x000fc80007f9e0ff */
[----:B------:R-:W-:Y:S04]  /*b6da0*/  STL [R1+0x3cb4], R19 ;  /* 0x003cb41301007387 */ /* 0x000fe80000100800 */
[----:B-1----:R-:W3:Y:S04]  /*b6db0*/  LDL.LU R14, [R1+0x3cfc] ;  /* 0x003cfc00010e7983 */ /* 0x002ee80000300800 */
[----:B------:R-:W-:Y:S04]  /*b6dc0*/  STL [R1+0x3cf8], R11 ;  /* 0x003cf80b01007387 */ /* 0x000fe80000100800 */
[----:B------:R1:W-:Y:S04]  /*b6dd0*/  STL.64 [R1+0x370], R20 ;  /* 0x0003701401007387 */ /* 0x0003e80000100a00 */
[----:B------:R1:W-:Y:S04]  /*b6de0*/  STL.64 [R1+0x378], R22 ;  /* 0x0003781601007387 */ /* 0x0003e80000100a00 */
[----:B------:R-:W3:Y:S04]  /*b6df0*/  LDL.LU R13, [R1+0x3d00] ;  /* 0x003d0000010d7983 */ /* 0x000ee80000300800 */
[----:B--2---:R-:W2:Y:S04]  /*b6e00*/  LDL.LU R12, [R1+0x3d34] ;  /* 0x003d3400010c7983 */ /* 0x004ea80000300800 */
[----:B------:R-:W2:Y:S04]  /*b6e10*/  LDL.LU R10, [R1+0x3d38] ;  /* 0x003d3800010a7983 */ /* 0x000ea80000300800 */
[----:B------:R-:W2:Y:S04]  /*b6e20*/  LDL.LU R9, [R1+0x3d3c] ;  /* 0x003d3c0001097983 */ /* 0x000ea80000300800 */
[----:B------:R-:W2:Y:S01]  /*b6e30*/  LDL.LU R8, [R1+0x3d40] ;  /* 0x003d400001087983 */ /* 0x000ea20000300800 */
[----:B----4-:R-:W-:Y:S01]  /*b6e40*/  IMAD.MOV.U32 R6, RZ, RZ, R18 ;  /* 0x000000ffff067224 */ /* 0x010fe200078e0012 */
[----:B------:R-:W-:-:S04]  /*b6e50*/  UISETP.GT.AND UP1, UPT, UR12, 0x11, UPT ;  /* 0x000000110c00788c */ /* 0x000fc8000bf24270 */
[----:B------:R-:W-:-:S04]  /*b6e60*/  USEL UR10, URZ, 0x4, !UP1 ;  /* 0x000000043f0a7887 */ /* 0x000fc8000c800000 */
[----:B------:R-:W-:-:S06]  /*b6e70*/  USEL UR10, UR10, URZ, !UP0 ;  /* 0x0000003f0a0a7287 */ /* 0x000fcc000c000000 */
[----:B------:R-:W-:Y:S02]  /*b6e80*/  ISETP.NE.U32.AND P3, PT, RZ, UR10, PT ;  /* 0x0000000aff007c0c */ /* 0x000fe4000bf65070 */
[----:B------:R-:W-:Y:S01]  /*b6e90*/  IADD3.X R17, R17, R3, RZ, P5, !PT ;  /* 0x0000000311117210 */ /* 0x000fe20002ffe4ff */
[----:B------:R-:W-:-:S04]  /*b6ea0*/  IMAD.X R15, R15, 0x1, R3, P4 ;  /* 0x000000010f0f7824 */ /* 0x000fc800020e0603 */
[----:B------:R4:W-:Y:S04]  /*b6eb0*/  STL [R1+0x3cbc], R17 ;  /* 0x003cbc1101007387 */ /* 0x0009e80000100800 */
[----:B------:R4:W-:Y:S04]  /*b6ec0*/  STL [R1+0x3cf4], R15 ;  /* 0x003cf40f01007387 */ /* 0x0009e80000100800 */
[----:B-1----:R-:W4:Y:S04]  /*b6ed0*/  LDL.LU R20, [R1+0x1010] ;  /* 0x0010100001147983 */ /* 0x002f280000300800 */
[----:B------:R-:W4:Y:S04]  /*b6ee0*/  LDL.LU R21, [R1+0x1014] ;  /* 0x0010140001157983 */ /* 0x000f280000300800 */
[----:B------:R-:W4:Y:S04]  /*b6ef0*/  LDL.LU R22, [R1+0x1018] ;  /* 0x0010180001167983 */ /* 0x000f280000300800 */
[----:B------:R-:W4:Y:S04]  /*b6f00*/  LDL.LU R23, [R1+0x101c] ;  /* 0x00101c0001177983 */ /* 0x000f280000300800 */
[----:B------:R-:W4:Y:S01]  /*b6f10*/  LDL.LU R18, [R1+0x3d78] ;  /* 0x003d780001127983 */ /* 0x000f220000300800 */
[----:B------:R-:W-:-:S05]  /*b6f20*/  MOV R7, R19 ;  /* 0x0000001300077202 */ /* 0x000fca0000000f00 */
[----:B------:R1:W-:Y:S02]  /*b6f30*/  LDGSTS.E [R4+0x41100], desc[UR58][R6.64], P3 ;  /* 0x4110000006047fae */ /* 0x0003e4000992187a */
[----:B-1----:R-:W-:Y:S02]  /*b6f40*/  IMAD.MOV.U32 R6, RZ, RZ, R16 ;  /* 0x000000ffff067224 */ /* 0x002fe400078e0010 */
[----:B------:R-:W-:Y:S01]  /*b6f50*/  IMAD.MOV.U32 R7, RZ, RZ, R17 ;  /* 0x000000ffff077224 */ /* 0x000fe200078e0011 */
[----:B------:R-:W4:Y:S04]  /*b6f60*/  LDL.LU R16, [R1+0x3d80] ;  /* 0x003d800001107983 */ /* 0x000f280000300800 */
[----:B------:R1:W-:Y:S02]  /*b6f70*/  LDGSTS.E [R4+0x41180], desc[UR58][R6.64], P3 ;  /* 0x4118000006047fae */ /* 0x0003e4000992187a */
[----:B-1----:R-:W-:-:S02]  /*b6f80*/  MOV R6, R11 ;  /* 0x0000000b00067202 */ /* 0x002fc40000000f00 */
[----:B------:R-:W4:Y:S01]  /*b6f90*/  LDL.LU R11, [R1+0x3db8] ;  /* 0x003db800010b7983 */ /* 0x000f220000300800 */
[-C--:B---3--:R-:W-:Y:S02]  /*b6fa0*/  IADD3 R13, P4, R13, R107.reuse, RZ ;  /* 0x0000006b0d0d7210 */ /* 0x088fe40007f9e0ff */
[----:B--2---:R-:W-:-:S03]  /*b6fb0*/  IADD3 R10, P5, R10, R107, RZ ;  /* 0x0000006b0a0a7210 */ /* 0x004fc60007fbe0ff */
[----:B------:R-:W-:Y:S01]  /*b6fc0*/  IMAD.X R14, R14, 0x1, R3, P4 ;  /* 0x000000010e0e7824 */ /* 0x000fe200020e0603 */
[----:B------:R-:W-:Y:S02]  /*b6fd0*/  IADD3 R8, P4, R8, R107, RZ ;  /* 0x0000006b08087210 */ /* 0x000fe40007f9e0ff */
        /* <DEDUP_REMOVED lines=13> */
[----:B------:R-:W-:Y:S01]  /*b70b0*/  UISETP.GT.AND UP1, UPT, UR12, 0x19, UPT ;  /* 0x000000190c00788c */ /* 0x000fe2000bf24270 */
[----:B----4-:R-:W-:-:S05]  /*b70c0*/  IADD3 R18, P4, R18, R107, RZ ;  /* 0x0000006b12127210 */ /* 0x010fca0007f9e0ff */
[----:B------:R-:W-:Y:S04]  /*b70d0*/  STL [R1+0x3d78], R18 ;  /* 0x003d781201007387 */ /* 0x000fe80000100800 */
[----:B------:R-:W4:Y:S04]  /*b70e0*/  LDL.LU R17, [R1+0x3d7c] ;  /* 0x003d7c0001117983 */ /* 0x000f280000300800 */
[----:B------:R-:W4:Y:S01]  /*b70f0*/  LDL.LU R15, [R1+0x3db4] ;  /* 0x003db400010f7983 */ /* 0x000f220000300800 */
[----:B------:R-:W-:Y:S01]  /*b7100*/  HMMA.1688.F32.TF32 R20, R240, R62, R20 ;  /* 0x0000003ef014723c */ /* 0x000fe20000081014 */
[----:B------:R-:W-:Y:S01]  /*b7110*/  ISETP.NE.U32.AND P2, PT, RZ, UR11, PT ;  /* 0x0000000bff007c0c */ /* 0x000fe2000bf45070 */
[----:B------:R-:W-:-:S04]  /*b7120*/  USEL UR10, URZ, 0x4, !UP1 ;  /* 0x000000043f0a7887 */ /* 0x000fc8000c800000 */
[----:B------:R-:W-:Y:S01]  /*b7130*/  USEL UR10, UR10, URZ, !UP0 ;  /* 0x0000003f0a0a7287 */ /* 0x000fe2000c000000 */
[----:B------:R-:W-:-:S05]  /*b7140*/  IADD3 R16, P5, R16, R107, RZ ;  /* 0x0000006b10107210 */ /* 0x000fca0007fbe0ff */
[----:B------:R-:W-:Y:S02]  /*b7150*/  ISETP.NE.U32.AND P3, PT, RZ, UR10, PT ;  /* 0x0000000aff007c0c */ /* 0x000fe4000bf65070 */
[----:B------:R1:W-:Y:S04]  /*b7160*/  LDGSTS.E [R4+0x41500], desc[UR58][R6.64], P2 ;  /* 0x4150000006047fae */ /* 0x0003e8000912187a */
[----:B------:R-:W-:Y:S01]  /*b7170*/  STL [R1+0x3d80], R16 ;  /* 0x003d801001007387 */ /* 0x000fe20000100800 */
[----:B-1----:R-:W-:Y:S02]  /*b7180*/  IMAD.MOV.U32 R6, RZ, RZ, R13 ;  /* 0x000000ffff067224 */ /* 0x002fe400078e000d */
[----:B------:R-:W-:-:S05]  /*b7190*/  IMAD.MOV.U32 R7, RZ, RZ, R14 ;  /* 0x000000ffff077224 */ /* 0x000fca00078e000e */
[----:B------:R1:W-:Y:S02]  /*b71a0*/  LDGSTS.E [R4+0x41580], desc[UR58][R6.64], P2 ;  /* 0x4158000006047fae */ /* 0x0003e4000912187a */
[----:B-1----:R-:W-:Y:S02]  /*b71b0*/  IMAD.MOV.U32 R6, RZ, RZ, R10 ;  /* 0x000000ffff067224 */ /* 0x002fe400078e000a */
[----:B------:R-:W-:-:S05]  /*b71c0*/  IMAD.MOV.U32 R7, RZ, RZ, R12 ;  /* 0x000000ffff077224 */ /* 0x000fca00078e000c */
[----:B------:R1:W-:Y:S01]  /*b71d0*/  LDGSTS.E [R4+0x41900], desc[UR58][R6.64], P3 ;  /* 0x4190000006047fae */ /* 0x0003e2000992187a */
[----:B---3--:R-:W-:Y:S01]  /*b71e0*/  IMAD.X R19, R19, 0x1, R3, P4 ;  /* 0x0000000113137824 */ /* 0x008fe200020e0603 */
[----:B------:R-:W-:-:S04]  /*b71f0*/  IADD3 R11, P4, R11, R107, RZ ;  /* 0x0000006b0b0b7210 */ /* 0x000fc80007f9e0ff */
[----:B------:R-:W-:Y:S04]  /*b7200*/  STL [R1+0x3d74], R19 ;  /* 0x003d741301007387 */ /* 0x000fe80000100800 */
[----:B------:R-:W3:Y:S04]  /*b7210*/  LDL.LU R14, [R1+0x3dbc] ;  /* 0x003dbc00010e7983 */ /* 0x000ee80000300800 */
[----:B------:R-:W-:Y:S04]  /*b7220*/  STL [R1+0x3db8], R11 ;  /* 0x003db80b01007387 */ /* 0x000fe80000100800 */
[----:B------:R4:W-:Y:S04]  /*b7230*/  STL.64 [R1+0x2e0], R20 ;  /* 0x0002e01401007387 */ /* 0x0009e80000100a00 */
[----:B------:R4:W-:Y:S04]  /*b7240*/  STL.64 [R1+0x2e8], R22 ;  /* 0x0002e81601007387 */ /* 0x0009e80000100a00 */
[----:B------:R-:W3:Y:S04]  /*b7250*/  LDL.LU R13, [R1+0x3dc0] ;  /* 0x003dc000010d7983 */ /* 0x000ee80000300800 */
[----:B--2---:R-:W2:Y:S04]  /*b7260*/  LDL.LU R12, [R1+0x3df4] ;  /* 0x003df400010c7983 */ /* 0x004ea80000300800 */
[----:B------:R-:W2:Y:S01]  /*b7270*/  LDL.LU R10, [R1+0x3df8] ;  /* 0x003df800010a7983 */ /* 0x000ea20000300800 */
[----:B-1----:R-:W-:Y:S01]  /*b7280*/  IMAD.MOV.U32 R7, RZ, RZ, R9 ;  /* 0x000000ffff077224 */ /* 0x002fe200078e0009 */
[----:B------:R-:W-:-:S02]  /*b7290*/  MOV R6, R8 ;  /* 0x0000000800067202 */ /* 0x000fc40000000f00 */
[----:B------:R-:W2:Y:S04]  /*b72a0*/  LDL.LU R9, [R1+0x3dfc] ;  /* 0x003dfc0001097983 */ /* 0x000ea80000300800 */
[----:B------:R-:W2:Y:S04]  /*b72b0*/  LDL.LU R8, [R1+0x3e00] ;  /* 0x003e000001087983 */ /* 0x000ea80000300800 */
[----:B------:R1:W-:Y:S02]  /*b72c0*/  LDGSTS.E [R4+0x41980], desc[UR58][R6.64], P3 ;  /* 0x4198000006047fae */ /* 0x0003e4000992187a */
[----:B-1----:R-:W-:Y:S01]  /*b72d0*/  IMAD.MOV.U32 R6, RZ, RZ, R18 ;  /* 0x000000ffff067224 */ /* 0x002fe200078e0012 */
[----:B------:R-:W-:Y:S01]  /*b72e0*/  UISETP.GT.AND UP1, UPT, UR12, 0x1d, UPT ;  /* 0x0000001d0c00788c */ /* 0x000fe2000bf24270 */
        /* <DEDUP_REMOVED lines=9> */
[----:B------:R-:W-:-:S04]  /*b7380*/  USEL UR10, URZ, 0x4, !UP1 ;  /* 0x000000043f0a7887 */ /* 0x000fc8000c800000 */
[----:B------:R-:W-:-:S06]  /*b7390*/  USEL UR10, UR10, URZ, !UP0 ;  /* 0x0000003f0a0a7287 */ /* 0x000fcc000c000000 */
[----:B------:R-:W-:Y:S02]  /*b73a0*/  ISETP.NE.U32.AND P2, PT, RZ, UR10, PT ;  /* 0x0000000aff007c0c */ /* 0x000fe4000bf45070 */
[----:B------:R-:W-:-:S11]  /*b73b0*/  MOV R7, R19 ;  /* 0x0000001300077202 */ /* 0x000fd60000000f00 */
        /* <DEDUP_REMOVED lines=22> */
[----:B------:R-:W-:Y:S01]  /*b7520*/  USEL UR11, URZ, 0x4, !UP1 ;  /* 0x000000043f0b7887 */ /* 0x000fe2000c800000 */
[----:B----4-:R-:W-:-:S05]  /*b7530*/  IADD3 R18, P4, R18, R107, RZ ;  /* 0x0000006b12127210 */ /* 0x010fca0007f9e0ff */
[----:B------:R-:W-:Y:S04]  /*b7540*/  STL [R1+0x3e38], R18 ;  /* 0x003e381201007387 */ /* 0x000fe80000100800 */
[----:B------:R-:W4:Y:S04]  /*b7550*/  LDL.LU R17, [R1+0x3e3c] ;  /* 0x003e3c0001117983 */ /* 0x000f280000300800 */
[----:B------:R-:W4:Y:S01]  /*b7560*/  LDL.LU R15, [R1+0x3e74] ;  /* 0x003e7400010f7983 */ /* 0x000f220000300800 */
[----:B------:R-:W-:Y:S01]  /*b7570*/  USEL UR11, UR11, URZ, !UP0 ;  /* 0x0000003f0b0b7287 */ /* 0x000fe2000c000000 */
[----:B------:R-:W-:Y:S01]  /*b7580*/  HMMA.1688.F32.TF32 R20, R240, R58, R20 ;  /* 0x0000003af014723c */ /* 0x000fe20000081014 */
[----:B------:R-:W-:-:S04]  /*b7590*/  UISETP.GT.AND UP1, UPT, UR12, 0x25, UPT ;  /* 0x000000250c00788c */ /* 0x000fc8000bf24270 */
[----:B------:R-:W-:Y:S01]  /*b75a0*/  ISETP.NE.U32.AND P3, PT, RZ, UR11, PT ;  /* 0x0000000bff007c0c */ /* 0x000fe2000bf65070 */
[----:B------:R-:W-:-:S04]  /*b75b0*/  USEL UR10, URZ, 0x4, !UP1 ;  /* 0x000000043f0a7887 */ /* 0x000fc8000c800000 */
[----:B------:R-:W-:-:S06]  /*b75c0*/  USEL UR10, UR10, URZ, !UP0 ;  /* 0x0000003f0a0a7287 */ /* 0x000fcc000c000000 */
[----:B------:R-:W-:Y:S02]  /*b75d0*/  ISETP.NE.U32.AND P2, PT, RZ, UR10, PT ;  /* 0x0000000aff007c0c */ /* 0x000fe4000bf45070 */
[----:B------:R1:W-:Y:S01]  /*b75e0*/  LDGSTS.E [R4+0x42100], desc[UR58][R6.64], P3 ;  /* 0x4210000006047fae */ /* 0x0003e2000992187a */
[----:B------:R-:W-:Y:S01]  /*b75f0*/  IADD3 R16, P5, R16, R107, RZ ;  /* 0x0000006b10107210 */ /* 0x000fe20007fbe0ff */
[----:B-1----:R-:W-:Y:S02]  /*b7600*/  IMAD.MOV.U32 R6, RZ, RZ, R13 ;  /* 0x000000ffff067224 */ /* 0x002fe400078e000d */
[----:B------:R-:W-:Y:S02]  /*b7610*/  IMAD.MOV.U32 R7, RZ, RZ, R14 ;  /* 0x000000ffff077224 */ /* 0x000fe400078e000e */
[----:B------:R-:W-:Y:S04]  /*b7620*/  STL [R1+0x3e40], R16 ;  /* 0x003e401001007387 */ /* 0x000fe80000100800 */
[----:B------:R1:W-:Y:S02]  /*b7630*/  LDGSTS.E [R4+0x42180], desc[UR58][R6.64], P3 ;  /* 0x4218000006047fae */ /* 0x0003e4000992187a */
[----:B-1----:R-:W-:-:S02]  /*b7640*/  IMAD.MOV.U32 R6, RZ, RZ, R10 ;  /* 0x000000ffff067224 */ /* 0x002fc400078e000a */
[----:B------:R-:W-:-:S05]  /*b7650*/  IMAD.MOV.U32 R7, RZ, RZ, R12 ;  /* 0x000000ffff077224 */ /* 0x000fca00078e000c */
[----:B------:R1:W-:Y:S01]  /*b7660*/  LDGSTS.E [R4+0x42500], desc[UR58][R6.64], P2 ;  /* 0x4250000006047fae */ /* 0x0003e2000912187a */
[----:B---3--:R-:W-:Y:S01]  /*b7670*/  IMAD.X R19, R19, 0x1, R3, P4 ;  /* 0x0000000113137824 */ /* 0x008fe200020e0603 */
[----:B------:R-:W-:-:S04]  /*b7680*/  IADD3 R11, P4, R11, R107, RZ ;  /* 0x0000006b0b0b7210 */ /* 0x000fc80007f9e0ff */
[----:B------:R3:W-:Y:S04]  /*b7690*/  STL [R1+0x3e34], R19 ;  /* 0x003e341301007387 */ /* 0x0007e80000100800 */
[----:B------:R-:W3:Y:S04]  /*b76a0*/  LDL.LU R14, [R1+0x3e7c] ;  /* 0x003e7c00010e7983 */ /* 0x000ee80000300800 */
[----:B------:R3:W-:Y:S04]  /*b76b0*/  STL [R1+0x3e78], R11 ;  /* 0x003e780b01007387 */ /* 0x0007e80000100800 */
[----:B------:R3:W-:Y:S04]  /*b76c0*/  STL.64 [R1+0x260], R20 ;  /* 0x0002601401007387 */ /* 0x0007e80000100a00 */
[----:B------:R-:W-:Y:S04]  /*b76d0*/  STL.64 [R1+0x268], R22 ;  /* 0x0002681601007387 */ /* 0x000fe80000100a00 */
        /* <DEDUP_REMOVED lines=8> */
[----:B-1----:R-:W-:-:S02]  /*b7760*/  MOV R7, R19 ;  /* 0x0000001300077202 */ /* 0x002fc40000000f00 */
        /* <DEDUP_REMOVED lines=8> */
[----:B---3--:R-:W3:Y:S01]  /*b77f0*/  LDL.LU R19, [R1+0x3c38] ;  /* 0x003c380001137983 */ /* 0x008ee20000300800 */
[----:B------:R-:W-:-:S04]  /*b7800*/  UISETP.GT.AND UP1, UPT, UR12, 0x29, UPT ;  /* 0x000000290c00788c */ /* 0x000fc8000bf24270 */
[----:B------:R-:W-:-:S04]  /*b7810*/  USEL UR10, URZ, 0x4, !UP1 ;  /* 0x000000043f0a7887 */ /* 0x000fc8000c800000 */
[----:B------:R-:W-:-:S06]  /*b7820*/  USEL UR10, UR10, URZ, !UP0 ;  /* 0x0000003f0a0a7287 */ /* 0x000fcc000c000000 */
[----:B------:R-:W-:Y:S01]  /*b7830*/  ISETP.NE.U32.AND P3, PT, RZ, UR10, PT ;  /* 0x0000000aff007c0c */ /* 0x000fe2000bf65070 */
[----:B------:R-:W-:-:S12]  /*b7840*/  IMAD.MOV.U32 R6, RZ, RZ, R18 ;  /* 0x000000ffff067224 */ /* 0x000fd800078e0012 */
[----:B------:R1:W-:Y:S02]  /*b7850*/  LDGSTS.E [R4+0x42900], desc[UR58][R6.64], P3 ;  /* 0x4290000006047fae */ /* 0x0003e4000992187a */
[----:B-1----:R-:W-:Y:S02]  /*b7860*/  IMAD.MOV.U32 R6, RZ, RZ, R16 ;  /* 0x000000ffff067224 */ /* 0x002fe400078e0010 */
[----:B------:R-:W-:Y:S01]  /*b7870*/  IMAD.MOV.U32 R7, RZ, RZ, R17 ;  /* 0x000000ffff077224 */ /* 0x000fe200078e0011 */
[----:B------:R-:W4:Y:S04]  /*b7880*/  LDL.LU R16, [R1+0x3c40] ;  /* 0x003c400001107983 */ /* 0x000f280000300800 */
[----:B------:R1:W-:Y:S02]  /*b7890*/  LDGSTS.E [R4+0x42980], desc[UR58][R6.64], P3 ;  /* 0x4298000006047fae */ /* 0x0003e4000992187a */
[----:B-1----:R-:W-:-:S02]  /*b78a0*/  MOV R6, R11 ;  /* 0x0000000b00067202 */ /* 0x002fc40000000f00 */
[----:B------:R-:W4:Y:S01]  /*b78b0*/  LDL.LU R11, [R1+0x3b80] ;  /* 0x003b8000010b7983 */ /* 0x000f220000300800 */
[-C--:B------:R-:W-:Y:S02]  /*b78c0*/  IADD3 R13, P4, R13, R107.reuse, RZ ;  /* 0x0000006b0d0d7210 */ /* 0x080fe40007f9e0ff */
[----:B--2---:R-:W-:-:S03]  /*b78d0*/  IADD3 R10, P5, R10, R107, RZ ;  /* 0x0000006b0a0a7210 */ /* 0x004fc60007fbe0ff */
[----:B------:R-:W-:Y:S01]  /*b78e0*/  IMAD.X R14, R14, 0x1, R3, P4 ;  /* 0x000000010e0e7824 */ /* 0x000fe200020e0603 */
[----:B------:R-:W-:Y:S02]  /*b78f0*/  IADD3 R8, P4, R8, R107, RZ ;  /* 0x0000006b08087210 */ /* 0x000fe40007f9e0ff */
[-C--:B------:R-:W-:Y:S01]  /*b7900*/  IADD3.X R12, R12, R3.reuse, RZ, P5, !PT ;  /* 0x000000030c0c7210 */ /* 0x080fe20002ffe4ff */
[----:B------:R-:W-:Y:S04]  /*b7910*/  STL [R1+0x3e80], R13 ;  /* 0x003e800d01007387 */ /* 0x000fe80000100800 */
[----:B------:R-:W-:Y:S04]  /*b7920*/  STL [R1+0x3c78], R10 ;  /* 0x003c780a01007387 */ /* 0x000fe80000100800 */
[----:B------:R-:W-:Y:S04]  /*b7930*/  STL [R1+0x3e7c], R14 ;  /* 0x003e7c0e01007387 */ /* 0x000fe80000100800 */
[----:B------:R-:W-:Y:S04]  /*b7940*/  STL [R1+0x3c80], R8 ;  /* 0x003c800801007387 */ /* 0x000fe80000100800 */
[----:B------:R-:W-:Y:S04]  /*b7950*/  STL [R1+0x3c74], R12 ;  /* 0x003c740c01007387 */ /* 0x000fe80000100800 */
[----:B------:R-:W2:Y:S01]  /*b7960*/  LDL.LU R20, [R1+0x3c34] ;  /* 0x003c340001147983 */ /* 0x000ea20000300800 */
[----:B------:R-:W-:Y:S01]  /*b7970*/  IADD3.X R9, R9, R3, RZ, P4, !PT ;  /* 0x0000000309097210 */ /* 0x000fe200027fe4ff */
[----:B------:R-:W-:-:S04]  /*b7980*/  IMAD.MOV.U32 R7, RZ, RZ, R15 ;  /* 0x000000ffff077224 */ /* 0x000fc800078e000f */
[----:B------:R-:W-:Y:S01]  /*b7990*/  STL [R1+0x3c7c], R9 ;  /* 0x003c7c0901007387 */ /* 0x000fe20000100800 */
[----:B---3--:R-:W-:-:S05]  /*b79a0*/  IADD3 R19, P4, R19, R107, RZ ;  /* 0x0000006b13137210 */ /* 0x008fca0007f9e0ff */
[----:B------:R-:W-:Y:S04]  /*b79b0*/  STL [R1+0x3c38], R19 ;  /* 0x003c381301007387 */ /* 0x000fe80000100800 */
[----:B------:R-:W3:Y:S04]  /*b79c0*/  LDL.LU R17, [R1+0x3c3c] ;  /* 0x003c3c0001117983 */ /* 0x000ee80000300800 */
[----:B----4-:R-:W4:Y:S01]  /*b79d0*/  LDL.LU R15, [R1+0x3b7c] ;  /* 0x003b7c00010f7983 */ /* 0x010f220000300800 */
[----:B------:R-:W-:Y:S01]  /*b79e0*/  UISETP.GT.AND UP1, UPT, UR12, 0x2d, UPT ;  /* 0x0000002d0c00788c */ /* 0x000fe2000bf24270 */
[----:B------:R-:W-:Y:S03]  /*b79f0*/  HMMA.1688.F32.TF32 R24, R240, R54, R24 ;  /* 0x00000036f018723c */ /* 0x000fe60000081018 */
        /* <DEDUP_REMOVED lines=8> */
[----:B------:R-:W-:-:S05]  /*b7a80*/  IADD3 R16, P5, R16, R107, RZ ;  /* 0x0000006b10107210 */ /* 0x000fca0007fbe0ff */
[----:B------:R-:W-:Y:S01]  /*b7a90*/  STL [R1+0x3c40], R16 ;  /* 0x003c401001007387 */ /* 0x000fe20000100800 */
[----:B-1----:R-:W-:Y:S02]  /*b7aa0*/  IMAD.MOV.U32 R6, RZ, RZ, R13 ;  /* 0x000000ffff067224 */ /* 0x002fe400078e000d */
[----:B------:R-:W-:-:S05]  /*b7ab0*/  IMAD.MOV.U32 R7, RZ, RZ, R14 ;  /* 0x000000ffff077224 */ /* 0x000fca00078e000e */
[----:B------:R1:W-:Y:S02]  /*b7ac0*/  LDGSTS.E [R4+0x42d80], desc[UR58][R6.64], P2 ;  /* 0x42d8000006047fae */ /* 0x0003e4000912187a */
[----:B-1----:R-:W-:Y:S02]  /*b7ad0*/  IMAD.MOV.U32 R6, RZ, RZ, R10 ;  /* 0x000000ffff067224 */ /* 0x002fe400078e000a */
[----:B------:R-:W-:-:S05]  /*b7ae0*/  IMAD.MOV.U32 R7, RZ, RZ, R12 ;  /* 0x000000ffff077224 */ /* 0x000fca00078e000c */
[----:B------:R1:W-:Y:S01]  /*b7af0*/  LDGSTS.E [R4+0x43100], desc[UR58][R6.64], P3 ;  /* 0x4310000006047fae */ /* 0x0003e2000992187a */
[----:B--2---:R-:W-:Y:S01]  /*b7b00*/  IMAD.X R20, R20, 0x1, R3, P4 ;  /* 0x0000000114147824 */ /* 0x004fe200020e0603 */
[----:B------:R-:W-:-:S04]  /*b7b10*/  IADD3 R11, P4, R11, R107, RZ ;  /* 0x0000006b0b0b7210 */ /* 0x000fc80007f9e0ff */
[----:B------:R-:W-:Y:S04]  /*b7b20*/  STL [R1+0x3c34], R20 ;  /* 0x003c341401007387 */ /* 0x000fe80000100800 */
[----:B------:R-:W-:Y:S04]  /*b7b30*/  STL.64 [R1+0x220], R24 ;  /* 0x0002201801007387 */ /* 0x000fe80000100a00 */
[----:B------:R2:W-:Y:S04]  /*b7b40*/  STL.64 [R1+0x228], R26 ;  /* 0x0002281a01007387 */ /* 0x0005e80000100a00 */
[----:B--2---:R-:W2:Y:S04]  /*b7b50*/  LDL.LU.64 R26, [R1+0x4ae8] ;  /* 0x004ae800011a7983 */ /* 0x004ea80000300a00 */
[----:B------:R-:W2:Y:S04]  /*b7b60*/  LDL.LU.64 R24, [R1+0x4ae0] ;  /* 0x004ae00001187983 */ /* 0x000ea80000300a00 */
[----:B------:R-:W2:Y:S04]  /*b7b70*/  LDL.LU R14, [R1+0x3b84] ;  /* 0x003b8400010e7983 */ /* 0x000ea80000300800 */
[----:B------:R-:W-:Y:S04]  /*b7b80*/  STL [R1+0x3b80], R11 ;  /* 0x003b800b01007387 */ /* 0x000fe80000100800 */
[----:B------:R-:W2:Y:S04]  /*b7b90*/  LDL.LU R13, [R1+0x3b88] ;  /* 0x003b8800010d7983 */ /* 0x000ea80000300800 */
[----:B------:R-:W2:Y:S01]  /*b7ba0*/  LDL.LU R12, [R1+0x3bbc] ;  /* 0x003bbc00010c7983 */ /* 0x000ea20000300800 */
[----:B-1----:R-:W-:-:S03]  /*b7bb0*/  IMAD.MOV.U32 R7, RZ, RZ, R9 ;  /* 0x000000ffff077224 */ /* 0x002fc600078e0009 */
[----:B------:R-:W2:Y:S01]  /*b7bc0*/  LDL.LU R10, [R1+0x3bc0] ;  /* 0x003bc000010a7983 */ /* 0x000ea20000300800 */
[----:B------:R-:W-:-:S03]  /*b7bd0*/  MOV R6, R8 ;  /* 0x0000000800067202 */ /* 0x000fc60000000f00 */
[----:B------:R-:W2:Y:S04]  /*b7be0*/  LDL.LU R9, [R1+0x3bc4] ;  /* 0x003bc40001097983 */ /* 0x000ea80000300800 */
[----:B------:R-:W2:Y:S04]  /*b7bf0*/  LDL.LU R8, [R1+0x3bc8] ;  /* 0x003bc80001087983 */ /* 0x000ea80000300800 */
[----:B------:R-:W2:Y:S01]  /*b7c00*/  LDL.LU R18, [R1+0x3f90] ;  /* 0x003f900001127983 */ /* 0x000ea20000300800 */
[----:B------:R-:W-:-:S03]  /*b7c10*/  UISETP.GT.AND UP1, UPT, UR12, 0x35, UPT ;  /* 0x000000350c00788c */ /* 0x000fc6000bf24270 */
[----:B------:R1:W-:Y:S01]  /*b7c20*/  LDGSTS.E [R4+0x43180], desc[UR58][R6.64], P3 ;  /* 0x4318000006047fae */ /* 0x0003e2000992187a */
[----:B------:R-:W-:-:S04]  /*b7c30*/  USEL UR10, URZ, 0x4, !UP1 ;  /* 0x000000043f0a7887 */ /* 0x000fc8000c800000 */
[----:B------:R-:W-:-:S06]  /*b7c40*/  USEL UR10, UR10, URZ, !UP0 ;  /* 0x0000003f0a0a7287 */ /* 0x000fcc000c000000 */
[----:B------:R-:W-:Y:S01]  /*b7c50*/  ISETP.NE.U32.AND P2, PT, RZ, UR10, PT ;  /* 0x0000000aff007c0c */ /* 0x000fe2000bf45070 */
[----:B-1----:R-:W-:Y:S01]  /*b7c60*/  IMAD.MOV.U32 R6, RZ, RZ, R19 ;  /* 0x000000ffff067224 */ /* 0x002fe200078e0013 */
[----:B------:R-:W-:-:S11]  /*b7c70*/  MOV R7, R20 ;  /* 0x0000001400077202 */ /* 0x000fd60000000f00 */
[----:B------:R1:W-:Y:S02]  /*b7c80*/  LDGSTS.E [R4+0x43500], desc[UR58][R6.64], P2 ;  /* 0x4350000006047fae */ /* 0x0003e4000912187a */
[----:B-1----:R-:W-:Y:S01]  /*b7c90*/  IMAD.MOV.U32 R6, RZ, RZ, R16 ;  /* 0x000000ffff067224 */ /* 0x002fe200078e0010 */
[----:B---3--:R-:W-:Y:S01]  /*b7ca0*/  IADD3.X R17, R17, R3, RZ, P5, !PT ;  /* 0x0000000311117210 */ /* 0x008fe20002ffe4ff */
[----:B----4-:R-:W-:-:S04]  /*b7cb0*/  IMAD.X R15, R15, 0x1, R3, P4 ;  /* 0x000000010f0f7824 */ /* 0x010fc800020e0603 */
[----:B------:R-:W-:Y:S01]  /*b7cc0*/  IMAD.MOV.U32 R7, RZ, RZ, R17 ;  /* 0x000000ffff077224 */ /* 0x000fe200078e0011 */
[----:B------:R1:W-:Y:S04]  /*b7cd0*/  STL [R1+0x3c3c], R17 ;  /* 0x003c3c1101007387 */ /* 0x0003e80000100800 */
[----:B------:R3:W-:Y:S04]  /*b7ce0*/  STL [R1+0x3b7c], R15 ;  /* 0x003b7c0f01007387 */ /* 0x0007e80000100800 */
[----:B------:R-:W4:Y:S04]  /*b7cf0*/  LDL.LU R19, [R1+0x3f68] ;  /* 0x003f680001137983 */ /* 0x000f280000300800 */
[----:B------:R3:W-:Y:S04]  /*b7d00*/  LDGSTS.E [R4+0x43580], desc[UR58][R6.64], P2 ;  /* 0x4358000006047fae */ /* 0x0007e8000912187a */
[----:B-1----:R-:W4:Y:S04]  /*b7d10*/  LDL.LU R17, [R1+0x3f60] ;  /* 0x003f600001117983 */ /* 0x002f280000300800 */
[----:B------:R-:W4:Y:S01]  /*b7d20*/  LDL.LU R16, [R1+0x3f6c] ;  /* 0x003f6c0001107983 */ /* 0x000f220000300800 */
[----:B---3--:R-:W-:Y:S01]  /*b7d30*/  IMAD.MOV.U32 R7, RZ, RZ, R15 ;  /* 0x000000ffff077224 */ /* 0x008fe200078e000f */
[----:B------:R-:W-:-:S02]  /*b7d40*/  MOV R6, R11 ;  /* 0x0000000b00067202 */ /* 0x000fc40000000f00 */
[----:B------:R-:W3:Y:S04]  /*b7d50*/  LDL.LU R15, [R1+0x3f28] ;  /* 0x003f2800010f7983 */ /* 0x000ee80000300800 */
[----:B------:R-:W3:Y:S01]  /*b7d60*/  LDL.LU R11, [R1+0x3f54] ;  /* 0x003f5400010b7983 */ /* 0x000ee20000300800 */
[----:B------:R-:W-:-:S04]  /*b7d70*/  UISETP.GT.AND UP1, UPT, UR12, 0x39, UPT ;  /* 0x000000390c00788c */ /* 0x000fc8000bf24270 */
[----:B------:R-:W-:-:S04]  /*b7d80*/  USEL UR11, URZ, 0x4, !UP1 ;  /* 0x000000043f0b7887 */ /* 0x000fc8000c800000 */
[----:B------:R-:W-:Y:S02]  /*b7d90*/  USEL UR11, UR11, URZ, !UP0 ;  /* 0x0000003f0b0b7287 */ /* 0x000fe4000c000000 */
[----:B------:R-:W-:-:S04]  /*b7da0*/  UISETP.GT.AND UP1, UPT, UR12, 0x3d, UPT ;  /* 0x0000003d0c00788c */ /* 0x000fc8000bf24270 */
[----:B------:R-:W-:Y:S01]  /*b7db0*/  ISETP.NE.U32.AND P3, PT, RZ, UR11, PT ;  /* 0x0000000bff007c0c */ /* 0x000fe2000bf65070 */
[----:B------:R-:W-:-:S04]  /*b7dc0*/  USEL UR10, URZ, 0x4, !UP1 ;  /* 0x000000043f0a7887 */ /* 0x000fc8000c800000 */
[----:B------:R-:W-:-:S08]  /*b7dd0*/  USEL UR10, UR10, URZ, !UP0 ;  /* 0x0000003f0a0a7287 */ /* 0x000fd0000c000000 */
[----:B------:R1:W-:Y:S01]  /*b7de0*/  LDGSTS.E [R4+0x43900], desc[UR58][R6.64], P3 ;  /* 0x4390000006047fae */ /* 0x0003e2000992187a */
[----:B------:R-:W-:Y:S02]  /*b7df0*/  ISETP.NE.U32.AND P4, PT, RZ, UR10, PT ;  /* 0x0000000aff007c0c */ /* 0x000fe4000bf85070 */
[----:B--2---:R-:W-:-:S05]  /*b7e00*/  IADD3 R13, P2, R13, R107, RZ ;  /* 0x0000006b0d0d7210 */ /* 0x004fca0007f5e0ff */
[----:B------:R-:W-:Y:S01]  /*b7e10*/  IMAD.X R14, R14, 0x1, R3, P2 ;  /* 0x000000010e0e7824 */ /* 0x000fe200010e0603 */
[-C--:B------:R-:W-:Y:S01]  /*b7e20*/  IADD3 R10, P5, R10, R107.reuse, RZ ;  /* 0x0000006b0a0a7210 */ /* 0x080fe20007fbe0ff */
[----:B-1----:R-:W-:Y:S01]  /*b7e30*/  IMAD.MOV.U32 R6, RZ, RZ, R13 ;  /* 0x000000ffff067224 */ /* 0x002fe200078e000d */
[----:B------:R-:W-:Y:S01]  /*b7e40*/  IADD3 R8, P2, R8, R107, RZ ;  /* 0x0000006b08087210 */ /* 0x000fe20007f5e0ff */
[----:B------:R-:W-:Y:S01]  /*b7e50*/  IMAD.MOV.U32 R7, RZ, RZ, R14 ;  /* 0x000000ffff077224 */ /* 0x000fe200078e000e */
[-C--:B------:R-:W-:Y:S01]  /*b7e60*/  IADD3.X R12, R12, R3.reuse, RZ, P5, !PT ;  /* 0x000000030c0c7210 */ /* 0x080fe20002ffe4ff */
[----:B------:R1:W-:Y:S04]  /*b7e70*/  STL [R1+0x3b88], R13 ;  /* 0x003b880d01007387 */ /* 0x0003e80000100800 */
[----:B------:R-:W-:Y:S04]  /*b7e80*/  STL [R1+0x3bc0], R10 ;  /* 0x003bc00a01007387 */ /* 0x000fe80000100800 */
[----:B------:R2:W-:Y:S01]  /*b7e90*/  LDGSTS.E [R4+0x43980], desc[UR58][R6.64], P3 ;  /* 0x4398000006047fae */ /* 0x0005e2000992187a */
[----:B------:R-:W-:-:S03]  /*b7ea0*/  IADD3.X R9, R9, R3, RZ, P2, !PT ;  /* 0x0000000309097210 */ /* 0x000fc600017fe4ff */
[----:B------:R2:W-:Y:S01]  /*b7eb0*/  STL [R1+0x3b84], R14 ;  /* 0x003b840e01007387 */ /* 0x0005e20000100800 */
[----:B------:R-:W-:-:S03]  /*b7ec0*/  IADD3 R18, P3, R18, R107, RZ ;  /* 0x0000006b12127210 */ /* 0x000fc60007f7e0ff */
[----:B------:R-:W-:Y:S04]  /*b7ed0*/  STL [R1+0x3bc8], R8 ;  /* 0x003bc80801007387 */ /* 0x000fe80000100800 */
[----:B------:R2:W-:Y:S04]  /*b7ee0*/  STL [R1+0x3bbc], R12 ;  /* 0x003bbc0c01007387 */ /* 0x0005e80000100800 */
[----:B-1----:R-:W3:Y:S04]  /*b7ef0*/  LDL.LU R13, [R1+0x3f2c] ;  /* 0x003f2c00010d7983 */ /* 0x002ee80000300800 */
[----:B------:R1:W-:Y:S01]  /*b7f00*/  STL [R1+0x3bc4], R9 ;  /* 0x003bc40901007387 */ /* 0x0003e20000100800 */
[----:B--2---:R-:W-:-:S03]  /*b7f10*/  IMAD.MOV.U32 R6, RZ, RZ, R10 ;  /* 0x000000ffff067224 */ /* 0x004fc600078e000a */
[----:B------:R2:W-:Y:S01]  /*b7f20*/  STL [R1+0x3f90], R18 ;  /* 0x003f901201007387 */ /* 0x0005e20000100800 */
[----:B------:R-:W-:-:S03]  /*b7f30*/  IMAD.MOV.U32 R7, RZ, RZ, R12 ;  /* 0x000000ffff077224 */ /* 0x000fc600078e000c */
[----:B------:R-:W2:Y:S04]  /*b7f40*/  LDL.LU R14, [R1+0x3f20] ;  /* 0x003f2000010e7983 */ /* 0x000ea80000300800 */
[----:B------:R-:W2:Y:S04]  /*b7f50*/  LDL.LU R12, [R1+0x3f04] ;  /* 0x003f0400010c7983 */ /* 0x000ea80000300800 */
[----:B------:R-:W2:Y:S04]  /*b7f60*/  LDL.LU R10, [R1+0x3f08] ;  /* 0x003f0800010a7983 */ /* 0x000ea80000300800 */
[----:B------:R1:W-:Y:S02]  /*b7f70*/  LDGSTS.E [R4+0x43d00], desc[UR58][R6.64], P4 ;  /* 0x43d0000006047fae */ /* 0x0003e4000a12187a */
[----:B-1----:R-:W-:-:S02]  /*b7f80*/  MOV R6, R8 ;  /* 0x0000000800067202 */ /* 0x002fc40000000f00 */
[----:B------:R-:W2:Y:S01]  /*b7f90*/  LDL.LU R8, [R1+0x3f10] ;  /* 0x003f100001087983 */ /* 0x000ea20000300800 */
[----:B------:R-:W-:Y:S02]  /*b7fa0*/  IMAD.MOV.U32 R7, RZ, RZ, R9 ;  /* 0x000000ffff077224 */ /* 0x000fe400078e0009 */
[----:B------:R-:W1:Y:S03]  /*b7fb0*/  S2R R9, SR_TID.X ;  /* 0x0000000000097919 */ /* 0x000e660000002100 */
[----:B------:R1:W-:Y:S02]  /*b7fc0*/  LDGSTS.E [R4+0x43d80], desc[UR58][R6.64], P4 ;  /* 0x43d8000006047fae */ /* 0x0003e4000a12187a */
[----:B-1----:R-:W-:-:S05]  /*b7fd0*/  LOP3.LUT R9, R9, 0x1f, RZ, 0xc0, !PT ;  /* 0x0000001f09097812 */ /* 0x002fca00078ec0ff */
[----:B------:R-:W-:-:S05]  /*b7fe0*/  IMAD.SHL.U32 R9, R9, 0x4, RZ ;  /* 0x0000000409097824 */ /* 0x000fca00078e00ff */
[----:B------:R-:W-:-:S05]  /*b7ff0*/  LOP3.LUT R9, R9, 0x40, RZ, 0x3c, !PT ;  /* 0x0000004009097812 */ /* 0x000fca00078e3cff */
[----:B------:R-:W-:Y:S02]  /*b8000*/  VIADD R4, R9, UR13 ;  /* 0x0000000d09047c36 */ /* 0x000fe40008000000 */
[----:B------:R-:W-:Y:S01]  /*b8010*/  IMAD.MOV.U32 R6, RZ, RZ, R18 ;  /* 0x000000ffff067224 */ /* 0x000fe200078e0012 */
[----:B----4-:R-:W-:Y:S02]  /*b8020*/  IADD3.X R19, R19, R3, RZ, P3, !PT ;  /* 0x0000000313137210 */ /* 0x010fe40001ffe4ff */
[----:B------:R-:W-:-:S05]  /*b8030*/  IADD3 R16, P4, R16, R107, RZ ;  /* 0x0000006b10107210 */ /* 0x000fca0007f9e0ff */
[----:B------:R-:W-:Y:S01]  /*b8040*/  IMAD.X R17, R17, 0x1, R3, P4 ;  /* 0x0000000111117824 */ /* 0x000fe200020e0603 */
[----:B---3--:R-:W-:Y:S01]  /*b8050*/  IADD3 R11, P5, R11, R107, RZ ;  /* 0x0000006b0b0b7210 */ /* 0x008fe20007fbe0ff */
[----:B------:R1:W-:Y:S04]  /*b8060*/  STL [R1+0x3f6c], R16 ;  /* 0x003f6c1001007387 */ /* 0x0003e80000100800 */
[----:B------:R-:W-:Y:S04]  /*b8070*/  STL [R1+0x3f68], R19 ;  /* 0x003f681301007387 */ /* 0x000fe80000100800 */
[----:B------:R-:W3:Y:S01]  /*b8080*/  LDL.LU R9, [R1+0x3f0c] ;  /* 0x003f0c0001097983 */ /* 0x000ee20000300800 */
[----:B------:R-:W-:-:S03]  /*b8090*/  IADD3.X R15, R15, R3, RZ, P5, !PT ;  /* 0x000000030f0f7210 */ /* 0x000fc60002ffe4ff */
[----:B------:R4:W-:Y:S04]  /*b80a0*/  STL [R1+0x3f54], R11 ;  /* 0x003f540b01007387 */ /* 0x0009e80000100800 */
[----:B------:R3:W-:Y:S04]  /*b80b0*/  STL [R1+0x3f60], R17 ;  /* 0x003f601101007387 */ /* 0x0007e80000100800 */
[----:B------:R3:W-:Y:S04]  /*b80c0*/  STL [R1+0x3f28], R15 ;  /* 0x003f280f01007387 */ /* 0x0007e80000100800 */
[----:B------:R-:W3:Y:S04]  /*b80d0*/  LDL.LU R20, [R1+0x1090] ;  /* 0x0010900001147983 */ /* 0x000ee80000300800 */
[----:B------:R-:W3:Y:S04]  /*b80e0*/  LDL.LU R21, [R1+0x1094] ;  /* 0x0010940001157983 */ /* 0x000ee80000300800 */
[----:B------:R-:W3:Y:S04]  /*b80f0*/  LDL.LU R22, [R1+0x1098] ;  /* 0x0010980001167983 */ /* 0x000ee80000300800 */
[----:B------:R-:W3:Y:S04]  /*b8100*/  LDL.LU R23, [R1+0x109c] ;  /* 0x00109c0001177983 */ /* 0x000ee80000300800 */
[----:B--2---:R-:W2:Y:S01]  /*b8110*/  LDL.LU R18, [R1+0x3ec8] ;  /* 0x003ec80001127983 */ /* 0x004ea20000300800 */
[----:B------:R-:W-:-:S04]  /*b8120*/  UISETP.GT.AND UP1, UPT, UR12, 0x2, UPT ;  /* 0x000000020c00788c */ /* 0x000fc8000bf24270 */
[----:B------:R-:W-:-:S04]  /*b8130*/  USEL UR10, URZ, 0x4, !UP1 ;  /* 0x000000043f0a7887 */ /* 0x000fc8000c800000 */
[----:B------:R-:W-:-:S06]  /*b8140*/  USEL UR10, UR10, URZ, !UP0 ;  /* 0x0000003f0a0a7287 */ /* 0x000fcc000c000000 */
[----:B------:R-:W-:Y:S01]  /*b8150*/  ISETP.NE.U32.AND P2, PT, RZ, UR10, PT ;  /* 0x0000000aff007c0c */ /* 0x000fe2000bf45070 */
[----:B------:R-:W-:-:S12]  /*b8160*/  IMAD.MOV.U32 R7, RZ, RZ, R19 ;  /* 0x000000ffff077224 */ /* 0x000fd800078e0013 */
[----:B------:R1:W-:Y:S02]  /*b8170*/  LDGSTS.E [R4+0x40200], desc[UR58][R6.64], P2 ;  /* 0x4020000006047fae */ /* 0x0003e4000912187a */
[----:B-1----:R-:W-:Y:S01]  /*b8180*/  MOV R6, R16 ;  /* 0x0000001000067202 */ /* 0x002fe20000000f00 */
[----:B------:R-:W-:Y:S01]  /*b8190*/  IMAD.MOV.U32 R7, RZ, RZ, R17 ;  /* 0x000000ffff077224 */ /* 0x000fe200078e0011 */
[----:B------:R-:W2:Y:S04]  /*b81a0*/  LDL.LU R16, [R1+0x3ed0] ;  /* 0x003ed00001107983 */ /* 0x000ea80000300800 */
[----:B------:R1:W-:Y:S02]  /*b81b0*/  LDGSTS.E [R4+0x40280], desc[UR58][R6.64], P2 ;  /* 0x4028000006047fae */ /* 0x0003e4000912187a */
[----:B-1----:R-:W-:-:S02]  /*b81c0*/  IMAD.MOV.U32 R6, RZ, RZ, R11 ;  /* 0x000000ffff067224 */ /* 0x002fc400078e000b */
[----:B----4-:R-:W4:Y:S01]  /*b81d0*/  LDL.LU R11, [R1+0x3cc8] ;  /* 0x003cc800010b7983 */ /* 0x010f220000300800 */
[-C--:B------:R-:W-:Y:S02]  /*b81e0*/  IADD3 R13, P4, R13, R107.reuse, RZ ;  /* 0x0000006b0d0d7210 */ /* 0x080fe40007f9e0ff */
[----:B------:R-:W-:-:S03]  /*b81f0*/  IADD3 R10, P5, R10, R107, RZ ;  /* 0x0000006b0a0a7210 */ /* 0x000fc60007fbe0ff */
[--C-:B------:R-:W-:Y:S01]  /*b8200*/  IMAD.X R14, R14, 0x1, R3.reuse, P4 ;  /* 0x000000010e0e7824 */ /* 0x100fe200020e0603 */
[----:B------:R-:W-:Y:S04]  /*b8210*/  STL [R1+0x3f2c], R13 ;  /* 0x003f2c0d01007387 */ /* 0x000fe80000100800 */
[----:B------:R-:W-:Y:S01]  /*b8220*/  STL [R1+0x3f08], R10 ;  /* 0x003f080a01007387 */ /* 0x000fe20000100800 */
[----:B------:R-:W-:-:S03]  /*b8230*/  IMAD.X R12, R12, 0x1, R3, P5 ;  /* 0x000000010c0c7824 */ /* 0x000fc600028e0603 */
[----:B------:R1:W-:Y:S01]  /*b8240*/  STL [R1+0x3f20], R14 ;  /* 0x003f200e01007387 */ /* 0x0003e20000100800 */
[----:B------:R-:W-:-:S05]  /*b8250*/  IADD3 R8, P4, R8, R107, RZ ;  /* 0x0000006b08087210 */ /* 0x000fca0007f9e0ff */
[----:B------:R-:W-:Y:S04]  /*b8260*/  STL [R1+0x3f10], R8 ;  /* 0x003f100801007387 */ /* 0x000fe80000100800 */
[----:B------:R1:W-:Y:S04]  /*b8270*/  STL [R1+0x3f04], R12 ;  /* 0x003f040c01007387 */ /* 0x0003e80000100800 */
[----:B------:R-:W4:Y:S01]  /*b8280*/  LDL.LU R19, [R1+0x3ec4] ;  /* 0x003ec40001137983 */ /* 0x000f220000300800 */
[----:B------:R-:W-:Y:S01]  /*b8290*/  MOV R7, R15 ;  /* 0x0000000f00077202 */ /* 0x000fe20000000f00 */
[----:B---3--:R-:W-:-:S05]  /*b82a0*/  IMAD.X R9, R9, 0x1, R3, P4 ;  /* 0x0000000109097824 */ /* 0x008fca00020e0603 */
[----:B------:R3:W-:Y:S01]  /*b82b0*/  STL [R1+0x3f0c], R9 ;  /* 0x003f0c0901007387 */ /* 0x0007e20000100800 */
[----:B--2---:R-:W-:-:S05]  /*b82c0*/  IADD3 R18, P4, R18, R107, RZ ;  /* 0x0000006b12127210 */ /* 0x004fca0007f9e0ff */
[----:B------:R-:W-:Y:S04]  /*b82d0*/  STL [R1+0x3ec8], R18 ;  /* 0x003ec81201007387 */ /* 0x000fe80000100800 */
[----:B------:R-:W2:Y:S04]  /*b82e0*/  LDL.LU R17, [R1+0x3ecc] ;  /* 0x003ecc0001117983 */ /* 0x000ea80000300800 */
[----:B------:R-:W2:Y:S01]  /*b82f0*/  LDL.LU R15, [R1+0x3cc4] ;  /* 0x003cc400010f7983 */ /* 0x000ea20000300800 */
[----:B------:R-:W-:-:S04]  /*b8300*/  UISETP.GT.AND UP1, UPT, UR12, 0x6, UPT ;  /* 0x000000060c00788c */ /* 0x000fc8000bf24270 */
[----:B------:R-:W-:Y:S01]  /*b8310*/  USEL UR11, URZ, 0x4, !UP1 ;  /* 0x000000043f0b7887 */ /* 0x000fe2000c800000 */
[----:B------:R-:W-:Y:S03]  /*b8320*/  HMMA.1688.F32.TF32 R20, R240, R50, R20 ;  /* 0x00000032f014723c */ /* 0x000fe60000081014 */
[----:B------:R-:W-:Y:S02]  /*b8330*/  USEL UR11, UR11, URZ, !UP0 ;  /* 0x0000003f0b0b7287 */ /* 0x000fe4000c000000 */
[----:B------:R-:W-:-:S04]  /*b8340*/  UISETP.GT.AND UP1, UPT, UR12, 0xa, UPT ;  /* 0x0000000a0c00788c */ /* 0x000fc8000bf24270 */
[----:B------:R-:W-:Y:S01]  /*b8350*/  ISETP.NE.U32.AND P3, PT, RZ, UR11, PT ;  /* 0x0000000bff007c0c */ /* 0x000fe2000bf65070 */
[----:B------:R-:W-:-:S04]  /*b8360*/  USEL UR10, URZ, 0x4, !UP1 ;  /* 0x000000043f0a7887 */ /* 0x000fc8000c800000 */
[----:B------:R-:W-:-:S06]  /*b8370*/  USEL UR10, UR10, URZ, !UP0 ;  /* 0x0000003f0a0a7287 */ /* 0x000fcc000c000000 */
[----:B------:R-:W-:Y:S02]  /*b8380*/  ISETP.NE.U32.AND P2, PT, RZ, UR10, PT ;  /* 0x0000000aff007c0c */ /* 0x000fe4000bf45070 */
[----:B------:R1:W-:Y:S01]  /*b8390*/  LDGSTS.E [R4+0x40600], desc[UR58][R6.64], P3 ;  /* 0x4060000006047fae */ /* 0x0003e2000992187a */
[----:B------:R-:W-:Y:S02]  /*b83a0*/  IADD3 R16, P5, R16, R107, RZ ;  /* 0x0000006b10107210 */ /* 0x000fe40007fbe0ff */
[----:B-1----:R-:W-:Y:S01]  /*b83b0*/  MOV R6, R13 ;  /* 0x0000000d00067202 */ /* 0x002fe20000000f00 */
[----:B------:R-:W-:Y:S02]  /*b83c0*/  IMAD.MOV.U32 R7, RZ, RZ, R14 ;  /* 0x000000ffff077224 */ /* 0x000fe400078e000e */
[----:B------:R-:W-:Y:S04]  /*b83d0*/  STL [R1+0x3ed0], R16 ;  /* 0x003ed01001007387 */ /* 0x000fe80000100800 */
[----:B------:R1:W-:Y:S02]  /*b83e0*/  LDGSTS.E [R4+0x40680], desc[UR58][R6.64], P3 ;  /* 0x4068000006047fae */ /* 0x0003e4000992187a */
[----:B-1----:R-:W-:Y:S01]  /*b83f0*/  MOV R6, R10 ;  /* 0x0000000a00067202 */ /* 0x002fe20000000f00 */
[----:B------:R-:W-:-:S05]  /*b8400*/  IMAD.MOV.U32 R7, RZ, RZ, R12 ;  /* 0x000000ffff077224 */ /* 0x000fca00078e000c */
[----:B------:R1:W-:Y:S02]  /*b8410*/  LDGSTS.E [R4+0x40a00], desc[UR58][R6.64], P2 ;  /* 0x40a0000006047fae */ /* 0x0003e4000912187a */
[----:B-1----:R-:W-:Y:S01]  /*b8420*/  MOV R7, R9 ;  /* 0x0000000900077202 */ /* 0x002fe20000000f00 */
[----:B------:R-:W-:-:S05]  /*b8430*/  IMAD.MOV.U32 R6, RZ, RZ, R8 ;  /* 0x000000ffff067224 */ /* 0x000fca00078e0008 */
[----:B------:R1:W-:Y:S01]  /*b8440*/  LDGSTS.E [R4+0x40a80], desc[UR58][R6.64], P2 ;  /* 0x40a8000006047fae */ /* 0x0003e2000912187a */
        /* <DEDUP_REMOVED lines=10> */
[----:B---3--:R-:W3:Y:S04]  /*b84f0*/  LDL.LU R9, [R1+0x3d0c] ;  /* 0x003d0c0001097983 */ /* 0x008ee80000300800 */
[----:B------:R-:W3:Y:S01]  /*b8500*/  LDL.LU R8, [R1+0x3d10] ;  /* 0x003d100001087983 */ /* 0x000ee20000300800 */
[----:B-1----:R-:W-:-:S02]  /*b8510*/  IMAD.MOV.U32 R6, RZ, RZ, R18 ;  /* 0x000000ffff067224 */ /* 0x002fc400078e0012 */
[----:B--2---:R-:W-:Y:S01]  /*b8520*/  IMAD.X R17, R17, 0x1, R3, P5 ;  /* 0x0000000111117824 */ /* 0x004fe200028e0603 */
[----:B------:R-:W-:-:S04]  /*b8530*/  IADD3.X R15, R15, R3, RZ, P4, !PT ;  /* 0x000000030f0f7210 */ /* 0x000fc800027fe4ff */
[----:B------:R1:W-:Y:S04]  /*b8540*/  STL [R1+0x3ecc], R17 ;  /* 0x003ecc1101007387 */ /* 0x0003e80000100800 */
[----:B------:R2:W-:Y:S04]  /*b8550*/  STL [R1+0x3cc4], R15 ;  /* 0x003cc40f01007387 */ /* 0x0005e80000100800 */
[----:B------:R-:W2:Y:S04]  /*b8560*/  LDL.LU R20, [R1+0x1080] ;  /* 0x0010800001147983 */ /* 0x000ea80000300800 */
[----:B------:R-:W2:Y:S04]  /*b8570*/  LDL.LU R21, [R1+0x1084] ;  /* 0x0010840001157983 */ /* 0x000ea80000300800 */
[----:B------:R-:W2:Y:S04]  /*b8580*/  LDL.LU R22, [R1+0x1088] ;  /* 0x0010880001167983 */ /* 0x000ea80000300800 */
[----:B------:R-:W2:Y:S04]  /*b8590*/  LDL.LU R23, [R1+0x108c] ;  /* 0x00108c0001177983 */ /* 0x000ea80000300800 */
[----:B------:R-:W2:Y:S01]  /*b85a0*/  LDL.LU R18, [R1+0x3d48] ;  /* 0x003d480001127983 */ /* 0x000ea20000300800 */
        /* <DEDUP_REMOVED lines=11> */
[----:B------:R-:W2:Y:S01]  /*b8660*/  LDL.LU R11, [R1+0x3d88] ;  /* 0x003d8800010b7983 */ /* 0x000ea20000300800 */
[-C--:B----4-:R-:W-:Y:S02]  /*b8670*/  IADD3 R13, P4, R13, R107.reuse, RZ ;  /* 0x0000006b0d0d7210 */ /* 0x090fe40007f9e0ff */
[----:B------:R-:W-:-:S03]  /*b8680*/  IADD3 R10, P5, R10, R107, RZ ;  /* 0x0000006b0a0a7210 */ /* 0x000fc60007fbe0ff */
[--C-:B------:R-:W-:Y:S01]  /*b8690*/  IMAD.X R14, R14, 0x1, R3.reuse, P4 ;  /* 0x000000010e0e7824 */ /* 0x100fe200020e0603 */
[----:B---3--:R-:W-:Y:S01]  /*b86a0*/  IADD3 R8, P4, R8, R107, RZ ;  /* 0x0000006b08087210 */ /* 0x008fe20007f9e0ff */
[--C-:B------:R-:W-:Y:S01]  /*b86b0*/  IMAD.X R12, R12, 0x1, R3.reuse, P5 ;  /* 0x000000010c0c7824 */ /* 0x100fe200028e0603 */
[----:B------:R-:W-:Y:S04]  /*b86c0*/  STL [R1+0x3cd0], R13 ;  /* 0x003cd00d01007387 */ /* 0x000fe80000100800 */
[----:B------:R-:W-:Y:S04]  /*b86d0*/  STL [R1+0x3d08], R10 ;  /* 0x003d080a01007387 */ /* 0x000fe80000100800 */
[----:B------:R1:W-:Y:S04]  /*b86e0*/  STL [R1+0x3ccc], R14 ;  /* 0x003ccc0e01007387 */ /* 0x0003e80000100800 */
[----:B------:R-:W-:Y:S04]  /*b86f0*/  STL [R1+0x3d10], R8 ;  /* 0x003d100801007387 */ /* 0x000fe80000100800 */
[----:B------:R3:W-:Y:S04]  /*b8700*/  STL [R1+0x3d04], R12 ;  /* 0x003d040c01007387 */ /* 0x0007e80000100800 */
[----:B------:R-:W4:Y:S01]  /*b8710*/  LDL.LU R19, [R1+0x3d44] ;  /* 0x003d440001137983 */ /* 0x000f220000300800 */
[----:B------:R-:W-:Y:S01]  /*b8720*/  IMAD.X R9, R9, 0x1, R3, P4 ;  /* 0x0000000109097824 */ /* 0x000fe200020e0603 */
[----:B------:R-:W-:-:S04]  /*b8730*/  MOV R7, R15 ;  /* 0x0000000f00077202 */ /* 0x000fc80000000f00 */
        /* <DEDUP_REMOVED lines=34> */
[----:B---3--:R-:W3:Y:S04]  /*b8960*/  LDL.LU R12, [R1+0x3dc4] ;  /* 0x003dc400010c7983 */ /* 0x008ee80000300800 */
[----:B------:R-:W3:Y:S04]  /*b8970*/  LDL.LU R10, [R1+0x3dc8] ;  /* 0x003dc800010a7983 */ /* 0x000ee80000300800 */
[----:B------:R-:W3:Y:S04]  /*b8980*/  LDL.LU R9, [R1+0x3dcc] ;  /* 0x003dcc0001097983 */ /* 0x000ee80000300800 */
        /* <DEDUP_REMOVED lines=24> */
[----:B---3--:R-:W-:-:S03]  /*b8b10*/  IADD3 R10, P5, R10, R107, RZ ;  /* 0x0000006b0a0a7210 */ /* 0x008fc60007fbe0ff */
[--C-:B------:R-:W-:Y:S01]  /*b8b20*/  IMAD.X R14, R14, 0x1, R3.reuse, P4 ;  /* 0x000000010e0e7824 */ /* 0x100fe200020e0603 */
[----:B------:R-:W-:Y:S01]  /*b8b30*/  IADD3 R8, P4, R8, R107, RZ ;  /* 0x0000006b08087210 */ /* 0x000fe20007f9e0ff */
        /* <DEDUP_REMOVED lines=51> */
[----:B------:R-:W-:Y:S04]  /*b8e70*/  STL [R1+0x3e44], R15 ;  /* 0x003e440f01007387 */ /* 0x000fe80000100800 */
        /* <DEDUP_REMOVED lines=17> */
[----:B------:R-:W-:-:S04]  /*b8f90*/  UISETP.GT.AND UP1, UPT, UR12, 0x2a, UPT ;  /* 0x0000002a0c00788c */ /* 0x000fc8000bf24270 */
[----:B------:R-:W-:-:S04]  /*b8fa0*/  USEL UR11, URZ, 0x4, !UP1 ;  /* 0x000000043f0b7887 */ /* 0x000fc8000c800000 */
[----:B------:R-:W-:-:S06]  /*b8fb0*/  USEL UR11, UR11, URZ, !UP0 ;  /* 0x0000003f0b0b7287 */ /* 0x000fcc000c000000 */
[----:B------:R-:W-:Y:S02]  /*b8fc0*/  ISETP.NE.U32.AND P2, PT, RZ, UR11, PT ;  /* 0x0000000bff007c0c */ /* 0x000fe4000bf45070 */
[-C--:B----4-:R-:W-:Y:S02]  /*b8fd0*/  IADD3 R13, P4, R13, R107.reuse, RZ ;  /* 0x0000006b0d0d7210 */ /* 0x090fe40007f9e0ff */
[----:B---3--:R-:W-:-:S03]  /*b8fe0*/  IADD3 R10, P5, R10, R107, RZ ;  /* 0x0000006b0a0a7210 */ /* 0x008fc60007fbe0ff */
[--C-:B------:R-:W-:Y:S01]  /*b8ff0*/  IMAD.X R14, R14, 0x1, R3.reuse, P4 ;  /* 0x000000010e0e7824 */ /* 0x100fe200020e0603 */
[----:B------:R-:W-:Y:S01]  /*b9000*/  IADD3 R8, P4, R8, R107, RZ ;  /* 0x0000006b08087210 */ /* 0x000fe20007f9e0ff */
[--C-:B------:R-:W-:Y:S01]  /*b9010*/  IMAD.X R12, R12, 0x1, R3.reuse, P5 ;  /* 0x000000010c0c7824 */ /* 0x100fe200028e0603 */
[----:B------:R1:W-:Y:S04]  /*b9020*/  STL [R1+0x3e50], R13 ;  /* 0x003e500d01007387 */ /* 0x0003e80000100800 */
[----:B------:R-:W-:Y:S04]  /*b9030*/  STL [R1+0x3e88], R10 ;  /* 0x003e880a01007387 */ /* 0x000fe80000100800 */
[----:B------:R-:W-:Y:S04]  /*b9040*/  STL [R1+0x3e4c], R14 ;  /* 0x003e4c0e01007387 */ /* 0x000fe80000100800 */
[----:B------:R-:W-:Y:S04]  /*b9050*/  STL [R1+0x3e90], R8 ;  /* 0x003e900801007387 */ /* 0x000fe80000100800 */
[----:B------:R-:W-:Y:S04]  /*b9060*/  STL [R1+0x3e84], R12 ;  /* 0x003e840c01007387 */ /* 0x000fe80000100800 */
[----:B------:R-:W3:Y:S01]  /*b9070*/  LDL.LU R42, [R1+0x3c84] ;  /* 0x003c8400012a7983 */ /* 0x000ee20000300800 */
[----:B------:R-:W-:Y:S01]  /*b9080*/  IMAD.X R9, R9, 0x1, R3, P4 ;  /* 0x0000000109097824 */ /* 0x000fe200020e0603 */
[----:B------:R-:W-:-:S04]  /*b9090*/  MOV R7, R15 ;  /* 0x0000000f00077202 */ /* 0x000fc80000000f00 */
[----:B------:R-:W-:Y:S04]  /*b90a0*/  STL [R1+0x3e8c], R9 ;  /* 0x003e8c0901007387 */ /* 0x000fe80000100800 */
[----:B------:R4:W-:Y:S02]  /*b90b0*/  LDGSTS.E [R4+0x42a00], desc[UR58][R6.64], P2 ;  /* 0x42a0000006047fae */ /* 0x0009e4000912187a */
[----:B----4-:R-:W-:Y:S02]  /*b90c0*/  MOV R6, R13 ;  /* 0x0000000d00067202 */ /* 0x010fe40000000f00 */
[----:B--2---:R-:W-:-:S05]  /*b90d0*/  IADD3 R18, P4, R18, R107, RZ ;  /* 0x0000006b12127210 */ /* 0x004fca0007f9e0ff */
[----:B------:R-:W-:Y:S04]  /*b90e0*/  STL [R1+0x3c88], R18 ;  /* 0x003c881201007387 */ /* 0x000fe80000100800 */
[----:B------:R-:W2:Y:S04]  /*b90f0*/  LDL.LU R17, [R1+0x3c8c] ;  /* 0x003c8c0001117983 */ /* 0x000ea80000300800 */
[----:B-1----:R-:W4:Y:S01]  /*b9100*/  LDL.LU R13, [R1+0x3c44] ;  /* 0x003c4400010d7983 */ /* 0x002f220000300800 */
[----:B------:R-:W-:Y:S01]  /*b9110*/  HMMA.1688.F32.TF32 R20, R240, R38, R20 ;  /* 0x00000026f014723c */ /* 0x000fe20000081014 */
[----:B------:R-:W-:-:S04]  /*b9120*/  UISETP.GT.AND UP1, UPT, UR12, 0x2e, UPT ;  /* 0x0000002e0c00788c */ /* 0x000fc8000bf24270 */
[----:B------:R-:W-:-:S04]  /*b9130*/  USEL UR10, URZ, 0x4, !UP1 ;  /* 0x000000043f0a7887 */ /* 0x000fc8000c800000 */
[----:B------:R-:W-:Y:S01]  /*b9140*/  USEL UR10, UR10, URZ, !UP0 ;  /* 0x0000003f0a0a7287 */ /* 0x000fe2000c000000 */
[----:B------:R-:W-:-:S05]  /*b9150*/  IMAD.MOV.U32 R7, RZ, RZ, R14 ;  /* 0x000000ffff077224 */ /* 0x000fca00078e000e */
[----:B------:R-:W-:Y:S01]  /*b9160*/  ISETP.NE.U32.AND P3, PT, RZ, UR10, PT ;  /* 0x0000000aff007c0c */ /* 0x000fe2000bf65070 */
[----:B------:R1:W-:Y:S01]  /*b9170*/  LDGSTS.E [R4+0x42a80], desc[UR58][R6.64], P2 ;  /* 0x42a8000006047fae */ /* 0x0003e2000912187a */
[----:B------:R-:W-:-:S05]  /*b9180*/  IADD3 R16, P5, R16, R107, RZ ;  /* 0x0000006b10107210 */ /* 0x000fca0007fbe0ff */
[----:B------:R-:W-:Y:S01]  /*b9190*/  STL [R1+0x3c90], R16 ;  /* 0x003c901001007387 */ /* 0x000fe20000100800 */
[----:B-1----:R-:W-:Y:S01]  /*b91a0*/  MOV R6, R10 ;  /* 0x0000000a00067202 */ /* 0x002fe20000000f00 */
[----:B------:R-:W-:-:S05]  /*b91b0*/  IMAD.MOV.U32 R7, RZ, RZ, R12 ;  /* 0x000000ffff077224 */ /* 0x000fca00078e000c */
[----:B------:R1:W-:Y:S01]  /*b91c0*/  LDGSTS.E [R4+0x42e00], desc[UR58][R6.64], P3 ;  /* 0x42e0000006047fae */ /* 0x0003e2000992187a */
[----:B------:R-:W-:Y:S01]  /*b91d0*/  UISETP.GT.AND UP1, UPT, UR12, 0x32, UPT ;  /* 0x000000320c00788c */ /* 0x000fe2000bf24270 */
[----:B-1----:R-:W-:-:S03]  /*b91e0*/  IMAD.MOV.U32 R6, RZ, RZ, R8 ;  /* 0x000000ffff067224 */ /* 0x002fc600078e0008 */
[----:B------:R-:W-:Y:S01]  /*b91f0*/  USEL UR10, URZ, 0x4, !UP1 ;  /* 0x000000043f0a7887 */ /* 0x000fe2000c800000 */
[----:B------:R-:W-:-:S03]  /*b9200*/  MOV R7, R9 ;  /* 0x0000000900077202 */ /* 0x000fc60000000f00 */
[----:B------:R-:W-:Y:S02]  /*b9210*/  USEL UR10, UR10, URZ, !UP0 ;  /* 0x0000003f0a0a7287 */ /* 0x000fe4000c000000 */
[----:B------:R1:W-:Y:S04]  /*b9220*/  LDGSTS.E [R4+0x42e80], desc[UR58][R6.64], P3 ;  /* 0x42e8000006047fae */ /* 0x0003e8000992187a */
[----:B------:R-:W-:Y:S01]  /*b9230*/  ISETP.NE.U32.AND P2, PT, RZ, UR10, PT ;  /* 0x0000000aff007c0c */ /* 0x000fe2000bf45070 */
[----:B-1----:R-:W-:Y:S02]  /*b9240*/  IMAD.MOV.U32 R6, RZ, RZ, R18 ;  /* 0x000000ffff067224 */ /* 0x002fe400078e0012 */
[----:B---3--:R-:W-:Y:S01]  /*b9250*/  IMAD.X R42, R42, 0x1, R3, P4 ;  /* 0x000000012a2a7824 */ /* 0x008fe200020e0603 */
[----:B------:R-:W-:-:S04]  /*b9260*/  IADD3 R11, P4, R11, R107, RZ ;  /* 0x0000006b0b0b7210 */ /* 0x000fc80007f9e0ff */
[----:B------:R-:W-:Y:S04]  /*b9270*/  STL [R1+0x3c84], R42 ;  /* 0x003c842a01007387 */ /* 0x000fe80000100800 */
[----:B------:R-:W-:Y:S04]  /*b9280*/  STL.64 [R1+0x80], R20 ;  /* 0x0000801401007387 */ /* 0x000fe80000100a00 */
[----:B------:R1:W-:Y:S04]  /*b9290*/  STL.64 [R1+0x88], R22 ;  /* 0x0000881601007387 */ /* 0x0003e80000100a00 */
[----:B-1----:R-:W3:Y:S04]  /*b92a0*/  LDL.LU.64 R22, [R1+0x4ad8] ;  /* 0x004ad80001167983 */ /* 0x002ee80000300a00 */
[----:B------:R-:W3:Y:S04]  /*b92b0*/  LDL.LU.64 R20, [R1+0x4ad0] ;  /* 0x004ad00001147983 */ /* 0x000ee80000300a00 */
[----:B------:R-:W3:Y:S04]  /*b92c0*/  LDL.LU R19, [R1+0x3c4c] ;  /* 0x003c4c0001137983 */ /* 0x000ee80000300800 */
[----:B------:R-:W-:Y:S04]  /*b92d0*/  STL [R1+0x3c48], R11 ;  /* 0x003c480b01007387 */ /* 0x000fe80000100800 */
[----:B------:R-:W3:Y:S04]  /*b92e0*/  LDL.LU R15, [R1+0x3c50] ;  /* 0x003c5000010f7983 */ /* 0x000ee80000300800 */
[----:B------:R-:W3:Y:S04]  /*b92f0*/  LDL.LU R14, [R1+0x3b8c] ;  /* 0x003b8c00010e7983 */ /* 0x000ee80000300800 */
[----:B------:R-:W3:Y:S04]  /*b9300*/  LDL.LU R12, [R1+0x3b90] ;  /* 0x003b9000010c7983 */ /* 0x000ee80000300800 */
[----:B------:R-:W3:Y:S04]  /*b9310*/  LDL.LU R10, [R1+0x3b94] ;  /* 0x003b9400010a7983 */ /* 0x000ee80000300800 */
[----:B------:R-:W3:Y:S04]  /*b9320*/  LDL.LU R8, [R1+0x3b98] ;  /* 0x003b980001087983 */ /* 0x000ee80000300800 */
[----:B------:R-:W3:Y:S01]  /*b9330*/  LDL.LU R9, [R1+0x3bd0] ;  /* 0x003bd00001097983 */ /* 0x000ee20000300800 */
[----:B------:R-:W-:-:S05]  /*b9340*/  IMAD.MOV.U32 R7, RZ, RZ, R42 ;  /* 0x000000ffff077224 */ /* 0x000fca00078e002a */
[----:B------:R1:W-:Y:S02]  /*b9350*/  LDGSTS.E [R4+0x43200], desc[UR58][R6.64], P2 ;  /* 0x4320000006047fae */ /* 0x0003e4000912187a */
[----:B-1----:R-:W-:Y:S01]  /*b9360*/  MOV R6, R16 ;  /* 0x0000001000067202 */ /* 0x002fe20000000f00 */
[----:B--2---:R-:W-:Y:S01]  /*b9370*/  IMAD.X R17, R17, 0x1, R3, P5 ;  /* 0x0000000111117824 */ /* 0x004fe200028e0603 */
[----:B----4-:R-:W-:-:S03]  /*b9380*/  IADD3.X R13, R13, R3, RZ, P4, !PT ;  /* 0x000000030d0d7210 */ /* 0x010fc600027fe4ff */
[----:B------:R-:W-:Y:S01]  /*b9390*/  IMAD.MOV.U32 R7, RZ, RZ, R17 ;  /* 0x000000ffff077224 */ /* 0x000fe200078e0011 */
[----:B------:R1:W-:Y:S04]  /*b93a0*/  STL [R1+0x3c8c], R17 ;  /* 0x003c8c1101007387 */ /* 0x0003e80000100800 */
[----:B------:R2:W-:Y:S04]  /*b93b0*/  STL [R1+0x3c44], R13 ;  /* 0x003c440d01007387 */ /* 0x0005e80000100800 */
[----:B------:R-:W4:Y:S04]  /*b93c0*/  LDL.LU R18, [R1+0x3bcc] ;  /* 0x003bcc0001127983 */ /* 0x000f280000300800 */
[----:B------:R2:W-:Y:S04]  /*b93d0*/  LDGSTS.E [R4+0x43280], desc[UR58][R6.64], P2 ;  /* 0x4328000006047fae */ /* 0x0005e8000912187a */
[----:B-1----:R-:W4:Y:S04]  /*b93e0*/  LDL.LU R17, [R1+0x3bd4] ;  /* 0x003bd40001117983 */ /* 0x002f280000300800 */
[----:B------:R-:W4:Y:S01]  /*b93f0*/  LDL.LU R16, [R1+0x3bd8] ;  /* 0x003bd80001107983 */ /* 0x000f220000300800 */
[----:B--2---:R-:W-:Y:S01]  /*b9400*/  MOV R7, R13 ;  /* 0x0000000d00077202 */ /* 0x004fe20000000f00 */
        /* <DEDUP_REMOVED lines=18> */
[----:B------:R-:W-:Y:S02]  /*b9530*/  IADD3 R8, P4, R8, R107, RZ ;  /* 0x0000006b08087210 */ /* 0x000fe40007f9e0ff */
[----:B-1----:R-:W-:Y:S01]  /*b9540*/  MOV R6, R15 ;  /* 0x0000000f00067202 */ /* 0x002fe20000000f00 */
[----:B------:R-:W-:Y:S02]  /*b9550*/  IMAD.MOV.U32 R7, RZ, RZ, R19 ;  /* 0x000000ffff077224 */ /* 0x000fe400078e0013 */
[--C-:B------:R-:W-:Y:S01]  /*b9560*/  IMAD.X R14, R14, 0x1, R3.reuse, P5 ;  /* 0x000000010e0e7824 */ /* 0x100fe200028e0603 */
[----:B------:R1:W-:Y:S01]  /*b9570*/  STL [R1+0x3c50], R15 ;  /* 0x003c500f01007387 */ /* 0x0003e20000100800 */
[----:B------:R-:W-:-:S03]  /*b9580*/  IMAD.X R10, R10, 0x1, R3, P4 ;  /* 0x000000010a0a7824 */ /* 0x000fc600020e0603 */
[----:B------:R-:W-:Y:S04]  /*b9590*/  STL [R1+0x3b90], R12 ;  /* 0x003b900c01007387 */ /* 0x000fe80000100800 */
[----:B------:R-:W-:Y:S04]  /*b95a0*/  STL [R1+0x3c4c], R19 ;  /* 0x003c4c1301007387 */ /* 0x000fe80000100800 */
[----:B------:R3:W-:Y:S04]  /*b95b0*/  LDGSTS.E [R4+0x43680], desc[UR58][R6.64], P3 ;  /* 0x4368000006047fae */ /* 0x0007e8000992187a */
[----:B------:R-:W-:Y:S01]  /*b95c0*/  STL [R1+0x3b98], R8 ;  /* 0x003b980801007387 */ /* 0x000fe20000100800 */
[----:B------:R-:W-:-:S03]  /*b95d0*/  IADD3 R9, P4, R9, R107, RZ ;  /* 0x0000006b09097210 */ /* 0x000fc60007f9e0ff */
[----:B------:R3:W-:Y:S04]  /*b95e0*/  STL [R1+0x3b8c], R14 ;  /* 0x003b8c0e01007387 */ /* 0x0007e80000100800 */
[----:B------:R4:W-:Y:S04]  /*b95f0*/  STL [R1+0x3b94], R10 ;  /* 0x003b940a01007387 */ /* 0x0009e80000100800 */
[----:B-1----:R-:W2:Y:S01]  /*b9600*/  LDL.LU R15, [R1+0x3f30] ;  /* 0x003f3000010f7983 */ /* 0x002ea20000300800 */
[----:B---3--:R-:W-:Y:S01]  /*b9610*/  MOV R6, R12 ;  /* 0x0000000c00067202 */ /* 0x008fe20000000f00 */
[----:B------:R-:W-:-:S02]  /*b9620*/  IMAD.MOV.U32 R7, RZ, RZ, R14 ;  /* 0x000000ffff077224 */ /* 0x000fc400078e000e */
[----:B------:R-:W3:Y:S04]  /*b9630*/  LDL.LU R14, [R1+0x3f5c] ;  /* 0x003f5c00010e7983 */ /* 0x000ee80000300800 */
[----:B------:R1:W-:Y:S04]  /*b9640*/  LDGSTS.E [R4+0x43a00], desc[UR58][R6.64], P2 ;  /* 0x43a0000006047fae */ /* 0x0003e8000912187a */
[----:B------:R2:W-:Y:S04]  /*b9650*/  STL [R1+0x3bd0], R9 ;  /* 0x003bd00901007387 */ /* 0x0005e80000100800 */
[----:B------:R-:W3:Y:S01]  /*b9660*/  LDL.LU R12, [R1+0x3f18] ;  /* 0x003f1800010c7983 */ /* 0x000ee20000300800 */
[----:B-1----:R-:W-:-:S03]  /*b9670*/  MOV R7, R10 ;  /* 0x0000000a00077202 */ /* 0x002fc60000000f00 */
[----:B----4-:R-:W4:Y:S01]  /*b9680*/  LDL.LU R10, [R1+0x3f24] ;  /* 0x003f2400010a7983 */ /* 0x010f220000300800 */
[----:B------:R-:W-:-:S03]  /*b9690*/  IMAD.MOV.U32 R6, RZ, RZ, R8 ;  /* 0x000000ffff067224 */ /* 0x000fc600078e0008 */
[----:B------:R-:W4:Y:S01]  /*b96a0*/  LDL.LU R8, [R1+0x3f1c] ;  /* 0x003f1c0001087983 */ /* 0x000f220000300800 */
[----:B------:R-:W-:-:S03]  /*b96b0*/  ISETP.NE.U32.AND P3, PT, RZ, UR10, PT ;  /* 0x0000000aff007c0c */ /* 0x000fc6000bf65070 */
[----:B------:R1:W-:Y:S02]  /*b96c0*/  LDGSTS.E [R4+0x43a80], desc[UR58][R6.64], P2 ;  /* 0x43a8000006047fae */ /* 0x0003e4000912187a */
[----:B-1----:R-:W-:Y:S02]  /*b96d0*/  IMAD.MOV.U32 R6, RZ, RZ, R9 ;  /* 0x000000ffff067224 */ /* 0x002fe400078e0009 */
[----:B------:R-:W-:-:S04]  /*b96e0*/  IMAD.X R18, R18, 0x1, R3, P4 ;  /* 0x0000000112127824 */ /* 0x000fc800020e0603 */
[----:B------:R-:W-:Y:S01]  /*b96f0*/  IMAD.MOV.U32 R7, RZ, RZ, R18 ;  /* 0x000000ffff077224 */ /* 0x000fe200078e0012 */
[----:B------:R-:W-:-:S04]  /*b9700*/  IADD3 R16, P5, R16, R107, RZ ;  /* 0x0000006b10107210 */ /* 0x000fc80007fbe0ff */
[----:B------:R1:W-:Y:S01]  /*b9710*/  LDGSTS.E [R4+0x43e00], desc[UR58][R6.64], P3 ;  /* 0x43e0000006047fae */ /* 0x0003e2000992187a */
[----:B------:R-:W-:Y:S02]  /*b9720*/  IADD3.X R17, R17, R3, RZ, P5, !PT ;  /* 0x0000000311117210 */ /* 0x000fe40002ffe4ff */
[----:B--2---:R-:W-:Y:S01]  /*b9730*/  IADD3 R11, P4, R11, R107, RZ ;  /* 0x0000006b0b0b7210 */ /* 0x004fe20007f9e0ff */
[----:B------:R2:W-:Y:S04]  /*b9740*/  STL [R1+0x3bd8], R16 ;  /* 0x003bd81001007387 */ /* 0x0005e80000100800 */
[----:B------:R-:W-:Y:S01]  /*b9750*/  STL [R1+0x3bcc], R18 ;  /* 0x003bcc1201007387 */ /* 0x000fe20000100800 */
[----:B------:R-:W-:-:S03]  /*b9760*/  IADD3.X R13, R13, R3, RZ, P4, !PT ;  /* 0x000000030d0d7210 */ /* 0x000fc600027fe4ff */
[----:B------:R-:W-:Y:S04]  /*b9770*/  STL [R1+0x3f64], R11 ;  /* 0x003f640b01007387 */ /* 0x000fe80000100800 */
[----:B------:R2:W-:Y:S01]  /*b9780*/  STL [R1+0x3bd4], R17 ;  /* 0x003bd41101007387 */ /* 0x0005e20000100800 */
[----:B-1----:R-:W-:Y:S01]  /*b9790*/  IMAD.MOV.U32 R6, RZ, RZ, R16 ;  /* 0x000000ffff067224 */ /* 0x002fe200078e0010 */
[----:B------:R-:W-:Y:S02]  /*b97a0*/  MOV R7, R17 ;  /* 0x0000001100077202 */ /* 0x000fe40000000f00 */
[----:B------:R-:W4:Y:S04]  /*b97b0*/  LDL.LU R9, [R1+0x3ee0] ;  /* 0x003ee00001097983 */ /* 0x000f280000300800 */
[----:B------:R1:W-:Y:S04]  /*b97c0*/  STL [R1+0x3f58], R13 ;  /* 0x003f580d01007387 */ /* 0x0003e80000100800 */
[----:B--2---:R-:W2:Y:S04]  /*b97d0*/  LDL.LU R16, [R1+0xee0] ;  /* 0x000ee00001107983 */ /* 0x004ea80000300800 */
[----:B------:R1:W-:Y:S04]  /*b97e0*/  LDGSTS.E [R4+0x43e80], desc[UR58][R6.64], P3 ;  /* 0x43e8000006047fae */ /* 0x0003e8000992187a */
[----:B------:R-:W2:Y:S04]  /*b97f0*/  LDL.LU R17, [R1+0xee4] ;  /* 0x000ee40001117983 */ /* 0x000ea80000300800 */
[----:B------:R-:W2:Y:S04]  /*b9800*/  LDL.LU R18, [R1+0xee8] ;  /* 0x000ee80001127983 */ /* 0x000ea80000300800 */
[----:B------:R-:W2:Y:S01]  /*b9810*/  LDL.LU R19, [R1+0xeec] ;  /* 0x000eec0001137983 */ /* 0x000ea20000300800 */
[----:B-1----:R-:W-:-:S03]  /*b9820*/  IMAD.MOV.U32 R7, RZ, RZ, R13 ;  /* 0x000000ffff077224 */ /* 0x002fc600078e000d */
[----:B------:R-:W2:Y:S01]  /*b9830*/  LDL.LU R13, [R1+0x3f14] ;  /* 0x003f1400010d7983 */ /* 0x000ea20000300800 */
[----:B------:R-:W-:-:S04]  /*b9840*/  UISETP.GT.AND UP1, UPT, UR12, 0x3, UPT ;  /* 0x000000030c00788c */ /* 0x000fc8000bf24270 */
[----:B------:R-:W-:-:S04]  /*b9850*/  USEL UR11, URZ, 0x4, !UP1 ;  /* 0x000000043f0b7887 */ /* 0x000fc8000c800000 */
[----:B------:R-:W-:Y:S01]  /*b9860*/  USEL UR11, UR11, URZ, !UP0 ;  /* 0x0000003f0b0b7287 */ /* 0x000fe2000c000000 */
[----:B------:R-:W-:-:S05]  /*b9870*/  IMAD.SHL.U32 R5, R5, 0x4, RZ ;  /* 0x0000000405057824 */ /* 0x000fca00078e00ff */
[----:B------:R-:W-:Y:S02]  /*b9880*/  ISETP.NE.U32.AND P2, PT, RZ, UR11, PT ;  /* 0x0000000bff007c0c */ /* 0x000fe4000bf45070 */
[----:B------:R-:W-:Y:S01]  /*b9890*/  LOP3.LUT R110, R5, 0x60, RZ, 0x3c, !PT ;  /* 0x00000060056e7812 */ /* 0x000fe200078e3cff */
[----:B------:R-:W-:Y:S02]  /*b98a0*/  IMAD.MOV.U32 R6, RZ, RZ, R11 ;  /* 0x000000ffff067224 */ /* 0x000fe400078e000b */
[----:B------:R-:W2:Y:S04]  /*b98b0*/  LDL.LU R11, [R1+0x3edc] ;  /* 0x003edc00010b7983 */ /* 0x000ea80000300800 */
[----:B------:R-:W2:Y:S01]  /*b98c0*/  LDL.LU R4, [R1+0x3ed4] ;  /* 0x003ed40001047983 */ /* 0x000ea20000300800 */
[----:B------:R-:W-:-:S05]  /*b98d0*/  VIADD R5, R110, UR13 ;  /* 0x0000000d6e057c36 */ /* 0x000fca0008000000 */
[----:B------:R1:W-:Y:S01]  /*b98e0*/  LDGSTS.E [R5+0x40300], desc[UR58][R6.64], P2 ;  /* 0x4030000006057fae */ /* 0x0003e2000912187a */
[----:B------:R-:W-:-:S04]  /*b98f0*/  UISETP.GT.AND UP1, UPT, UR12, 0x7, UPT ;  /* 0x000000070c00788c */ /* 0x000fc8000bf24270 */
[----:B------:R-:W-:-:S04]  /*b9900*/  USEL UR10, URZ, 0x4, !UP1 ;  /* 0x000000043f0a7887 */ /* 0x000fc8000c800000 */
[----:B------:R-:W-:-:S06]  /*b9910*/  USEL UR10, UR10, URZ, !UP0 ;  /* 0x0000003f0a0a7287 */ /* 0x000fcc000c000000 */
[----:B------:R-:W-:Y:S02]  /*b9920*/  ISETP.NE.U32.AND P3, PT, RZ, UR10, PT ;  /* 0x0000000aff007c0c */ /* 0x000fe4000bf65070 */
[----:B---3--:R-:W-:-:S04]  /*b9930*/  IADD3 R14, P4, R14, R107, RZ ;  /* 0x0000006b0e0e7210 */ /* 0x008fc80007f9e0ff */
[----:B------:R-:W-:Y:S01]  /*b9940*/  IADD3.X R15, R15, R3, RZ, P4, !PT ;  /* 0x000000030f0f7210 */ /* 0x000fe200027fe4ff */
[----:B------:R3:W-:Y:S01]  /*b9950*/  STL [R1+0x3f5c], R14 ;  /* 0x003f5c0e01007387 */ /* 0x0007e20000100800 */
[-C--:B----4-:R-:W-:Y:S02]  /*b9960*/  IADD3 R10, P5, R10, R107.reuse, RZ ;  /* 0x0000006b0a0a7210 */ /* 0x090fe40007fbe0ff */
[----:B------:R-:W-:-:S03]  /*b9970*/  IADD3 R8, P4, R8, R107, RZ ;  /* 0x0000006b08087210 */ /* 0x000fc60007f9e0ff */
[----:B------:R-:W-:Y:S01]  /*b9980*/  IMAD.X R12, R12, 0x1, R3, P5 ;  /* 0x000000010c0c7824 */ /* 0x000fe200028e0603 */
[----:B------:R-:W-:Y:S04]  /*b9990*/  STL [R1+0x3f24], R10 ;  /* 0x003f240a01007387 */ /* 0x000fe80000100800 */
[----:B------:R-:W-:Y:S04]  /*b99a0*/  STL [R1+0x3f30], R15 ;  /* 0x003f300f01007387 */ /* 0x000fe80000100800 */
[----:B------:R-:W-:Y:S01]  /*b99b0*/  STL [R1+0x3f1c], R8 ;  /* 0x003f1c0801007387 */ /* 0x000fe20000100800 */
[----:B-1----:R-:W-:-:S03]  /*b99c0*/  IMAD.MOV.U32 R6, RZ, RZ, R14 ;  /* 0x000000ffff067224 */ /* 0x002fc600078e000e */
[----:B------:R1:W-:Y:S04]  /*b99d0*/  STL [R1+0x3f18], R12 ;  /* 0x003f180c01007387 */ /* 0x0003e80000100800 */
[----:B---3--:R-:W3:Y:S01]  /*b99e0*/  LDL.LU R14, [R1+0x3ed8] ;  /* 0x003ed800010e7983 */ /* 0x008ee20000300800 */
[----:B------:R-:W-:-:S05]  /*b99f0*/  MOV R7, R15 ;  /* 0x0000000f00077202 */ /* 0x000fca0000000f00 */
[----:B------:R4:W-:Y:S02]  /*b9a00*/  LDGSTS.E [R5+0x40380], desc[UR58][R6.64], P2 ;  /* 0x4038000006057fae */ /* 0x0009e4000912187a */
[----:B----4-:R-:W-:Y:S01]  /*b9a10*/  IMAD.MOV.U32 R6, RZ, RZ, R10 ;  /* 0x000000ffff067224 */ /* 0x010fe200078e000a */
[----:B------:R-:W-:-:S05]  /*b9a20*/  MOV R7, R12 ;  /* 0x0000000c00077202 */ /* 0x000fca0000000f00 */
[----:B------:R4:W-:Y:S01]  /*b9a30*/  LDGSTS.E [R5+0x40700], desc[UR58][R6.64], P3 ;  /* 0x4070000006057fae */ /* 0x0009e2000992187a */
[----:B------:R-:W-:-:S05]  /*b9a40*/  IMAD.X R9, R9, 0x1, R3, P4 ;  /* 0x0000000109097824 */ /* 0x000fca00020e0603 */
[----:B------:R1:W-:Y:S01]  /*b9a50*/  STL [R1+0x3ee0], R9 ;  /* 0x003ee00901007387 */ /* 0x0003e20000100800 */
[----:B----4-:R-:W-:Y:S01]  /*b9a60*/  IMAD.MOV.U32 R7, RZ, RZ, R9 ;  /* 0x000000ffff077224 */ /* 0x010fe200078e0009 */
[----:B--2---:R-:W-:-:S05]  /*b9a70*/  IADD3 R13, P4, R13, R107, RZ ;  /* 0x0000006b0d0d7210 */ /* 0x004fca0007f9e0ff */
[----:B------:R-:W-:Y:S04]  /*b9a80*/  STL [R1+0x3f14], R13 ;  /* 0x003f140d01007387 */ /* 0x000fe80000100800 */
[----:B-1----:R-:W2:Y:S04]  /*b9a90*/  LDL.LU R12, [R1+0x3ea0] ;  /* 0x003ea000010c7983 */ /* 0x002ea80000300800 */
[----:B------:R-:W4:Y:S01]  /*b9aa0*/  LDL.LU R9, [R1+0x3e98] ;  /* 0x003e980001097983 */ /* 0x000f220000300800 */
[----:B------:R-:W-:Y:S01]  /*b9ab0*/  HMMA.1688.F32.TF32 R16, R240, R34, R16 ;  /* 0x00000022f010723c */ /* 0x000fe20000081010 */
[----:B------:R-:W-:-:S05]  /*b9ac0*/  IADD3 R11, P5, R11, R107, RZ ;  /* 0x0000006b0b0b7210 */ /* 0x000fca0007fbe0ff */
[----:B------:R-:W-:Y:S01]  /*b9ad0*/  STL [R1+0x3edc], R11 ;  /* 0x003edc0b01007387 */ /* 0x000fe20000100800 */
[----:B------:R-:W-:Y:S01]  /*b9ae0*/  UISETP.GT.AND UP1, UPT, UR12, 0xb, UPT ;  /* 0x0000000b0c00788c */ /* 0x000fe2000bf24270 */
[----:B------:R-:W-:-:S03]  /*b9af0*/  IMAD.MOV.U32 R6, RZ, RZ, R8 ;  /* 0x000000ffff067224 */ /* 0x000fc600078e0008 */
[----:B------:R-:W-:Y:S02]  /*b9b00*/  USEL UR10, URZ, 0x4, !UP1 ;  /* 0x000000043f0a7887 */ /* 0x000fe4000c800000 */
[----:B------:R1:W-:Y:S02]  /*b9b10*/  LDGSTS.E [R5+0x40780], desc[UR58][R6.64], P3 ;  /* 0x4078000006057fae */ /* 0x0003e4000992187a */
[----:B------:R-:W-:-:S06]  /*b9b20*/  USEL UR10, UR10, URZ, !UP0 ;  /* 0x0000003f0a0a7287 */ /* 0x000fcc000c000000 */
[----:B------:R-:W-:Y:S02]  /*b9b30*/  ISETP.NE.U32.AND P2, PT, RZ, UR10, PT ;  /* 0x0000000aff007c0c */ /* 0x000fe4000bf45070 */
[----:B-1----:R-:W-:Y:S02]  /*b9b40*/  MOV R6, R13 ;  /* 0x0000000d00067202 */ /* 0x002fe40000000f00 */
[----:B---3--:R-:W-:Y:S02]  /*b9b50*/  IADD3.X R14, R14, R3, RZ, P4, !PT ;  /* 0x000000030e0e7210 */ /* 0x008fe400027fe4ff */
[----:B------:R-:W-:-:S03]  /*b9b60*/  IADD3 R4, P4, R4, R107, RZ ;  /* 0x0000006b04047210 */ /* 0x000fc60007f9e0ff */
        /* <DEDUP_REMOVED lines=11> */
[----:B------:R-:W3:Y:S01]  /*b9c20*/  LDL.LU R8, [R1+0x3ce0] ;  /* 0x003ce00001087983 */ /* 0x000ee20000300800 */
[----:B------:R-:W-:-:S05]  /*b9c30*/  IMAD.MOV.U32 R7, RZ, RZ, R14 ;  /* 0x000000ffff077224 */ /* 0x000fca00078e000e */
[----:B------:R1:W-:Y:S02]  /*b9c40*/  LDGSTS.E [R5+0x40b00], desc[UR58][R6.64], P2 ;  /* 0x40b0000006057fae */ /* 0x0003e4000912187a */
[----:B-1----:R-:W-:Y:S02]  /*b9c50*/  IMAD.MOV.U32 R6, RZ, RZ, R11 ;  /* 0x000000ffff067224 */ /* 0x002fe400078e000b */
[--C-:B--2---:R-:W-:Y:S02]  /*b9c60*/  IMAD.X R12, R12, 0x1, R3.reuse, P5 ;  /* 0x000000010c0c7824 */ /* 0x104fe400028e0603 */
[----:B----4-:R-:W-:-:S03]  /*b9c70*/  IMAD.X R9, R9, 0x1, R3, P4 ;  /* 0x0000000109097824 */ /* 0x010fc600020e0603 */
[----:B------:R1:W-:Y:S04]  /*b9c80*/  STL [R1+0x3ea0], R12 ;  /* 0x003ea00c01007387 */ /* 0x0003e80000100800 */
[----:B------:R2:W-:Y:S01]  /*b9c90*/  STL [R1+0x3e98], R9 ;  /* 0x003e980901007387 */ /* 0x0005e20000100800 */
[----:B------:R-:W-:Y:S01]  /*b9ca0*/  MOV R7, R12 ;  /* 0x0000000c00077202 */ /* 0x000fe20000000f00 */
[----:B------:R-:W-:Y:S02]  /*b9cb0*/  UISETP.GT.AND UP1, UPT, UR12, 0xf, UPT ;  /* 0x0000000f0c00788c */ /* 0x000fe4000bf24270 */
[----:B-1----:R-:W4:Y:S04]  /*b9cc0*/  LDL.LU R12, [R1+0xed0] ;  /* 0x000ed000010c7983 */ /* 0x002f280000300800 */
[----:B------:R-:W4:Y:S04]  /*b9cd0*/  LDL.LU R13, [R1+0xed4] ;  /* 0x000ed400010d7983 */ /* 0x000f280000300800 */
[----:B------:R-:W4:Y:S04]  /*b9ce0*/  LDL.LU R14, [R1+0xed8] ;  /* 0x000ed800010e7983 */ /* 0x000f280000300800 */
[----:B------:R-:W4:Y:S04]  /*b9cf0*/  LDL.LU R15, [R1+0xedc] ;  /* 0x000edc00010f7983 */ /* 0x000f280000300800 */
[----:B------:R-:W4:Y:S01]  /*b9d00*/  LDL.LU R11, [R1+0x3d18] ;  /* 0x003d1800010b7983 */ /* 0x000f220000300800 */
[----:B------:R-:W-:-:S03]  /*b9d10*/  USEL UR11, URZ, 0x4, !UP1 ;  /* 0x000000043f0b7887 */ /* 0x000fc6000c800000 */
[----:B------:R1:W-:Y:S01]  /*b9d20*/  LDGSTS.E [R5+0x40b80], desc[UR58][R6.64], P2 ;  /* 0x40b8000006057fae */ /* 0x0003e2000912187a */
[----:B------:R-:W-:Y:S02]  /*b9d30*/  USEL UR11, UR11, URZ, !UP0 ;  /* 0x0000003f0b0b7287 */ /* 0x000fe4000c000000 */
[----:B------:R-:W-:Y:S01]  /*b9d40*/  UISETP.GT.AND UP1, UPT, UR12, 0x13, UPT ;  /* 0x000000130c00788c */ /* 0x000fe2000bf24270 */
[----:B-1----:R-:W-:Y:S02]  /*b9d50*/  IMAD.MOV.U32 R7, RZ, RZ, R9 ;  /* 0x000000ffff077224 */ /* 0x002fe400078e0009 */
[----:B------:R-:W-:Y:S01]  /*b9d60*/  IMAD.MOV.U32 R6, RZ, RZ, R4 ;  /* 0x000000ffff067224 */ /* 0x000fe200078e0004 */
[----:B--2---:R-:W2:Y:S04]  /*b9d70*/  LDL.LU R9, [R1+0x3d20] ;  /* 0x003d200001097983 */ /* 0x004ea80000300800 */
[----:B------:R-:W2:Y:S01]  /*b9d80*/  LDL.LU R4, [R1+0x3d58] ;  /* 0x003d580001047983 */ /* 0x000ea20000300800 */
[----:B------:R-:W-:Y:S01]  /*b9d90*/  ISETP.NE.U32.AND P3, PT, RZ, UR11, PT ;  /* 0x0000000bff007c0c */ /* 0x000fe2000bf65070 */
[----:B------:R-:W-:-:S04]  /*b9da0*/  USEL UR10, URZ, 0x4, !UP1 ;  /* 0x000000043f0a7887 */ /* 0x000fc8000c800000 */
[----:B------:R-:W-:-:S06]  /*b9db0*/  USEL UR10, UR10, URZ, !UP0 ;  /* 0x0000003f0a0a7287 */ /* 0x000fcc000c000000 */
[----:B------:R-:W-:Y:S02]  /*b9dc0*/  ISETP.NE.U32.AND P2, PT, RZ, UR10, PT ;  /* 0x0000000aff007c0c */ /* 0x000fe4000bf45070 */
[----:B------:R1:W-:Y:S01]  /*b9dd0*/  LDGSTS.E [R5+0x40f00], desc[UR58][R6.64], P3 ;  /* 0x40f0000006057fae */ /* 0x0003e2000992187a */
[-C--:B---3--:R-:W-:Y:S02]  /*b9de0*/  IADD3 R42, P4, R42, R107.reuse, RZ ;  /* 0x0000006b2a2a7210 */ /* 0x088fe40007f9e0ff */
[----:B------:R-:W-:Y:S02]  /*b9df0*/  IADD3 R38, P5, R38, R107, RZ ;  /* 0x0000006b26267210 */ /* 0x000fe40007fbe0ff */
[----:B------:R-:W-:Y:S02]  /*b9e00*/  IADD3.X R43, R43, R3, RZ, P4, !PT ;  /* 0x000000032b2b7210 */ /* 0x000fe400027fe4ff */
[----:B------:R-:W-:Y:S01]  /*b9e10*/  IADD3 R8, P4, R8, R107, RZ ;  /* 0x0000006b08087210 */ /* 0x000fe20007f9e0ff */
[----:B------:R-:W-:Y:S01]  /*b9e20*/  STL [R1+0x3e9c], R42 ;  /* 0x003e9c2a01007387 */ /* 0x000fe20000100800 */
[----:B------:R-:W-:-:S03]  /*b9e30*/  IMAD.X R39, R39, 0x1, R3, P5 ;  /* 0x0000000127277824 */ /* 0x000fc600028e0603 */
[----:B------:R-:W-:Y:S04]  /*b9e40*/  STL [R1+0x3cd8], R38 ;  /* 0x003cd82601007387 */ /* 0x000fe80000100800 */
[----:B------:R-:W-:Y:S04]  /*b9e50*/  STL [R1+0x3ca0], R43 ;  /* 0x003ca02b01007387 */ /* 0x000fe80000100800 */
[----:B------:R-:W-:Y:S04]  /*b9e60*/  STL [R1+0x3ce0], R8 ;  /* 0x003ce00801007387 */ /* 0x000fe80000100800 */
[----:B------:R-:W-:Y:S04]  /*b9e70*/  STL [R1+0x3cd4], R39 ;  /* 0x003cd42701007387 */ /* 0x000fe80000100800 */
[----:B------:R-:W3:Y:S01]  /*b9e80*/  LDL.LU R34, [R1+0x3d14] ;  /* 0x003d140001227983 */ /* 0x000ee20000300800 */
[----:B-1----:R-:W-:Y:S01]  /*b9e90*/  IMAD.MOV.U32 R6, RZ, RZ, R42 ;  /* 0x000000ffff067224 */ /* 0x002fe200078e002a */
[----:B------:R-:W-:Y:S01]  /*b9ea0*/  MOV R7, R43 ;  /* 0x0000002b00077202 */ /* 0x000fe20000000f00 */
[----:B------:R-:W-:-:S04]  /*b9eb0*/  IMAD.X R10, R10, 0x1, R3, P4 ;  /* 0x000000010a0a7824 */ /* 0x000fc800020e0603 */
[----:B------:R1:W-:Y:S04]  /*b9ec0*/  LDGSTS.E [R5+0x40f80], desc[UR58][R6.64], P3 ;  /* 0x40f8000006057fae */ /* 0x0003e8000992187a */
[----:B------:R4:W-:Y:S01]  /*b9ed0*/  STL [R1+0x3cdc], R10 ;  /* 0x003cdc0a01007387 */ /* 0x0009e20000100800 */
[----:B-1----:R-:W-:Y:S01]  /*b9ee0*/  IMAD.MOV.U32 R6, RZ, RZ, R38 ;  /* 0x000000ffff067224 */ /* 0x002fe200078e0026 */
[----:B------:R-:W-:-:S05]  /*b9ef0*/  MOV R7, R39 ;  /* 0x0000002700077202 */ /* 0x000fca0000000f00 */
[----:B------:R1:W-:Y:S02]  /*b9f00*/  LDGSTS.E [R5+0x41300], desc[UR58][R6.64], P2 ;  /* 0x4130000006057fae */ /* 0x0003e4000912187a */
[----:B-1----:R-:W-:Y:S02]  /*b9f10*/  IMAD.MOV.U32 R7, RZ, RZ, R10 ;  /* 0x000000ffff077224 */ /* 0x002fe400078e000a */
[----:B------:R-:W-:Y:S01]  /*b9f20*/  IMAD.MOV.U32 R6, RZ, RZ, R8 ;  /* 0x000000ffff067224 */ /* 0x000fe200078e0008 */
[----:B------:R-:W-:Y:S01]  /*b9f30*/  UISETP.GT.AND UP1, UPT, UR12, 0x17, UPT ;  /* 0x000000170c00788c */ /* 0x000fe2000bf24270 */
[-C--:B----4-:R-:W-:Y:S01]  /*b9f40*/  IADD3 R11, P4, R11, R107.reuse, RZ ;  /* 0x0000006b0b0b7210 */ /* 0x090fe20007f9e0ff */
[----:B------:R-:W-:Y:S02]  /*b9f50*/  HMMA.1688.F32.TF32 R12, R240, R30, R12 ;  /* 0x0000001ef00c723c */ /* 0x000fe4000008100c */
[----:B------:R1:W-:Y:S04]  /*b9f60*/  LDGSTS.E [R5+0x41380], desc[UR58][R6.64], P2 ;  /* 0x4138000006057fae */ /* 0x0003e8000912187a */
[----:B------:R4:W-:Y:S04]  /*b9f70*/  STL [R1+0x3d18], R11 ;  /* 0x003d180b01007387 */ /* 0x0009e80000100800 */
[----:B------:R-:W3:Y:S04]  /*b9f80*/  LDL.LU R10, [R1+0x3d1c] ;  /* 0x003d1c00010a7983 */ /* 0x000ee80000300800 */
[----:B------:R-:W3:Y:S01]  /*b9f90*/  LDL.LU R8, [R1+0x3d54] ;  /* 0x003d540001087983 */ /* 0x000ee20000300800 */
[----:B------:R-:W-:Y:S01]  /*b9fa0*/  USEL UR10, URZ, 0x4, !UP1 ;  /* 0x000000043f0a7887 */ /* 0x000fe2000c800000 */
[----:B--2---:R-:W-:-:S05]  /*b9fb0*/  IADD3 R9, P5, R9, R107, RZ ;  /* 0x0000006b09097210 */ /* 0x004fca0007fbe0ff */
[----:B------:R-:W-:Y:S01]  /*b9fc0*/  STL [R1+0x3d20], R9 ;  /* 0x003d200901007387 */ /* 0x000fe20000100800 */
[----:B------:R-:W-:-:S06]  /*b9fd0*/  USEL UR10, UR10, URZ, !UP0 ;  /* 0x0000003f0a0a7287 */ /* 0x000fcc000c000000 */
[----:B------:R-:W-:Y:S02]  /*b9fe0*/  ISETP.NE.U32.AND P3, PT, RZ, UR10, PT ;  /* 0x0000000aff007c0c */ /* 0x000fe4000bf65070 */
[----:B-1----:R-:W-:Y:S02]  /*b9ff0*/  MOV R6, R11 ;  /* 0x0000000b00067202 */ /* 0x002fe40000000f00 */
[----:B----4-:R-:W-:Y:S02]  /*ba000*/  MOV R11, R0 ;  /* 0x00000000000b7202 */ /* 0x010fe40000000f00 */
[----:B---3--:R-:W-:Y:S02]  /*ba010*/  IADD3.X R34, R34, R3, RZ, P4, !PT ;  /* 0x0000000322227210 */ /* 0x008fe400027fe4ff */
[----:B------:R-:W-:-:S03]  /*ba020*/  IADD3 R4, P4, R4, R107, RZ ;  /* 0x0000006b04047210 */ /* 0x000fc60007f9e0ff */
[----:B------:R-:W-:Y:S04]  /*ba030*/  STL [R1+0x3d14], R34 ;  /* 0x003d142201007387 */ /* 0x000fe80000100800 */
[----:B------:R-:W-:Y:S04]  /*ba040*/  STL.64 [R1+0x60], R12 ;  /* 0x0000600c01007387 */ /* 0x000fe80000100a00 */
[----:B------:R1:W-:Y:S04]  /*ba050*/  STL.64 [R1+0x68], R14 ;  /* 0x0000680e01007387 */ /* 0x0003e80000100a00 */
[----:B-1----:R-:W2:Y:S04]  /*ba060*/  LDL.LU.64 R14, [R1+0x4ab8] ;  /* 0x004ab800010e7983 */ /* 0x002ea80000300a00 */
[----:B------:R-:W3:Y:S04]  /*ba070*/  LDL.LU.64 R12, [R1+0x4ab0] ;  /* 0x004ab000010c7983 */ /* 0x000ee80000300a00 */
[----:B------:R-:W4:Y:S04]  /*ba080*/  LDL.LU R46, [R1+0x3d5c] ;  /* 0x003d5c00012e7983 */ /* 0x000f280000300800 */
[----:B------:R-:W-:Y:S04]  /*ba090*/  STL [R1+0x3d58], R4 ;  /* 0x003d580401007387 */ /* 0x000fe80000100800 */
[----:B------:R-:W2:Y:S04]  /*ba0a0*/  LDL.LU R43, [R1+0x3d60] ;  /* 0x003d6000012b7983 */ /* 0x000ea80000300800 */
[----:B------:R-:W3:Y:S04]  /*ba0b0*/  LDL.LU R42, [R1+0x3d94] ;  /* 0x003d9400012a7983 */ /* 0x000ee80000300800 */
[----:B------:R-:W4:Y:S04]  /*ba0c0*/  LDL.LU R39, [R1+0x3d98] ;  /* 0x003d980001277983 */ /* 0x000f280000300800 */
[----:B------:R-:W3:Y:S04]  /*ba0d0*/  LDL.LU R38, [R1+0x3d9c] ;  /* 0x003d9c0001267983 */ /* 0x000ee80000300800 */
[----:B------:R-:W3:Y:S01]  /*ba0e0*/  LDL.LU R35, [R1+0x3da0] ;  /* 0x003da00001237983 */ /* 0x000ee20000300800 */
[----:B------:R-:W-:-:S05]  /*ba0f0*/  IMAD.MOV.U32 R7, RZ, RZ, R34 ;  /* 0x000000ffff077224 */ /* 0x000fca00078e0022 */
[----:B------:R1:W-:Y:S02]  /*ba100*/  LDGSTS.E [R5+0x41700], desc[UR58][R6.64], P3 ;  /* 0x4170000006057fae */ /* 0x0003e4000992187a */
[----:B-1----:R-:W-:Y:S02]  /*ba110*/  IMAD.MOV.U32 R6, RZ, RZ, R9 ;  /* 0x000000ffff067224 */ /* 0x002fe400078e0009 */
[--C-:B------:R-:W-:Y:S02]  /*ba120*/  IMAD.X R10, R10, 0x1, R3.reuse, P5 ;  /* 0x000000010a0a7824 */ /* 0x100fe400028e0603 */
[----:B------:R-:W-:-:S03]  /*ba130*/  IMAD.X R8, R8, 0x1, R3, P4 ;  /* 0x0000000108087824 */ /* 0x000fc600020e0603 */
[----:B------:R-:W-:Y:S01]  /*ba140*/  MOV R7, R10 ;  /* 0x0000000a00077202 */ /* 0x000fe20000000f00 */
[----:B------:R-:W-:Y:S04]  /*ba150*/  STL [R1+0x3d1c], R10 ;  /* 0x003d1c0a01007387 */ /* 0x000fe80000100800 */
[----:B------:R1:W-:Y:S04]  /*ba160*/  STL [R1+0x3d54], R8 ;  /* 0x003d540801007387 */ /* 0x0003e80000100800 */
[----:B------:R1:W-:Y:S02]  /*ba170*/  LDGSTS.E [R5+0x41780], desc[UR58][R6.64], P3 ;  /* 0x4178000006057fae */ /* 0x0003e4000992187a */
[----:B-1----:R-:W-:-:S02]  /*ba180*/  IMAD.MOV.U32 R7, RZ, RZ, R8 ;  /* 0x000000ffff077224 */ /* 0x002fc400078e0008 */
[----:B------:R-:W3:Y:S04]  /*ba190*/  LDL.LU R8, [R1+0xea0] ;  /* 0x000ea00001087983 */ /* 0x000ee80000300800 */
[----:B------:R-:W3:Y:S04]  /*ba1a0*/  LDL.LU R9, [R1+0xea4] ;  /* 0x000ea40001097983 */ /* 0x000ee80000300800 */
[----:B------:R-:W3:Y:S04]  /*ba1b0*/  LDL.LU R10, [R1+0xea8] ;  /* 0x000ea800010a7983 */ /* 0x000ee80000300800 */
[----:B------:R-:W5:Y:S04]  /*ba1c0*/  LDL.LU R0, [R1+0x4aa8] ;  /* 0x004aa80001007983 */ /* 0x000f680000300800 */
[----:B------:R-:W3:Y:S01]  /*ba1d0*/  LDL.LU R50, [R1+0x3dd8] ;  /* 0x003dd80001327983 */ /* 0x000ee20000300800 */
[----:B------:R-:W-:Y:S01]  /*ba1e0*/  UISETP.GT.AND UP1, UPT, UR12, 0x1b, UPT ;  /* 0x0000001b0c00788c */ /* 0x000fe2000bf24270 */
[----:B------:R-:W-:-:S02]  /*ba1f0*/  IMAD.MOV.U32 R6, RZ, RZ, R4 ;  /* 0x000000ffff067224 */ /* 0x000fc400078e0004 */
[----:B------:R-:W3:Y:S01]  /*ba200*/  LDL.LU R4, [R1+0x3de0] ;  /* 0x003de00001047983 */ /* 0x000ee20000300800 */
[----:B------:R-:W-:-:S03]  /*ba210*/  USEL UR11, URZ, 0x4, !UP1 ;  /* 0x000000043f0b7887 */ /* 0x000fc6000c800000 */
[----:B------:R-:W3:Y:S01]  /*ba220*/  LDL.LU R34, [R1+0x3e18] ;  /* 0x003e180001227983 */ /* 0x000ee20000300800 */
[----:B------:R-:W-:-:S06]  /*ba230*/  USEL UR11, UR11, URZ, !UP0 ;  /* 0x0000003f0b0b7287 */ /* 0x000fcc000c000000 */
[----:B------:R-:W-:-:S13]  /*ba240*/  ISETP.NE.U32.AND P2, PT, RZ, UR11, PT ;  /* 0x0000000bff007c0c */ /* 0x000fda000bf45070 */
[----:B------:R1:W-:Y:S01]  /*ba250*/  LDGSTS.E [R5+0x41b00], desc[UR58][R6.64], P2 ;  /* 0x41b0000006057fae */ /* 0x0003e2000912187a */
[-C--:B--2---:R-:W-:Y:S02]  /*ba260*/  IADD3 R43, P4, R43, R107.reuse, RZ ;  /* 0x0000006b2b2b7210 */ /* 0x084fe40007f9e0ff */
[----:B----4-:R-:W-:-:S03]  /*ba270*/  IADD3 R39, P5, R39, R107, RZ ;  /* 0x0000006b27277210 */ /* 0x010fc60007fbe0ff */
[--C-:B------:R-:W-:Y:S01]  /*ba280*/  IMAD.X R46, R46, 0x1, R3.reuse, P4 ;  /* 0x000000012e2e7824 */ /* 0x100fe200020e0603 */
[----:B---3--:R-:W-:Y:S01]  /*ba290*/  IADD3 R35, P4, R35, R107, RZ ;  /* 0x0000006b23237210 */ /* 0x008fe20007f9e0ff */
[--C-:B------:R-:W-:Y:S01]  /*ba2a0*/  IMAD.X R42, R42, 0x1, R3.reuse, P5 ;  /* 0x000000012a2a7824 */ /* 0x100fe200028e0603 */
[----:B------:R-:W-:Y:S04]  /*ba2b0*/  STL [R1+0x3d60], R43 ;  /* 0x003d602b01007387 */ /* 0x000fe80000100800 */
[----:B------:R2:W-:Y:S04]  /*ba2c0*/  STL [R1+0x3d98], R39 ;  /* 0x003d982701007387 */ /* 0x0005e80000100800 */
[----:B------:R3:W-:Y:S04]  /*ba2d0*/  STL [R1+0x3d5c], R46 ;  /* 0x003d5c2e01007387 */ /* 0x0007e80000100800 */
[----:B------:R-:W-:Y:S04]  /*ba2e0*/  STL [R1+0x3da0], R35 ;  /* 0x003da02301007387 */ /* 0x000fe80000100800 */
[----:B------:R4:W-:Y:S04]  /*ba2f0*/  STL [R1+0x3d94], R42 ;  /* 0x003d942a01007387 */ /* 0x0009e80000100800 */
[----:B------:R-:W4:Y:S01]  /*ba300*/  LDL.LU R51, [R1+0x3dd4] ;  /* 0x003dd40001337983 */ /* 0x000f220000300800 */
[----:B------:R-:W-:Y:S01]  /*ba310*/  IMAD.X R38, R38, 0x1, R3, P4 ;  /* 0x0000000126267824 */ /* 0x000fe200020e0603 */
[----:B-1----:R-:W-:Y:S01]  /*ba320*/  MOV R6, R43 ;  /* 0x0000002b00067202 */ /* 0x002fe20000000f00 */
[----:B------:R-:W-:-:S03]  /*ba330*/  IMAD.MOV.U32 R7, RZ, RZ, R46 ;  /* 0x000000ffff077224 */ /* 0x000fc600078e002e */
[----:B------:R1:W-:Y:S04]  /*ba340*/  STL [R1+0x3d9c], R38 ;  /* 0x003d9c2601007387 */ /* 0x0003e80000100800 */
[----:B------:R2:W-:Y:S02]  /*ba350*/  LDGSTS.E [R5+0x41b80], desc[UR58][R6.64], P2 ;  /* 0x41b8000006057fae */ /* 0x0005e4000912187a */
[----:B--2---:R-:W-:Y:S02]  /*ba360*/  MOV R6, R39 ;  /* 0x0000002700067202 */ /* 0x004fe40000000f00 */
[----:B------:R-:W-:-:S05]  /*ba370*/  IADD3 R50, P4, R50, R107, RZ ;  /* 0x0000006b32327210 */ /* 0x000fca0007f9e0ff */
[----:B------:R-:W-:Y:S04]  /*ba380*/  STL [R1+0x3dd8], R50 ;  /* 0x003dd83201007387 */ /* 0x000fe80000100800 */
[----:B------:R-:W2:Y:S04]  /*ba390*/  LDL.LU R31, [R1+0x3ddc] ;  /* 0x003ddc00011f7983 */ /* 0x000ea80000300800 */
[----:B------:R-:W2:Y:S01]  /*ba3a0*/  LDL.LU R39, [R1+0x3e14] ;  /* 0x003e140001277983 */ /* 0x000ea20000300800 */
[----:B------:R-:W-:Y:S01]  /*ba3b0*/  UISETP.GT.AND UP1, UPT, UR12, 0x1f, UPT ;  /* 0x0000001f0c00788c */ /* 0x000fe2000bf24270 */
[----:B------:R-:W-:Y:S03]  /*ba3c0*/  HMMA.1688.F32.TF32 R240, R240, R26, R8 ;  /* 0x0000001af0f0723c */ /* 0x000fe60000081008 */
[----:B------:R-:W-:-:S04]  /*ba3d0*/  USEL UR10, URZ, 0x4, !UP1 ;  /* 0x000000043f0a7887 */ /* 0x000fc8000c800000 */
[----:B------:R-:W-:Y:S02]  /*ba3e0*/  USEL UR10, UR10, URZ, !UP0 ;  /* 0x0000003f0a0a7287 */ /* 0x000fe4000c000000 */
[----:B------:R-:W-:Y:S01]  /*ba3f0*/  UISETP.GT.AND UP1, UPT, UR12, 0x23, UPT ;  /* 0x000000230c00788c */ /* 0x000fe2000bf24270 */
[----:B------:R-:W-:-:S03]  /*ba400*/  IADD3 R4, P5, R4, R107, RZ ;  /* 0x0000006b04047210 */ /* 0x000fc60007fbe0ff */
[----:B------:R-:W-:Y:S01]  /*ba410*/  ISETP.NE.U32.AND P3, PT, RZ, UR10, PT ;  /* 0x0000000aff007c0c */ /* 0x000fe2000bf65070 */
[----:B------:R-:W-:Y:S01]  /*ba420*/  USEL UR10, URZ, 0x4, !UP1 ;  /* 0x000000043f0a7887 */ /* 0x000fe2000c800000 */
[----:B------:R-:W-:Y:S01]  /*ba430*/  STL [R1+0x3de0], R4 ;  /* 0x003de00401007387 */ /* 0x000fe20000100800 */
[----:B------:R-:W-:Y:S02]  /*ba440*/  IMAD.MOV.U32 R7, RZ, RZ, R42 ;  /* 0x000000ffff077224 */ /* 0x000fe400078e002a */
[----:B------:R-:W-:-:S06]  /*ba450*/  USEL UR10, UR10, URZ, !UP0 ;  /* 0x0000003f0a0a7287 */ /* 0x000fcc000c000000 */
[----:B------:R-:W-:Y:S02]  /*ba460*/  ISETP.NE.U32.AND P2, PT, RZ, UR10, PT ;  /* 0x0000000aff007c0c */ /* 0x000fe4000bf45070 */
[----:B------:R1:W-:Y:S02]  /*ba470*/  LDGSTS.E [R5+0x41f00], desc[UR58][R6.64], P3 ;  /* 0x41f0000006057fae */ /* 0x0003e4000992187a */
[----:B-1----:R-:W-:Y:S01]  /*ba480*/  IMAD.MOV.U32 R6, RZ, RZ, R35 ;  /* 0x000000ffff067224 */ /* 0x002fe200078e0023 */
[----:B------:R-:W-:-:S05]  /*ba490*/  MOV R7, R38 ;  /* 0x0000002600077202 */ /* 0x000fca0000000f00 */
[----:B------:R1:W-:Y:S02]  /*ba4a0*/  LDGSTS.E [R5+0x41f80], desc[UR58][R6.64], P3 ;  /* 0x41f8000006057fae */ /* 0x0003e4000992187a */
[----:B-1----:R-:W-:Y:S02]  /*ba4b0*/  IMAD.MOV.U32 R6, RZ, RZ, R50 ;  /* 0x000000ffff067224 */ /* 0x002fe400078e0032 */
[----:B----4-:R-:W-:Y:S01]  /*ba4c0*/  IMAD.X R51, R51, 0x1, R3, P4 ;  /* 0x0000000133337824 */ /* 0x010fe200020e0603 */
[----:B------:R-:W-:-:S04]  /*ba4d0*/  IADD3 R34, P4, R34, R107, RZ ;  /* 0x0000006b22227210 */ /* 0x000fc80007f9e0ff */
[----:B------:R-:W-:Y:S04]  /*ba4e0*/  STL [R1+0x3dd4], R51 ;  /* 0x003dd43301007387 */ /* 0x000fe80000100800 */
[----:B------:R-:W4:Y:S04]  /*ba4f0*/  LDL.LU.64 R10, [R1+0x4aa0] ;  /* 0x004aa000010a7983 */ /* 0x000f280000300a00 */
[----:B------:R-:W4:Y:S04]  /*ba500*/  LDL.LU.64 R8, [R1+0x4a98] ;  /* 0x004a980001087983 */ /* 0x000f280000300a00 */
[----:B------:R-:W4:Y:S04]  /*ba510*/  LDL.LU R47, [R1+0x3e1c] ;  /* 0x003e1c00012f7983 */ /* 0x000f280000300800 */
[----:B------:R-:W-:Y:S04]  /*ba520*/  STL [R1+0x3e18], R34 ;  /* 0x003e182201007387 */ /* 0x000fe80000100800 */
[----:B------:R-:W-:Y:S04]  /*ba530*/  STL.64 [R1+0x50], R240 ;  /* 0x000050f001007387 */ /* 0x000fe80000100a00 */
[----:B------:R-:W-:Y:S04]  /*ba540*/  STL.64 [R1+0x58], R242 ;  /* 0x000058f201007387 */ /* 0x000fe80000100a00 */
[----:B---3--:R-:W3:Y:S04]  /*ba550*/  LDL.LU R46, [R1+0x3e20] ;  /* 0x003e2000012e7983 */ /* 0x008ee80000300800 */
[----:B------:R-:W4:Y:S04]  /*ba560*/  LDL.LU R43, [R1+0x3e54] ;  /* 0x003e5400012b7983 */ /* 0x000f280000300800 */
[----:B------:R-:W4:Y:S01]  /*ba570*/  LDL.LU R42, [R1+0x3e58] ;  /* 0x003e5800012a7983 */ /* 0x000f220000300800 */
[----:B------:R-:W-:-:S03]  /*ba580*/  IMAD.MOV.U32 R7, RZ, RZ, R51 ;  /* 0x000000ffff077224 */ /* 0x000fc600078e0033 */
[----:B------:R-:W4:Y:S04]  /*ba590*/  LDL.LU R35, [R1+0x3e5c] ;  /* 0x003e5c0001237983 */ /* 0x000f280000300800 */
[----:B------:R-:W4:Y:S04]  /*ba5a0*/  LDL.LU R30, [R1+0x3e60] ;  /* 0x003e6000011e7983 */ /* 0x000f280000300800 */
[----:B------:R1:W-:Y:S04]  /*ba5b0*/  LDGSTS.E [R5+0x42300], desc[UR58][R6.64], P2 ;  /* 0x4230000006057fae */ /* 0x0003e8000912187a */
[----:B------:R-:W4:Y:S01]  /*ba5c0*/  LDL.LU R38, [R1+0x3e94] ;  /* 0x003e940001267983 */ /* 0x000f220000300800 */
[----:B-1----:R-:W-:Y:S01]  /*ba5d0*/  MOV R6, R4 ;  /* 0x0000000400067202 */ /* 0x002fe20000000f00 */
[----:B--2---:R-:W-:Y:S01]  /*ba5e0*/  IMAD.X R31, R31, 0x1, R3, P5 ;  /* 0x000000011f1f7824 */ /* 0x004fe200028e0603 */
[----:B------:R-:W-:-:S03]  /*ba5f0*/  IADD3.X R39, R39, R3, RZ, P4, !PT ;  /* 0x0000000327277210 */ /* 0x000fc600027fe4ff */
[----:B------:R-:W-:Y:S01]  /*ba600*/  IMAD.MOV.U32 R7, RZ, RZ, R31 ;  /* 0x000000ffff077224 */ /* 0x000fe200078e001f */
[----:B------:R1:W-:Y:S04]  /*ba610*/  STL [R1+0x3ddc], R31 ;  /* 0x003ddc1f01007387 */ /* 0x0003e80000100800 */
[----:B------:R2:W-:Y:S04]  /*ba620*/  STL [R1+0x3e14], R39 ;  /* 0x003e142701007387 */ /* 0x0005e80000100800 */
[----:B------:R2:W-:Y:S04]  /*ba630*/  LDGSTS.E [R5+0x42380], desc[UR58][R6.64], P2 ;  /* 0x4238000006057fae */ /* 0x0005e8000912187a */
[----:B-1----:R-:W4:Y:S04]  /*ba640*/  LDL.LU R31, [R1+0x3c9c] ;  /* 0x003c9c00011f7983 */ /* 0x002f280000300800 */
[----:B------:R-:W4:Y:S01]  /*ba650*/  LDL.LU R4, [R1+0x3c94] ;  /* 0x003c940001047983 */ /* 0x000f220000300800 */
[----:B--2---:R-:W-:Y:S01]  /*ba660*/  MOV R7, R39 ;  /* 0x0000002700077202 */ /* 0x004fe20000000f00 */
[----:B------:R-:W-:-:S02]  /*ba670*/  IMAD.MOV.U32 R6, RZ, RZ, R34 ;  /* 0x000000ffff067224 */ /* 0x000fc400078e0022 */
[----:B------:R-:W2:Y:S04]  /*ba680*/  LDL.LU R39, [R1+0x3c98] ;  /* 0x003c980001277983 */ /* 0x000ea80000300800 */
[----:B------:R-:W2:Y:S01]  /*ba690*/  LDL.LU R34, [R1+0x3c60] ;  /* 0x003c600001227983 */ /* 0x000ea20000300800 */
[----:B------:R-:W-:-:S03]  /*ba6a0*/  UISETP.GT.AND UP1, UPT, UR12, 0x27, UPT ;  /* 0x000000270c00788c */ /* 0x000fc6000bf24270 */
[----:B------:R-:W2:Y:S01]  /*ba6b0*/  LDL.LU R26, [R1+0x3c58] ;  /* 0x003c5800011a7983 */ /* 0x000ea20000300800 */
        /* <DEDUP_REMOVED lines=8> */
[-C--:B---3--:R-:W-:Y:S02]  /*ba740*/  IADD3 R46, P4, R46, R107.reuse, RZ ;  /* 0x0000006b2e2e7210 */ /* 0x088fe40007f9e0ff */
[----:B----4-:R-:W-:-:S03]  /*ba750*/  IADD3 R42, P5, R42, R107, RZ ;  /* 0x0000006b2a2a7210 */ /* 0x010fc60007fbe0ff */
[----:B------:R-:W-:Y:S01]  /*ba760*/  IMAD.X R47, R47, 0x1, R3, P4 ;  /* 0x000000012f2f7824 */ /* 0x000fe200020e0603 */
[----:B-1----:R-:W-:Y:S02]  /*ba770*/  MOV R6, R46 ;  /* 0x0000002e00067202 */ /* 0x002fe40000000f00 */
[----:B------:R-:W-:Y:S01]  /*ba780*/  IADD3 R30, P4, R30, R107, RZ ;  /* 0x0000006b1e1e7210 */ /* 0x000fe20007f9e0ff */
[----:B------:R-:W-:Y:S02]  /*ba790*/  IMAD.MOV.U32 R7, RZ, RZ, R47 ;  /* 0x000000ffff077224 */ /* 0x000fe400078e002f */
[--C-:B------:R-:W-:Y:S01]  /*ba7a0*/  IMAD.X R43, R43, 0x1, R3.reuse, P5 ;  /* 0x000000012b2b7824 */ /* 0x100fe200028e0603 */
[----:B------:R-:W-:Y:S04]  /*ba7b0*/  STL [R1+0x3e20], R46 ;  /* 0x003e202e01007387 */ /* 0x000fe80000100800 */
[----:B------:R1:W-:Y:S04]  /*ba7c0*/  LDGSTS.E [R5+0x42780], desc[UR58][R6.64], P3 ;  /* 0x4278000006057fae */ /* 0x0003e8000992187a */
[----:B------:R-:W-:Y:S01]  /*ba7d0*/  STL [R1+0x3e58], R42 ;  /* 0x003e582a01007387 */ /* 0x000fe20000100800 */
[----:B------:R-:W-:-:S03]  /*ba7e0*/  IMAD.X R35, R35, 0x1, R3, P4 ;  /* 0x0000000123237824 */ /* 0x000fc600020e0603 */
[----:B------:R-:W-:Y:S01]  /*ba7f0*/  STL [R1+0x3e1c], R47 ;  /* 0x003e1c2f01007387 */ /* 0x000fe20000100800 */
[----:B------:R-:W-:-:S03]  /*ba800*/  IADD3 R38, P4, R38, R107, RZ ;  /* 0x0000006b26267210 */ /* 0x000fc60007f9e0ff */
[----:B------:R3:W-:Y:S04]  /*ba810*/  STL [R1+0x3e60], R30 ;  /* 0x003e601e01007387 */ /* 0x0007e80000100800 */
[----:B------:R-:W-:Y:S04]  /*ba820*/  STL [R1+0x3e54], R43 ;  /* 0x003e542b01007387 */ /* 0x000fe80000100800 */
[----:B------:R-:W4:Y:S01]  /*ba830*/  LDL.LU R27, [R1+0x3c5c] ;  /* 0x003c5c00011b7983 */ /* 0x000f220000300800 */
[----:B-1----:R-:W-:Y:S01]  /*ba840*/  MOV R6, R42 ;  /* 0x0000002a00067202 */ /* 0x002fe20000000f00 */
[----:B------:R-:W-:-:S02]  /*ba850*/  IMAD.MOV.U32 R7, RZ, RZ, R43 ;  /* 0x000000ffff077224 */ /* 0x000fc400078e002b */
[----:B------:R1:W-:Y:S04]  /*ba860*/  STL [R1+0x3e5c], R35 ;  /* 0x003e5c2301007387 */ /* 0x0003e80000100800 */
[----:B------:R3:W-:Y:S02]  /*ba870*/  LDGSTS.E [R5+0x42b00], desc[UR58][R6.64], P2 ;  /* 0x42b0000006057fae */ /* 0x0007e4000912187a */
[----:B---3--:R-:W-:Y:S01]  /*ba880*/  IMAD.MOV.U32 R6, RZ, RZ, R30 ;  /* 0x000000ffff067224 */ /* 0x008fe200078e001e */
[----:B------:R-:W-:Y:S01]  /*ba890*/  MOV R7, R35 ;  /* 0x0000002300077202 */ /* 0x000fe20000000f00 */
[----:B------:R-:W3:Y:S04]  /*ba8a0*/  LDL.LU R30, [R1+0x3c20] ;  /* 0x003c2000011e7983 */ /* 0x000ee80000300800 */
[----:B------:R-:W-:Y:S04]  /*ba8b0*/  STL [R1+0x3e94], R38 ;  /* 0x003e942601007387 */ /* 0x000fe80000100800 */
[----:B-1----:R-:W3:Y:S01]  /*ba8c0*/  LDL.LU R35, [R1+0x3c54] ;  /* 0x003c540001237983 */ /* 0x002ee20000300800 */
[----:B------:R-:W-:-:S03]  /*ba8d0*/  UISETP.GT.AND UP1, UPT, UR12, 0x2f, UPT ;  /* 0x0000002f0c00788c */ /* 0x000fc6000bf24270 */
[----:B------:R1:W-:Y:S01]  /*ba8e0*/  LDGSTS.E [R5+0x42b80], desc[UR58][R6.64], P2 ;  /* 0x42b8000006057fae */ /* 0x0003e2000912187a */
[-C--:B------:R-:W-:Y:S01]  /*ba8f0*/  IADD3 R31, P5, R31, R107.reuse, RZ ;  /* 0x0000006b1f1f7210 */ /* 0x080fe20007fbe0ff */
[----:B--2---:R-:W-:Y:S01]  /*ba900*/  IMAD.X R39, R39, 0x1, R3, P4 ;  /* 0x0000000127277824 */ /* 0x004fe200020e0603 */
[----:B------:R-:W-:-:S03]  /*ba910*/  IADD3 R4, P4, R4, R107, RZ ;  /* 0x0000006b04047210 */ /* 0x000fc60007f9e0ff */
[----:B------:R-:W-:Y:S01]  /*ba920*/  IMAD.X R34, R34, 0x1, R3, P5 ;  /* 0x0000000122227824 */ /* 0x000fe200028e0603 */
[----:B------:R-:W-:Y:S04]  /*ba930*/  STL [R1+0x3c9c], R31 ;  /* 0x003c9c1f01007387 */ /* 0x000fe80000100800 */
[----:B------:R2:W-:Y:S04]  /*ba940*/  STL [R1+0x3c98], R39 ;  /* 0x003c982701007387 */ /* 0x0005e80000100800 */
[----:B------:R4:W-:Y:S04]  /*ba950*/  STL [R1+0x3c94], R4 ;  /* 0x003c940401007387 */ /* 0x0009e80000100800 */
[----:B------:R-:W-:Y:S04]  /*ba960*/  STL [R1+0x3c60], R34 ;  /* 0x003c602201007387 */ /* 0x000fe80000100800 */
[----:B------:R-:W3:Y:S04]  /*ba970*/  LDL.LU R54, [R1+0x3b60] ;  /* 0x003b600001367983 */ /* 0x000ee80000300800 */
[----:B------:R-:W3:Y:S04]  /*ba980*/  LDL.LU R47, [R1+0x3b68] ;  /* 0x003b6800012f7983 */ /* 0x000ee80000300800 */
[----:B------:R-:W3:Y:S04]  /*ba990*/  LDL.LU R43, [R1+0x3ba0] ;  /* 0x003ba000012b7983 */ /* 0x000ee80000300800 */
[----:B------:R-:W3:Y:S01]  /*ba9a0*/  LDL.LU R50, [R1+0x3b64] ;  /* 0x003b640001327983 */ /* 0x000ee20000300800 */
[----:B------:R-:W-:-:S04]  /*ba9b0*/  USEL UR10, URZ, 0x4, !UP1 ;  /* 0x000000043f0a7887 */ /* 0x000fc8000c800000 */
[----:B------:R-:W-:Y:S02]  /*ba9c0*/  USEL UR10, UR10, URZ, !UP0 ;  /* 0x0000003f0a0a7287 */ /* 0x000fe4000c000000 */
[----:B------:R-:W-:-:S04]  /*ba9d0*/  UISETP.GT.AND UP1, UPT, UR12, 0x33, UPT ;  /* 0x000000330c00788c */ /* 0x000fc8000bf24270 */
[----:B------:R-:W-:Y:S02]  /*ba9e0*/  ISETP.NE.U32.AND P3, PT, RZ, UR10, PT ;  /* 0x0000000aff007c0c */ /* 0x000fe4000bf65070 */
[----:B-1----:R-:W-:Y:S01]  /*ba9f0*/  MOV R6, R38 ;  /* 0x0000002600067202 */ /* 0x002fe20000000f00 */
[----:B------:R-:W-:Y:S01]  /*baa00*/  IMAD.MOV.U32 R7, RZ, RZ, R39 ;  /* 0x000000ffff077224 */ /* 0x000fe200078e0027 */
[----:B------:R-:W-:Y:S01]  /*baa10*/  USEL UR11, URZ, 0x4, !UP1 ;  /* 0x000000043f0b7887 */ /* 0x000fe2000c800000 */
[----:B------:R-:W-:-:S03]  /*baa20*/  IMAD.X R26, R26, 0x1, R3, P4 ;  /* 0x000000011a1a7824 */ /* 0x000fc600020e0603 */
[----:B------:R-:W-:-:S05]  /*baa30*/  USEL UR11, UR11, URZ, !UP0 ;  /* 0x0000003f0b0b7287 */ /* 0x000fca000c000000 */
[----:B------:R1:W-:Y:S04]  /*baa40*/  LDGSTS.E [R5+0x42f00], desc[UR58][R6.64], P3 ;  /* 0x42f0000006057fae */ /* 0x0003e8000992187a */
[----:B------:R4:W-:Y:S01]  /*baa50*/  STL [R1+0x3c58], R26 ;  /* 0x003c581a01007387 */ /* 0x0009e20000100800 */
[----:B------:R-:W-:-:S03]  /*baa60*/  ISETP.NE.U32.AND P2, PT, RZ, UR11, PT ;  /* 0x0000000bff007c0c */ /* 0x000fc6000bf45070 */
[----:B--2---:R-:W2:Y:S04]  /*baa70*/  LDL.LU R39, [R1+0x3ba8] ;  /* 0x003ba80001277983 */ /* 0x004ea80000300800 */
[----:B------:R-:W2:Y:S01]  /*baa80*/  LDL.LU R46, [R1+0x3b9c] ;  /* 0x003b9c00012e7983 */ /* 0x000ea20000300800 */
[----:B-1----:R-:W-:Y:S01]  /*baa90*/  MOV R6, R31 ;  /* 0x0000001f00067202 */ /* 0x002fe20000000f00 */
[----:B------:R-:W-:-:S05]  /*baaa0*/  IMAD.MOV.U32 R7, RZ, RZ, R34 ;  /* 0x000000ffff077224 */ /* 0x000fca00078e0022 */
[----:B------:R1:W-:Y:S02]  /*baab0*/  LDGSTS.E [R5+0x42f80], desc[UR58][R6.64], P3 ;  /* 0x42f8000006057fae */ /* 0x0003e4000992187a */
[----:B-1----:R-:W-:Y:S01]  /*baac0*/  IMAD.MOV.U32 R6, RZ, RZ, R4 ;  /* 0x000000ffff067224 */ /* 0x002fe200078e0004 */
[----:B------:R-:W-:-:S05]  /*baad0*/  MOV R7, R26 ;  /* 0x0000001a00077202 */ /* 0x000fca0000000f00 */
[----:B------:R1:W-:Y:S01]  /*baae0*/  LDGSTS.E [R5+0x43300], desc[UR58][R6.64], P2 ;  /* 0x4330000006057fae */ /* 0x0003e2000912187a */
[----:B----4-:R-:W-:-:S05]  /*baaf0*/  IADD3 R27, P3, R27, R107, RZ ;  /* 0x0000006b1b1b7210 */ /* 0x010fca0007f7e0ff */
[----:B------:R-:W-:Y:S04]  /*bab00*/  STL [R1+0x3c5c], R27 ;  /* 0x003c5c1b01007387 */ /* 0x000fe80000100800 */
[----:B------:R-:W4:Y:S04]  /*bab10*/  LDL.LU R42, [R1+0x3ba4] ;  /* 0x003ba400012a7983 */ /* 0x000f280000300800 */
[----:B------:R-:W4:Y:S04]  /*bab20*/  LDL.LU R38, [R1+0x3bdc] ;  /* 0x003bdc0001267983 */ /* 0x000f280000300800 */
[----:B------:R-:W4:Y:S04]  /*bab30*/  LDL.LU R31, [R1+0x3be0] ;  /* 0x003be000011f7983 */ /* 0x000f280000300800 */
[----:B------:R-:W4:Y:S04]  /*bab40*/  LDL.LU R4, [R1+0x3be8] ;  /* 0x003be80001047983 */ /* 0x000f280000300800 */
[----:B------:R-:W4:Y:S01]  /*bab50*/  LDL.LU R26, [R1+0x3bf0] ;  /* 0x003bf000011a7983 */ /* 0x000f220000300800 */
[----:B-1----:R-:W-:-:S02]  /*bab60*/  IMAD.MOV.U32 R6, RZ, RZ, R27 ;  /* 0x000000ffff067224 */ /* 0x002fc400078e001b */
[----:B---3--:R-:W-:Y:S01]  /*bab70*/  IMAD.X R30, R30, 0x1, R3, P3 ;  /* 0x000000011e1e7824 */ /* 0x008fe200018e0603 */
[----:B------:R-:W-:-:S04]  /*bab80*/  IADD3 R35, P4, R35, R107, RZ ;  /* 0x0000006b23237210 */ /* 0x000fc80007f9e0ff */
[----:B------:R1:W-:Y:S04]  /*bab90*/  STL [R1+0x3c20], R30 ;  /* 0x003c201e01007387 */ /* 0x0003e80000100800 */
[----:B------:R3:W-:Y:S01]  /*baba0*/  STL [R1+0x3c54], R35 ;  /* 0x003c542301007387 */ /* 0x0007e20000100800 */
[----:B------:R-:W-:-:S05]  /*babb0*/  MOV R7, R30 ;  /* 0x0000001e00077202 */ /* 0x000fca0000000f00 */
[----:B------:R1:W-:Y:S04]  /*babc0*/  LDGSTS.E [R5+0x43380], desc[UR58][R6.64], P2 ;  /* 0x4338000006057fae */ /* 0x0003e8000912187a */
[----:B-1----:R-:W4:Y:S04]  /*babd0*/  LDL.LU R30, [R1+0x3be4] ;  /* 0x003be400011e7983 */ /* 0x002f280000300800 */
[----:B------:R-:W4:Y:S04]  /*babe0*/  LDL.LU R27, [R1+0x3bec] ;  /* 0x003bec00011b7983 */ /* 0x000f280000300800 */
[----:B------:R-:W4:Y:S04]  /*babf0*/  LDL.LU R51, [R1+0x3bf4] ;  /* 0x003bf40001337983 */ /* 0x000f280000300800 */
[----:B------:R-:W4:Y:S01]  /*bac00*/  LDL.LU R34, [R1+0x3bf8] ;  /* 0x003bf80001227983 */ /* 0x000f220000300800 */
[----:B------:R-:W-:-:S02]  /*bac10*/  MOV R6, R35 ;  /* 0x0000002300067202 */ /* 0x000fc40000000f00 */
[-C--:B------:R-:W-:Y:S01]  /*bac20*/  IADD3 R47, P5, R47, R107.reuse, RZ ;  /* 0x0000006b2f2f7210 */ /* 0x080fe20007fbe0ff */
[----:B------:R-:W-:Y:S01]  /*bac30*/  IMAD.X R54, R54, 0x1, R3, P4 ;  /* 0x0000000136367824 */ /* 0x000fe200020e0603 */
[----:B------:R-:W-:-:S03]  /*bac40*/  IADD3 R43, P6, R43, R107, RZ ;  /* 0x0000006b2b2b7210 */ /* 0x000fc60007fde0ff */
[----:B------:R-:W-:Y:S01]  /*bac50*/  IMAD.X R50, R50, 0x1, R3, P5 ;  /* 0x0000000132327824 */ /* 0x000fe200028e0603 */
[----:B------:R-:W-:Y:S04]  /*bac60*/  STL [R1+0x3b68], R47 ;  /* 0x003b682f01007387 */ /* 0x000fe80000100800 */
[----:B------:R-:W-:Y:S04]  /*bac70*/  STL [R1+0x3b60], R54 ;  /* 0x003b603601007387 */ /* 0x000fe80000100800 */
[----:B------:R-:W-:Y:S04]  /*bac80*/  STL [R1+0x3ba0], R43 ;  /* 0x003ba02b01007387 */ /* 0x000fe80000100800 */
[----:B------:R-:W-:Y:S04]  /*bac90*/  STL [R1+0x3b64], R50 ;  /* 0x003b643201007387 */ /* 0x000fe80000100800 */
[----:B---3--:R-:W3:Y:S01]  /*baca0*/  LDL.LU R35, [R1+0x3ae8] ;  /* 0x003ae80001237983 */ /* 0x008ee20000300800 */
[----:B------:R-:W-:-:S04]  /*bacb0*/  UISETP.GT.AND UP1, UPT, UR12, 0x37, UPT ;  /* 0x000000370c00788c */ /* 0x000fc8000bf24270 */
[----:B------:R-:W-:-:S04]  /*bacc0*/  USEL UR10, URZ, 0x4, !UP1 ;  /* 0x000000043f0a7887 */ /* 0x000fc8000c800000 */
[----:B------:R-:W-:Y:S02]  /*bacd0*/  USEL UR10, UR10, URZ, !UP0 ;  /* 0x0000003f0a0a7287 */ /* 0x000fe4000c000000 */
[----:B------:R-:W-:-:S04]  /*bace0*/  UISETP.GT.AND UP1, UPT, UR12, 0x3b, UPT ;  /* 0x0000003b0c00788c */ /* 0x000fc8000bf24270 */
[----:B------:R-:W-:Y:S01]  /*bacf0*/  ISETP.NE.U32.AND P3, PT, RZ, UR10, PT ;  /* 0x0000000aff007c0c */ /* 0x000fe2000bf65070 */
[----:B------:R-:W-:Y:S01]  /*bad00*/  USEL UR11, URZ, 0x4, !UP1 ;  /* 0x000000043f0b7887 */ /* 0x000fe2000c800000 */
[----:B------:R-:W-:-:S03]  /*bad10*/  IMAD.MOV.U32 R7, RZ, RZ, R54 ;  /* 0x000000ffff077224 */ /* 0x000fc600078e0036 */
[----:B------:R-:W-:Y:S01]  /*bad20*/  USEL UR11, UR11, URZ, !UP0 ;  /* 0x0000003f0b0b7287 */ /* 0x000fe2000c000000 */
[----:B--2---:R-:W-:-:S05]  /*bad30*/  IMAD.X R46, R46, 0x1, R3, P6 ;  /* 0x000000012e2e7824 */ /* 0x004fca00030e0603 */
[----:B------:R-:W-:Y:S02]  /*bad40*/  ISETP.NE.U32.AND P2, PT, RZ, UR11, PT ;  /* 0x0000000bff007c0c */ /* 0x000fe4000bf45070 */
[----:B------:R1:W-:Y:S01]  /*bad50*/  LDGSTS.E [R5+0x43700], desc[UR58][R6.64], P3 ;  /* 0x4370000006057fae */ /* 0x0003e2000992187a */
[----:B------:R-:W-:Y:S02]  /*bad60*/  IADD3 R39, P4, R39, R107, RZ ;  /* 0x0000006b27277210 */ /* 0x000fe40007f9e0ff */
[----:B-1----:R-:W-:Y:S01]  /*bad70*/  MOV R6, R47 ;  /* 0x0000002f00067202 */ /* 0x002fe20000000f00 */
[----:B------:R-:W-:-:S05]  /*bad80*/  IMAD.MOV.U32 R7, RZ, RZ, R50 ;  /* 0x000000ffff077224 */ /* 0x000fca00078e0032 */
[----:B------:R1:W-:Y:S01]  /*bad90*/  LDGSTS.E [R5+0x43780], desc[UR58][R6.64], P3 ;  /* 0x4378000006057fae */ /* 0x0003e2000992187a */
[----:B------:R-:W-:Y:S01]  /*bada0*/  UISETP.GT.AND UP1, UPT, UR12, 0x3f, UPT ;  /* 0x0000003f0c00788c */ /* 0x000fe2000bf24270 */
[----:B-1----:R-:W-:Y:S01]  /*badb0*/  MOV R6, R43 ;  /* 0x0000002b00067202 */ /* 0x002fe20000000f00 */
[----:B------:R-:W-:-:S05]  /*badc0*/  IMAD.MOV.U32 R7, RZ, RZ, R46 ;  /* 0x000000ffff077224 */ /* 0x000fca00078e002e */
[----:B------:R1:W-:Y:S04]  /*badd0*/  LDGSTS.E [R5+0x43b00], desc[UR58][R6.64], P2 ;  /* 0x43b0000006057fae */ /* 0x0003e8000912187a */
[----:B------:R-:W-:Y:S01]  /*bade0*/  STL [R1+0x3ba8], R39 ;  /* 0x003ba82701007387 */ /* 0x000fe20000100800 */
[----:B------:R-:W-:-:S03]  /*badf0*/  USEL UR10, URZ, 0x4, !UP1 ;  /* 0x000000043f0a7887 */ /* 0x000fc6000c800000 */
[----:B------:R-:W-:Y:S01]  /*bae00*/  STL [R1+0x3b9c], R46 ;  /* 0x003b9c2e01007387 */ /* 0x000fe20000100800 */
[----:B-1----:R-:W-:Y:S01]  /*bae10*/  MOV R6, R39 ;  /* 0x0000002700067202 */ /* 0x002fe20000000f00 */
[----:B------:R-:W-:-:S06]  /*bae20*/  USEL UR10, UR10, URZ, !UP0 ;  /* 0x0000003f0a0a7287 */ /* 0x000fcc000c000000 */
[----:B------:R-:W-:Y:S01]  /*bae30*/  ISETP.NE.U32.AND P5, PT, RZ, UR10, PT ;  /* 0x0000000aff007c0c */ /* 0x000fe2000bfa5070 */
[----:B------:R-:W-:Y:S01]  /*bae40*/  ULEA UR10, UR7, UR4, 0x11 ;  /* 0x00000004070a7291 */ /* 0x000fe2000f8e883f */
[----:B----4-:R-:W-:Y:S01]  /*bae50*/  IMAD.X R42, R42, 0x1, R3, P4 ;  /* 0x000000012a2a7824 */ /* 0x010fe200020e0603 */
[----:B------:R-:W-:-:S03]  /*bae60*/  IADD3 R31, P3, R31, R107, RZ ;  /* 0x0000006b1f1f7210 */ /* 0x000fc60007f7e0ff */
[----:B------:R-:W-:Y:S01]  /*bae70*/  IMAD.MOV.U32 R7, RZ, RZ, R42 ;  /* 0x000000ffff077224 */ /* 0x000fe200078e002a */
[----:B------:R-:W-:Y:S01]  /*bae80*/  IADD3 R4, P4, R4, R107, RZ ;  /* 0x0000006b04047210 */ /* 0x000fe20007f9e0ff */
[----:B------:R-:W-:-:S03]  /*bae90*/  IMAD.X R38, R38, 0x1, R3, P3 ;  /* 0x0000000126267824 */ /* 0x000fc600018e0603 */
[----:B------:R1:W-:Y:S01]  /*baea0*/  LDGSTS.E [R5+0x43b80], desc[UR58][R6.64], P2 ;  /* 0x43b8000006057fae */ /* 0x0003e2000912187a */
[----:B------:R-:W-:-:S03]  /*baeb0*/  IADD3 R26, P2, R26, R252, RZ ;  /* 0x000000fc1a1a7210 */ /* 0x000fc60007f5e0ff */
[----:B------:R-:W-:Y:S04]  /*baec0*/  STL [R1+0x3be0], R31 ;  /* 0x003be01f01007387 */ /* 0x000fe80000100800 */
[----:B------:R-:W-:Y:S04]  /*baed0*/  STL [R1+0x3ba4], R42 ;  /* 0x003ba42a01007387 */ /* 0x000fe80000100800 */
[----:B------:R2:W-:Y:S04]  /*baee0*/  STL [R1+0x3be8], R4 ;  /* 0x003be80401007387 */ /* 0x0005e80000100800 */
[----:B------:R-:W-:Y:S04]  /*baef0*/  STL [R1+0x3bdc], R38 ;  /* 0x003bdc2601007387 */ /* 0x000fe80000100800 */
[----:B------:R4:W-:Y:S01]  /*baf00*/  STL [R1+0x3bf0], R26 ;  /* 0x003bf01a01007387 */ /* 0x0009e20000100800 */
[----:B------:R-:W-:-:S02]  /*baf10*/  IMAD.X R30, R30, 0x1, R3, P4 ;  /* 0x000000011e1e7824 */ /* 0x000fc400020e0603 */
[----:B------:R-:W-:Y:S01]  /*baf20*/  IMAD.X R27, R27, 0x1, R2, P2 ;  /* 0x000000011b1b7824 */ /* 0x000fe200010e0602 */
[----:B------:R-:W-:Y:S02]  /*baf30*/  IADD3 R34, P3, R34, R252, RZ ;  /* 0x000000fc22227210 */ /* 0x000fe40007f7e0ff */
[----:B------:R-:W-:Y:S02]  /*baf40*/  STL [R1+0x3be4], R30 ;  /* 0x003be41e01007387 */ /* 0x000fe40000100800 */
[----:B------:R-:W-:Y:S02]  /*baf50*/  IADD3.X R51, R51, R2, RZ, P3, !PT ;  /* 0x0000000233337210 */ /* 0x000fe40001ffe4ff */
[----:B------:R-:W-:Y:S04]  /*baf60*/  STL [R1+0x3bf8], R34 ;  /* 0x003bf82201007387 */ /* 0x000fe80000100800 */
[----:B------:R4:W-:Y:S01]  /*baf70*/  STL [R1+0x3bec], R27 ;  /* 0x003bec1b01007387 */ /* 0x0009e20000100800 */
[----:B-1----:R-:W-:Y:S01]  /*baf80*/  MOV R6, R31 ;  /* 0x0000001f00067202 */ /* 0x002fe20000000f00 */
[----:B------:R-:W-:-:S05]  /*baf90*/  IMAD.MOV.U32 R7, RZ, RZ, R38 ;  /* 0x000000ffff077224 */ /* 0x000fca00078e0026 */
[----:B------:R1:W-:Y:S02]  /*bafa0*/  LDGSTS.E [R5+0x43f00], desc[UR58][R6.64], P5 ;  /* 0x43f0000006057fae */ /* 0x0003e4000a92187a */
[----:B-1----:R-:W-:Y:S01]  /*bafb0*/  MOV R6, R4 ;  /* 0x0000000400067202 */ /* 0x002fe20000000f00 */
[----:B------:R-:W-:Y:S02]  /*bafc0*/  IMAD.MOV.U32 R7, RZ, RZ, R30 ;  /* 0x000000ffff077224 */ /* 0x000fe400078e001e */
[----:B--2---:R-:W-:-:S03]  /*bafd0*/  VIADD R4, R111, UR10 ;  /* 0x0000000a6f047c36 */ /* 0x004fc60008000000 */
[----:B------:R1:W-:Y:S02]  /*bafe0*/  LDGSTS.E [R5+0x43f80], desc[UR58][R6.64], P5 ;  /* 0x43f8000006057fae */ /* 0x0003e4000a92187a */
[----:B-1----:R-:W-:Y:S02]  /*baff0*/  IMAD.MOV.U32 R6, RZ, RZ, R26 ;  /* 0x000000ffff067224 */ /* 0x002fe400078e001a */
[----:B------:R-:W-:Y:S01]  /*bb000*/  IMAD.MOV.U32 R7, RZ, RZ, R27 ;  /* 0x000000ffff077224 */ /* 0x000fe200078e001b */
[----:B---3--:R-:W-:-:S05]  /*bb010*/  IADD3 R35, P2, R35, R252, RZ ;  /* 0x000000fc23237210 */ /* 0x008fca0007f5e0ff */
[----:B------:R-:W-:Y:S04]  /*bb020*/  STL [R1+0x3ae8], R35 ;  /* 0x003ae82301007387 */ /* 0x000fe80000100800 */
[----:B------:R1:W-:Y:S04]  /*bb030*/  STL [R1+0x3bf4], R51 ;  /* 0x003bf43301007387 */ /* 0x0003e80000100800 */
[----:B------:R-:W2:Y:S04]  /*bb040*/  LDL.LU R47, [R1+0x3ae4] ;  /* 0x003ae400012f7983 */ /* 0x000ea80000300800 */
[----:B------:R-:W3:Y:S04]  /*bb050*/  LDL.LU R46, [R1+0x3aec] ;  /* 0x003aec00012e7983 */ /* 0x000ee80000300800 */
[----:B----4-:R-:W4:Y:S04]  /*bb060*/  LDL.LU R26, [R1+0x3af0] ;  /* 0x003af000011a7983 */ /* 0x010f280000300800 */
        /* <DEDUP_REMOVED lines=9> */
[----:B------:R-:W0:Y:S04]  /*bb100*/  LDGDEPBAR ;  /* 0x00000000000079af */ /* 0x000e280000000000 */
[----:B------:R1:W-:Y:S02]  /*bb110*/  LDGSTS.E [R4], desc[UR58][R6.64], P0 ;  /* 0x0000000006047fae */ /* 0x0003e4000812187a */
[----:B-1----:R-:W-:-:S02]  /*bb120*/  IMAD.MOV.U32 R6, RZ, RZ, R34 ;  /* 0x000000ffff067224 */ /* 0x002fc400078e0022 */
[----:B------:R-:W-:-:S05]  /*bb130*/  IMAD.MOV.U32 R7, RZ, RZ, R51 ;  /* 0x000000ffff077224 */ /* 0x000fca00078e0033 */
[----:B------:R1:W-:Y:S02]  /*bb140*/  LDGSTS.E [R4+0x80], desc[UR58][R6.64], P1 ;  /* 0x0008000006047fae */ /* 0x0003e4000892187a */
[----:B-1----:R-:W-:Y:S01]  /*bb150*/  IMAD.MOV.U32 R6, RZ, RZ, R35 ;  /* 0x000000ffff067224 */ /* 0x002fe200078e0023 */
[----:B--2---:R-:W-:Y:S02]  /*bb160*/  IADD3.X R47, R47, R2, RZ, P2, !PT ;  /* 0x000000022f2f7210 */ /* 0x004fe400017fe4ff */
[----:B----4-:R-:W-:-:S05]  /*bb170*/  IADD3 R26, P3, R26, R252, RZ ;  /* 0x000000fc1a1a7210 */ /* 0x010fca0007f7e0ff */
[----:B------:R-:W-:Y:S01]  /*bb180*/  STL [R1+0x3af0], R26 ;  /* 0x003af01a01007387 */ /* 0x000fe20000100800 */
[----:B---3--:R-:W-:-:S03]  /*bb190*/  IADD3.X R46, R46, R2, RZ, P3, !PT ;  /* 0x000000022e2e7210 */ /* 0x008fc60001ffe4ff */
[----:B------:R1:W-:Y:S01]  /*bb1a0*/  STL [R1+0x3ae4], R47 ;  /* 0x003ae42f01007387 */ /* 0x0003e20000100800 */
[----:B------:R-:W-:-:S03]  /*bb1b0*/  IADD3 R38, P2, R38, R252, RZ ;  /* 0x000000fc26267210 */ /* 0x000fc60007f5e0ff */
[----:B------:R-:W2:Y:S01]  /*bb1c0*/  LDL.LU R34, [R1+0x2b8c] ;  /* 0x002b8c0001227983 */ /* 0x000ea20000300800 */
[----:B------:R-:W-:-:S03]  /*bb1d0*/  IMAD.MOV.U32 R7, RZ, RZ, R47 ;  /* 0x000000ffff077224 */ /* 0x000fc600078e002f */
[----:B------:R-:W3:Y:S01]  /*bb1e0*/  LDL.LU R51, [R1+0x2b80] ;  /* 0x002b800001337983 */ /* 0x000ee20000300800 */
[----:B------:R-:W-:Y:S02]  /*bb1f0*/  IADD3 R27, P3, R27, R252, RZ ;  /* 0x000000fc1b1b7210 */ /* 0x000fe40007f7e0ff */
[----:B------:R-:W-:Y:S01]  /*bb200*/  IADD3.X R50, R50, R2, RZ, P2, !PT ;  /* 0x0000000232327210 */ /* 0x000fe200017fe4ff */
[----:B------:R-:W-:Y:S04]  /*bb210*/  STL [R1+0x3a58], R38 ;  /* 0x003a582601007387 */ /* 0x000fe80000100800 */
[----:B------:R4:W-:Y:S04]  /*bb220*/  STL [R1+0x3aec], R46 ;  /* 0x003aec2e01007387 */ /* 0x0009e80000100800 */
[----:B------:R-:W3:Y:S04]  /*bb230*/  LDL.LU R35, [R1+0x2c04] ;  /* 0x002c040001237983 */ /* 0x000ee80000300800 */
[----:B------:R4:W-:Y:S01]  /*bb240*/  LDGSTS.E [R4+0x800], desc[UR58][R6.64], P0 ;  /* 0x0080000006047fae */ /* 0x0009e2000812187a */
[----:B------:R-:W-:-:S03]  /*bb250*/  IADD3 R30, P2, R30, R252, RZ ;  /* 0x000000fc1e1e7210 */ /* 0x000fc60007f5e0ff */
[----:B-1----:R-:W3:Y:S01]  /*bb260*/  LDL.LU R47, [R1+0x2b88] ;  /* 0x002b8800012f7983 */ /* 0x002ee20000300800 */
[----:B------:R-:W-:-:S03]  /*bb270*/  IADD3.X R43, R43, R2, RZ, P3, !PT ;  /* 0x000000022b2b7210 */ /* 0x000fc60001ffe4ff */
[----:B------:R-:W-:Y:S01]  /*bb280*/  STL [R1+0x3a60], R27 ;  /* 0x003a601b01007387 */ /* 0x000fe20000100800 */
[----:B----4-:R-:W-:Y:S02]  /*bb290*/  IMAD.MOV.U32 R6, RZ, RZ, R26 ;  /* 0x000000ffff067224 */ /* 0x010fe400078e001a */
[----:B------:R-:W-:Y:S01]  /*bb2a0*/  IMAD.MOV.U32 R7, RZ, RZ, R46 ;  /* 0x000000ffff077224 */ /* 0x000fe200078e002e */
[----:B------:R1:W-:Y:S04]  /*bb2b0*/  STL [R1+0x3a54], R50 ;  /* 0x003a543201007387 */ /* 0x0003e80000100800 */
[----:B------:R-:W4:Y:S04]  /*bb2c0*/  LDL.LU R46, [R1+0x2c00] ;  /* 0x002c0000012e7983 */ /* 0x000f280000300800 */
[----:B------:R-:W4:Y:S04]  /*bb2d0*/  LDL.LU R26, [R1+0x2c0c] ;  /* 0x002c0c00011a7983 */ /* 0x000f280000300800 */
[----:B------:R1:W-:Y:S01]  /*bb2e0*/  LDGSTS.E [R4+0x880], desc[UR58][R6.64], P1 ;  /* 0x0088000006047fae */ /* 0x0003e2000892187a */
[----:B------:R-:W-:-:S02]  /*bb2f0*/  IADD3 R39, P3, R39, R252, RZ ;  /* 0x000000fc27277210 */ /* 0x000fc40007f7e0ff */
[----:B------:R-:W-:Y:S01]  /*bb300*/  IADD3.X R42, R42, R2, RZ, P2, !PT ;  /* 0x000000022a2a7210 */ /* 0x000fe200017fe4ff */
[----:B-1----:R-:W-:Y:S02]  /*bb310*/  IMAD.MOV.U32 R7, RZ, RZ, R50 ;  /* 0x000000ffff077224 */ /* 0x002fe400078e0032 */
[----:B------:R-:W-:Y:S01]  /*bb320*/  IMAD.MOV.U32 R6, RZ, RZ, R38 ;  /* 0x000000ffff067224 */ /* 0x000fe200078e0026 */
[----:B------:R-:W4:Y:S04]  /*bb330*/  LDL.LU R50, [R1+0x2c08] ;  /* 0x002c080001327983 */ /* 0x000f280000300800 */
[----:B------:R-:W-:Y:S04]  /*bb340*/  STL [R1+0x39d8], R30 ;  /* 0x0039d81e01007387 */ /* 0x000fe80000100800 */
[----:B------:R1:W-:Y:S04]  /*bb350*/  STL [R1+0x3a5c], R43 ;  /* 0x003a5c2b01007387 */ /* 0x0003e80000100800 */
[----:B------:R-:W4:Y:S04]  /*bb360*/  LDL.LU R38, [R1+0x2c84] ;  /* 0x002c840001267983 */ /* 0x000f280000300800 */
[----:B------:R1:W-:Y:S01]  /*bb370*/  LDGSTS.E [R4+0x1000], desc[UR58][R6.64], P0 ;  /* 0x0100000006047fae */ /* 0x0003e2000812187a */
[----:B------:R-:W-:-:S02]  /*bb380*/  IADD3 R31, P2, R31, R252, RZ ;  /* 0x000000fc1f1f7210 */ /* 0x000fc40007f5e0ff */
[----:B------:R-:W-:Y:S01]  /*bb390*/  IADD3.X R5, R5, R2, RZ, P3, !PT ;  /* 0x0000000205057210 */ /* 0x000fe20001ffe4ff */
[----:B-1----:R-:W-:Y:S02]  /*bb3a0*/  IMAD.MOV.U32 R7, RZ, RZ, R43 ;  /* 0x000000ffff077224 */ /* 0x002fe400078e002b */
[----:B------:R-:W4:Y:S01]  /*bb3b0*/  LDL.LU R43, [R1+0x2c80] ;  /* 0x002c8000012b7983 */ /* 0x000f220000300800 */
[----:B------:R-:W-:-:S03]  /*bb3c0*/  IMAD.MOV.U32 R6, RZ, RZ, R27 ;  /* 0x000000ffff067224 */ /* 0x000fc600078e001b */
[----:B------:R-:W-:Y:S04]  /*bb3d0*/  STL [R1+0x39e0], R39 ;  /* 0x0039e02701007387 */ /* 0x000fe80000100800 */
[----:B------:R1:W-:Y:S04]  /*bb3e0*/  STL [R1+0x39d4], R42 ;  /* 0x0039d42a01007387 */ /* 0x0003e80000100800 */
[----:B------:R-:W4:Y:S04]  /*bb3f0*/  LDL.LU R27, [R1+0x2c8c] ;  /* 0x002c8c00011b7983 */ /* 0x000f280000300800 */
[----:B------:R1:W-:Y:S02]  /*bb400*/  LDGSTS.E [R4+0x1080], desc[UR58][R6.64], P1 ;  /* 0x0108000006047fae */ /* 0x0003e4000892187a */
[----:B-1----:R-:W-:-:S02]  /*bb410*/  IMAD.MOV.U32 R7, RZ, RZ, R42 ;  /* 0x000000ffff077224 */ /* 0x002fc400078e002a */
[----:B------:R-:W4:Y:S01]  /*bb420*/  LDL.LU R42, [R1+0x2c88] ;  /* 0x002c8800012a7983 */ /* 0x000f220000300800 */
[----:B------:R-:W-:-:S03]  /*bb430*/  IMAD.MOV.U32 R6, RZ, RZ, R30 ;  /* 0x000000ffff067224 */ /* 0x000fc600078e001e */
[----:B------:R-:W-:Y:S04]  /*bb440*/  STL [R1+0x2b84], R31 ;  /* 0x002b841f01007387 */ /* 0x000fe80000100800 */
[----:B------:R1:W-:Y:S04]  /*bb450*/  STL [R1+0x39dc], R5 ;  /* 0x0039dc0501007387 */ /* 0x0003e80000100800 */
[----:B------:R-:W4:Y:S04]  /*bb460*/  LDL.LU R30, [R1+0x2d04] ;  /* 0x002d0400011e7983 */ /* 0x000f280000300800 */
[----:B------:R1:W-:Y:S02]  /*bb470*/  LDGSTS.E [R4+0x1800], desc[UR58][R6.64], P0 ;  /* 0x0180000006047fae */ /* 0x0003e4000812187a */
[----:B-1----:R-:W-:-:S02]  /*bb480*/  IMAD.MOV.U32 R6, RZ, RZ, R39 ;  /* 0x000000ffff067224 */ /* 0x002fc400078e0027 */
[----:B------:R-:W-:Y:S01]  /*bb490*/  IMAD.MOV.U32 R7, RZ, RZ, R5 ;  /* 0x000000ffff077224 */ /* 0x000fe200078e0005 */
[----:B------:R-:W4:Y:S04]  /*bb4a0*/  LDL.LU R39, [R1+0x2d00] ;  /* 0x002d000001277983 */ /* 0x000f280000300800 */
[----:B------:R1:W-:Y:S02]  /*bb4b0*/  LDGSTS.E [R4+0x1880], desc[UR58][R6.64], P1 ;  /* 0x0188000006047fae */ /* 0x0003e4000892187a */
[----:B-1----:R-:W-:Y:S01]  /*bb4c0*/  IMAD.MOV.U32 R6, RZ, RZ, R31 ;  /* 0x000000ffff067224 */ /* 0x002fe200078e001f */
[----:B--2---:R-:W-:Y:S02]  /*bb4d0*/  IADD3 R34, P3, R34, R252, RZ ;  /* 0x000000fc22227210 */ /* 0x004fe40007f7e0ff */
[----:B---3--:R-:W-:-:S03]  /*bb4e0*/  IADD3.X R51, R51, R2, RZ, P2, !PT ;  /* 0x0000000233337210 */ /* 0x008fc600017fe4ff */
[----:B------:R-:W-:Y:S04]  /*bb4f0*/  STL [R1+0x2b8c], R34 ;  /* 0x002b8c2201007387 */ /* 0x000fe80000100800 */
[----:B------:R-:W-:Y:S01]  /*bb500*/  STL [R1+0x2b80], R51 ;  /* 0x002b803301007387 */ /* 0x000fe20000100800 */
[----:B------:R-:W-:-:S03]  /*bb510*/  IMAD.MOV.U32 R7, RZ, RZ, R51 ;  /* 0x000000ffff077224 */ /* 0x000fc600078e0033 */
[----:B------:R-:W2:Y:S01]  /*bb520*/  LDL.LU R5, [R1+0x2d0c] ;  /* 0x002d0c0001057983 */ /* 0x000ea20000300800 */
[----:B------:R-:W-:-:S03]  /*bb530*/  IADD3 R35, P2, R35, R252, RZ ;  /* 0x000000fc23237210 */ /* 0x000fc60007f5e0ff */
[----:B------:R-:W3:Y:S01]  /*bb540*/  LDL.LU R31, [R1+0x2d84] ;  /* 0x002d8400011f7983 */ /* 0x000ee20000300800 */
[----:B------:R-:W-:-:S03]  /*bb550*/  IADD3.X R47, R47, R2, RZ, P3, !PT ;  /* 0x000000022f2f7210 */ /* 0x000fc60001ffe4ff */
[----:B------:R-:W-:Y:S04]  /*bb560*/  STL [R1+0x2c04], R35 ;  /* 0x002c042301007387 */ /* 0x000fe80000100800 */
[----:B------:R1:W-:Y:S04]  /*bb570*/  LDGSTS.E [R4+0x2000], desc[UR58][R6.64], P0 ;  /* 0x0200000006047fae */ /* 0x0003e8000812187a */
[----:B------:R1:W-:Y:S01]  /*bb580*/  STL [R1+0x2b88], R47 ;  /* 0x002b882f01007387 */ /* 0x0003e20000100800 */
[----:B----4-:R-:W-:Y:S01]  /*bb590*/  IADD3.X R46, R46, R2, RZ, P2, !PT ;  /* 0x000000022e2e7210 */ /* 0x010fe200017fe4ff */
[----:B-1----:R-:W-:Y:S01]  /*bb5a0*/  IMAD.MOV.U32 R6, RZ, RZ, R34 ;  /* 0x000000ffff067224 */ /* 0x002fe200078e0022 */
[----:B------:R-:W-:Y:S01]  /*bb5b0*/  IADD3 R26, P3, R26, R252, RZ ;  /* 0x000000fc1a1a7210 */ /* 0x000fe20007f7e0ff */
[----:B------:R-:W-:-:S02]  /*bb5c0*/  IMAD.MOV.U32 R7, RZ, RZ, R47 ;  /* 0x000000ffff077224 */ /* 0x000fc400078e002f */
[----:B------:R-:W4:Y:S04]  /*bb5d0*/  LDL.LU R47, [R1+0x2d08] ;  /* 0x002d0800012f7983 */ /* 0x000f280000300800 */
[----:B------:R-:W-:Y:S04]  /*bb5e0*/  STL [R1+0x2c0c], R26 ;  /* 0x002c0c1a01007387 */ /* 0x000fe80000100800 */
[----:B------:R1:W-:Y:S04]  /*bb5f0*/  STL [R1+0x2c00], R46 ;  /* 0x002c002e01007387 */ /* 0x0003e80000100800 */
[----:B------:R1:W-:Y:S04]  /*bb600*/  LDGSTS.E [R4+0x2080], desc[UR58][R6.64], P1 ;  /* 0x0208000006047fae */ /* 0x0003e8000892187a */
[----:B------:R-:W4:Y:S01]  /*bb610*/  LDL.LU R34, [R1+0x2d8c] ;  /* 0x002d8c0001227983 */ /* 0x000f220000300800 */
[----:B------:R-:W-:Y:S01]  /*bb620*/  IADD3.X R50, R50, R2, RZ, P3, !PT ;  /* 0x0000000232327210 */ /* 0x000fe20001ffe4ff */
[----:B-1----:R-:W-:-:S02]  /*bb630*/  IMAD.MOV.U32 R6, RZ, RZ, R35 ;  /* 0x000000ffff067224 */ /* 0x002fc400078e0023 */
[----:B------:R-:W-:Y:S01]  /*bb640*/  IMAD.MOV.U32 R7, RZ, RZ, R46 ;  /* 0x000000ffff077224 */ /* 0x000fe200078e002e */
[----:B------:R-:W-:Y:S01]  /*bb650*/  IADD3 R38, P2, R38, R252, RZ ;  /* 0x000000fc26267210 */ /* 0x000fe20007f5e0ff */
[----:B------:R-:W4:Y:S04]  /*bb660*/  LDL.LU R46, [R1+0x2d80] ;  /* 0x002d8000012e7983 */ /* 0x000f280000300800 */
[----:B------:R-:W-:Y:S04]  /*bb670*/  STL [R1+0x2c84], R38 ;  /* 0x002c842601007387 */ /* 0x000fe80000100800 */
[----:B------:R1:W-:Y:S04]  /*bb680*/  STL [R1+0x2c08], R50 ;  /* 0x002c083201007387 */ /* 0x0003e80000100800 */
[----:B------:R1:W-:Y:S04]  /*bb690*/  LDGSTS.E [R4+0x2800], desc[UR58][R6.64], P0 ;  /* 0x0280000006047fae */ /* 0x0003e8000812187a */
[----:B------:R-:W4:Y:S01]  /*bb6a0*/  LDL.LU R35, [R1+0x2e04] ;  /* 0x002e040001237983 */ /* 0x000f220000300800 */
[----:B------:R-:W-:Y:S01]  /*bb6b0*/  IADD3.X R43, R43, R2, RZ, P2, !PT ;  /* 0x000000022b2b7210 */ /* 0x000fe200017fe4ff */
[----:B-1----:R-:W-:-:S02]  /*bb6c0*/  IMAD.MOV.U32 R7, RZ, RZ, R50 ;  /* 0x000000ffff077224 */ /* 0x002fc400078e0032 */
[----:B------:R-:W4:Y:S01]  /*bb6d0*/  LDL.LU R50, [R1+0x2d88] ;  /* 0x002d880001327983 */ /* 0x000f220000300800 */
[----:B------:R-:W-:Y:S01]  /*bb6e0*/  IADD3 R27, P3, R27, R252, RZ ;  /* 0x000000fc1b1b7210 */ /* 0x000fe20007f7e0ff */
[----:B------:R-:W-:-:S04]  /*bb6f0*/  IMAD.MOV.U32 R6, RZ, RZ, R26 ;  /* 0x000000ffff067224 */ /* 0x000fc800078e001a */
[----:B------:R-:W-:Y:S04]  /*bb700*/  STL [R1+0x2c8c], R27 ;  /* 0x002c8c1b01007387 */ /* 0x000fe80000100800 */
[----:B------:R-:W-:Y:S04]  /*bb710*/  STL [R1+0x2c80], R43 ;  /* 0x002c802b01007387 */ /* 0x000fe80000100800 */
[----:B------:R-:W4:Y:S04]  /*bb720*/  LDL.LU R26, [R1+0x2e0c] ;  /* 0x002e0c00011a7983 */ /* 0x000f280000300800 */
[----:B------:R-:W4:Y:S01]  /*bb730*/  LDL.LU R51, [R1+0x2e00] ;  /* 0x002e000001337983 */ /* 0x000f220000300800 */
[----:B------:R-:W-:-:S03]  /*bb740*/  IADD3.X R42, R42, R2, RZ, P3, !PT ;  /* 0x000000022a2a7210 */ /* 0x000fc60001ffe4ff */
[----:B------:R1:W-:Y:S01]  /*bb750*/  LDGSTS.E [R4+0x2880], desc[UR58][R6.64], P1 ;  /* 0x0288000006047fae */ /* 0x0003e2000892187a */
[----:B------:R-:W-:Y:S01]  /*bb760*/  IADD3 R30, P2, R30, R252, RZ ;  /* 0x000000fc1e1e7210 */ /* 0x000fe20007f5e0ff */
[----:B-1----:R-:W-:Y:S02]  /*bb770*/  IMAD.MOV.U32 R6, RZ, RZ, R38 ;  /* 0x000000ffff067224 */ /* 0x002fe400078e0026 */
[----:B------:R-:W-:Y:S02]  /*bb780*/  IMAD.MOV.U32 R7, RZ, RZ, R43 ;  /* 0x000000ffff077224 */ /* 0x000fe400078e002b */
[----:B------:R-:W-:Y:S04]  /*bb790*/  STL [R1+0x2d04], R30 ;  /* 0x002d041e01007387 */ /* 0x000fe80000100800 */
[----:B------:R1:W-:Y:S04]  /*bb7a0*/  STL [R1+0x2c88], R42 ;  /* 0x002c882a01007387 */ /* 0x0003e80000100800 */
[----:B------:R1:W-:Y:S04]  /*bb7b0*/  LDGSTS.E [R4+0x3000], desc[UR58][R6.64], P0 ;  /* 0x0300000006047fae */ /* 0x0003e8000812187a */
[----:B------:R-:W4:Y:S01]  /*bb7c0*/  LDL.LU R38, [R1+0x2e84] ;  /* 0x002e840001267983 */ /* 0x000f220000300800 */
[----:B-1----:R-:W-:-:S03]  /*bb7d0*/  IMAD.MOV.U32 R7, RZ, RZ, R42 ;  /* 0x000000ffff077224 */ /* 0x002fc600078e002a */
[----:B------:R-:W4:Y:S01]  /*bb7e0*/  LDL.LU R42, [R1+0x2e08] ;  /* 0x002e0800012a7983 */ /* 0x000f220000300800 */
[----:B------:R-:W-:Y:S01]  /*bb7f0*/  IADD3.X R39, R39, R2, RZ, P2, !PT ;  /* 0x0000000227277210 */ /* 0x000fe200017fe4ff */
[----:B------:R-:W-:-:S05]  /*bb800*/  IMAD.MOV.U32 R6, RZ, RZ, R27 ;  /* 0x000000ffff067224 */ /* 0x000fca00078e001b */
[----:B------:R1:W-:Y:S02]  /*bb810*/  LDGSTS.E [R4+0x3080], desc[UR58][R6.64], P1 ;  /* 0x0308000006047fae */ /* 0x0003e4000892187a */
[----:B-1----:R-:W-:Y:S02]  /*bb820*/  IMAD.MOV.U32 R6, RZ, RZ, R30 ;  /* 0x000000ffff067224 */ /* 0x002fe400078e001e */
[----:B------:R-:W-:-:S05]  /*bb830*/  IMAD.MOV.U32 R7, RZ, RZ, R39 ;  /* 0x000000ffff077224 */ /* 0x000fca00078e0027 */
[----:B------:R1:W-:Y:S01]  /*bb840*/  LDGSTS.E [R4+0x3800], desc[UR58][R6.64], P0 ;  /* 0x0380000006047fae */ /* 0x0003e2000812187a */
[----:B--2---:R-:W-:-:S05]  /*bb850*/  IADD3 R5, P3, R5, R252, RZ ;  /* 0x000000fc05057210 */ /* 0x004fca0007f7e0ff */
[----:B------:R-:W-:Y:S01]  /*bb860*/  STL [R1+0x2d0c], R5 ;  /* 0x002d0c0501007387 */ /* 0x000fe20000100800 */
[----:B---3--:R-:W-:-:S03]  /*bb870*/  IADD3 R31, P2, R31, R252, RZ ;  /* 0x000000fc1f1f7210 */ /* 0x008fc60007f5e0ff */
[----:B------:R2:W-:Y:S04]  /*bb880*/  STL [R1+0x2d00], R39 ;  /* 0x002d002701007387 */ /* 0x0005e80000100800 */
[----:B------:R-:W3:Y:S04]  /*bb890*/  LDL.LU R43, [R1+0x2e80] ;  /* 0x002e8000012b7983 */ /* 0x000ee80000300800 */
[----:B------:R-:W3:Y:S04]  /*bb8a0*/  LDL.LU R27, [R1+0x2e8c] ;  /* 0x002e8c00011b7983 */ /* 0x000ee80000300800 */
[----:B--2---:R-:W2:Y:S04]  /*bb8b0*/  LDL.LU R39, [R1+0x2e88] ;  /* 0x002e880001277983 */ /* 0x004ea80000300800 */
[----:B------:R-:W-:Y:S01]  /*bb8c0*/  STL [R1+0x2d84], R31 ;  /* 0x002d841f01007387 */ /* 0x000fe20000100800 */
[----:B----4-:R-:W-:Y:S01]  /*bb8d0*/  IADD3.X R47, R47, R2, RZ, P3, !PT ;  /* 0x000000022f2f7210 */ /* 0x010fe20001ffe4ff */
[----:B-1----:R-:W-:-:S04]  /*bb8e0*/  IMAD.MOV.U32 R6, RZ, RZ, R5 ;  /* 0x000000ffff067224 */ /* 0x002fc800078e0005 */
[----:B------:R1:W-:Y:S01]  /*bb8f0*/  STL [R1+0x2d08], R47 ;  /* 0x002d082f01007387 */ /* 0x0003e20000100800 */
[----:B------:R-:W-:-:S03]  /*bb900*/  IMAD.MOV.U32 R7, RZ, RZ, R47 ;  /* 0x000000ffff077224 */ /* 0x000fc600078e002f */
[----:B------:R-:W4:Y:S04]  /*bb910*/  LDL.LU R30, [R1+0x2f04] ;  /* 0x002f0400011e7983 */ /* 0x000f280000300800 */
[----:B------:R1:W-:Y:S01]  /*bb920*/  LDGSTS.E [R4+0x3880], desc[UR58][R6.64], P1 ;  /* 0x0388000006047fae */ /* 0x0003e2000892187a */
[----:B------:R-:W-:-:S03]  /*bb930*/  IADD3 R34, P3, R34, R252, RZ ;  /* 0x000000fc22227210 */ /* 0x000fc60007f7e0ff */
[----:B-1----:R-:W4:Y:S04]  /*bb940*/  LDL.LU R47, [R1+0x2f00] ;  /* 0x002f0000012f7983 */ /* 0x002f280000300800 */
[----:B------:R-:W-:Y:S01]  /*bb950*/  STL [R1+0x2d8c], R34 ;  /* 0x002d8c2201007387 */ /* 0x000fe20000100800 */
[----:B------:R-:W-:Y:S01]  /*bb960*/  IADD3.X R46, R46, R2, RZ, P2, !PT ;  /* 0x000000022e2e7210 */ /* 0x000fe200017fe4ff */
[----:B------:R-:W-:-:S04]  /*bb970*/  IMAD.MOV.U32 R6, RZ, RZ, R31 ;  /* 0x000000ffff067224 */ /* 0x000fc800078e001f */
[----:B------:R1:W-:Y:S01]  /*bb980*/  STL [R1+0x2d80], R46 ;  /* 0x002d802e01007387 */ /* 0x0003e20000100800 */
[----:B------:R-:W-:-:S03]  /*bb990*/  IMAD.MOV.U32 R7, RZ, RZ, R46 ;  /* 0x000000ffff077224 */ /* 0x000fc600078e002e */
[----:B------:R-:W4:Y:S04]  /*bb9a0*/  LDL.LU R5, [R1+0x2f0c] ;  /* 0x002f0c0001057983 */ /* 0x000f280000300800 */
[----:B------:R1:W-:Y:S01]  /*bb9b0*/  LDGSTS.E [R4+0x4000], desc[UR58][R6.64], P0 ;  /* 0x0400000006047fae */ /* 0x0003e2000812187a */
[----:B------:R-:W-:-:S03]  /*bb9c0*/  IADD3 R35, P2, R35, R252, RZ ;  /* 0x000000fc23237210 */ /* 0x000fc60007f5e0ff */
[----:B-1----:R-:W4:Y:S04]  /*bb9d0*/  LDL.LU R46, [R1+0x2f08] ;  /* 0x002f0800012e7983 */ /* 0x002f280000300800 */
[----:B------:R-:W-:Y:S01]  /*bb9e0*/  STL [R1+0x2e04], R35 ;  /* 0x002e042301007387 */ /* 0x000fe20000100800 */
[----:B------:R-:W-:-:S05]  /*bb9f0*/  IADD3.X R50, R50, R2, RZ, P3, !PT ;  /* 0x0000000232327210 */ /* 0x000fca0001ffe4ff */
[----:B------:R1:W-:Y:S01]  /*bba00*/  STL [R1+0x2d88], R50 ;  /* 0x002d883201007387 */ /* 0x0003e20000100800 */
[----:B------:R-:W-:-:S03]  /*bba10*/  IMAD.MOV.U32 R7, RZ, RZ, R50 ;  /* 0x000000ffff077224 */ /* 0x000fc600078e0032 */
[----:B------:R-:W4:Y:S01]  /*bba20*/  LDL.LU R31, [R1+0x2f84] ;  /* 0x002f8400011f7983 */ /* 0x000f220000300800 */
[----:B------:R-:W-:-:S03]  /*bba30*/  IMAD.MOV.U32 R6, RZ, RZ, R34 ;  /* 0x000000ffff067224 */ /* 0x000fc600078e0022 */
[----:B-1----:R-:W4:Y:S01]  /*bba40*/  LDL.LU R50, [R1+0x2f80] ;  /* 0x002f800001327983 */ /* 0x002f220000300800 */
[----:B------:R-:W-:-:S03]  /*bba50*/  IADD3 R26, P3, R26, R252, RZ ;  /* 0x000000fc1a1a7210 */ /* 0x000fc60007f7e0ff */
[----:B------:R1:W-:Y:S01]  /*bba60*/  LDGSTS.E [R4+0x4080], desc[UR58][R6.64], P1 ;  /* 0x0408000006047fae */ /* 0x0003e2000892187a */
[----:B------:R-:W-:-:S03]  /*bba70*/  IADD3.X R51, R51, R2, RZ, P2, !PT ;  /* 0x0000000233337210 */ /* 0x000fc600017fe4ff */
[----:B------:R-:W-:Y:S04]  /*bba80*/  STL [R1+0x2e0c], R26 ;  /* 0x002e0c1a01007387 */ /* 0x000fe80000100800 */
[----:B------:R-:W-:Y:S04]  /*bba90*/  STL [R1+0x2e00], R51 ;  /* 0x002e003301007387 */ /* 0x000fe80000100800 */
[----:B------:R-:W4:Y:S01]  /*bbaa0*/  LDL.LU R34, [R1+0x2f8c] ;  /* 0x002f8c0001227983 */ /* 0x000f220000300800 */
[----:B-1----:R-:W-:Y:S02]  /*bbab0*/  IMAD.MOV.U32 R6, RZ, RZ, R35 ;  /* 0x000000ffff067224 */ /* 0x002fe400078e0023 */
[----:B------:R-:W-:Y:S01]  /*bbac0*/  IMAD.MOV.U32 R7, RZ, RZ, R51 ;  /* 0x000000ffff077224 */ /* 0x000fe200078e0033 */
[----:B------:R-:W4:Y:S04]  /*bbad0*/  LDL.LU R35, [R1+0x3004] ;  /* 0x0030040001237983 */ /* 0x000f280000300800 */
[----:B------:R1:W-:Y:S01]  /*bbae0*/  LDGSTS.E [R4+0x4800], desc[UR58][R6.64], P0 ;  /* 0x0480000006047fae */ /* 0x0003e2000812187a */
[----:B------:R-:W-:-:S05]  /*bbaf0*/  IADD3 R38, P2, R38, R252, RZ ;  /* 0x000000fc26267210 */ /* 0x000fca0007f5e0ff */
[----:B------:R-:W-:Y:S01]  /*bbb00*/  STL [R1+0x2e84], R38 ;  /* 0x002e842601007387 */ /* 0x000fe20000100800 */
[----:B------:R-:W-:-:S05]  /*bbb10*/  IADD3.X R42, R42, R2, RZ, P3, !PT ;  /* 0x000000022a2a7210 */ /* 0x000fca0001ffe4ff */
[----:B------:R1:W-:Y:S02]  /*bbb20*/  STL [R1+0x2e08], R42 ;  /* 0x002e082a01007387 */ /* 0x0003e40000100800 */
[----:B-1----:R-:W-:Y:S02]  /*bbb30*/  IMAD.MOV.U32 R7, RZ, RZ, R42 ;  /* 0x000000ffff077224 */ /* 0x002fe400078e002a */
[----:B------:R-:W4:Y:S01]  /*bbb40*/  LDL.LU R42, [R1+0x2f88] ;  /* 0x002f8800012a7983 */ /* 0x000f220000300800 */
[----:B------:R-:W-:-:S05]  /*bbb50*/  IMAD.MOV.U32 R6, RZ, RZ, R26 ;  /* 0x000000ffff067224 */ /* 0x000fca00078e001a */
[----:B------:R1:W-:Y:S02]  /*bbb60*/  LDGSTS.E [R4+0x4880], desc[UR58][R6.64], P1 ;  /* 0x0488000006047fae */ /* 0x0003e4000892187a */
[----:B-1----:R-:W-:Y:S01]  /*bbb70*/  IMAD.MOV.U32 R6, RZ, RZ, R38 ;  /* 0x000000ffff067224 */ /* 0x002fe200078e0026 */
[----:B---3--:R-:W-:Y:S02]  /*bbb80*/  IADD3.X R43, R43, R2, RZ, P2, !PT ;  /* 0x000000022b2b7210 */ /* 0x008fe400017fe4ff */
[----:B------:R-:W-:-:S03]  /*bbb90*/  IADD3 R27, P3, R27, R252, RZ ;  /* 0x000000fc1b1b7210 */ /* 0x000fc60007f7e0ff */
[----:B------:R-:W-:Y:S02]  /*bbba0*/  IMAD.MOV.U32 R7, RZ, RZ, R43 ;  /* 0x000000ffff077224 */ /* 0x000fe400078e002b */
[----:B------:R-:W-:Y:S01]  /*bbbb0*/  STL [R1+0x2e8c], R27 ;  /* 0x002e8c1b01007387 */ /* 0x000fe20000100800 */
[----:B--2---:R-:W-:-:S03]  /*bbbc0*/  IADD3.X R39, R39, R2, RZ, P3, !PT ;  /* 0x0000000227277210 */ /* 0x004fc60001ffe4ff */
[----:B------:R1:W-:Y:S04]  /*bbbd0*/  STL [R1+0x2e80], R43 ;  /* 0x002e802b01007387 */ /* 0x0003e80000100800 */
[----:B------:R-:W2:Y:S04]  /*bbbe0*/  LDL.LU R26, [R1+0x300c] ;  /* 0x00300c00011a7983 */ /* 0x000ea80000300800 */
[----:B------:R-:W3:Y:S04]  /*bbbf0*/  LDL.LU R38, [R1+0x3000] ;  /* 0x0030000001267983 */ /* 0x000ee80000300800 */
[----:B------:R1:W-:Y:S01]  /*bbc00*/  LDGSTS.E [R4+0x5000], desc[UR58][R6.64], P0 ;  /* 0x0500000006047fae */ /* 0x0003e2000812187a */
[----:B----4-:R-:W-:-:S05]  /*bbc10*/  IADD3 R30, P2, R30, R252, RZ ;  /* 0x000000fc1e1e7210 */ /* 0x010fca0007f5e0ff */
[----:B------:R-:W-:Y:S01]  /*bbc20*/  STL [R1+0x2f04], R30 ;  /* 0x002f041e01007387 */ /* 0x000fe20000100800 */
[----:B------:R-:W-:-:S03]  /*bbc30*/  IADD3.X R47, R47, R2, RZ, P2, !PT ;  /* 0x000000022f2f7210 */ /* 0x000fc600017fe4ff */
[----:B------:R4:W-:Y:S01]  /*bbc40*/  STL [R1+0x2e88], R39 ;  /* 0x002e882701007387 */ /* 0x0009e20000100800 */
[----:B-1----:R-:W-:-:S03]  /*bbc50*/  IMAD.MOV.U32 R7, RZ, RZ, R39 ;  /* 0x000000ffff077224 */ /* 0x002fc600078e0027 */
[----:B------:R-:W3:Y:S01]  /*bbc60*/  LDL.LU R43, [R1+0x3084] ;  /* 0x00308400012b7983 */ /* 0x000ee20000300800 */
[----:B------:R-:W-:-:S03]  /*bbc70*/  IMAD.MOV.U32 R6, RZ, RZ, R27 ;  /* 0x000000ffff067224 */ /* 0x000fc600078e001b */
[----:B----4-:R-:W4:Y:S04]  /*bbc80*/  LDL.LU R39, [R1+0x3008] ;  /* 0x0030080001277983 */ /* 0x010f280000300800 */
[----:B------:R1:W-:Y:S01]  /*bbc90*/  LDGSTS.E [R4+0x5080], desc[UR58][R6.64], P1 ;  /* 0x0508000006047fae */ /* 0x0003e2000892187a */
[----:B------:R-:W-:-:S05]  /*bbca0*/  IADD3 R5, P3, R5, R252, RZ ;  /* 0x000000fc05057210 */ /* 0x000fca0007f7e0ff */
[----:B------:R-:W-:Y:S01]  /*bbcb0*/  STL [R1+0x2f0c], R5 ;  /* 0x002f0c0501007387 */ /* 0x000fe20000100800 */
[----:B------:R-:W-:-:S03]  /*bbcc0*/  IADD3.X R46, R46, R2, RZ, P3, !PT ;  /* 0x000000022e2e7210 */ /* 0x000fc60001ffe4ff */
[----:B------:R1:W-:Y:S04]  /*bbcd0*/  STL [R1+0x2f00], R47 ;  /* 0x002f002f01007387 */ /* 0x0003e80000100800 */
[----:B------:R-:W4:Y:S04]  /*bbce0*/  LDL.LU R27, [R1+0x308c] ;  /* 0x00308c00011b7983 */ /* 0x000f280000300800 */
[----:B------:R-:W4:Y:S01]  /*bbcf0*/  LDL.LU R51, [R1+0x3080] ;  /* 0x0030800001337983 */ /* 0x000f220000300800 */
[----:B-1----:R-:W-:Y:S01]  /*bbd00*/  IMAD.MOV.U32 R6, RZ, RZ, R30 ;  /* 0x000000ffff067224 */ /* 0x002fe200078e001e */
[----:B------:R-:W-:Y:S01]  /*bbd10*/  IADD3 R31, P2, R31, R252, RZ ;  /* 0x000000fc1f1f7210 */ /* 0x000fe20007f5e0ff */
[----:B------:R-:W-:-:S04]  /*bbd20*/  IMAD.MOV.U32 R7, RZ, RZ, R47 ;  /* 0x000000ffff077224 */ /* 0x000fc800078e002f */
[----:B------:R-:W-:Y:S01]  /*bbd30*/  STL [R1+0x2f84], R31 ;  /* 0x002f841f01007387 */ /* 0x000fe20000100800 */
[----:B------:R-:W-:-:S03]  /*bbd40*/  IADD3.X R50, R50, R2, RZ, P2, !PT ;  /* 0x0000000232327210 */ /* 0x000fc600017fe4ff */
[----:B------:R1:W-:Y:S04]  /*bbd50*/  STL [R1+0x2f08], R46 ;  /* 0x002f082e01007387 */ /* 0x0003e80000100800 */
[----:B------:R-:W4:Y:S04]  /*bbd60*/  LDL.LU R30, [R1+0x3104] ;  /* 0x00310400011e7983 */ /* 0x000f280000300800 */
[----:B------:R-:W4:Y:S04]  /*bbd70*/  LDL.LU R47, [R1+0x3088] ;  /* 0x00308800012f7983 */ /* 0x000f280000300800 */
[----:B------:R1:W-:Y:S01]  /*bbd80*/  LDGSTS.E [R4+0x5800], desc[UR58][R6.64], P0 ;  /* 0x0580000006047fae */ /* 0x0003e2000812187a */
[----:B------:R-:W-:-:S05]  /*bbd90*/  IADD3 R34, P3, R34, R252, RZ ;  /* 0x000000fc22227210 */ /* 0x000fca0007f7e0ff */
[----:B------:R-:W-:Y:S01]  /*bbda0*/  STL [R1+0x2f8c], R34 ;  /* 0x002f8c2201007387 */ /* 0x000fe20000100800 */
[----:B------:R-:W-:-:S03]  /*bbdb0*/  IADD3 R35, P2, R35, R252, RZ ;  /* 0x000000fc23237210 */ /* 0x000fc60007f5e0ff */
[----:B------:R1:W-:Y:S02]  /*bbdc0*/  STL [R1+0x2f80], R50 ;  /* 0x002f803201007387 */ /* 0x0003e40000100800 */
[----:B-1----:R-:W-:Y:S02]  /*bbdd0*/  IMAD.MOV.U32 R6, RZ, RZ, R5 ;  /* 0x000000ffff067224 */ /* 0x002fe400078e0005 */
[----:B------:R-:W-:Y:S02]  /*bbde0*/  IMAD.MOV.U32 R7, RZ, RZ, R46 ;  /* 0x000000ffff077224 */ /* 0x000fe400078e002e */
[----:B------:R-:W4:Y:S04]  /*bbdf0*/  LDL.LU R46, [R1+0x3100] ;  /* 0x00310000012e7983 */ /* 0x000f280000300800 */
[----:B------:R-:W4:Y:S04]  /*bbe00*/  LDL.LU R5, [R1+0x310c] ;  /* 0x00310c0001057983 */ /* 0x000f280000300800 */
[----:B------:R1:W-:Y:S02]  /*bbe10*/  LDGSTS.E [R4+0x5880], desc[UR58][R6.64], P1 ;  /* 0x0588000006047fae */ /* 0x0003e4000892187a */
[----:B-1----:R-:W-:-:S02]  /*bbe20*/  IMAD.MOV.U32 R7, RZ, RZ, R50 ;  /* 0x000000ffff077224 */ /* 0x002fc400078e0032 */
[----:B------:R-:W4:Y:S01]  /*bbe30*/  LDL.LU R50, [R1+0x3108] ;  /* 0x0031080001327983 */ /* 0x000f220000300800 */
[----:B------:R-:W-:-:S03]  /*bbe40*/  IMAD.MOV.U32 R6, RZ, RZ, R31 ;  /* 0x000000ffff067224 */ /* 0x000fc600078e001f */
[----:B------:R-:W-:Y:S01]  /*bbe50*/  STL [R1+0x3004], R35 ;  /* 0x0030042301007387 */ /* 0x000fe20000100800 */
[----:B------:R-:W-:-:S03]  /*bbe60*/  IADD3.X R42, R42, R2, RZ, P3, !PT ;  /* 0x000000022a2a7210 */ /* 0x000fc60001ffe4ff */
[----:B------:R1:W-:Y:S04]  /*bbe70*/  LDGSTS.E [R4+0x6000], desc[UR58][R6.64], P0 ;  /* 0x0600000006047fae */ /* 0x0003e8000812187a */
[----:B------:R1:W-:Y:S04]  /*bbe80*/  STL [R1+0x2f88], R42 ;  /* 0x002f882a01007387 */ /* 0x0003e80000100800 */
[----:B------:R-:W4:Y:S01]  /*bbe90*/  LDL.LU R31, [R1+0x3184] ;  /* 0x00318400011f7983 */ /* 0x000f220000300800 */
[----:B-1----:R-:W-:Y:S02]  /*bbea0*/  IMAD.MOV.U32 R6, RZ, RZ, R34 ;  /* 0x000000ffff067224 */ /* 0x002fe400078e0022 */
[----:B------:R-:W-:-:S02]  /*bbeb0*/  IMAD.MOV.U32 R7, RZ, RZ, R42 ;  /* 0x000000ffff077224 */ /* 0x000fc400078e002a */
[----:B------:R-:W4:Y:S04]  /*bbec0*/  LDL.LU R42, [R1+0x3180] ;  /* 0x00318000012a7983 */ /* 0x000f280000300800 */
[----:B------:R1:W-:Y:S02]  /*bbed0*/  LDGSTS.E [R4+0x6080], desc[UR58][R6.64], P1 ;  /* 0x0608000006047fae */ /* 0x0003e4000892187a */
[----:B-1----:R-:W-:Y:S01]  /*bbee0*/  IMAD.MOV.U32 R6, RZ, RZ, R35 ;  /* 0x000000ffff067224 */ /* 0x002fe200078e0023 */
[----:B--2---:R-:W-:Y:S02]  /*bbef0*/  IADD3 R26, P3, R26, R252, RZ ;  /* 0x000000fc1a1a7210 */ /* 0x004fe40007f7e0ff */
[----:B---3--:R-:W-:-:S03]  /*bbf00*/  IADD3.X R38, R38, R2, RZ, P2, !PT ;  /* 0x0000000226267210 */ /* 0x008fc600017fe4ff */
[----:B------:R-:W-:Y:S04]  /*bbf10*/  STL [R1+0x300c], R26 ;  /* 0x00300c1a01007387 */ /* 0x000fe80000100800 */
[----:B------:R1:W-:Y:S01]  /*bbf20*/  STL [R1+0x3000], R38 ;  /* 0x0030002601007387 */ /* 0x0003e20000100800 */
[----:B------:R-:W-:-:S03]  /*bbf30*/  IMAD.MOV.U32 R7, RZ, RZ, R38 ;  /* 0x000000ffff077224 */ /* 0x000fc600078e0026 */
[----:B------:R-:W2:Y:S04]  /*bbf40*/  LDL.LU R34, [R1+0x318c] ;  /* 0x00318c0001227983 */ /* 0x000ea80000300800 */
[----:B------:R3:W-:Y:S04]  /*bbf50*/  LDGSTS.E [R4+0x6800], desc[UR58][R6.64], P0 ;  /* 0x0680000006047fae */ /* 0x0007e8000812187a */
[----:B-1----:R-:W2:Y:S01]  /*bbf60*/  LDL.LU R38, [R1+0x3188] ;  /* 0x0031880001267983 */ /* 0x002ea20000300800 */
[----:B------:R-:W-:Y:S02]  /*bbf70*/  IADD3 R43, P2, R43, R252, RZ ;  /* 0x000000fc2b2b7210 */ /* 0x000fe40007f5e0ff */
[----:B----4-:R-:W-:-:S03]  /*bbf80*/  IADD3.X R39, R39, R2, RZ, P3, !PT ;  /* 0x0000000227277210 */ /* 0x010fc60001ffe4ff */
[----:B------:R-:W-:Y:S01]  /*bbf90*/  STL [R1+0x3084], R43 ;  /* 0x0030842b01007387 */ /* 0x000fe20000100800 */
[----:B---3--:R-:W-:-:S03]  /*bbfa0*/  IMAD.MOV.U32 R6, RZ, RZ, R26 ;  /* 0x000000ffff067224 */ /* 0x008fc600078e001a */
[----:B------:R1:W-:Y:S01]  /*bbfb0*/  STL [R1+0x3008], R39 ;  /* 0x0030082701007387 */ /* 0x0003e20000100800 */
[----:B------:R-:W-:-:S03]  /*bbfc0*/  IMAD.MOV.U32 R7, RZ, RZ, R39 ;  /* 0x000000ffff077224 */ /* 0x000fc600078e0027 */
[----:B------:R-:W3:Y:S04]  /*bbfd0*/  LDL.LU R35, [R1+0x3204] ;  /* 0x0032040001237983 */ /* 0x000ee80000300800 */
[----:B------:R4:W-:Y:S04]  /*bbfe0*/  LDGSTS.E [R4+0x6880], desc[UR58][R6.64], P1 ;  /* 0x0688000006047fae */ /* 0x0009e8000892187a */
[----:B-1----:R-:W3:Y:S01]  /*bbff0*/  LDL.LU R39, [R1+0x3200] ;  /* 0x0032000001277983 */ /* 0x002ee20000300800 */
[----:B------:R-:W-:Y:S02]  /*bc000*/  IADD3 R27, P3, R27, R252, RZ ;  /* 0x000000fc1b1b7210 */ /* 0x000fe40007f7e0ff */
[----:B------:R-:W-:-:S03]  /*bc010*/  IADD3.X R51, R51, R2, RZ, P2, !PT ;  /* 0x0000000233337210 */ /* 0x000fc600017fe4ff */
[----:B------:R-:W-:Y:S01]  /*bc020*/  STL [R1+0x308c], R27 ;  /* 0x00308c1b01007387 */ /* 0x000fe20000100800 */
[----:B----4-:R-:W-:-:S03]  /*bc030*/  IMAD.MOV.U32 R6, RZ, RZ, R43 ;  /* 0x000000ffff067224 */ /* 0x010fc600078e002b */
[----:B------:R-:W-:Y:S01]  /*bc040*/  STL [R1+0x3080], R51 ;  /* 0x0030803301007387 */ /* 0x000fe20000100800 */
[----:B------:R-:W-:-:S03]  /*bc050*/  IMAD.MOV.U32 R7, RZ, RZ, R51 ;  /* 0x000000ffff077224 */ /* 0x000fc600078e0033 */
[----:B------:R-:W4:Y:S04]  /*bc060*/  LDL.LU R26, [R1+0x320c] ;  /* 0x00320c00011a7983 */ /* 0x000f280000300800 */
[----:B------:R-:W4:Y:S04]  /*bc070*/  LDL.LU R43, [R1+0x3284] ;  /* 0x00328400012b7983 */ /* 0x000f280000300800 */
[----:B------:R1:W-:Y:S01]  /*bc080*/  LDGSTS.E [R4+0x7000], desc[UR58][R6.64], P0 ;  /* 0x0700000006047fae */ /* 0x0003e2000812187a */
[----:B------:R-:W-:Y:S02]  /*bc090*/  IADD3 R30, P2, R30, R252, RZ ;  /* 0x000000fc1e1e7210 */ /* 0x000fe40007f5e0ff */
[----:B------:R-:W-:-:S03]  /*bc0a0*/  IADD3.X R47, R47, R2, RZ, P3, !PT ;  /* 0x000000022f2f7210 */ /* 0x000fc60001ffe4ff */
[----:B------:R-:W-:Y:S04]  /*bc0b0*/  STL [R1+0x3104], R30 ;  /* 0x0031041e01007387 */ /* 0x000fe80000100800 */
[----:B------:R1:W-:Y:S02]  /*bc0c0*/  STL [R1+0x3088], R47 ;  /* 0x0030882f01007387 */ /* 0x0003e40000100800 */
[----:B-1----:R-:W-:Y:S02]  /*bc0d0*/  IMAD.MOV.U32 R7, RZ, RZ, R47 ;  /* 0x000000ffff077224 */ /* 0x002fe400078e002f */
[----:B------:R-:W-:-:S05]  /*bc0e0*/  IMAD.MOV.U32 R6, RZ, RZ, R27 ;  /* 0x000000ffff067224 */ /* 0x000fca00078e001b */
[----:B------:R1:W-:Y:S04]  /*bc0f0*/  LDGSTS.E [R4+0x7080], desc[UR58][R6.64], P1 ;  /* 0x0708000006047fae */ /* 0x0003e8000892187a */
[----:B------:R-:W4:Y:S01]  /*bc100*/  LDL.LU R47, [R1+0x3208] ;  /* 0x00320800012f7983 */ /* 0x000f220000300800 */
[----:B------:R-:W-:Y:S02]  /*bc110*/  IADD3.X R46, R46, R2, RZ, P2, !PT ;  /* 0x000000022e2e7210 */ /* 0x000fe400017fe4ff */
[----:B------:R-:W-:-:S03]  /*bc120*/  IADD3 R5, P3, R5, R252, RZ ;  /* 0x000000fc05057210 */ /* 0x000fc60007f7e0ff */
[----:B-1----:R-:W-:Y:S02]  /*bc130*/  IMAD.MOV.U32 R7, RZ, RZ, R46 ;  /* 0x000000ffff077224 */ /* 0x002fe400078e002e */
[----:B------:R-:W-:Y:S04]  /*bc140*/  STL [R1+0x310c], R5 ;  /* 0x00310c0501007387 */ /* 0x000fe80000100800 */
[----:B------:R1:W-:Y:S04]  /*bc150*/  STL [R1+0x3100], R46 ;  /* 0x0031002e01007387 */ /* 0x0003e80000100800 */
[----:B------:R-:W4:Y:S01]  /*bc160*/  LDL.LU R27, [R1+0x328c] ;  /* 0x00328c00011b7983 */ /* 0x000f220000300800 */
[----:B------:R-:W-:-:S03]  /*bc170*/  IADD3.X R50, R50, R2, RZ, P3, !PT ;  /* 0x0000000232327210 */ /* 0x000fc60001ffe4ff */
[----:B-1----:R-:W4:Y:S01]  /*bc180*/  LDL.LU R46, [R1+0x3280] ;  /* 0x00328000012e7983 */ /* 0x002f220000300800 */
[----:B------:R-:W-:-:S05]  /*bc190*/  IMAD.MOV.U32 R6, RZ, RZ, R30 ;  /* 0x000000ffff067224 */ /* 0x000fca00078e001e */
[----:B------:R1:W-:Y:S01]  /*bc1a0*/  LDGSTS.E [R4+0x7800], desc[UR58][R6.64], P0 ;  /* 0x0780000006047fae */ /* 0x0003e2000812187a */
[----:B------:R-:W-:-:S05]  /*bc1b0*/  IADD3 R31, P2, R31, R252, RZ ;  /* 0x000000fc1f1f7210 */ /* 0x000fca0007f5e0ff */
[----:B------:R-:W-:Y:S04]  /*bc1c0*/  STL [R1+0x3184], R31 ;  /* 0x0031841f01007387 */ /* 0x000fe80000100800 */
[----:B------:R2:W-:Y:S04]  /*bc1d0*/  STL [R1+0x3108], R50 ;  /* 0x0031083201007387 */ /* 0x0005e80000100800 */
[----:B------:R-:W4:Y:S04]  /*bc1e0*/  LDL.LU R30, [R1+0x3304] ;  /* 0x00330400011e7983 */ /* 0x000f280000300800 */
[----:B------:R-:W4:Y:S01]  /*bc1f0*/  LDL.LU R51, [R1+0x3288] ;  /* 0x0032880001337983 */ /* 0x000f220000300800 */
[----:B------:R-:W-:Y:S01]  /*bc200*/  IADD3.X R42, R42, R2, RZ, P2, !PT ;  /* 0x000000022a2a7210 */ /* 0x000fe200017fe4ff */
[----:B-1----:R-:W-:-:S02]  /*bc210*/  IMAD.MOV.U32 R6, RZ, RZ, R5 ;  /* 0x000000ffff067224 */ /* 0x002fc400078e0005 */
[----:B------:R-:W-:-:S05]  /*bc220*/  IMAD.MOV.U32 R7, RZ, RZ, R50 ;  /* 0x000000ffff077224 */ /* 0x000fca00078e0032 */
[----:B------:R1:W-:Y:S02]  /*bc230*/  LDGSTS.E [R4+0x7880], desc[UR58][R6.64], P1 ;  /* 0x0788000006047fae */ /* 0x0003e4000892187a */
[----:B-1----:R-:W-:Y:S02]  /*bc240*/  IMAD.MOV.U32 R6, RZ, RZ, R31 ;  /* 0x000000ffff067224 */ /* 0x002fe400078e001f */
[----:B------:R-:W-:-:S05]  /*bc250*/  IMAD.MOV.U32 R7, RZ, RZ, R42 ;  /* 0x000000ffff077224 */ /* 0x000fca00078e002a */
[----:B------:R1:W-:Y:S01]  /*bc260*/  LDGSTS.E [R4+0x8000], desc[UR58][R6.64], P0 ;  /* 0x0800000006047fae */ /* 0x0003e2000812187a */
[----:B--2---:R-:W-:-:S05]  /*bc270*/  IADD3 R34, P3, R34, R252, RZ ;  /* 0x000000fc22227210 */ /* 0x004fca0007f7e0ff */
[----:B------:R-:W-:Y:S01]  /*bc280*/  STL [R1+0x318c], R34 ;  /* 0x00318c2201007387 */ /* 0x000fe20000100800 */
[----:B------:R-:W-:-:S03]  /*bc290*/  IADD3.X R38, R38, R2, RZ, P3, !PT ;  /* 0x0000000226267210 */ /* 0x000fc60001ffe4ff */
[----:B------:R2:W-:Y:S04]  /*bc2a0*/  STL [R1+0x3180], R42 ;  /* 0x0031802a01007387 */ /* 0x0005e80000100800 */
[----:B------:R-:W4:Y:S04]  /*bc2b0*/  LDL.LU R5, [R1+0x330c] ;  /* 0x00330c0001057983 */ /* 0x000f280000300800 */
[----:B------:R-:W4:Y:S01]  /*bc2c0*/  LDL.LU R50, [R1+0x3300] ;  /* 0x0033000001327983 */ /* 0x000f220000300800 */
[----:B-1----:R-:W-:Y:S01]  /*bc2d0*/  IMAD.MOV.U32 R6, RZ, RZ, R34 ;  /* 0x000000ffff067224 */ /* 0x002fe200078e0022 */
[----:B---3--:R-:W-:Y:S01]  /*bc2e0*/  IADD3 R35, P2, R35, R252, RZ ;  /* 0x000000fc23237210 */ /* 0x008fe20007f5e0ff */
[----:B------:R-:W-:-:S04]  /*bc2f0*/  IMAD.MOV.U32 R7, RZ, RZ, R38 ;  /* 0x000000ffff077224 */ /* 0x000fc800078e0026 */
[----:B------:R-:W-:Y:S01]  /*bc300*/  STL [R1+0x3204], R35 ;  /* 0x0032042301007387 */ /* 0x000fe20000100800 */
[----:B------:R-:W-:-:S03]  /*bc310*/  IADD3.X R39, R39, R2, RZ, P2, !PT ;  /* 0x0000000227277210 */ /* 0x000fc600017fe4ff */
[----:B------:R1:W-:Y:S04]  /*bc320*/  STL [R1+0x3188], R38 ;  /* 0x0031882601007387 */ /* 0x0003e80000100800 */
[----:B------:R-:W3:Y:S04]  /*bc330*/  LDL.LU R31, [R1+0x3384] ;  /* 0x00338400011f7983 */ /* 0x000ee80000300800 */
[----:B--2---:R-:W2:Y:S04]  /*bc340*/  LDL.LU R42, [R1+0x3308] ;  /* 0x00330800012a7983 */ /* 0x004ea80000300800 */
[----:B------:R1:W-:Y:S01]  /*bc350*/  LDGSTS.E [R4+0x8080], desc[UR58][R6.64], P1 ;  /* 0x0808000006047fae */ /* 0x0003e2000892187a */
[----:B----4-:R-:W-:-:S02]  /*bc360*/  IADD3 R26, P3, R26, R252, RZ ;  /* 0x000000fc1a1a7210 */ /* 0x010fc40007f7e0ff */
[----:B------:R-:W-:-:S03]  /*bc370*/  IADD3 R43, P2, R43, R252, RZ ;  /* 0x000000fc2b2b7210 */ /* 0x000fc60007f5e0ff */
[----:B------:R-:W-:Y:S01]  /*bc380*/  STL [R1+0x320c], R26 ;  /* 0x00320c1a01007387 */ /* 0x000fe20000100800 */
[----:B-1----:R-:W-:-:S03]  /*bc390*/  IMAD.MOV.U32 R7, RZ, RZ, R39 ;  /* 0x000000ffff077224 */ /* 0x002fc600078e0027 */
[----:B------:R1:W-:Y:S04]  /*bc3a0*/  STL [R1+0x3200], R39 ;  /* 0x0032002701007387 */ /* 0x0003e80000100800 */
[----:B------:R-:W4:Y:S01]  /*bc3b0*/  LDL.LU R34, [R1+0x3380] ;  /* 0x0033800001227983 */ /* 0x000f220000300800 */
[----:B------:R-:W-:-:S03]  /*bc3c0*/  IMAD.MOV.U32 R6, RZ, RZ, R35 ;  /* 0x000000ffff067224 */ /* 0x000fc600078e0023 */
[----:B------:R-:W4:Y:S04]  /*bc3d0*/  LDL.LU R38, [R1+0x338c] ;  /* 0x00338c0001267983 */ /* 0x000f280000300800 */
[----:B-1----:R-:W4:Y:S04]  /*bc3e0*/  LDL.LU R39, [R1+0x3388] ;  /* 0x0033880001277983 */ /* 0x002f280000300800 */
[----:B------:R-:W-:Y:S04]  /*bc3f0*/  STL [R1+0x3284], R43 ;  /* 0x0032842b01007387 */ /* 0x000fe80000100800 */
[----:B------:R1:W-:Y:S01]  /*bc400*/  LDGSTS.E [R4+0x8800], desc[UR58][R6.64], P0 ;  /* 0x0880000006047fae */ /* 0x0003e2000812187a */
[----:B------:R-:W-:-:S05]  /*bc410*/  IADD3.X R47, R47, R2, RZ, P3, !PT ;  /* 0x000000022f2f7210 */ /* 0x000fca0001ffe4ff */
[----:B------:R1:W-:Y:S04]  /*bc420*/  STL [R1+0x3208], R47 ;  /* 0x0032082f01007387 */ /* 0x0003e80000100800 */
[----:B------:R-:W4:Y:S01]  /*bc430*/  LDL.LU R35, [R1+0x347c] ;  /* 0x00347c0001237983 */ /* 0x000f220000300800 */
[----:B-1----:R-:W-:Y:S02]  /*bc440*/  IMAD.MOV.U32 R7, RZ, RZ, R47 ;  /* 0x000000ffff077224 */ /* 0x002fe400078e002f */
[----:B------:R-:W-:Y:S01]  /*bc450*/  IMAD.MOV.U32 R6, RZ, RZ, R26 ;  /* 0x000000ffff067224 */ /* 0x000fe200078e001a */
[----:B------:R-:W4:Y:S04]  /*bc460*/  LDL.LU R47, [R1+0x3478] ;  /* 0x00347800012f7983 */ /* 0x000f280000300800 */
[----:B------:R1:W-:Y:S01]  /*bc470*/  LDGSTS.E [R4+0x8880], desc[UR58][R6.64], P1 ;  /* 0x0888000006047fae */ /* 0x0003e2000892187a */
[----:B------:R-:W-:-:S02]  /*bc480*/  IADD3 R27, P3, R27, R252, RZ ;  /* 0x000000fc1b1b7210 */ /* 0x000fc40007f7e0ff */
[----:B------:R-:W-:-:S03]  /*bc490*/  IADD3.X R46, R46, R2, RZ, P2, !PT ;  /* 0x000000022e2e7210 */ /* 0x000fc600017fe4ff */
[----:B------:R-:W-:Y:S04]  /*bc4a0*/  STL [R1+0x328c], R27 ;  /* 0x00328c1b01007387 */ /* 0x000fe80000100800 */
[----:B------:R1:W-:Y:S04]  /*bc4b0*/  STL [R1+0x3280], R46 ;  /* 0x0032802e01007387 */ /* 0x0003e80000100800 */
[----:B------:R-:W4:Y:S01]  /*bc4c0*/  LDL.LU R26, [R1+0x35cc] ;  /* 0x0035cc00011a7983 */ /* 0x000f220000300800 */
[----:B-1----:R-:W-:-:S03]  /*bc4d0*/  IMAD.MOV.U32 R6, RZ, RZ, R43 ;  /* 0x000000ffff067224 */ /* 0x002fc600078e002b */
[----:B------:R-:W4:Y:S01]  /*bc4e0*/  LDL.LU R43, [R1+0x35c8] ;  /* 0x0035c800012b7983 */ /* 0x000f220000300800 */
[----:B------:R-:W-:-:S05]  /*bc4f0*/  IMAD.MOV.U32 R7, RZ, RZ, R46 ;  /* 0x000000ffff077224 */ /* 0x000fca00078e002e */
[----:B------:R1:W-:Y:S01]  /*bc500*/  LDGSTS.E [R4+0x9000], desc[UR58][R6.64], P0 ;  /* 0x0900000006047fae */ /* 0x0003e2000812187a */
[----:B------:R-:W-:Y:S02]  /*bc510*/  IADD3 R30, P2, R30, R252, RZ ;  /* 0x000000fc1e1e7210 */ /* 0x000fe40007f5e0ff */
[----:B------:R-:W-:-:S03]  /*bc520*/  IADD3.X R51, R51, R2, RZ, P3, !PT ;  /* 0x0000000233337210 */ /* 0x000fc60001ffe4ff */
[----:B------:R1:W-:Y:S04]  /*bc530*/  STL [R1+0x3304], R30 ;  /* 0x0033041e01007387 */ /* 0x0003e80000100800 */
[----:B------:R-:W-:Y:S04]  /*bc540*/  STL [R1+0x3288], R51 ;  /* 0x0032883301007387 */ /* 0x000fe80000100800 */
[----:B------:R-:W4:Y:S01]  /*bc550*/  LDL.LU R46, [R1+0x3474] ;  /* 0x00347400012e7983 */ /* 0x000f220000300800 */
[----:B-1----:R-:W-:Y:S02]  /*bc560*/  IMAD.MOV.U32 R6, RZ, RZ, R27 ;  /* 0x000000ffff067224 */ /* 0x002fe400078e001b */
[----:B------:R-:W-:Y:S01]  /*bc570*/  IMAD.MOV.U32 R7, RZ, RZ, R51 ;  /* 0x000000ffff077224 */ /* 0x000fe200078e0033 */
[----:B------:R-:W4:Y:S04]  /*bc580*/  LDL.LU R54, [R1+0x3470] ;  /* 0x0034700001367983 */ /* 0x000f280000300800 */
[----:B------:R1:W-:Y:S02]  /*bc590*/  LDGSTS.E [R4+0x9080], desc[UR58][R6.64], P1 ;  /* 0x0908000006047fae */ /* 0x0003e4000892187a */
[----:B-1----:R-:W-:Y:S01]  /*bc5a0*/  IMAD.MOV.U32 R6, RZ, RZ, R30 ;  /* 0x000000ffff067224 */ /* 0x002fe200078e001e */
[----:B------:R-:W-:-:S02]  /*bc5b0*/  IADD3 R5, P3, R5, R252, RZ ;  /* 0x000000fc05057210 */ /* 0x000fc40007f7e0ff */
[----:B------:R-:W-:-:S03]  /*bc5c0*/  IADD3.X R50, R50, R2, RZ, P2, !PT ;  /* 0x0000000232327210 */ /* 0x000fc600017fe4ff */
[----:B------:R-:W-:Y:S02]  /*bc5d0*/  STL [R1+0x330c], R5 ;  /* 0x00330c0501007387 */ /* 0x000fe40000100800 */
[----:B------:R-:W-:Y:S02]  /*bc5e0*/  IMAD.MOV.U32 R7, RZ, RZ, R50 ;  /* 0x000000ffff077224 */ /* 0x000fe400078e0032 */
[----:B------:R-:W-:Y:S04]  /*bc5f0*/  STL [R1+0x3300], R50 ;  /* 0x0033003201007387 */ /* 0x000fe80000100800 */
[----:B------:R-:W4:Y:S04]  /*bc600*/  LDL.LU R27, [R1+0x3484] ;  /* 0x00348400011b7983 */ /* 0x000f280000300800 */
[----:B------:R1:W-:Y:S04]  /*bc610*/  LDGSTS.E [R4+0x9800], desc[UR58][R6.64], P0 ;  /* 0x0980000006047fae */ /* 0x0003e8000812187a */
[----:B------:R-:W4:Y:S01]  /*bc620*/  LDL.LU R30, [R1+0x34fc] ;  /* 0x0034fc00011e7983 */ /* 0x000f220000300800 */
[----:B---3--:R-:W-:-:S02]  /*bc630*/  IADD3 R31, P2, R31, R252, RZ ;  /* 0x000000fc1f1f7210 */ /* 0x008fc40007f5e0ff */
[-C--:B--2---:R-:W-:Y:S01]  /*bc640*/  IADD3.X R42, R42, R2.reuse, RZ, P3, !PT ;  /* 0x000000022a2a7210 */ /* 0x084fe20001ffe4ff */
[----:B-1----:R-:W-:Y:S02]  /*bc650*/  IMAD.MOV.U32 R6, RZ, RZ, R5 ;  /* 0x000000ffff067224 */ /* 0x002fe400078e0005 */
[----:B------:R-:W-:Y:S02]  /*bc660*/  STL [R1+0x3384], R31 ;  /* 0x0033841f01007387 */ /* 0x000fe40000100800 */
[----:B------:R-:W-:Y:S02]  /*bc670*/  IMAD.MOV.U32 R7, RZ, RZ, R42 ;  /* 0x000000ffff077224 */ /* 0x000fe400078e002a */
[----:B------:R1:W-:Y:S04]  /*bc680*/  STL [R1+0x3308], R42 ;  /* 0x0033082a01007387 */ /* 0x0003e80000100800 */
[----:B------:R2:W-:Y:S04]  /*bc690*/  LDGSTS.E [R4+0x9880], desc[UR58][R6.64], P1 ;  /* 0x0988000006047fae */ /* 0x0005e8000892187a */
[----:B-1----:R-:W3:Y:S01]  /*bc6a0*/  LDL.LU R42, [R1+0x3480] ;  /* 0x00348000012a7983 */ /* 0x002ee20000300800 */
[----:B----4-:R-:W-:-:S02]  /*bc6b0*/  IADD3.X R34, R34, R2, RZ, P2, !PT ;  /* 0x0000000222227210 */ /* 0x010fc400017fe4ff */
[----:B------:R-:W-:Y:S01]  /*bc6c0*/  IADD3 R38, P3, R38, R252, RZ ;  /* 0x000000fc26267210 */ /* 0x000fe20007f7e0ff */
[----:B--2---:R-:W-:Y:S02]  /*bc6d0*/  IMAD.MOV.U32 R6, RZ, RZ, R31 ;  /* 0x000000ffff067224 */ /* 0x004fe400078e001f */
[----:B------:R-:W-:Y:S01]  /*bc6e0*/  IMAD.MOV.U32 R7, RZ, RZ, R34 ;  /* 0x000000ffff077224 */ /* 0x000fe200078e0022 */
[----:B------:R-:W-:Y:S01]  /*bc6f0*/  IADD3.X R39, R39, R2, RZ, P3, !PT ;  /* 0x0000000227277210 */ /* 0x000fe20001ffe4ff */
[----:B------:R-:W-:Y:S04]  /*bc700*/  STL [R1+0x338c], R38 ;  /* 0x00338c2601007387 */ /* 0x000fe80000100800 */
[----:B------:R1:W-:Y:S04]  /*bc710*/  STL [R1+0x3380], R34 ;  /* 0x0033802201007387 */ /* 0x0003e80000100800 */
[----:B------:R-:W2:Y:S04]  /*bc720*/  LDL.LU R5, [R1+0x3504] ;  /* 0x0035040001057983 */ /* 0x000ea80000300800 */
[----:B------:R4:W-:Y:S04]  /*bc730*/  LDGSTS.E [R4+0xa000], desc[UR58][R6.64], P0 ;  /* 0x0a00000006047fae */ /* 0x0009e8000812187a */
[----:B-1----:R-:W2:Y:S01]  /*bc740*/  LDL.LU R34, [R1+0x34f8] ;  /* 0x0034f80001227983 */ /* 0x002ea20000300800 */
[----:B------:R-:W-:Y:S01]  /*bc750*/  IADD3 R35, P2, R35, R252, RZ ;  /* 0x000000fc23237210 */ /* 0x000fe20007f5e0ff */
[----:B----4-:R-:W-:-:S04]  /*bc760*/  IMAD.MOV.U32 R6, RZ, RZ, R38 ;  /* 0x000000ffff067224 */ /* 0x010fc800078e0026 */
[----:B------:R-:W-:Y:S04]  /*bc770*/  STL [R1+0x347c], R35 ;  /* 0x00347c2301007387 */ /* 0x000fe80000100800 */
[----:B------:R1:W-:Y:S01]  /*bc780*/  STL [R1+0x3388], R39 ;  /* 0x0033882701007387 */ /* 0x0003e20000100800 */
[----:B------:R-:W-:-:S03]  /*bc790*/  IADD3.X R47, R47, R2, RZ, P2, !PT ;  /* 0x000000022f2f7210 */ /* 0x000fc600017fe4ff */
[----:B------:R-:W4:Y:S04]  /*bc7a0*/  LDL.LU R31, [R1+0x357c] ;  /* 0x00357c00011f7983 */ /* 0x000f280000300800 */
[----:B------:R-:W4:Y:S01]  /*bc7b0*/  LDL.LU R38, [R1+0x3500] ;  /* 0x0035000001267983 */ /* 0x000f220000300800 */
[----:B------:R-:W-:-:S05]  /*bc7c0*/  IMAD.MOV.U32 R7, RZ, RZ, R39 ;  /* 0x000000ffff077224 */ /* 0x000fca00078e0027 */
[----:B------:R1:W-:Y:S01]  /*bc7d0*/  LDGSTS.E [R4+0xa080], desc[UR58][R6.64], P1 ;  /* 0x0a08000006047fae */ /* 0x0003e2000892187a */
[----:B------:R-:W-:-:S05]  /*bc7e0*/  IADD3 R26, P3, R26, R252, RZ ;  /* 0x000000fc1a1a7210 */ /* 0x000fca0007f7e0ff */
[----:B------:R-:W-:Y:S01]  /*bc7f0*/  STL [R1+0x35cc], R26 ;  /* 0x0035cc1a01007387 */ /* 0x000fe20000100800 */
[----:B------:R-:W-:-:S03]  /*bc800*/  IADD3.X R43, R43, R2, RZ, P3, !PT ;  /* 0x000000022b2b7210 */ /* 0x000fc60001ffe4ff */
[----:B------:R1:W-:Y:S04]  /*bc810*/  STL [R1+0x3478], R47 ;  /* 0x0034782f01007387 */ /* 0x0003e80000100800 */
[----:B-1----:R-:W4:Y:S04]  /*bc820*/  LDL.LU R39, [R1+0x3584] ;  /* 0x0035840001277983 */ /* 0x002f280000300800 */
[----:B------:R-:W4:Y:S01]  /*bc830*/  LDL.LU R51, [R1+0x3578] ;  /* 0x0035780001337983 */ /* 0x000f220000300800 */
[----:B------:R-:W-:Y:S01]  /*bc840*/  IMAD.MOV.U32 R6, RZ, RZ, R35 ;  /* 0x000000ffff067224 */ /* 0x000fe200078e0023 */
[----:B------:R-:W-:-:S05]  /*bc850*/  IADD3 R46, P2, R46, R252, RZ ;  /* 0x000000fc2e2e7210 */ /* 0x000fca0007f5e0ff */
[----:B------:R-:W-:Y:S04]  /*bc860*/  STL [R1+0x3474], R46 ;  /* 0x0034742e01007387 */ /* 0x000fe80000100800 */
[----:B------:R1:W-:Y:S04]  /*bc870*/  STL [R1+0x35c8], R43 ;  /* 0x0035c82b01007387 */ /* 0x0003e80000100800 */
[----:B------:R-:W4:Y:S04]  /*bc880*/  LDL.LU R35, [R1+0x3604] ;  /* 0x0036040001237983 */ /* 0x000f280000300800 */
[----:B------:R-:W4:Y:S01]  /*bc890*/  LDL.LU R50, [R1+0x3580] ;  /* 0x0035800001327983 */ /* 0x000f220000300800 */
[----:B------:R-:W-:Y:S01]  /*bc8a0*/  IMAD.MOV.U32 R7, RZ, RZ, R47 ;  /* 0x000000ffff077224 */ /* 0x000fe200078e002f */
[----:B------:R-:W-:-:S04]  /*bc8b0*/  IADD3.X R54, R54, R2, RZ, P2, !PT ;  /* 0x0000000236367210 */ /* 0x000fc800017fe4ff */
[----:B------:R1:W-:Y:S02]  /*bc8c0*/  LDGSTS.E [R4+0xa800], desc[UR58][R6.64], P0 ;  /* 0x0a80000006047fae */ /* 0x0003e4000812187a */
[----:B-1----:R-:W-:Y:S02]  /*bc8d0*/  IMAD.MOV.U32 R6, RZ, RZ, R26 ;  /* 0x000000ffff067224 */ /* 0x002fe400078e001a */
[----:B------:R-:W-:-:S05]  /*bc8e0*/  IMAD.MOV.U32 R7, RZ, RZ, R43 ;  /* 0x000000ffff077224 */ /* 0x000fca00078e002b */
[----:B------:R1:W-:Y:S02]  /*bc8f0*/  LDGSTS.E [R4+0xa880], desc[UR58][R6.64], P1 ;  /* 0x0a88000006047fae */ /* 0x0003e4000892187a */
[----:B-1----:R-:W-:Y:S02]  /*bc900*/  IMAD.MOV.U32 R6, RZ, RZ, R46 ;  /* 0x000000ffff067224 */ /* 0x002fe400078e002e */
[----:B------:R-:W-:-:S05]  /*bc910*/  IMAD.MOV.U32 R7, RZ, RZ, R54 ;  /* 0x000000ffff077224 */ /* 0x000fca00078e0036 */
[----:B------:R1:W-:Y:S01]  /*bc920*/  LDGSTS.E [R4+0xb000], desc[UR58][R6.64], P0 ;  /* 0x0b00000006047fae */ /* 0x0003e2000812187a */
[----:B------:R-:W-:-:S05]  /*bc930*/  IADD3 R27, P3, R27, R252, RZ ;  /* 0x000000fc1b1b7210 */ /* 0x000fca0007f7e0ff */
[----:B------:R-:W-:Y:S04]  /*bc940*/  STL [R1+0x3484], R27 ;  /* 0x0034841b01007387 */ /* 0x000fe80000100800 */
[----:B------:R-:W-:Y:S01]  /*bc950*/  STL [R1+0x3470], R54 ;  /* 0x0034703601007387 */ /* 0x000fe20000100800 */
[----:B------:R-:W-:-:S03]  /*bc960*/  IADD3 R30, P2, R30, R252, RZ ;  /* 0x000000fc1e1e7210 */ /* 0x000fc60007f5e0ff */
[----:B------:R-:W4:Y:S04]  /*bc970*/  LDL.LU R47, [R1+0x3600] ;  /* 0x00360000012f7983 */ /* 0x000f280000300800 */
[----:B------:R-:W4:Y:S01]  /*bc980*/  LDL.LU R43, [R1+0x360c] ;  /* 0x00360c00012b7983 */ /* 0x000f220000300800 */
[----:B-1----:R-:W-:-:S03]  /*bc990*/  IMAD.MOV.U32 R6, RZ, RZ, R27 ;  /* 0x000000ffff067224 */ /* 0x002fc600078e001b */
[----:B------:R-:W4:Y:S04]  /*bc9a0*/  LDL.LU R26, [R1+0x3614] ;  /* 0x00361400011a7983 */ /* 0x000f280000300800 */
[----:B------:R-:W4:Y:S01]  /*bc9b0*/  LDL.LU R46, [R1+0x3608] ;  /* 0x00360800012e7983 */ /* 0x000f220000300800 */
[----:B---3--:R-:W-:-:S03]  /*bc9c0*/  IADD3.X R42, R42, R2, RZ, P3, !PT ;  /* 0x000000022a2a7210 */ /* 0x008fc60001ffe4ff */
[----:B------:R-:W-:Y:S02]  /*bc9d0*/  STL [R1+0x34fc], R30 ;  /* 0x0034fc1e01007387 */ /* 0x000fe40000100800 */
[----:B------:R-:W-:Y:S02]  /*bc9e0*/  IMAD.MOV.U32 R7, RZ, RZ, R42 ;  /* 0x000000ffff077224 */ /* 0x000fe400078e002a */
[----:B------:R1:W-:Y:S04]  /*bc9f0*/  STL [R1+0x3480], R42 ;  /* 0x0034802a01007387 */ /* 0x0003e80000100800 */
[----:B------:R3:W-:Y:S04]  /*bca00*/  LDGSTS.E [R4+0xb080], desc[UR58][R6.64], P1 ;  /* 0x0b08000006047fae */ /* 0x0007e8000892187a */
[----:B-1----:R-:W4:Y:S01]  /*bca10*/  LDL.LU R42, [R1+0x3610] ;  /* 0x00361000012a7983 */ /* 0x002f220000300800 */
[----:B--2---:R-:W-:Y:S01]  /*bca20*/  IADD3 R5, P3, R5, R252, RZ ;  /* 0x000000fc05057210 */ /* 0x004fe20007f7e0ff */
[----:B---3--:R-:W-:Y:S01]  /*bca30*/  IMAD.MOV.U32 R6, RZ, RZ, R30 ;  /* 0x000000ffff067224 */ /* 0x008fe200078e001e */
[----:B------:R-:W-:-:S03]  /*bca40*/  IADD3.X R34, R34, R2, RZ, P2, !PT ;  /* 0x0000000222227210 */ /* 0x000fc600017fe4ff */
[----:B------:R-:W-:Y:S04]  /*bca50*/  STL [R1+0x3504], R5 ;  /* 0x0035040501007387 */ /* 0x000fe80000100800 */
[----:B------:R1:W-:Y:S01]  /*bca60*/  STL [R1+0x34f8], R34 ;  /* 0x0034f82201007387 */ /* 0x0003e20000100800 */
[----:B------:R-:W-:-:S03]  /*bca70*/  IMAD.MOV.U32 R7, RZ, RZ, R34 ;  /* 0x000000ffff077224 */ /* 0x000fc600078e0022 */
[----:B------:R-:W2:Y:S04]  /*bca80*/  LDL.LU R27, [R1+0x361c] ;  /* 0x00361c00011b7983 */ /* 0x000ea80000300800 */
[----:B------:R-:W3:Y:S04]  /*bca90*/  LDL.LU R30, [R1+0x3618] ;  /* 0x00361800011e7983 */ /* 0x000ee80000300800 */
[----:B------:R1:W-:Y:S01]  /*bcaa0*/  LDGSTS.E [R4+0xb800], desc[UR58][R6.64], P0 ;  /* 0x0b80000006047fae */ /* 0x0003e2000812187a */
[----:B----4-:R-:W-:Y:S02]  /*bcab0*/  IADD3 R31, P2, R31, R252, RZ ;  /* 0x000000fc1f1f7210 */ /* 0x010fe40007f5e0ff */
[----:B------:R-:W-:-:S03]  /*bcac0*/  IADD3.X R38, R38, R2, RZ, P3, !PT ;  /* 0x0000000226267210 */ /* 0x000fc60001ffe4ff */
[----:B------:R-:W-:Y:S04]  /*bcad0*/  STL [R1+0x357c], R31 ;  /* 0x00357c1f01007387 */ /* 0x000fe80000100800 */
[----:B------:R4:W-:Y:S04]  /*bcae0*/  STL [R1+0x3500], R38 ;  /* 0x0035002601007387 */ /* 0x0009e80000100800 */
[----:B-1----:R-:W3:Y:S01]  /*bcaf0*/  LDL.LU R34, [R1+0x3624] ;  /* 0x0036240001227983 */ /* 0x002ee20000300800 */
[----:B------:R-:W-:Y:S02]  /*bcb00*/  IMAD.MOV.U32 R6, RZ, RZ, R5 ;  /* 0x000000ffff067224 */ /* 0x000fe400078e0005 */
[----:B------:R-:W-:-:S02]  /*bcb10*/  IMAD.MOV.U32 R7, RZ, RZ, R38 ;  /* 0x000000ffff077224 */ /* 0x000fc400078e0026 */
[----:B----4-:R-:W4:Y:S04]  /*bcb20*/  LDL.LU R38, [R1+0x3620] ;  /* 0x0036200001267983 */ /* 0x010f280000300800 */
[----:B------:R1:W-:Y:S01]  /*bcb30*/  LDGSTS.E [R4+0xb880], desc[UR58][R6.64], P1 ;  /* 0x0b88000006047fae */ /* 0x0003e2000892187a */
[----:B------:R-:W-:Y:S02]  /*bcb40*/  IADD3 R39, P3, R39, R252, RZ ;  /* 0x000000fc27277210 */ /* 0x000fe40007f7e0ff */
[----:B------:R-:W-:-:S03]  /*bcb50*/  IADD3.X R51, R51, R2, RZ, P2, !PT ;  /* 0x0000000233337210 */ /* 0x000fc600017fe4ff */
[----:B------:R1:W-:Y:S04]  /*bcb60*/  STL [R1+0x3584], R39 ;  /* 0x0035842701007387 */ /* 0x0003e80000100800 */
[----:B------:R-:W-:Y:S01]  /*bcb70*/  STL [R1+0x3578], R51 ;  /* 0x0035783301007387 */ /* 0x000fe20000100800 */
[----:B-1----:R-:W-:Y:S02]  /*bcb80*/  IMAD.MOV.U32 R6, RZ, RZ, R31 ;  /* 0x000000ffff067224 */ /* 0x002fe400078e001f */
[----:B------:R-:W-:Y:S01]  /*bcb90*/  IMAD.MOV.U32 R7, RZ, RZ, R51 ;  /* 0x000000ffff077224 */ /* 0x000fe200078e0033 */
[----:B------:R-:W4:Y:S04]  /*bcba0*/  LDL.LU R5, [R1+0x362c] ;  /* 0x00362c0001057983 */ /* 0x000f280000300800 */
[----:B------:R-:W4:Y:S04]  /*bcbb0*/  LDL.LU R31, [R1+0x3634] ;  /* 0x00363400011f7983 */ /* 0x000f280000300800 */
[----:B------:R1:W-:Y:S01]  /*bcbc0*/  LDGSTS.E [R4+0xc000], desc[UR58][R6.64], P0 ;  /* 0x0c00000006047fae */ /* 0x0003e2000812187a */
[----:B------:R-:W-:-:S02]  /*bcbd0*/  IADD3 R35, P2, R35, R252, RZ ;  /* 0x000000fc23237210 */ /* 0x000fc40007f5e0ff */
[----:B------:R-:W-:-:S03]  /*bcbe0*/  IADD3.X R50, R50, R2, RZ, P3, !PT ;  /* 0x0000000232327210 */ /* 0x000fc60001ffe4ff */
[----:B------:R1:W-:Y:S02]  /*bcbf0*/  STL [R1+0x3604], R35 ;  /* 0x0036042301007387 */ /* 0x0003e40000100800 */
[----:B-1----:R-:W-:Y:S02]  /*bcc00*/  IMAD.MOV.U32 R6, RZ, RZ, R39 ;  /* 0x000000ffff067224 */ /* 0x002fe400078e0027 */
[----:B------:R-:W-:Y:S04]  /*bcc10*/  STL [R1+0x3580], R50 ;  /* 0x0035803201007387 */ /* 0x000fe80000100800 */
[----:B------:R-:W4:Y:S01]  /*bcc20*/  LDL.LU R39, [R1+0x3628] ;  /* 0x0036280001277983 */ /* 0x000f220000300800 */
[----:B------:R-:W-:-:S05]  /*bcc30*/  IMAD.MOV.U32 R7, RZ, RZ, R50 ;  /* 0x000000ffff077224 */ /* 0x000fca00078e0032 */
[----:B------:R1:W-:Y:S02]  /*bcc40*/  LDGSTS.E [R4+0xc080], desc[UR58][R6.64], P1 ;  /* 0x0c08000006047fae */ /* 0x0003e4000892187a */
[----:B-1----:R-:W-:Y:S01]  /*bcc50*/  IMAD.MOV.U32 R6, RZ, RZ, R35 ;  /* 0x000000ffff067224 */ /* 0x002fe200078e0023 */
[----:B------:R-:W-:Y:S02]  /*bcc60*/  IADD3.X R47, R47, R2, RZ, P2, !PT ;  /* 0x000000022f2f7210 */ /* 0x000fe400017fe4ff */
[-C--:B------:R-:W-:Y:S02]  /*bcc70*/  IADD3 R43, P3, R43, R252.reuse, RZ ;  /* 0x000000fc2b2b7210 */ /* 0x080fe40007f7e0ff */
[----:B------:R-:W-:-:S03]  /*bcc80*/  IADD3 R26, P2, R26, R252, RZ ;  /* 0x000000fc1a1a7210 */ /* 0x000fc60007f5e0ff */
[----:B------:R-:W-:Y:S01]  /*bcc90*/  STL [R1+0x360c], R43 ;  /* 0x00360c2b01007387 */ /* 0x000fe20000100800 */
[----:B------:R-:W-:-:S03]  /*bcca0*/  IADD3.X R46, R46, R2, RZ, P3, !PT ;  /* 0x000000022e2e7210 */ /* 0x000fc60001ffe4ff */
[----:B------:R1:W-:Y:S04]  /*bccb0*/  STL [R1+0x3600], R47 ;  /* 0x0036002f01007387 */ /* 0x0003e80000100800 */
[----:B------:R-:W4:Y:S04]  /*bccc0*/  LDL.LU R35, [R1+0x3630] ;  /* 0x0036300001237983 */ /* 0x000f280000300800 */
[----:B------:R1:W-:Y:S01]  /*bccd0*/  STL [R1+0x3614], R26 ;  /* 0x0036141a01007387 */ /* 0x0003e20000100800 */
[----:B------:R-:W-:-:S03]  /*bcce0*/  IMAD.MOV.U32 R7, RZ, RZ, R47 ;  /* 0x000000ffff077224 */ /* 0x000fc600078e002f */
[----:B------:R-:W-:Y:S04]  /*bccf0*/  STL [R1+0x3608], R46 ;  /* 0x0036082e01007387 */ /* 0x000fe80000100800 */
[----:B------:R-:W4:Y:S04]  /*bcd00*/  LDL.LU R55, [R1+0x363c] ;  /* 0x00363c0001377983 */ /* 0x000f280000300800 */
[----:B------:R-:W4:Y:S01]  /*bcd10*/  LDL.LU R51, [R1+0x3644] ;  /* 0x0036440001337983 */ /* 0x000f220000300800 */
[----:B------:R-:W-:-:S03]  /*bcd20*/  IADD3.X R42, R42, R2, RZ, P2, !PT ;  /* 0x000000022a2a7210 */ /* 0x000fc600017fe4ff */
[----:B------:R-:W4:Y:S04]  /*bcd30*/  LDL.LU R58, [R1+0x3638] ;  /* 0x00363800013a7983 */ /* 0x000f280000300800 */
[----:B------:R1:W-:Y:S02]  /*bcd40*/  LDGSTS.E [R4+0xc800], desc[UR58][R6.64], P0 ;  /* 0x0c80000006047fae */ /* 0x0003e4000812187a */
[----:B-1----:R-:W-:Y:S02]  /*bcd50*/  IMAD.MOV.U32 R6, RZ, RZ, R43 ;  /* 0x000000ffff067224 */ /* 0x002fe400078e002b */
[----:B------:R-:W-:-:S05]  /*bcd60*/  IMAD.MOV.U32 R7, RZ, RZ, R46 ;  /* 0x000000ffff077224 */ /* 0x000fca00078e002e */
[----:B------:R1:W-:Y:S01]  /*bcd70*/  LDGSTS.E [R4+0xc880], desc[UR58][R6.64], P1 ;  /* 0x0c88000006047fae */ /* 0x0003e2000892187a */
[----:B--2---:R-:W-:-:S04]  /*bcd80*/  IADD3 R27, P3, R27, R252, RZ ;  /* 0x000000fc1b1b7210 */ /* 0x004fc80007f7e0ff */
[----:B---3--:R-:W-:Y:S01]  /*bcd90*/  IADD3.X R30, R30, R2, RZ, P3, !PT ;  /* 0x000000021e1e7210 */ /* 0x008fe20001ffe4ff */
[----:B------:R2:W-:Y:S04]  /*bcda0*/  STL [R1+0x361c], R27 ;  /* 0x00361c1b01007387 */ /* 0x0005e80000100800 */
[----:B------:R-:W-:Y:S04]  /*bcdb0*/  STL [R1+0x3610], R42 ;  /* 0x0036102a01007387 */ /* 0x000fe80000100800 */
[----:B------:R-:W3:Y:S01]  /*bcdc0*/  LDL.LU R54, [R1+0x3640] ;  /* 0x0036400001367983 */ /* 0x000ee20000300800 */
[----:B------:R-:W-:Y:S01]  /*bcdd0*/  IADD3 R34, P2, R34, R252, RZ ;  /* 0x000000fc22227210 */ /* 0x000fe20007f5e0ff */
[----:B-1----:R-:W-:-:S04]  /*bcde0*/  IMAD.MOV.U32 R6, RZ, RZ, R26 ;  /* 0x000000ffff067224 */ /* 0x002fc800078e001a */
[----:B------:R-:W-:Y:S01]  /*bcdf0*/  STL [R1+0x3624], R34 ;  /* 0x0036242201007387 */ /* 0x000fe20000100800 */
[----:B------:R-:W-:-:S03]  /*bce00*/  IMAD.MOV.U32 R7, RZ, RZ, R42 ;  /* 0x000000ffff077224 */ /* 0x000fc600078e002a */
[----:B------:R1:W-:Y:S01]  /*bce10*/  STL [R1+0x3618], R30 ;  /* 0x0036181e01007387 */ /* 0x0003e20000100800 */
[----:B----4-:R-:W-:-:S03]  /*bce20*/  IADD3.X R38, R38, R2, RZ, P2, !PT ;  /* 0x0000000226267210 */ /* 0x010fc600017fe4ff */
[----:B------:R-:W4:Y:S04]  /*bce30*/  LDL.LU R47, [R1+0x364c] ;  /* 0x00364c00012f7983 */ /* 0x000f280000300800 */
[----:B------:R-:W4:Y:S04]  /*bce40*/  LDL.LU R26, [R1+0x3654] ;  /* 0x00365400011a7983 */ /* 0x000f280000300800 */
[----:B------:R-:W4:Y:S04]  /*bce50*/  LDL.LU R50, [R1+0x3648] ;  /* 0x0036480001327983 */ /* 0x000f280000300800 */
[----:B------:R2:W-:Y:S01]  /*bce60*/  LDGSTS.E [R4+0xd000], desc[UR58][R6.64], P0 ;  /* 0x0d00000006047fae */ /* 0x0005e2000812187a */
[----:B------:R-:W-:-:S05]  /*bce70*/  IADD3 R5, P3, R5, R252, RZ ;  /* 0x000000fc05057210 */ /* 0x000fca0007f7e0ff */
[----:B------:R-:W-:Y:S01]  /*bce80*/  STL [R1+0x362c], R5 ;  /* 0x00362c0501007387 */ /* 0x000fe20000100800 */
[----:B------:R-:W-:-:S03]  /*bce90*/  IADD3 R31, P2, R31, R252, RZ ;  /* 0x000000fc1f1f7210 */ /* 0x000fc60007f5e0ff */
[----:B------:R1:W-:Y:S01]  /*bcea0*/  STL [R1+0x3620], R38 ;  /* 0x0036202601007387 */ /* 0x0003e20000100800 */
[----:B--2---:R-:W-:Y:S02]  /*bceb0*/  IMAD.MOV.U32 R6, RZ, RZ, R27 ;  /* 0x000000ffff067224 */ /* 0x004fe400078e001b */
[----:B------:R-:W-:Y:S01]  /*bcec0*/  IMAD.MOV.U32 R7, RZ, RZ, R30 ;  /* 0x000000ffff077224 */ /* 0x000fe200078e001e */
[----:B------:R-:W2:Y:S04]  /*bced0*/  LDL.LU R27, [R1+0x3650] ;  /* 0x00365000011b7983 */ /* 0x000ea80000300800 */
[----:B-1----:R-:W2:Y:S04]  /*bcee0*/  LDL.LU R30, [R1+0x365c] ;  /* 0x00365c00011e7983 */ /* 0x002ea80000300800 */
[----:B------:R-:W2:Y:S04]  /*bcef0*/  LDL.LU R42, [R1+0x3664] ;  /* 0x00366400012a7983 */ /* 0x000ea80000300800 */
[----:B------:R-:W2:Y:S04]  /*bcf00*/  LDL.LU R46, [R1+0x3658] ;  /* 0x00365800012e7983 */ /* 0x000ea80000300800 */
[----:B------:R1:W-:Y:S01]  /*bcf10*/  LDGSTS.E [R4+0xd080], desc[UR58][R6.64], P1 ;  /* 0x0d08000006047fae */ /* 0x0003e2000892187a */
[----:B------:R-:W-:-:S03]  /*bcf20*/  IADD3.X R39, R39, R2, RZ, P3, !PT ;  /* 0x0000000227277210 */ /* 0x000fc60001ffe4ff */
[----:B------:R-:W-:Y:S04]  /*bcf30*/  STL [R1+0x3634], R31 ;  /* 0x0036341f01007387 */ /* 0x000fe80000100800 */
[----:B------:R1:W-:Y:S02]  /*bcf40*/  STL [R1+0x3628], R39 ;  /* 0x0036282701007387 */ /* 0x0003e40000100800 */
[----:B-1----:R-:W-:Y:S02]  /*bcf50*/  IMAD.MOV.U32 R7, RZ, RZ, R38 ;  /* 0x000000ffff077224 */ /* 0x002fe400078e0026 */
[----:B------:R-:W2:Y:S01]  /*bcf60*/  LDL.LU R38, [R1+0x366c] ;  /* 0x00366c0001267983 */ /* 0x000ea20000300800 */
[----:B------:R-:W-:-:S03]  /*bcf70*/  IMAD.MOV.U32 R6, RZ, RZ, R34 ;  /* 0x000000ffff067224 */ /* 0x000fc600078e0022 */
[----:B------:R-:W2:Y:S04]  /*bcf80*/  LDL.LU R34, [R1+0x3674] ;  /* 0x0036740001227983 */ /* 0x000ea80000300800 */
[----:B------:R1:W-:Y:S04]  /*bcf90*/  LDGSTS.E [R4+0xd800], desc[UR58][R6.64], P0 ;  /* 0x0d80000006047fae */ /* 0x0003e8000812187a */
[----:B------:R-:W2:Y:S01]  /*bcfa0*/  LDL.LU R43, [R1+0x3660] ;  /* 0x00366000012b7983 */ /* 0x000ea20000300800 */
[----:B-1----:R-:W-:Y:S02]  /*bcfb0*/  IMAD.MOV.U32 R6, RZ, RZ, R5 ;  /* 0x000000ffff067224 */ /* 0x002fe400078e0005 */
[----:B------:R-:W-:-:S05]  /*bcfc0*/  IMAD.MOV.U32 R7, RZ, RZ, R39 ;  /* 0x000000ffff077224 */ /* 0x000fca00078e0027 */
[----:B------:R1:W-:Y:S02]  /*bcfd0*/  LDGSTS.E [R4+0xd880], desc[UR58][R6.64], P1 ;  /* 0x0d88000006047fae */ /* 0x0003e4000892187a */
[----:B-1----:R-:W-:Y:S01]  /*bcfe0*/  IMAD.MOV.U32 R6, RZ, RZ, R31 ;  /* 0x000000ffff067224 */ /* 0x002fe200078e001f */
[----:B------:R-:W-:-:S05]  /*bcff0*/  IADD3.X R35, R35, R2, RZ, P2, !PT ;  /* 0x0000000223237210 */ /* 0x000fca00017fe4ff */
[----:B------:R-:W-:-:S05]  /*bd000*/  IMAD.MOV.U32 R7, RZ, RZ, R35 ;  /* 0x000000ffff077224 */ /* 0x000fca00078e0023 */
[----:B------:R1:W-:Y:S01]  /*bd010*/  LDGSTS.E [R4+0xe000], desc[UR58][R6.64], P0 ;  /* 0x0e00000006047fae */ /* 0x0003e2000812187a */
[-C--:B------:R-:W-:Y:S02]  /*bd020*/  IADD3 R55, P3, R55, R252.reuse, RZ ;  /* 0x000000fc37377210 */ /* 0x080fe40007f7e0ff */
[----:B------:R-:W-:Y:S02]  /*bd030*/  IADD3 R51, P2, R51, R252, RZ ;  /* 0x000000fc33337210 */ /* 0x000fe40007f5e0ff */
[----:B------:R-:W-:Y:S01]  /*bd040*/  IADD3.X R58, R58, R2, RZ, P3, !PT ;  /* 0x000000023a3a7210 */ /* 0x000fe20001ffe4ff */
[----:B-1----:R-:W-:-:S04]  /*bd050*/  IMAD.MOV.U32 R6, RZ, RZ, R55 ;  /* 0x000000ffff067224 */ /* 0x002fc800078e0037 */
[----:B------:R-:W-:Y:S01]  /*bd060*/  IMAD.MOV.U32 R7, RZ, RZ, R58 ;  /* 0x000000ffff077224 */ /* 0x000fe200078e003a */
[----:B------:R-:W-:Y:S04]  /*bd070*/  STL [R1+0x363c], R55 ;  /* 0x00363c3701007387 */ /* 0x000fe80000100800 */
[----:B------:R1:W-:Y:S04]  /*bd080*/  LDGSTS.E [R4+0xe080], desc[UR58][R6.64], P1 ;  /* 0x0e08000006047fae */ /* 0x0003e8000892187a */
[----:B------:R3:W-:Y:S04]  /*bd090*/  STL [R1+0x3630], R35 ;  /* 0x0036302301007387 */ /* 0x0007e80000100800 */
[----:B------:R-:W2:Y:S01]  /*bd0a0*/  LDL.LU R5, [R1+0x367c] ;  /* 0x00367c0001057983 */ /* 0x000ea20000300800 */
[----:B-1----:R-:W-:-:S03]  /*bd0b0*/  IMAD.MOV.U32 R6, RZ, RZ, R51 ;  /* 0x000000ffff067224 */ /* 0x002fc600078e0033 */
[----:B------:R-:W2:Y:S04]  /*bd0c0*/  LDL.LU R39, [R1+0x3668] ;  /* 0x0036680001277983 */ /* 0x000ea80000300800 */
[----:B------:R-:W-:Y:S01]  /*bd0d0*/  STL [R1+0x3644], R51 ;  /* 0x0036443301007387 */ /* 0x000fe20000100800 */
[----:B---3--:R-:W-:-:S05]  /*bd0e0*/  IADD3.X R54, R54, R2, RZ, P2, !PT ;  /* 0x0000000236367210 */ /* 0x008fca00017fe4ff */
[----:B------:R-:W-:Y:S01]  /*bd0f0*/  IMAD.MOV.U32 R7, RZ, RZ, R54 ;  /* 0x000000ffff077224 */ /* 0x000fe200078e0036 */
[----:B------:R-:W-:Y:S04]  /*bd100*/  STL [R1+0x3638], R58 ;  /* 0x0036383a01007387 */ /* 0x000fe80000100800 */
[----:B------:R1:W-:Y:S04]  /*bd110*/  LDGSTS.E [R4+0xe800], desc[UR58][R6.64], P0 ;  /* 0x0e80000006047fae */ /* 0x0003e8000812187a */
[----:B------:R-:W3:Y:S04]  /*bd120*/  LDL.LU R35, [R1+0x3670] ;  /* 0x0036700001237983 */ /* 0x000ee80000300800 */
[----:B------:R-:W3:Y:S01]  /*bd130*/  LDL.LU R31, [R1+0x3678] ;  /* 0x00367800011f7983 */ /* 0x000ee20000300800 */
[----:B----4-:R-:W-:-:S02]  /*bd140*/  IADD3 R47, P3, R47, R252, RZ ;  /* 0x000000fc2f2f7210 */ /* 0x010fc40007f7e0ff */
[----:B------:R-:W-:Y:S02]  /*bd150*/  IADD3 R26, P2, R26, R252, RZ ;  /* 0x000000fc1a1a7210 */ /* 0x000fe40007f5e0ff */
[-C--:B------:R-:W-:Y:S01]  /*bd160*/  IADD3.X R50, R50, R2.reuse, RZ, P3, !PT ;  /* 0x0000000232327210 */ /* 0x080fe20001ffe4ff */
[----:B-1----:R-:W-:Y:S01]  /*bd170*/  IMAD.MOV.U32 R6, RZ, RZ, R47 ;  /* 0x000000ffff067224 */ /* 0x002fe200078e002f */
[----:B------:R-:W-:Y:S03]  /*bd180*/  STL [R1+0x364c], R47 ;  /* 0x00364c2f01007387 */ /* 0x000fe60000100800 */
[----:B------:R-:W-:Y:S01]  /*bd190*/  IMAD.MOV.U32 R7, RZ, RZ, R50 ;  /* 0x000000ffff077224 */ /* 0x000fe200078e0032 */
[----:B------:R-:W-:Y:S04]  /*bd1a0*/  STL [R1+0x3640], R54 ;  /* 0x0036403601007387 */ /* 0x000fe80000100800 */
[----:B------:R-:W-:Y:S04]  /*bd1b0*/  STL [R1+0x3654], R26 ;  /* 0x0036541a01007387 */ /* 0x000fe80000100800 */
[----:B------:R-:W-:Y:S04]  /*bd1c0*/  STL [R1+0x3648], R50 ;  /* 0x0036483201007387 */ /* 0x000fe80000100800 */
[----:B------:R1:W-:Y:S01]  /*bd1d0*/  LDGSTS.E [R4+0xe880], desc[UR58][R6.64], P1 ;  /* 0x0e88000006047fae */ /* 0x0003e2000892187a */
[----:B--2---:R-:W-:-:S02]  /*bd1e0*/  IADD3.X R27, R27, R2, RZ, P2, !PT ;  /* 0x000000021b1b7210 */ /* 0x004fc400017fe4ff */
[-C--:B------:R-:W-:Y:S02]  /*bd1f0*/  IADD3 R30, P3, R30, R252.reuse, RZ ;  /* 0x000000fc1e1e7210 */ /* 0x080fe40007f7e0ff */
[----:B------:R-:W-:-:S03]  /*bd200*/  IADD3 R42, P2, R42, R252, RZ ;  /* 0x000000fc2a2a7210 */ /* 0x000fc60007f5e0ff */
[----:B------:R-:W-:Y:S01]  /*bd210*/  STL [R1+0x365c], R30 ;  /* 0x00365c1e01007387 */ /* 0x000fe20000100800 */
[----:B-1----:R-:W-:Y:S01]  /*bd220*/  IMAD.MOV.U32 R6, RZ, RZ, R26 ;  /* 0x000000ffff067224 */ /* 0x002fe200078e001a */
[----:B------:R-:W-:Y:S01]  /*bd230*/  IADD3.X R46, R46, R2, RZ, P3, !PT ;  /* 0x000000022e2e7210 */ /* 0x000fe20001ffe4ff */
[----:B------:R-:W-:Y:S01]  /*bd240*/  IMAD.MOV.U32 R7, RZ, RZ, R27 ;  /* 0x000000ffff077224 */ /* 0x000fe200078e001b */
[----:B------:R1:W-:Y:S04]  /*bd250*/  STL [R1+0x3650], R27 ;  /* 0x0036501b01007387 */ /* 0x0003e80000100800 */
[----:B------:R2:W-:Y:S04]  /*bd260*/  LDGSTS.E [R4+0xf000], desc[UR58][R6.64], P0 ;  /* 0x0f00000006047fae */ /* 0x0005e8000812187a */
[----:B-1----:R-:W4:Y:S04]  /*bd270*/  LDL.LU R27, [R1+0x3c00] ;  /* 0x003c0000011b7983 */ /* 0x002f280000300800 */
[----:B------:R-:W-:Y:S01]  /*bd280*/  STL [R1+0x3664], R42 ;  /* 0x0036642a01007387 */ /* 0x000fe20000100800 */
[----:B------:R-:W-:-:S03]  /*bd290*/  IADD3 R38, P3, R38, R252, RZ ;  /* 0x000000fc26267210 */ /* 0x000fc60007f7e0ff */
[----:B------:R1:W-:Y:S01]  /*bd2a0*/  STL [R1+0x3658], R46 ;  /* 0x0036582e01007387 */ /* 0x0003e20000100800 */
[----:B--2---:R-:W-:-:S03]  /*bd2b0*/  IMAD.MOV.U32 R6, RZ, RZ, R30 ;  /* 0x000000ffff067224 */ /* 0x004fc600078e001e */
[----:B------:R-:W2:Y:S04]  /*bd2c0*/  LDL.LU R26, [R1+0x3c08] ;  /* 0x003c0800011a7983 */ /* 0x000ea80000300800 */
[----:B------:R-:W-:Y:S04]  /*bd2d0*/  STL [R1+0x366c], R38 ;  /* 0x00366c2601007387 */ /* 0x000fe80000100800 */
[----:B------:R-:W2:Y:S01]  /*bd2e0*/  LDL.LU R30, [R1+0x3bfc] ;  /* 0x003bfc00011e7983 */ /* 0x000ea20000300800 */
[----:B------:R-:W-:Y:S02]  /*bd2f0*/  IADD3.X R43, R43, R2, RZ, P2, !PT ;  /* 0x000000022b2b7210 */ /* 0x000fe400017fe4ff */
[----:B------:R-:W-:-:S02]  /*bd300*/  IADD3 R34, P4, R34, R252, RZ ;  /* 0x000000fc22227210 */ /* 0x000fc40007f9e0ff */
[----:B------:R-:W-:Y:S02]  /*bd310*/  LOP3.LUT R9, R9, R8, RZ, 0x3c, !PT ;  /* 0x0000000809097212 */ /* 0x000fe400078e3cff */
[----:B------:R-:W-:Y:S02]  /*bd320*/  LOP3.LUT R11, R11, R10, RZ, 0x3c, !PT ;  /* 0x0000000a0b0b7212 */ /* 0x000fe400078e3cff */
[----:B------:R-:W-:Y:S01]  /*bd330*/  LOP3.LUT R13, R13, R12, RZ, 0x3c, !PT ;  /* 0x0000000c0d0d7212 */ /* 0x000fe200078e3cff */
[----:B------:R1:W-:Y:S01]  /*bd340*/  STL [R1+0x3660], R43 ;  /* 0x0036602b01007387 */ /* 0x0003e20000100800 */
[----:B------:R-:W-:Y:S02]  /*bd350*/  LOP3.LUT R15, R15, R14, RZ, 0x3c, !PT ;  /* 0x0000000e0f0f7212 */ /* 0x000fe400078e3cff */
[----:B------:R-:W-:Y:S01]  /*bd360*/  LOP3.LUT R8, R9, R8, RZ, 0x3c, !PT ;  /* 0x0000000809087212 */ /* 0x000fe200078e3cff */
[----:B------:R-:W-:Y:S01]  /*bd370*/  STL [R1+0x3674], R34 ;  /* 0x0036742201007387 */ /* 0x000fe20000100800 */
[----:B------:R-:W-:-:S02]  /*bd380*/  LOP3.LUT R17, R17, R16, RZ, 0x3c, !PT ;  /* 0x0000001011117212 */ /* 0x000fc400078e3cff */
[----:B------:R-:W-:Y:S02]  /*bd390*/  LOP3.LUT R10, R11, R10, RZ, 0x3c, !PT ;  /* 0x0000000a0b0a7212 */ /* 0x000fe400078e3cff */
[----:B------:R-:W-:Y:S02]  /*bd3a0*/  LOP3.LUT R19, R19, R18, RZ, 0x3c, !PT ;  /* 0x0000001213137212 */ /* 0x000fe400078e3cff */
[----:B------:R-:W-:Y:S02]  /*bd3b0*/  LOP3.LUT R12, R13, R12, RZ, 0x3c, !PT ;  /* 0x0000000c0d0c7212 */ /* 0x000fe400078e3cff */
[----:B------:R-:W-:Y:S02]  /*bd3c0*/  LOP3.LUT R21, R21, R20, RZ, 0x3c, !PT ;  /* 0x0000001415157212 */ /* 0x000fe400078e3cff */
[----:B------:R-:W-:Y:S02]  /*bd3d0*/  LOP3.LUT R14, R15, R14, RZ, 0x3c, !PT ;  /* 0x0000000e0f0e7212 */ /* 0x000fe400078e3cff */
        /* <DEDUP_REMOVED lines=65> */
[----:B------:R-:W-:Y:S02]  /*bd7f0*/  IADD3 R5, P2, R5, R252, RZ ;  /* 0x000000fc05057210 */ /* 0x000fe40007f5e0ff */
[----:B------:R-:W-:-:S03]  /*bd800*/  IADD3.X R39, R39, R2, RZ, P3, !PT ;  /* 0x0000000227277210 */ /* 0x000fc60001ffe4ff */
[----:B------:R-:W-:Y:S04]  /*bd810*/  STL [R1+0x367c], R5 ;  /* 0x00367c0501007387 */ /* 0x000fe80000100800 */
[----:B------:R1:W-:Y:S01]  /*bd820*/  STL [R1+0x3668], R39 ;  /* 0x0036682701007387 */ /* 0x0003e20000100800 */
[--C-:B---3--:R-:W-:Y:S02]  /*bd830*/  IMAD.X R35, R35, 0x1, R2.reuse, P4 ;  /* 0x0000000123237824 */ /* 0x108fe400020e0602 */
[----:B------:R-:W-:-:S03]  /*bd840*/  IMAD.X R31, R31, 0x1, R2, P2 ;  /* 0x000000011f1f7824 */ /* 0x000fc600010e0602 */
[----:B------:R3:W-:Y:S04]  /*bd850*/  STL [R1+0x3670], R35 ;  /* 0x0036702301007387 */ /* 0x0007e80000100800 */
[----:B------:R-:W-:Y:S01]  /*bd860*/  STL [R1+0x3678], R31 ;  /* 0x0036781f01007387 */ /* 0x000fe20000100800 */
        /* <DEDUP_REMOVED lines=10> */
[----:B----4-:R-:W-:-:S05]  /*bd910*/  IADD3 R27, P2, R27, R252, RZ ;  /* 0x000000fc1b1b7210 */ /* 0x010fca0007f5e0ff */
[----:B------:R-:W-:Y:S01]  /*bd920*/  STL [R1+0x3c00], R27 ;  /* 0x003c001b01007387 */ /* 0x000fe20000100800 */
[----:B--2---:R-:W-:Y:S01]  /*bd930*/  IADD3 R26, P3, R26, R252, RZ ;  /* 0x000000fc1a1a7210 */ /* 0x004fe20007f7e0ff */
[----:B------:R-:W-:-:S04]  /*bd940*/  IMAD.X R30, R30, 0x1, R2, P2 ;  /* 0x000000011e1e7824 */ /* 0x000fc800010e0602 */
[----:B------:R-:W-:Y:S04]  /*bd950*/  STL [R1+0x3c08], R26 ;  /* 0x003c081a01007387 */ /* 0x000fe80000100800 */
[----:B------:R-:W-:Y:S04]  /*bd960*/  STL [R1+0x3bfc], R30 ;  /* 0x003bfc1e01007387 */ /* 0x000fe80000100800 */
[----:B------:R-:W-:Y:S04]  /*bd970*/  STL.64 [R1+0x2968], R8 ;  /* 0x0029680801007387 */ /* 0x000fe80000100a00 */
[----:B------:R-:W-:Y:S04]  /*bd980*/  STL.64 [R1+0x2960], R10 ;  /* 0x0029600a01007387 */ /* 0x000fe80000100a00 */
[----:B------:R2:W-:Y:S04]  /*bd990*/  STL.64 [R1+0x2958], R12 ;  /* 0x0029580c01007387 */ /* 0x0005e80000100a00 */
[----:B------:R-:W-:Y:S04]  /*bd9a0*/  STL.64 [R1+0x2950], R14 ;  /* 0x0029500e01007387 */ /* 0x000fe80000100a00 */
[----:B------:R-:W-:Y:S04]  /*bd9b0*/  STL.64 [R1+0x2948], R16 ;  /* 0x0029481001007387 */ /* 0x000fe80000100a00 */
[----:B------:R4:W-:Y:S04]  /*bd9c0*/  STL.64 [R1+0x2940], R18 ;  /* 0x0029401201007387 */ /* 0x0009e80000100a00 */
        /* <DEDUP_REMOVED lines=9> */
[----:B------:R-:W-:Y:S01]  /*bda60*/  STL.64 [R1+0x28f0], R52 ;  /* 0x0028f03401007387 */ /* 0x000fe20000100a00 */
[----:B------:R-:W-:-:S03]  /*bda70*/  LOP3.LUT R117, R117, R116, RZ, 0x3c, !PT ;  /* 0x0000007475757212 */ /* 0x000fc600078e3cff */
[----:B------:R-:W-:Y:S01]  /*bda80*/  STL.64 [R1+0x28e8], R56 ;  /* 0x0028e83801007387 */ /* 0x000fe20000100a00 */
[----:B------:R-:W-:-:S03]  /*bda90*/  LOP3.LUT R93, R93, R92, RZ, 0x3c, !PT ;  /* 0x0000005c5d5d7212 */ /* 0x000fc600078e3cff */
[----:B------:R-:W-:Y:S01]  /*bdaa0*/  STL.64 [R1+0x28e0], R60 ;  /* 0x0028e03c01007387 */ /* 0x000fe20000100a00 */
[----:B------:R-:W-:-:S03]  /*bdab0*/  LOP3.LUT R108, R109, R108, RZ, 0x3c, !PT ;  /* 0x0000006c6d6c7212 */ /* 0x000fc600078e3cff */
[----:B------:R-:W-:Y:S01]  /*bdac0*/  STL.64 [R1+0x28d8], R64 ;  /* 0x0028d84001007387 */ /* 0x000fe20000100a00 */
[----:B------:R-:W-:-:S03]  /*bdad0*/  LOP3.LUT R119, R119, R118, RZ, 0x3c, !PT ;  /* 0x0000007677777212 */ /* 0x000fc600078e3cff */
[----:B------:R-:W-:Y:S01]  /*bdae0*/  STL.64 [R1+0x28d0], R68 ;  /* 0x0028d04401007387 */ /* 0x000fe20000100a00 */
[----:B------:R-:W-:Y:S02]  /*bdaf0*/  LOP3.LUT R97, R97, R96, RZ, 0x3c, !PT ;  /* 0x0000006061617212 */ /* 0x000fe400078e3cff */
[----:B------:R-:W-:Y:S01]  /*bdb00*/  LOP3.LUT R112, R113, R112, RZ, 0x3c, !PT ;  /* 0x0000007071707212 */ /* 0x000fe200078e3cff */
[----:B------:R-:W-:Y:S01]  /*bdb10*/  STL.64 [R1+0x28c8], R72 ;  /* 0x0028c84801007387 */ /* 0x000fe20000100a00 */
[----:B------:R-:W-:Y:S02]  /*bdb20*/  LOP3.LUT R121, R121, R120, RZ, 0x3c, !PT ;  /* 0x0000007879797212 */ /* 0x000fe400078e3cff */
[----:B------:R-:W-:Y:S01]  /*bdb30*/  LOP3.LUT R101, R101, R100, RZ, 0x3c, !PT ;  /* 0x0000006465657212 */ /* 0x000fe200078e3cff */
[----:B------:R-:W-:Y:S01]  /*bdb40*/  STL.64 [R1+0x28c0], R76 ;  /* 0x0028c04c01007387 */ /* 0x000fe20000100a00 */
[----:B------:R-:W-:Y:S02]  /*bdb50*/  LOP3.LUT R114, R115, R114, RZ, 0x3c, !PT ;  /* 0x0000007273727212 */ /* 0x000fe400078e3cff */
[----:B------:R-:W-:Y:S01]  /*bdb60*/  LOP3.LUT R123, R123, R122, RZ, 0x3c, !PT ;  /* 0x0000007a7b7b7212 */ /* 0x000fe200078e3cff */
[----:B------:R-:W-:Y:S01]  /*bdb70*/  STL.64 [R1+0x28b8], R80 ;  /* 0x0028b85001007387 */ /* 0x000fe20000100a00 */
[----:B------:R-:W-:-:S02]  /*bdb80*/  LOP3.LUT R105, R105, R104, RZ, 0x3c, !PT ;  /* 0x0000006869697212 */ /* 0x000fc400078e3cff */
        /* <DEDUP_REMOVED lines=18> */
[----:B------:R-:W-:Y:S02]  /*bdcb0*/  LOP3.LUT R124, R125, R124, RZ, 0x3c, !PT ;  /* 0x0000007c7d7c7212 */ /* 0x000fe400078e3cff */
[----:B------:R-:W-:Y:S01]  /*bdcc0*/  LOP3.LUT R133, R133, R132, RZ, 0x3c, !PT ;  /* 0x0000008485857212 */ /* 0x000fe200078e3cff */
[----:B------:R-:W-:Y:S01]  /*bdcd0*/  IMAD.MOV.U32 R7, RZ, RZ, R46 ;  /* 0x000000ffff077224 */ /* 0x000fe200078e002e */
        /* <DEDUP_REMOVED lines=8> */
[----:B------:R-:W-:Y:S01]  /*bdd60*/  STL.64 [R1+0x2870], R114 ;  /* 0x0028707201007387 */ /* 0x000fe20000100a00 */
[----:B------:R-:W-:Y:S02]  /*bdd70*/  LOP3.LUT R123, R123, R122, RZ, 0x3c, !PT ;  /* 0x0000007a7b7b7212 */ /* 0x000fe400078e3cff */
        /* <DEDUP_REMOVED lines=8> */
[----:B------:R1:W-:Y:S01]  /*bde00*/  LDGSTS.E [R4+0xf080], desc[UR58][R6.64], P1 ;  /* 0x0f08000006047fae */ /* 0x0003e2000892187a */
        /* <DEDUP_REMOVED lines=8> */
[----:B-1----:R-:W-:Y:S01]  /*bde90*/  IMAD.MOV.U32 R6, RZ, RZ, R42 ;  /* 0x000000ffff067224 */ /* 0x002fe200078e002a */
[----:B------:R-:W-:Y:S01]  /*bdea0*/  MOV R7, R43 ;  /* 0x0000002b00077202 */ /* 0x000fe20000000f00 */
[----:B------:R-:W-:Y:S01]  /*bdeb0*/  STL.64 [R1+0x2848], R124 ;  /* 0x0028487c01007387 */ /* 0x000fe20000100a00 */
[----:B------:R-:W-:Y:S01]  /*bdec0*/  LOP3.LUT R137, R137, R136, RZ, 0x3c, !PT ;  /* 0x0000008889897212 */ /* 0x000fe200078e3cff */
[----:B------:R-:W-:Y:S01]  /*bded0*/  IMAD.MOV.U32 R107, RZ, RZ, R140 ;  /* 0x000000ffff6b7224 */ /* 0x000fe200078e008c */
[----:B------:R-:W-:Y:S01]  /*bdee0*/  LOP3.LUT R139, R139, R138, RZ, 0x3c, !PT ;  /* 0x0000008a8b8b7212 */ /* 0x000fe200078e3cff */
[----:B------:R-:W-:Y:S01]  /*bdef0*/  STL.64 [R1+0x2840], R126 ;  /* 0x0028407e01007387 */ /* 0x000fe20000100a00 */
[----:B------:R-:W-:Y:S01]  /*bdf00*/  MOV R106, R141 ;  /* 0x0000008d006a7202 */ /* 0x000fe20000000f00 */
[----:B------:R-:W-:-:S02]  /*bdf10*/  IMAD.MOV.U32 R102, RZ, RZ, R143 ;  /* 0x000000ffff667224 */ /* 0x000fc400078e008f */
[----:B------:R-:W-:Y:S01]  /*bdf20*/  STL.64 [R1+0x2838], R128 ;  /* 0x0028388001007387 */ /* 0x000fe20000100a00 */
[----:B------:R-:W-:Y:S01]  /*bdf30*/  MOV R103, R142 ;  /* 0x0000008e00677202 */ /* 0x000fe20000000f00 */
[----:B------:R-:W-:Y:S02]  /*bdf40*/  IMAD.MOV.U32 R98, RZ, RZ, R145 ;  /* 0x000000ffff627224 */ /* 0x000fe400078e0091 */
[----:B------:R-:W-:Y:S01]  /*bdf50*/  STL.64 [R1+0x2830], R130 ;  /* 0x0028308201007387 */ /* 0x000fe20000100a00 */
[----:B------:R-:W-:Y:S01]  /*bdf60*/  IMAD.MOV.U32 R99, RZ, RZ, R144 ;  /* 0x000000ffff637224 */ /* 0x000fe200078e0090 */
[----:B------:R-:W-:Y:S02]  /*bdf70*/  MOV R94, R147 ;  /* 0x00000093005e7202 */ /* 0x000fe40000000f00 */
[----:B------:R1:W-:Y:S01]  /*bdf80*/  LDGSTS.E [R4+0xf800], desc[UR58][R6.64], P0 ;  /* 0x0f80000006047fae */ /* 0x0003e2000812187a */
[----:B------:R-:W-:-:S03]  /*bdf90*/  IMAD.MOV.U32 R95, RZ, RZ, R146 ;  /* 0x000000ffff5f7224 */ /* 0x000fc600078e0092 */
[----:B------:R-:W-:Y:S01]  /*bdfa0*/  STL.64 [R1+0x2828], R132 ;  /* 0x0028288401007387 */ /* 0x000fe20000100a00 */
[----:B------:R-:W-:Y:S01]  /*bdfb0*/  IMAD.MOV.U32 R90, RZ, RZ, R149 ;  /* 0x000000ffff5a7224 */ /* 0x000fe200078e0095 */
[----:B------:R-:W-:Y:S02]  /*bdfc0*/  MOV R91, R148 ;  /* 0x00000094005b7202 */ /* 0x000fe40000000f00 */
[----:B------:R-:W-:Y:S01]  /*bdfd0*/  STL.64 [R1+0x2820], R134 ;  /* 0x0028208601007387 */ /* 0x000fe20000100a00 */
[----:B------:R-:W-:Y:S02]  /*bdfe0*/  IMAD.MOV.U32 R86, RZ, RZ, R151 ;  /* 0x000000ffff567224 */ /* 0x000fe400078e0097 */
[----:B-1----:R-:W-:Y:S01]  /*bdff0*/  IMAD.MOV.U32 R6, RZ, RZ, R38 ;  /* 0x000000ffff067224 */ /* 0x002fe200078e0026 */
[----:B------:R-:W-:Y:S01]  /*be000*/  MOV R7, R39 ;  /* 0x0000002700077202 */ /* 0x000fe20000000f00 */
[----:B------:R-:W-:Y:S01]  /*be010*/  STL.64 [R1+0x2818], R136 ;  /* 0x0028188801007387 */ /* 0x000fe20000100a00 */
[----:B------:R-:W-:Y:S01]  /*be020*/  IMAD.MOV.U32 R87, RZ, RZ, R150 ;  /* 0x000000ffff577224 */ /* 0x000fe200078e0096 */
[----:B------:R-:W-:-:S02]  /*be030*/  MOV R82, R153 ;  /* 0x0000009900527202 */ /* 0x000fc40000000f00 */
[----:B------:R-:W-:Y:S01]  /*be040*/  STL.64 [R1+0x2810], R138 ;  /* 0x0028108a01007387 */ /* 0x000fe20000100a00 */
[----:B------:R-:W-:Y:S01]  /*be050*/  IMAD.MOV.U32 R83, RZ, RZ, R152 ;  /* 0x000000ffff537224 */ /* 0x000fe200078e0098 */
[----:B------:R-:W-:Y:S02]  /*be060*/  MOV R79, R154 ;  /* 0x0000009a004f7202 */ /* 0x000fe40000000f00 */
[----:B------:R-:W-:Y:S01]  /*be070*/  STL.64 [R1+0x2808], R106 ;  /* 0x0028086a01007387 */ /* 0x000fe20000100a00 */
[----:B------:R-:W-:-:S03]  /*be080*/  IMAD.MOV.U32 R78, RZ, RZ, R155 ;  /* 0x000000ffff4e7224 */ /* 0x000fc600078e009b */
[----:B------:R-:W-:Y:S01]  /*be090*/  STL.64 [R1+0x2800], R102 ;  /* 0x0028006601007387 */ /* 0x000fe20000100a00 */
[----:B------:R-:W-:Y:S01]  /*be0a0*/  IMAD.MOV.U32 R70, RZ, RZ, R157 ;  /* 0x000000ffff467224 */ /* 0x000fe200078e009d */
[----:B------:R-:W-:Y:S01]  /*be0b0*/  MOV R66, R159 ;  /* 0x0000009f00427202 */ /* 0x000fe20000000f00 */
[----:B------:R-:W-:Y:S01]  /*be0c0*/  IMAD.MOV.U32 R71, RZ, RZ, R156 ;  /* 0x000000ffff477224 */ /* 0x000fe200078e009c */
        /* <DEDUP_REMOVED lines=8> */
[----:B------:R-:W-:Y:S01]  /*be150*/  STL.64 [R1+0x27e8], R90 ;  /* 0x0027e85a01007387 */ /* 0x000fe20000100a00 */
[----:B------:R-:W-:Y:S01]  /*be160*/  IMAD.MOV.U32 R7, RZ, RZ, R35 ;  /* 0x000000ffff077224 */ /* 0x000fe200078e0023 */
[----:B------:R-:W-:Y:S01]  /*be170*/  MOV R54, R165 ;  /* 0x000000a500367202 */ /* 0x000fe20000000f00 */
[----:B------:R-:W-:Y:S01]  /*be180*/  IMAD.MOV.U32 R59, RZ, RZ, R162 ;  /* 0x000000ffff3b7224 */ /* 0x000fe200078e00a2 */
[----:B------:R-:W-:Y:S01]  /*be190*/  STL.64 [R1+0x27e0], R86 ;  /* 0x0027e05601007387 */ /* 0x000fe20000100a00 */
[----:B------:R-:W-:Y:S01]  /*be1a0*/  IMAD.MOV.U32 R55, RZ, RZ, R164 ;  /* 0x000000ffff377224 */ /* 0x000fe200078e00a4 */
[----:B------:R-:W-:-:S02]  /*be1b0*/  MOV R51, R166 ;  /* 0x000000a600337202 */ /* 0x000fc40000000f00 */
        /* <DEDUP_REMOVED lines=12> */
[----:B------:R-:W-:Y:S01]  /*be280*/  IMAD.MOV.U32 R34, RZ, RZ, R175 ;  /* 0x000000ffff227224 */ /* 0x000fe200078e00af */
[----:B-1----:R-:W-:Y:S01]  /*be290*/  MOV R6, R5 ;  /* 0x0000000500067202 */ /* 0x002fe20000000f00 */
[----:B------:R-:W-:Y:S01]  /*be2a0*/  IMAD.MOV.U32 R7, RZ, RZ, R31 ;  /* 0x000000ffff077224 */ /* 0x000fe200078e001f */
[----:B------:R-:W-:Y:S01]  /*be2b0*/  STL.64 [R1+0x27b8], R62 ;  /* 0x0027b83e01007387 */ /* 0x000fe20000100a00 */
[----:B---3--:R-:W-:-:S03]  /*be2c0*/  IMAD.MOV.U32 R35, RZ, RZ, R174 ;  /* 0x000000ffff237224 */ /* 0x008fc600078e00ae */
[----:B------:R-:W-:Y:S04]  /*be2d0*/  STL.64 [R1+0x27b0], R58 ;  /* 0x0027b03a01007387 */ /* 0x000fe80000100a00 */
[----:B------:R-:W-:Y:S04]  /*be2e0*/  STL.64 [R1+0x27a8], R54 ;  /* 0x0027a83601007387 */ /* 0x000fe80000100a00 */
[----:B------:R-:W-:Y:S04]  /*be2f0*/  STL.64 [R1+0x27a0], R50 ;  /* 0x0027a03201007387 */ /* 0x000fe80000100a00 */
[----:B------:R1:W-:Y:S04]  /*be300*/  LDGSTS.E [R4+0x10080], desc[UR58][R6.64], P1 ;  /* 0x1008000006047fae */ /* 0x0003e8000892187a */
[----:B------:R-:W-:Y:S04]  /*be310*/  STL.64 [R1+0x2798], R46 ;  /* 0x0027982e01007387 */ /* 0x000fe80000100a00 */
[----:B------:R-:W-:Y:S04]  /*be320*/  STL.64 [R1+0x2790], R42 ;  /* 0x0027902a01007387 */ /* 0x000fe80000100a00 */
[----:B------:R-:W-:Y:S04]  /*be330*/  LDGSTS.E [R4+0x10800], desc[UR58][R8.64], P0 ;  /* 0x1080000008047fae */ /* 0x000fe8000812187a */
[----:B------:R-:W-:Y:S04]  /*be340*/  STL.64 [R1+0x2788], R38 ;  /* 0x0027882601007387 */ /* 0x000fe80000100a00 */
[----:B------:R-:W-:Y:S04]  /*be350*/  LDGSTS.E [R4+0x10880], desc[UR58][R10.64], P1 ;  /* 0x108800000a047fae */ /* 0x000fe8000892187a */
[----:B------:R-:W-:Y:S04]  /*be360*/  STL.64 [R1+0x2780], R34 ;  /* 0x0027802201007387 */ /* 0x000fe80000100a00 */
[----:B------:R3:W-:Y:S04]  /*be370*/  LDGSTS.E [R4+0x11000], desc[UR58][R12.64], P0 ;  /* 0x110000000c047fae */ /* 0x0007e8000812187a */
[----:B------:R-:W-:Y:S04]  /*be380*/  LDGSTS.E [R4+0x11080], desc[UR58][R14.64], P1 ;  /* 0x110800000e047fae */ /* 0x000fe8000892187a */
[----:B------:R-:W-:Y:S04]  /*be390*/  LDGSTS.E [R4+0x11800], desc[UR58][R16.64], P0 ;  /* 0x1180000010047fae */ /* 0x000fe8000812187a */
[----:B--2---:R-:W3:Y:S04]  /*be3a0*/  LDL.LU R13, [R1+0x3af8] ;  /* 0x003af800010d7983 */ /* 0x004ee80000300800 */
[----:B------:R-:W2:Y:S04]  /*be3b0*/  LDL.LU R11, [R1+0x3c04] ;  /* 0x003c0400010b7983 */ /* 0x000ea80000300800 */
[----:B------:R2:W-:Y:S04]  /*be3c0*/  LDGSTS.E [R4+0x11880], desc[UR58][R18.64], P1 ;  /* 0x1188000012047fae */ /* 0x0005e8000892187a */
[----:B------:R-:W2:Y:S04]  /*be3d0*/  LDL.LU R10, [R1+0x3b00] ;  /* 0x003b0000010a7983 */ /* 0x000ea80000300800 */
[----:B------:R-:W-:Y:S04]  /*be3e0*/  LDGSTS.E [R4+0x12000], desc[UR58][R20.64], P0 ;  /* 0x1200000014047fae */ /* 0x000fe8000812187a */
[----:B----4-:R-:W4:Y:S04]  /*be3f0*/  LDL.LU R18, [R1+0x3af4] ;  /* 0x003af40001127983 */ /* 0x010f280000300800 */
        /* <DEDUP_REMOVED lines=35> */
[----:B------:R-:W4:Y:S04]  /*be630*/  LDL.LU R16, [R1+0x3afc] ;  /* 0x003afc0001107983 */ /* 0x000f280000300800 */
        /* <DEDUP_REMOVED lines=21> */
[----:B------:R-:W-:Y:S01]  /*be790*/  LDGSTS.E [R4+0x1f000], desc[UR58][R46.64], P0 ;  /* 0x1f0000002e047fae */ /* 0x000fe2000812187a */
[----:B------:R-:W-:-:S03]  /*be7a0*/  LOP3.LUT R5, R111, 0x10, RZ, 0x3c, !PT ;  /* 0x000000106f057812 */ /* 0x000fc600078e3cff */
[----:B------:R-:W-:Y:S04]  /*be7b0*/  LDGSTS.E [R4+0x1f080], desc[UR58][R42.64], P1 ;  /* 0x1f0800002a047fae */ /* 0x000fe8000892187a */
[----:B------:R-:W-:Y:S04]  /*be7c0*/  LDGSTS.E [R4+0x1f800], desc[UR58][R38.64], P0 ;  /* 0x1f80000026047fae */ /* 0x000fe8000812187a */
[----:B------:R-:W-:Y:S04]  /*be7d0*/  LDGSTS.E [R4+0x1f880], desc[UR58][R34.64], P1 ;  /* 0x1f88000022047fae */ /* 0x000fe8000892187a */
[----:B------:R-:W4:Y:S01]  /*be7e0*/  LDL.LU R8, [R1+0x39f0] ;  /* 0x0039f00001087983 */ /* 0x000f220000300800 */
[----:B------:R-:W-:Y:S01]  /*be7f0*/  IADD3 R5, R5, UR10, RZ ;  /* 0x0000000a05057c10 */ /* 0x000fe2000fffe0ff */
[----:B-1----:R-:W-:Y:S01]  /*be800*/  IMAD.MOV.U32 R6, RZ, RZ, R27 ;  /* 0x000000ffff067224 */ /* 0x002fe200078e001b */
[----:B------:R-:W-:Y:S01]  /*be810*/  MOV R7, R30 ;  /* 0x0000001e00077202 */ /* 0x000fe20000000f00 */
[----:B------:R-:W4:Y:S04]  /*be820*/  LDL.LU R4, [R1+0x39e4] ;  /* 0x0039e40001047983 */ /* 0x000f280000300800 */
[----:B------:R1:W-:Y:S01]  /*be830*/  LDGSTS.E [R5+0x100], desc[UR58][R6.64], P0 ;  /* 0x0010000006057fae */ /* 0x0003e2000812187a */
[----:B---3--:R-:W-:Y:S01]  /*be840*/  IADD3 R13, P2, R13, R252, RZ ;  /* 0x000000fc0d0d7210 */ /* 0x008fe20007f5e0ff */
[----:B--2---:R-:W-:-:S04]  /*be850*/  IMAD.X R11, R11, 0x1, R2, P3 ;  /* 0x000000010b0b7824 */ /* 0x004fc800018e0602 */
[----:B------:R-:W-:Y:S04]  /*be860*/  STL [R1+0x3af8], R13 ;  /* 0x003af80d01007387 */ /* 0x000fe80000100800 */
[----:B------:R2:W-:Y:S01]  /*be870*/  STL [R1+0x3c04], R11 ;  /* 0x003c040b01007387 */ /* 0x0005e20000100800 */
[----:B------:R-:W-:-:S03]  /*be880*/  IADD3 R10, P3, R10, R252, RZ ;  /* 0x000000fc0a0a7210 */ /* 0x000fc60007f7e0ff */
[----:B------:R-:W3:Y:S04]  /*be890*/  LDL.LU R12, [R1+0x2b94] ;  /* 0x002b9400010c7983 */ /* 0x000ee80000300800 */
[----:B------:R-:W3:Y:S01]  /*be8a0*/  LDL.LU R21, [R1+0x39ec] ;  /* 0x0039ec0001157983 */ /* 0x000ee20000300800 */
[----:B----4-:R-:W-:-:S03]  /*be8b0*/  IMAD.X R18, R18, 0x1, R2, P2 ;  /* 0x0000000112127824 */ /* 0x010fc600010e0602 */
[----:B------:R-:W-:Y:S01]  /*be8c0*/  STL [R1+0x3b00], R10 ;  /* 0x003b000a01007387 */ /* 0x000fe20000100800 */
[----:B-1----:R-:W-:-:S03]  /*be8d0*/  MOV R7, R11 ;  /* 0x0000000b00077202 */ /* 0x002fc60000000f00 */
[----:B------:R1:W-:Y:S04]  /*be8e0*/  STL [R1+0x3af4], R18 ;  /* 0x003af41201007387 */ /* 0x0003e80000100800 */
[----:B--2---:R-:W2:Y:S04]  /*be8f0*/  LDL.LU R11, [R1+0x2b9c] ;  /* 0x002b9c00010b7983 */ /* 0x004ea80000300800 */
[----:B------:R-:W4:Y:S01]  /*be900*/  LDL.LU R19, [R1+0x2b90] ;  /* 0x002b900001137983 */ /* 0x000f220000300800 */
[----:B------:R-:W-:-:S05]  /*be910*/  IMAD.MOV.U32 R6, RZ, RZ, R26 ;  /* 0x000000ffff067224 */ /* 0x000fca00078e001a */
[----:B------:R1:W-:Y:S02]  /*be920*/  LDGSTS.E [R5+0x180], desc[UR58][R6.64], P1 ;  /* 0x0018000006057fae */ /* 0x0003e4000892187a */
[----:B-1----:R-:W-:Y:S01]  /*be930*/  IMAD.MOV.U32 R6, RZ, RZ, R13 ;  /* 0x000000ffff067224 */ /* 0x002fe200078e000d */
[----:B------:R-:W-:-:S05]  /*be940*/  MOV R7, R18 ;  /* 0x0000001200077202 */ /* 0x000fca0000000f00 */
[----:B------:R1:W-:Y:S02]  /*be950*/  LDGSTS.E [R5+0x900], desc[UR58][R6.64], P0 ;  /* 0x0090000006057fae */ /* 0x0003e4000812187a */
[----:B-1----:R-:W-:Y:S01]  /*be960*/  IMAD.MOV.U32 R6, RZ, RZ, R10 ;  /* 0x000000ffff067224 */ /* 0x002fe200078e000a */
[----:B------:R-:W-:Y:S01]  /*be970*/  IADD3 R9, P2, R9, R252, RZ ;  /* 0x000000fc09097210 */ /* 0x000fe20007f5e0ff */
[----:B------:R-:W-:-:S04]  /*be980*/  IMAD.X R16, R16, 0x1, R2, P3 ;  /* 0x0000000110107824 */ /* 0x000fc800018e0602 */
[----:B------:R-:W-:Y:S04]  /*be990*/  STL [R1+0x3a68], R9 ;  /* 0x003a680901007387 */ /* 0x000fe80000100800 */
[----:B------:R1:W-:Y:S01]  /*be9a0*/  STL [R1+0x3afc], R16 ;  /* 0x003afc1001007387 */ /* 0x0003e20000100800 */
[----:B------:R-:W-:-:S03]  /*be9b0*/  MOV R7, R16 ;  /* 0x0000001000077202 */ /* 0x000fc60000000f00 */
[----:B------:R-:W4:Y:S04]  /*be9c0*/  LDL.LU R18, [R1+0x2b98] ;  /* 0x002b980001127983 */ /* 0x000f280000300800 */
[----:B------:R-:W4:Y:S04]  /*be9d0*/  LDL.LU R13, [R1+0x2c14] ;  /* 0x002c1400010d7983 */ /* 0x000f280000300800 */
[----:B-1----:R-:W4:Y:S04]  /*be9e0*/  LDL.LU R16, [R1+0x2c10] ;  /* 0x002c100001107983 */ /* 0x002f280000300800 */
[----:B------:R1:W-:Y:S01]  /*be9f0*/  LDGSTS.E [R5+0x980], desc[UR58][R6.64], P1 ;  /* 0x0098000006057fae */ /* 0x0003e2000892187a */
[----:B------:R-:W-:Y:S01]  /*bea00*/  IADD3 R14, P3, R14, R252, RZ ;  /* 0x000000fc0e0e7210 */ /* 0x000fe20007f7e0ff */
[----:B-1----:R-:W-:-:S02]  /*bea10*/  IMAD.MOV.U32 R6, RZ, RZ, R9 ;  /* 0x000000ffff067224 */ /* 0x002fc400078e0009 */
[----:B------:R-:W-:Y:S02]  /*bea20*/  IMAD.X R20, R20, 0x1, R2, P2 ;  /* 0x0000000114147824 */ /* 0x000fe400010e0602 */
[----:B------:R-:W-:Y:S04]  /*bea30*/  STL [R1+0x3a70], R14 ;  /* 0x003a700e01007387 */ /* 0x000fe80000100800 */
[----:B------:R1:W-:Y:S01]  /*bea40*/  STL [R1+0x3a64], R20 ;  /* 0x003a641401007387 */ /* 0x0003e20000100800 */
[----:B------:R-:W-:-:S03]  /*bea50*/  MOV R7, R20 ;  /* 0x0000001400077202 */ /* 0x000fc60000000f00 */
[----:B------:R-:W4:Y:S04]  /*bea60*/  LDL.LU R10, [R1+0x2c1c] ;  /* 0x002c1c00010a7983 */ /* 0x000f280000300800 */
[----:B------:R1:W-:Y:S01]  /*bea70*/  LDGSTS.E [R5+0x1100], desc[UR58][R6.64], P0 ;  /* 0x0110000006057fae */ /* 0x0003e2000812187a */
[----:B------:R-:W-:-:S03]  /*bea80*/  IADD3 R17, P2, R17, R252, RZ ;  /* 0x000000fc11117210 */ /* 0x000fc60007f5e0ff */
[----:B-1----:R-:W4:Y:S01]  /*bea90*/  LDL.LU R20, [R1+0x2c18] ;  /* 0x002c180001147983 */ /* 0x002f220000300800 */
[----:B------:R-:W-:-:S03]  /*beaa0*/  IMAD.X R15, R15, 0x1, R2, P3 ;  /* 0x000000010f0f7824 */ /* 0x000fc600018e0602 */
[----:B------:R-:W-:Y:S01]  /*beab0*/  STL [R1+0x39e8], R17 ;  /* 0x0039e81101007387 */ /* 0x000fe20000100800 */
[----:B------:R-:W-:-:S03]  /*beac0*/  IMAD.MOV.U32 R6, RZ, RZ, R14 ;  /* 0x000000ffff067224 */ /* 0x000fc600078e000e */
[----:B------:R1:W-:Y:S01]  /*bead0*/  STL [R1+0x3a6c], R15 ;  /* 0x003a6c0f01007387 */ /* 0x0003e20000100800 */
[----:B------:R-:W-:-:S03]  /*beae0*/  MOV R7, R15 ;  /* 0x0000000f00077202 */ /* 0x000fc60000000f00 */
[----:B------:R-:W4:Y:S04]  /*beaf0*/  LDL.LU R9, [R1+0x2c94] ;  /* 0x002c940001097983 */ /* 0x000f280000300800 */
[----:B------:R-:W4:Y:S04]  /*beb00*/  LDL.LU R14, [R1+0x2c90] ;  /* 0x002c9000010e7983 */ /* 0x000f280000300800 */
        /* <DEDUP_REMOVED lines=9> */
[----:B------:R1:W-:Y:S02]  /*beba0*/  LDGSTS.E [R5+0x1900], desc[UR58][R6.64], P0 ;  /* 0x0190000006057fae */ /* 0x0003e4000812187a */
[----:B-1----:R-:W-:Y:S01]  /*bebb0*/  IMAD.MOV.U32 R6, RZ, RZ, R8 ;  /* 0x000000ffff067224 */ /* 0x002fe200078e0008 */
[----:B---3--:R-:W-:Y:S01]  /*bebc0*/  IADD3 R12, P2, R12, R252, RZ ;  /* 0x000000fc0c0c7210 */ /* 0x008fe20007f5e0ff */
[----:B------:R-:W-:-:S04]  /*bebd0*/  IMAD.X R21, R21, 0x1, R2, P3 ;  /* 0x0000000115157824 */ /* 0x000fc800018e0602 */
[----:B------:R-:W-:Y:S04]  /*bebe0*/  STL [R1+0x2b94], R12 ;  /* 0x002b940c01007387 */ /* 0x000fe80000100800 */
[----:B------:R-:W-:Y:S01]  /*bebf0*/  STL [R1+0x39ec], R21 ;  /* 0x0039ec1501007387 */ /* 0x000fe20000100800 */
[----:B------:R-:W-:-:S03]  /*bec00*/  MOV R7, R21 ;  /* 0x0000001500077202 */ /* 0x000fc60000000f00 */
[----:B------:R-:W3:Y:S01]  /*bec10*/  LDL.LU R4, [R1+0x2d14] ;  /* 0x002d140001047983 */ /* 0x000ee20000300800 */
[----:B--2---:R-:W-:-:S03]  /*bec20*/  IADD3 R11, P3, R11, R252, RZ ;  /* 0x000000fc0b0b7210 */ /* 0x004fc60007f7e0ff */
[----:B------:R-:W2:Y:S01]  /*bec30*/  LDL.LU R8, [R1+0x2d1c] ;  /* 0x002d1c0001087983 */ /* 0x000ea20000300800 */
[----:B----4-:R-:W-:-:S03]  /*bec40*/  IMAD.X R19, R19, 0x1, R2, P2 ;  /* 0x0000000113137824 */ /* 0x010fc600010e0602 */
[----:B------:R-:W-:Y:S04]  /*bec50*/  STL [R1+0x2b9c], R11 ;  /* 0x002b9c0b01007387 */ /* 0x000fe80000100800 */
[----:B------:R1:W-:Y:S04]  /*bec60*/  LDGSTS.E [R5+0x1980], desc[UR58][R6.64], P1 ;  /* 0x0198000006057fae */ /* 0x0003e8000892187a */
[----:B------:R4:W-:Y:S01]  /*bec70*/  STL [R1+0x2b90], R19 ;  /* 0x002b901301007387 */ /* 0x0009e20000100800 */
[----:B-1----:R-:W-:-:S03]  /*bec80*/  MOV R7, R19 ;  /* 0x0000001300077202 */ /* 0x002fc60000000f00 */
[----:B----4-:R-:W4:Y:S01]  /*bec90*/  LDL.LU R19, [R1+0x2d10] ;  /* 0x002d100001137983 */ /* 0x010f220000300800 */
[----:B------:R-:W-:-:S05]  /*beca0*/  IMAD.MOV.U32 R6, RZ, RZ, R12 ;  /* 0x000000ffff067224 */ /* 0x000fca00078e000c */
[----:B------:R1:W-:Y:S02]  /*becb0*/  LDGSTS.E [R5+0x2100], desc[UR58][R6.64], P0 ;  /* 0x0210000006057fae */ /* 0x0003e4000812187a */
[----:B-1----:R-:W-:Y:S02]  /*becc0*/  IMAD.MOV.U32 R6, RZ, RZ, R11 ;  /* 0x000000ffff067224 */ /* 0x002fe400078e000b */
[----:B------:R-:W-:Y:S01]  /*becd0*/  IMAD.X R18, R18, 0x1, R2, P3 ;  /* 0x0000000112127824 */ /* 0x000fe200018e0602 */
[----:B------:R-:W-:-:S04]  /*bece0*/  IADD3 R13, P2, R13, R252, RZ ;  /* 0x000000fc0d0d7210 */ /* 0x000fc80007f5e0ff */
[----:B------:R-:W-:Y:S01]  /*becf0*/  MOV R7, R18 ;  /* 0x0000001200077202 */ /* 0x000fe20000000f00 */
[----:B------:R-:W-:Y:S01]  /*bed00*/  STL [R1+0x2c14], R13 ;  /* 0x002c140d01007387 */ /* 0x000fe20000100800 */
[----:B------:R-:W-:-:S03]  /*bed10*/  IMAD.X R16, R16, 0x1, R2, P2 ;  /* 0x0000000110107824 */ /* 0x000fc600010e0602 */
[----:B------:R1:W-:Y:S04]  /*bed20*/  STL [R1+0x2b98], R18 ;  /* 0x002b981201007387 */ /* 0x0003e80000100800 */
[----:B------:R-:W4:Y:S04]  /*bed30*/  LDL.LU R12, [R1+0x2d94] ;  /* 0x002d9400010c7983 */ /* 0x000f280000300800 */
[----:B------:R1:W-:Y:S04]  /*bed40*/  LDGSTS.E [R5+0x2180], desc[UR58][R6.64], P1 ;  /* 0x0218000006057fae */ /* 0x0003e8000892187a */
[----:B-1----:R-:W4:Y:S01]  /*bed50*/  LDL.LU R18, [R1+0x2d18] ;  /* 0x002d180001127983 */ /* 0x002f220000300800 */
[----:B------:R-:W-:Y:S01]  /*bed60*/  MOV R7, R16 ;  /* 0x0000001000077202 */ /* 0x000fe20000000f00 */
[----:B------:R-:W-:-:S05]  /*bed70*/  IMAD.MOV.U32 R6, RZ, RZ, R13 ;  /* 0x000000ffff067224 */ /* 0x000fca00078e000d */
[----:B------:R1:W-:Y:S01]  /*bed80*/  LDGSTS.E [R5+0x2900], desc[UR58][R6.64], P0 ;  /* 0x0290000006057fae */ /* 0x0003e2000812187a */
[----:B------:R-:W-:-:S05]  /*bed90*/  IADD3 R10, P3, R10, R252, RZ ;  /* 0x000000fc0a0a7210 */ /* 0x000fca0007f7e0ff */
[----:B------:R-:W-:Y:S01]  /*beda0*/  STL [R1+0x2c1c], R10 ;  /* 0x002c1c0a01007387 */ /* 0x000fe20000100800 */
[----:B------:R-:W-:-:S03]  /*bedb0*/  IMAD.X R20, R20, 0x1, R2, P3 ;  /* 0x0000000114147824 */ /* 0x000fc600018e0602 */
[----:B------:R1:W-:Y:S04]  /*bedc0*/  STL [R1+0x2c10], R16 ;  /* 0x002c101001007387 */ /* 0x0003e80000100800 */
[----:B------:R-:W4:Y:S04]  /*bedd0*/  LDL.LU R11, [R1+0x2d9c] ;  /* 0x002d9c00010b7983 */ /* 0x000f280000300800 */
[----:B-1----:R-:W4:Y:S01]  /*bede0*/  LDL.LU R16, [R1+0x2d90] ;  /* 0x002d900001107983 */ /* 0x002f220000300800 */
[----:B------:R-:W-:-:S05]  /*bedf0*/  IADD3 R9, P2, R9, R252, RZ ;  /* 0x000000fc09097210 */ /* 0x000fca0007f5e0ff */
[----:B------:R-:W-:Y:S04]  /*bee00*/  STL [R1+0x2c94], R9 ;  /* 0x002c940901007387 */ /* 0x000fe80000100800 */
[----:B------:R1:W-:Y:S01]  /*bee10*/  STL [R1+0x2c18], R20 ;  /* 0x002c181401007387 */ /* 0x0003e20000100800 */
[----:B------:R-:W-:-:S03]  /*bee20*/  IMAD.X R14, R14, 0x1, R2, P2 ;  /* 0x000000010e0e7824 */ /* 0x000fc600010e0602 */
[----:B------:R-:W4:Y:S01]  /*bee30*/  LDL.LU R13, [R1+0x2e14] ;  /* 0x002e1400010d7983 */ /* 0x000f220000300800 */
[----:B------:R-:W-:-:S03]  /*bee40*/  IMAD.MOV.U32 R6, RZ, RZ, R10 ;  /* 0x000000ffff067224 */ /* 0x000fc600078e000a */
[----:B------:R-:W4:Y:S01]  /*bee50*/  LDL.LU R21, [R1+0x2d98] ;  /* 0x002d980001157983 */ /* 0x000f220000300800 */
[----:B------:R-:W-:-:S05]  /*bee60*/  MOV R7, R20 ;  /* 0x0000001400077202 */ /* 0x000fca0000000f00 */
[----:B------:R1:W-:Y:S02]  /*bee70*/  LDGSTS.E [R5+0x2980], desc[UR58][R6.64], P1 ;  /* 0x0298000006057fae */ /* 0x0003e4000892187a */
[----:B-1----:R-:W-:Y:S01]  /*bee80*/  IMAD.MOV.U32 R6, RZ, RZ, R9 ;  /* 0x000000ffff067224 */ /* 0x002fe200078e0009 */
[----:B------:R-:W-:-:S05]  /*bee90*/  MOV R7, R14 ;  /* 0x0000000e00077202 */ /* 0x000fca0000000f00 */
[----:B------:R1:W-:Y:S01]  /*beea0*/  LDGSTS.E [R5+0x3100], desc[UR58][R6.64], P0 ;  /* 0x0310000006057fae */ /* 0x0003e2000812187a */
[----:B------:R-:W-:-:S05]  /*beeb0*/  IADD3 R15, P3, R15, R252, RZ ;  /* 0x000000fc0f0f7210 */ /* 0x000fca0007f7e0ff */
[----:B------:R-:W-:Y:S01]  /*beec0*/  STL [R1+0x2c9c], R15 ;  /* 0x002c9c0f01007387 */ /* 0x000fe20000100800 */
[----:B------:R-:W-:-:S03]  /*beed0*/  IMAD.X R17, R17, 0x1, R2, P3 ;  /* 0x0000000111117824 */ /* 0x000fc600018e0602 */
[----:B------:R2:W-:Y:S04]  /*beee0*/  STL [R1+0x2c90], R14 ;  /* 0x002c900e01007387 */ /* 0x0005e80000100800 */
[----:B------:R-:W4:Y:S04]  /*beef0*/  LDL.LU R10, [R1+0x2e1c] ;  /* 0x002e1c00010a7983 */ /* 0x000f280000300800 */
[----:B------:R-:W4:Y:S01]  /*bef00*/  LDL.LU R20, [R1+0x2e10] ;  /* 0x002e100001147983 */ /* 0x000f220000300800 */
[----:B-1----:R-:W-:Y:S01]  /*bef10*/  MOV R7, R17 ;  /* 0x0000001100077202 */ /* 0x002fe20000000f00 */
[----:B------:R-:W-:-:S05]  /*bef20*/  IMAD.MOV.U32 R6, RZ, RZ, R15 ;  /* 0x000000ffff067224 */ /* 0x000fca00078e000f */
[----:B------:R1:W-:Y:S01]  /*bef30*/  LDGSTS.E [R5+0x3180], desc[UR58][R6.64], P1 ;  /* 0x0318000006057fae */ /* 0x0003e2000892187a */
[----:B---3--:R-:W-:-:S05]  /*bef40*/  IADD3 R4, P2, R4, R252, RZ ;  /* 0x000000fc04047210 */ /* 0x008fca0007f5e0ff */
[----:B------:R-:W-:Y:S01]  /*bef50*/  STL [R1+0x2d14], R4 ;  /* 0x002d140401007387 */ /* 0x000fe20000100800 */
[----:B--2---:R-:W-:-:S03]  /*bef60*/  IADD3 R8, P3, R8, R252, RZ ;  /* 0x000000fc08087210 */ /* 0x004fc60007f7e0ff */
[----:B------:R2:W-:Y:S04]  /*bef70*/  STL [R1+0x2c98], R17 ;  /* 0x002c981101007387 */ /* 0x0005e80000100800 */
[----:B------:R-:W3:Y:S04]  /*bef80*/  LDL.LU R14, [R1+0x2e18] ;  /* 0x002e1800010e7983 */ /* 0x000ee80000300800 */
[----:B------:R-:W3:Y:S04]  /*bef90*/  LDL.LU R9, [R1+0x2e94] ;  /* 0x002e940001097983 */ /* 0x000ee80000300800 */
[----:B--2---:R-:W2:Y:S01]  /*befa0*/  LDL.LU R17, [R1+0x2e90] ;  /* 0x002e900001117983 */ /* 0x004ea20000300800 */
[----:B----4-:R-:W-:-:S03]  /*befb0*/  IMAD.X R19, R19, 0x1, R2, P2 ;  /* 0x0000000113137824 */ /* 0x010fc600010e0602 */
[----:B------:R-:W-:Y:S04]  /*befc0*/  STL [R1+0x2d1c], R8 ;  /* 0x002d1c0801007387 */ /* 0x000fe80000100800 */
[----:B------:R4:W-:Y:S04]  /*befd0*/  STL [R1+0x2d10], R19 ;  /* 0x002d101301007387 */ /* 0x0009e80000100800 */
[----:B------:R-:W2:Y:S01]  /*befe0*/  LDL.LU R15, [R1+0x2e9c] ;  /* 0x002e9c00010f7983 */ /* 0x000ea20000300800 */
[----:B-1----:R-:W-:Y:S01]  /*beff0*/  IMAD.MOV.U32 R6, RZ, RZ, R4 ;  /* 0x000000ffff067224 */ /* 0x002fe200078e0004 */
[----:B------:R-:W-:-:S02]  /*bf000*/  MOV R7, R19 ;  /* 0x0000001300077202 */ /* 0x000fc40000000f00 */
[----:B----4-:R-:W4:Y:S04]  /*bf010*/  LDL.LU R19, [R1+0x2e98] ;  /* 0x002e980001137983 */ /* 0x010f280000300800 */
        /* <DEDUP_REMOVED lines=8> */
[----:B------:R1:W-:Y:S04]  /*bf0a0*/  LDGSTS.E [R5+0x3980], desc[UR58][R6.64], P1 ;  /* 0x0398000006057fae */ /* 0x0003e8000892187a */
[----:B-1----:R-:W4:Y:S01]  /*bf0b0*/  LDL.LU R18, [R1+0x2f10] ;  /* 0x002f100001127983 */ /* 0x002f220000300800 */
[----:B------:R-:W-:Y:S01]  /*bf0c0*/  IMAD.MOV.U32 R6, RZ, RZ, R12 ;  /* 0x000000ffff067224 */ /* 0x000fe200078e000c */
        /* <DEDUP_REMOVED lines=8> */
[----:B------:R-:W-:Y:S01]  /*bf150*/  IADD3 R13, P2, R13, R252, RZ ;  /* 0x000000fc0d0d7210 */ /* 0x000fe20007f5e0ff */
[----:B------:R-:W-:-:S04]  /*bf160*/  IMAD.X R21, R21, 0x1, R2, P3 ;  /* 0x0000000115157824 */ /* 0x000fc800018e0602 */
[----:B------:R-:W-:Y:S04]  /*bf170*/  STL [R1+0x2e14], R13 ;  /* 0x002e140d01007387 */ /* 0x000fe80000100800 */
[----:B------:R-:W-:Y:S01]  /*bf180*/  STL [R1+0x2d98], R21 ;  /* 0x002d981501007387 */ /* 0x000fe20000100800 */
[----:B------:R-:W-:Y:S01]  /*bf190*/  IMAD.MOV.U32 R6, RZ, RZ, R11 ;  /* 0x000000ffff067224 */ /* 0x000fe200078e000b */
[----:B------:R-:W-:Y:S02]  /*bf1a0*/  MOV R7, R21 ;  /* 0x0000001500077202 */ /* 0x000fe40000000f00 */
        /* <DEDUP_REMOVED lines=8> */
[----:B------:R-:W-:-:S05]  /*bf230*/  MOV R7, R20 ;  /* 0x0000001400077202 */ /* 0x000fca0000000f00 */
[----:B------:R1:W-:Y:S04]  /*bf240*/  LDGSTS.E [R5+0x4900], desc[UR58][R6.64], P0 ;  /* 0x0490000006057fae */ /* 0x0003e8000812187a */
[----:B-1----:R-:W4:Y:S01]  /*bf250*/  LDL.LU R20, [R1+0x2f90] ;  /* 0x002f900001147983 */ /* 0x002f220000300800 */
[----:B------:R-:W-:Y:S02]  /*bf260*/  IMAD.MOV.U32 R6, RZ, RZ, R10 ;  /* 0x000000ffff067224 */ /* 0x000fe400078e000a */
[----:B---3--:R-:W-:Y:S01]  /*bf270*/  IMAD.X R14, R14, 0x1, R2, P3 ;  /* 0x000000010e0e7824 */ /* 0x008fe200018e0602 */
[----:B------:R-:W-:-:S04]  /*bf280*/  IADD3 R9, P2, R9, R252, RZ ;  /* 0x000000fc09097210 */ /* 0x000fc80007f5e0ff */
[----:B------:R-:W-:Y:S01]  /*bf290*/  MOV R7, R14 ;  /* 0x0000000e00077202 */ /* 0x000fe20000000f00 */
[----:B------:R-:W-:Y:S01]  /*bf2a0*/  STL [R1+0x2e94], R9 ;  /* 0x002e940901007387 */ /* 0x000fe20000100800 */
[----:B--2---:R-:W-:-:S03]  /*bf2b0*/  IMAD.X R17, R17, 0x1, R2, P2 ;  /* 0x0000000111117824 */ /* 0x004fc600010e0602 */
[----:B------:R1:W-:Y:S04]  /*bf2c0*/  STL [R1+0x2e18], R14 ;  /* 0x002e180e01007387 */ /* 0x0003e80000100800 */
[----:B------:R-:W2:Y:S04]  /*bf2d0*/  LDL.LU R13, [R1+0x3014] ;  /* 0x00301400010d7983 */ /* 0x000ea80000300800 */
[----:B------:R3:W-:Y:S01]  /*bf2e0*/  LDGSTS.E [R5+0x4980], desc[UR58][R6.64], P1 ;  /* 0x0498000006057fae */ /* 0x0007e2000892187a */
[----:B------:R-:W-:-:S03]  /*bf2f0*/  IADD3 R15, P3, R15, R252, RZ ;  /* 0x000000fc0f0f7210 */ /* 0x000fc60007f7e0ff */
[----:B-1----:R-:W2:Y:S04]  /*bf300*/  LDL.LU R14, [R1+0x2f98] ;  /* 0x002f9800010e7983 */ /* 0x002ea80000300800 */
[----:B------:R-:W-:Y:S04]  /*bf310*/  STL [R1+0x2e9c], R15 ;  /* 0x002e9c0f01007387 */ /* 0x000fe80000100800 */
[----:B------:R1:W-:Y:S01]  /*bf320*/  STL [R1+0x2e90], R17 ;  /* 0x002e901101007387 */ /* 0x0003e20000100800 */
[----:B---3--:R-:W-:-:S03]  /*bf330*/  MOV R7, R17 ;  /* 0x0000001100077202 */ /* 0x008fc60000000f00 */
[----:B------:R-:W3:Y:S04]  /*bf340*/  LDL.LU R10, [R1+0x301c] ;  /* 0x00301c00010a7983 */ /* 0x000ee80000300800 */
[----:B-1----:R-:W3:Y:S01]  /*bf350*/  LDL.LU R17, [R1+0x3010] ;  /* 0x0030100001117983 */ /* 0x002ee20000300800 */
[----:B----4-:R-:W-:Y:S02]  /*bf360*/  IMAD.X R19, R19, 0x1, R2, P3 ;  /* 0x0000000113137824 */ /* 0x010fe400018e0602 */
[----:B------:R-:W-:-:S05]  /*bf370*/  IMAD.MOV.U32 R6, RZ, RZ, R9 ;  /* 0x000000ffff067224 */ /* 0x000fca00078e0009 */
[----:B------:R1:W-:Y:S02]  /*bf380*/  LDGSTS.E [R5+0x5100], desc[UR58][R6.64], P0 ;  /* 0x0510000006057fae */ /* 0x0003e4000812187a */
[----:B-1----:R-:W-:Y:S01]  /*bf390*/  IMAD.MOV.U32 R6, RZ, RZ, R15 ;  /* 0x000000ffff067224 */ /* 0x002fe200078e000f */
[----:B------:R-:W-:-:S05]  /*bf3a0*/  MOV R7, R19 ;  /* 0x0000001300077202 */ /* 0x000fca0000000f00 */
[----:B------:R1:W-:Y:S01]  /*bf3b0*/  LDGSTS.E [R5+0x5180], desc[UR58][R6.64], P1 ;  /* 0x0518000006057fae */ /* 0x0003e2000892187a */
[----:B------:R-:W-:-:S05]  /*bf3c0*/  IADD3 R4, P2, R4, R252, RZ ;  /* 0x000000fc04047210 */ /* 0x000fca0007f5e0ff */
[----:B------:R-:W-:Y:S04]  /*bf3d0*/  STL [R1+0x2f14], R4 ;  /* 0x002f140401007387 */ /* 0x000fe80000100800 */
[----:B------:R4:W-:Y:S01]  /*bf3e0*/  STL [R1+0x2e98], R19 ;  /* 0x002e981301007387 */ /* 0x0009e20000100800 */
[----:B------:R-:W-:-:S03]  /*bf3f0*/  IMAD.X R18, R18, 0x1, R2, P2 ;  /* 0x0000000112127824 */ /* 0x000fc600010e0602 */
[----:B------:R-:W3:Y:S04]  /*bf400*/  LDL.LU R9, [R1+0x3094] ;  /* 0x0030940001097983 */ /* 0x000ee80000300800 */
[----:B------:R-:W3:Y:S01]  /*bf410*/  LDL.LU R21, [R1+0x3018] ;  /* 0x0030180001157983 */ /* 0x000ee20000300800 */
[----:B-1----:R-:W-:Y:S01]  /*bf420*/  IMAD.MOV.U32 R6, RZ, RZ, R4 ;  /* 0x000000ffff067224 */ /* 0x002fe200078e0004 */
[----:B------:R-:W-:-:S05]  /*bf430*/  MOV R7, R18 ;  /* 0x0000001200077202 */ /* 0x000fca0000000f00 */
[----:B------:R1:W-:Y:S01]  /*bf440*/  LDGSTS.E [R5+0x5900], desc[UR58][R6.64], P0 ;  /* 0x0590000006057fae */ /* 0x0003e2000812187a */
[----:B------:R-:W-:-:S05]  /*bf450*/  IADD3 R8, P3, R8, R252, RZ ;  /* 0x000000fc08087210 */ /* 0x000fca0007f7e0ff */
[----:B------:R-:W-:Y:S01]  /*bf460*/  STL [R1+0x2f1c], R8 ;  /* 0x002f1c0801007387 */ /* 0x000fe20000100800 */
[----:B------:R-:W-:-:S03]  /*bf470*/  IMAD.X R16, R16, 0x1, R2, P3 ;  /* 0x0000000110107824 */ /* 0x000fc600018e0602 */
[----:B------:R1:W-:Y:S04]  /*bf480*/  STL [R1+0x2f10], R18 ;  /* 0x002f101201007387 */ /* 0x0003e80000100800 */
[----:B------:R-:W3:Y:S04]  /*bf490*/  LDL.LU R15, [R1+0x309c] ;  /* 0x00309c00010f7983 */ /* 0x000ee80000300800 */
[----:B----4-:R-:W4:Y:S01]  /*bf4a0*/  LDL.LU R19, [R1+0x3090] ;  /* 0x0030900001137983 */ /* 0x010f220000300800 */
[----:B------:R-:W-:-:S05]  /*bf4b0*/  IADD3 R12, P2, R12, R252, RZ ;  /* 0x000000fc0c0c7210 */ /* 0x000fca0007f5e0ff */
[----:B------:R-:W-:Y:S01]  /*bf4c0*/  STL [R1+0x2f94], R12 ;  /* 0x002f940c01007387 */ /* 0x000fe20000100800 */
[----:B------:R-:W-:-:S03]  /*bf4d0*/  IADD3 R11, P3, R11, R252, RZ ;  /* 0x000000fc0b0b7210 */ /* 0x000fc60007f7e0ff */
[----:B------:R1:W-:Y:S04]  /*bf4e0*/  STL [R1+0x2f18], R16 ;  /* 0x002f181001007387 */ /* 0x0003e80000100800 */
[----:B-1----:R-:W4:Y:S01]  /*bf4f0*/  LDL.LU R18, [R1+0x3098] ;  /* 0x0030980001127983 */ /* 0x002f220000300800 */
[----:B------:R-:W-:-:S03]  /*bf500*/  IMAD.MOV.U32 R6, RZ, RZ, R8 ;  /* 0x000000ffff067224 */ /* 0x000fc600078e0008 */
[----:B------:R-:W4:Y:S01]  /*bf510*/  LDL.LU R4, [R1+0x3114] ;  /* 0x0031140001047983 */ /* 0x000f220000300800 */
[----:B------:R-:W-:-:S03]  /*bf520*/  MOV R7, R16 ;  /* 0x0000001000077202 */ /* 0x000fc60000000f00 */
[----:B------:R-:W4:Y:S04]  /*bf530*/  LDL.LU R16, [R1+0x3110] ;  /* 0x0031100001107983 */ /* 0x000f280000300800 */
[----:B------:R-:W-:Y:S04]  /*bf540*/  STL [R1+0x2f9c], R11 ;  /* 0x002f9c0b01007387 */ /* 0x000fe80000100800 */
[----:B------:R1:W-:Y:S02]  /*bf550*/  LDGSTS.E [R5+0x5980], desc[UR58][R6.64], P1 ;  /* 0x0598000006057fae */ /* 0x0003e4000892187a */
[----:B-1----:R-:W-:-:S02]  /*bf560*/  IMAD.MOV.U32 R6, RZ, RZ, R12 ;  /* 0x000000ffff067224 */ /* 0x002fc400078e000c */
[----:B------:R-:W-:-:S05]  /*bf570*/  IMAD.X R20, R20, 0x1, R2, P2 ;  /* 0x0000000114147824 */ /* 0x000fca00010e0602 */
[----:B------:R1:W-:Y:S01]  /*bf580*/  STL [R1+0x2f90], R20 ;  /* 0x002f901401007387 */ /* 0x0003e20000100800 */
[----:B------:R-:W-:-:S03]  /*bf590*/  MOV R7, R20 ;  /* 0x0000001400077202 */ /* 0x000fc60000000f00 */
[----:B------:R-:W4:Y:S04]  /*bf5a0*/  LDL.LU R8, [R1+0x311c] ;  /* 0x00311c0001087983 */ /* 0x000f280000300800 */
[----:B------:R1:W-:Y:S04]  /*bf5b0*/  LDGSTS.E [R5+0x6100], desc[UR58][R6.64], P0 ;  /* 0x0610000006057fae */ /* 0x0003e8000812187a */
[----:B-1----:R-:W4:Y:S01]  /*bf5c0*/  LDL.LU R20, [R1+0x3118] ;  /* 0x0031180001147983 */ /* 0x002f220000300800 */
[----:B------:R-:W-:Y:S01]  /*bf5d0*/  IMAD.MOV.U32 R6, RZ, RZ, R11 ;  /* 0x000000ffff067224 */ /* 0x000fe200078e000b */
[----:B--2---:R-:W-:Y:S01]  /*bf5e0*/  IADD3 R13, P2, R13, R252, RZ ;  /* 0x000000fc0d0d7210 */ /* 0x004fe20007f5e0ff */
[----:B------:R-:W-:-:S04]  /*bf5f0*/  IMAD.X R14, R14, 0x1, R2, P3 ;  /* 0x000000010e0e7824 */ /* 0x000fc800018e0602 */
[----:B------:R-:W-:Y:S04]  /*bf600*/  STL [R1+0x3014], R13 ;  /* 0x0030140d01007387 */ /* 0x000fe80000100800 */
[----:B------:R1:W-:Y:S01]  /*bf610*/  STL [R1+0x2f98], R14 ;  /* 0x002f980e01007387 */ /* 0x0003e20000100800 */
[----:B------:R-:W-:-:S03]  /*bf620*/  MOV R7, R14 ;  /* 0x0000000e00077202 */ /* 0x000fc60000000f00 */
[----:B------:R-:W2:Y:S01]  /*bf630*/  LDL.LU R12, [R1+0x3194] ;  /* 0x00319400010c7983 */ /* 0x000ea20000300800 */
[----:B---3--:R-:W-:-:S03]  /*bf640*/  IADD3 R10, P3, R10, R252, RZ ;  /* 0x000000fc0a0a7210 */ /* 0x008fc60007f7e0ff */
[----:B------:R3:W-:Y:S04]  /*bf650*/  LDGSTS.E [R5+0x6180], desc[UR58][R6.64], P1 ;  /* 0x0618000006057fae */ /* 0x0007e8000892187a */
[----:B-1----:R-:W2:Y:S01]  /*bf660*/  LDL.LU R14, [R1+0x3190] ;  /* 0x00319000010e7983 */ /* 0x002ea20000300800 */
[----:B------:R-:W-:-:S03]  /*bf670*/  IMAD.X R17, R17, 0x1, R2, P2 ;  /* 0x0000000111117824 */ /* 0x000fc600010e0602 */
[----:B------:R-:W-:Y:S04]  /*bf680*/  STL [R1+0x301c], R10 ;  /* 0x00301c0a01007387 */ /* 0x000fe80000100800 */
[----:B------:R1:W-:Y:S04]  /*bf690*/  STL [R1+0x3010], R17 ;  /* 0x0030101101007387 */ /* 0x0003e80000100800 */
[----:B------:R-:W2:Y:S01]  /*bf6a0*/  LDL.LU R11, [R1+0x319c] ;  /* 0x00319c00010b7983 */ /* 0x000ea20000300800 */
[----:B---3--:R-:W-:Y:S01]  /*bf6b0*/  IMAD.MOV.U32 R6, RZ, RZ, R13 ;  /* 0x000000ffff067224 */ /* 0x008fe200078e000d */
[----:B------:R-:W-:-:S02]  /*bf6c0*/  MOV R7, R17 ;  /* 0x0000001100077202 */ /* 0x000fc40000000f00 */
[----:B------:R-:W3:Y:S04]  /*bf6d0*/  LDL.LU R13, [R1+0x3198] ;  /* 0x00319800010d7983 */ /* 0x000ee80000300800 */
[----:B------:R1:W-:Y:S02]  /*bf6e0*/  LDGSTS.E [R5+0x6900], desc[UR58][R6.64], P0 ;  /* 0x0690000006057fae */ /* 0x0003e4000812187a */
[----:B-1----:R-:W-:Y:S01]  /*bf6f0*/  IMAD.MOV.U32 R6, RZ, RZ, R10 ;  /* 0x000000ffff067224 */ /* 0x002fe200078e000a */
[----:B------:R-:W-:Y:S01]  /*bf700*/  IADD3 R9, P2, R9, R252, RZ ;  /* 0x000000fc09097210 */ /* 0x000fe20007f5e0ff */
[----:B------:R-:W-:-:S04]  /*bf710*/  IMAD.X R21, R21, 0x1, R2, P3 ;  /* 0x0000000115157824 */ /* 0x000fc800018e0602 */
[----:B------:R-:W-:Y:S04]  /*bf720*/  STL [R1+0x3094], R9 ;  /* 0x0030940901007387 */ /* 0x000fe80000100800 */
[----:B------:R-:W-:Y:S01]  /*bf730*/  STL [R1+0x3018], R21 ;  /* 0x0030181501007387 */ /* 0x000fe20000100800 */
[----:B------:R-:W-:-:S03]  /*bf740*/  MOV R7, R21 ;  /* 0x0000001500077202 */ /* 0x000fc60000000f00 */
[----:B------:R-:W3:Y:S04]  /*bf750*/  LDL.LU R17, [R1+0x3214] ;  /* 0x0032140001117983 */ /* 0x000ee80000300800 */
[----:B------:R-:W3:Y:S04]  /*bf760*/  LDL.LU R10, [R1+0x321c] ;  /* 0x00321c00010a7983 */ /* 0x000ee80000300800 */
[----:B------:R1:W-:Y:S02]  /*bf770*/  LDGSTS.E [R5+0x6980], desc[UR58][R6.64], P1 ;  /* 0x0698000006057fae */ /* 0x0003e4000892187a */
[----:B-1----:R-:W-:Y:S01]  /*bf780*/  IMAD.MOV.U32 R6, RZ, RZ, R9 ;  /* 0x000000ffff067224 */ /* 0x002fe200078e0009 */
[----:B------:R-:W-:Y:S01]  /*bf790*/  IADD3 R15, P3, R15, R252, RZ ;  /* 0x000000fc0f0f7210 */ /* 0x000fe20007f7e0ff */
[----:B----4-:R-:W-:-:S04]  /*bf7a0*/  IMAD.X R19, R19, 0x1, R2, P2 ;  /* 0x0000000113137824 */ /* 0x010fc800010e0602 */
[----:B------:R-:W-:Y:S01]  /*bf7b0*/  STL [R1+0x309c], R15 ;  /* 0x00309c0f01007387 */ /* 0x000fe20000100800 */
[----:B------:R-:W-:-:S03]  /*bf7c0*/  MOV R7, R19 ;  /* 0x0000001300077202 */ /* 0x000fc60000000f00 */
[----:B------:R1:W-:Y:S04]  /*bf7d0*/  STL [R1+0x3090], R19 ;  /* 0x0030901301007387 */ /* 0x0003e80000100800 */
[----:B------:R4:W-:Y:S04]  /*bf7e0*/  LDGSTS.E [R5+0x7100], desc[UR58][R6.64], P0 ;  /* 0x0710000006057fae */ /* 0x0009e8000812187a */
[----:B-1----:R-:W3:Y:S01]  /*bf7f0*/  LDL.LU R19, [R1+0x3210] ;  /* 0x0032100001137983 */ /* 0x002ee20000300800 */
[----:B------:R-:W-:Y:S01]  /*bf800*/  IMAD.X R18, R18, 0x1, R2, P3 ;  /* 0x0000000112127824 */ /* 0x000fe200018e0602 */
[----:B------:R-:W-:Y:S01]  /*bf810*/  IADD3 R4, P2, R4, R252, RZ ;  /* 0x000000fc04047210 */ /* 0x000fe20007f5e0ff */
[----:B----4-:R-:W-:-:S03]  /*bf820*/  IMAD.MOV.U32 R6, RZ, RZ, R15 ;  /* 0x000000ffff067224 */ /* 0x010fc600078e000f */
[----:B------:R-:W-:Y:S01]  /*bf830*/  MOV R7, R18 ;  /* 0x0000001200077202 */ /* 0x000fe20000000f00 */
[----:B------:R-:W-:Y:S01]  /*bf840*/  STL [R1+0x3114], R4 ;  /* 0x0031140401007387 */ /* 0x000fe20000100800 */
[----:B------:R-:W-:-:S03]  /*bf850*/  IMAD.X R16, R16, 0x1, R2, P2 ;  /* 0x0000000110107824 */ /* 0x000fc600010e0602 */
[----:B------:R1:W-:Y:S04]  /*bf860*/  STL [R1+0x3098], R18 ;  /* 0x0030981201007387 */ /* 0x0003e80000100800 */
[----:B------:R-:W4:Y:S04]  /*bf870*/  LDL.LU R9, [R1+0x3294] ;  /* 0x0032940001097983 */ /* 0x000f280000300800 */
[----:B------:R1:W-:Y:S04]  /*bf880*/  LDGSTS.E [R5+0x7180], desc[UR58][R6.64], P1 ;  /* 0x0718000006057fae */ /* 0x0003e8000892187a */
[----:B-1----:R-:W4:Y:S01]  /*bf890*/  LDL.LU R18, [R1+0x3218] ;  /* 0x0032180001127983 */ /* 0x002f220000300800 */
[----:B------:R-:W-:Y:S01]  /*bf8a0*/  IMAD.MOV.U32 R6, RZ, RZ, R4 ;  /* 0x000000ffff067224 */ /* 0x000fe200078e0004 */
[----:B------:R-:W-:-:S05]  /*bf8b0*/  MOV R7, R16 ;  /* 0x0000001000077202 */ /* 0x000fca0000000f00 */
[----:B------:R1:W-:Y:S01]  /*bf8c0*/  LDGSTS.E [R5+0x7900], desc[UR58][R6.64], P0 ;  /* 0x0790000006057fae */ /* 0x0003e2000812187a */
[----:B------:R-:W-:-:S05]  /*bf8d0*/  IADD3 R8, P3, R8, R252, RZ ;  /* 0x000000fc08087210 */ /* 0x000fca0007f7e0ff */
[----:B------:R-:W-:Y:S01]  /*bf8e0*/  STL [R1+0x311c], R8 ;  /* 0x00311c0801007387 */ /* 0x000fe20000100800 */
[----:B------:R-:W-:-:S03]  /*bf8f0*/  IMAD.X R20, R20, 0x1, R2, P3 ;  /* 0x0000000114147824 */ /* 0x000fc600018e0602 */
[----:B------:R1:W-:Y:S04]  /*bf900*/  STL [R1+0x3110], R16 ;  /* 0x0031101001007387 */ /* 0x0003e80000100800 */
[----:B------:R-:W4:Y:S01]  /*bf910*/  LDL.LU R15, [R1+0x329c] ;  /* 0x00329c00010f7983 */ /* 0x000f220000300800 */
[----:B-1----:R-:W-:-:S03]  /*bf920*/  IMAD.MOV.U32 R6, RZ, RZ, R8 ;  /* 0x000000ffff067224 */ /* 0x002fc600078e0008 */
[----:B------:R-:W4:Y:S01]  /*bf930*/  LDL.LU R16, [R1+0x3290] ;  /* 0x0032900001107983 */ /* 0x000f220000300800 */
[----:B------:R-:W-:-:S05]  /*bf940*/  MOV R7, R20 ;  /* 0x0000001400077202 */ /* 0x000fca0000000f00 */
[----:B------:R1:W-:Y:S01]  /*bf950*/  LDGSTS.E [R5+0x7980], desc[UR58][R6.64], P1 ;  /* 0x0798000006057fae */ /* 0x0003e2000892187a */
[----:B--2---:R-:W-:-:S05]  /*bf960*/  IADD3 R12, P2, R12, R252, RZ ;  /* 0x000000fc0c0c7210 */ /* 0x004fca0007f5e0ff */
[----:B------:R-:W-:Y:S01]  /*bf970*/  STL [R1+0x3194], R12 ;  /* 0x0031940c01007387 */ /* 0x000fe20000100800 */
[----:B------:R-:W-:-:S03]  /*bf980*/  IMAD.X R14, R14, 0x1, R2, P2 ;  /* 0x000000010e0e7824 */ /* 0x000fc600010e0602 */
[----:B------:R-:W-:Y:S04]  /*bf990*/  STL [R1+0x3118], R20 ;  /* 0x0031181401007387 */ /* 0x000fe80000100800 */
[----:B------:R-:W2:Y:S04]  /*bf9a0*/  LDL.LU R4, [R1+0x3314] ;  /* 0x0033140001047983 */ /* 0x000ea80000300800 */
[----:B------:R-:W2:Y:S01]  /*bf9b0*/  LDL.LU R21, [R1+0x3298] ;  /* 0x0032980001157983 */ /* 0x000ea20000300800 */
[----:B------:R-:W-:Y:S02]  /*bf9c0*/  IADD3 R11, P3, R11, R252, RZ ;  /* 0x000000fc0b0b7210 */ /* 0x000fe40007f7e0ff */
[----:B-1----:R-:W-:-:S03]  /*bf9d0*/  MOV R7, R14 ;  /* 0x0000000e00077202 */ /* 0x002fc60000000f00 */
[----:B------:R-:W-:Y:S04]  /*bf9e0*/  STL [R1+0x319c], R11 ;  /* 0x00319c0b01007387 */ /* 0x000fe80000100800 */
[----:B------:R1:W-:Y:S04]  /*bf9f0*/  STL [R1+0x3190], R14 ;  /* 0x0031900e01007387 */ /* 0x0003e80000100800 */
[----:B------:R-:W2:Y:S04]  /*bfa00*/  LDL.LU R8, [R1+0x331c] ;  /* 0x00331c0001087983 */ /* 0x000ea80000300800 */
[----:B-1----:R-:W2:Y:S01]  /*bfa10*/  LDL.LU R14, [R1+0x3310] ;  /* 0x00331000010e7983 */ /* 0x002ea20000300800 */
[----:B---3--:R-:W-:-:S02]  /*bfa20*/  IMAD.X R13, R13, 0x1, R2, P3 ;  /* 0x000000010d0d7824 */ /* 0x008fc400018e0602 */
[----:B------:R-:W-:-:S05]  /*bfa30*/  IMAD.MOV.U32 R6, RZ, RZ, R12 ;  /* 0x000000ffff067224 */ /* 0x000fca00078e000c */
[----:B------:R1:W-:Y:S02]  /*bfa40*/  LDGSTS.E [R5+0x8100], desc[UR58][R6.64], P0 ;  /* 0x0810000006057fae */ /* 0x0003e4000812187a */
[----:B-1----:R-:W-:Y:S01]  /*bfa50*/  IMAD.MOV.U32 R6, RZ, RZ, R11 ;  /* 0x000000ffff067224 */ /* 0x002fe200078e000b */
[----:B------:R-:W-:-:S05]  /*bfa60*/  MOV R7, R13 ;  /* 0x0000000d00077202 */ /* 0x000fca0000000f00 */
[----:B------:R1:W-:Y:S01]  /*bfa70*/  LDGSTS.E [R5+0x8180], desc[UR58][R6.64], P1 ;  /* 0x0818000006057fae */ /* 0x0003e2000892187a */
[----:B------:R-:W-:-:S05]  /*bfa80*/  IADD3 R17, P2, R17, R252, RZ ;  /* 0x000000fc11117210 */ /* 0x000fca0007f5e0ff */
[----:B------:R-:W-:Y:S01]  /*bfa90*/  STL [R1+0x3214], R17 ;  /* 0x0032141101007387 */ /* 0x000fe20000100800 */
[----:B------:R-:W-:-:S03]  /*bfaa0*/  IADD3 R10, P3, R10, R252, RZ ;  /* 0x000000fc0a0a7210 */ /* 0x000fc60007f7e0ff */
[----:B------:R3:W-:Y:S04]  /*bfab0*/  STL [R1+0x3198], R13 ;  /* 0x0031980d01007387 */ /* 0x0007e80000100800 */
[----:B------:R-:W2:Y:S04]  /*bfac0*/  LDL.LU R20, [R1+0x3318] ;  /* 0x0033180001147983 */ /* 0x000ea80000300800 */
[----:B------:R-:W2:Y:S01]  /*bfad0*/  LDL.LU R12, [R1+0x3394] ;  /* 0x00339400010c7983 */ /* 0x000ea20000300800 */
[----:B-1----:R-:W-:-:S03]  /*bfae0*/  IMAD.MOV.U32 R6, RZ, RZ, R17 ;  /* 0x000000ffff067224 */ /* 0x002fc600078e0011 */
[----:B---3--:R-:W3:Y:S04]  /*bfaf0*/  LDL.LU R13, [R1+0x3390] ;  /* 0x00339000010d7983 */ /* 0x008ee80000300800 */
[----:B------:R-:W-:Y:S01]  /*bfb00*/  STL [R1+0x321c], R10 ;  /* 0x00321c0a01007387 */ /* 0x000fe20000100800 */
[----:B------:R-:W-:-:S05]  /*bfb10*/  IMAD.X R19, R19, 0x1, R2, P2 ;  /* 0x0000000113137824 */ /* 0x000fca00010e0602 */
[----:B------:R-:W-:Y:S01]  /*bfb20*/  MOV R7, R19 ;  /* 0x0000001300077202 */ /* 0x000fe20000000f00 */
[----:B------:R1:W-:Y:S04]  /*bfb30*/  STL [R1+0x3210], R19 ;  /* 0x0032101301007387 */ /* 0x0003e80000100800 */
[----:B------:R-:W3:Y:S04]  /*bfb40*/  LDL.LU R11, [R1+0x339c] ;  /* 0x00339c00010b7983 */ /* 0x000ee80000300800 */
[----:B------:R4:W-:Y:S04]  /*bfb50*/  LDGSTS.E [R5+0x8900], desc[UR58][R6.64], P0 ;  /* 0x0890000006057fae */ /* 0x0009e8000812187a */
[----:B-1----:R-:W3:Y:S01]  /*bfb60*/  LDL.LU R19, [R1+0x3398] ;  /* 0x0033980001137983 */ /* 0x002ee20000300800 */
[----:B----4-:R-:W-:Y:S01]  /*bfb70*/  IADD3 R9, P2, R9, R252, RZ ;  /* 0x000000fc09097210 */ /* 0x010fe20007f5e0ff */
[----:B------:R-:W-:-:S04]  /*bfb80*/  IMAD.X R18, R18, 0x1, R2, P3 ;  /* 0x0000000112127824 */ /* 0x000fc800018e0602 */
[----:B------:R-:W-:Y:S01]  /*bfb90*/  STL [R1+0x3294], R9 ;  /* 0x0032940901007387 */ /* 0x000fe20000100800 */
[----:B------:R-:W-:-:S03]  /*bfba0*/  IMAD.MOV.U32 R6, RZ, RZ, R10 ;  /* 0x000000ffff067224 */ /* 0x000fc600078e000a */
        /* <DEDUP_REMOVED lines=8> */
[----:B------:R-:W-:Y:S01]  /*bfc30*/  STL [R1+0x329c], R15 ;  /* 0x00329c0f01007387 */ /* 0x000fe20000100800 */
[----:B------:R-:W-:-:S03]  /*bfc40*/  MOV R7, R16 ;  /* 0x0000001000077202 */ /* 0x000fc60000000f00 */
[----:B------:R1:W-:Y:S04]  /*bfc50*/  STL [R1+0x3290], R16 ;  /* 0x0032901001007387 */ /* 0x0003e80000100800 */
[----:B------:R-:W4:Y:S04]  /*bfc60*/  LDL.LU R10, [R1+0x3404] ;  /* 0x00340400010a7983 */ /* 0x000f280000300800 */
[----:B------:R1:W-:Y:S04]  /*bfc70*/  LDGSTS.E [R5+0x9100], desc[UR58][R6.64], P0 ;  /* 0x0910000006057fae */ /* 0x0003e8000812187a */
[----:B-1----:R-:W4:Y:S01]  /*bfc80*/  LDL.LU R16, [R1+0x3400] ;  /* 0x0034000001107983 */ /* 0x002f220000300800 */
[----:B------:R-:W-:Y:S01]  /*bfc90*/  IMAD.MOV.U32 R6, RZ, RZ, R15 ;  /* 0x000000ffff067224 */ /* 0x000fe200078e000f */
[----:B--2---:R-:W-:Y:S01]  /*bfca0*/  IADD3 R4, P2, R4, R252, RZ ;  /* 0x000000fc04047210 */ /* 0x004fe20007f5e0ff */
[----:B------:R-:W-:-:S04]  /*bfcb0*/  IMAD.X R21, R21, 0x1, R2, P3 ;  /* 0x0000000115157824 */ /* 0x000fc800018e0602 */
[----:B------:R-:W-:Y:S04]  /*bfcc0*/  STL [R1+0x3314], R4 ;  /* 0x0033140401007387 */ /* 0x000fe80000100800 */
[----:B------:R-:W-:Y:S01]  /*bfcd0*/  STL [R1+0x3298], R21 ;  /* 0x0032981501007387 */ /* 0x000fe20000100800 */
[----:B------:R-:W-:-:S03]  /*bfce0*/  MOV R7, R21 ;  /* 0x0000001500077202 */ /* 0x000fc60000000f00 */
[----:B------:R-:W2:Y:S04]  /*bfcf0*/  LDL.LU R9, [R1+0x348c] ;  /* 0x00348c0001097983 */ /* 0x000ea80000300800 */
[----:B------:R-:W2:Y:S01]  /*bfd00*/  LDL.LU R15, [R1+0x3494] ;  /* 0x00349400010f7983 */ /* 0x000ea20000300800 */
[----:B------:R-:W-:-:S03]  /*bfd10*/  IADD3 R8, P3, R8, R252, RZ ;  /* 0x000000fc08087210 */ /* 0x000fc60007f7e0ff */
[----:B------:R1:W-:Y:S01]  /*bfd20*/  LDGSTS.E [R5+0x9180], desc[UR58][R6.64], P1 ;  /* 0x0918000006057fae */ /* 0x0003e2000892187a */
[----:B------:R-:W-:-:S03]  /*bfd30*/  IMAD.X R14, R14, 0x1, R2, P2 ;  /* 0x000000010e0e7824 */ /* 0x000fc600010e0602 */
[----:B------:R-:W-:Y:S04]  /*bfd40*/  STL [R1+0x331c], R8 ;  /* 0x00331c0801007387 */ /* 0x000fe80000100800 */
[----:B------:R1:W-:Y:S02]  /*bfd50*/  STL [R1+0x3310], R14 ;  /* 0x0033100e01007387 */ /* 0x0003e40000100800 */
[----:B-1----:R-:W-:Y:S02]  /*bfd60*/  MOV R7, R14 ;  /* 0x0000000e00077202 */ /* 0x002fe40000000f00 */
[----:B------:R-:W2:Y:S01]  /*bfd70*/  LDL.LU R14, [R1+0x3488] ;  /* 0x00348800010e7983 */ /* 0x000ea20000300800 */
[----:B------:R-:W-:-:S05]  /*bfd80*/  IMAD.MOV.U32 R6, RZ, RZ, R4 ;  /* 0x000000ffff067224 */ /* 0x000fca00078e0004 */
[----:B------:R1:W-:Y:S02]  /*bfd90*/  LDGSTS.E [R5+0x9900], desc[UR58][R6.64], P0 ;  /* 0x0990000006057fae */ /* 0x0003e4000812187a */
[----:B-1----:R-:W-:Y:S02]  /*bfda0*/  IMAD.MOV.U32 R6, RZ, RZ, R8 ;  /* 0x000000ffff067224 */ /* 0x002fe400078e0008 */
[----:B------:R-:W-:Y:S01]  /*bfdb0*/  IMAD.X R20, R20, 0x1, R2, P3 ;  /* 0x0000000114147824 */ /* 0x000fe200018e0602 */
[----:B------:R-:W-:-:S05]  /*bfdc0*/  IADD3 R12, P2, R12, R252, RZ ;  /* 0x000000fc0c0c7210 */ /* 0x000fca0007f5e0ff */
[----:B------:R1:W-:Y:S01]  /*bfdd0*/  STL [R1+0x3394], R12 ;  /* 0x0033940c01007387 */ /* 0x0003e20000100800 */
[----:B---3--:R-:W-:-:S03]  /*bfde0*/  IMAD.X R13, R13, 0x1, R2, P2 ;  /* 0x000000010d0d7824 */ /* 0x008fc600010e0602 */
[----:B------:R-:W-:Y:S01]  /*bfdf0*/  STL [R1+0x3318], R20 ;  /* 0x0033181401007387 */ /* 0x000fe20000100800 */
[----:B------:R-:W-:-:S03]  /*bfe00*/  MOV R7, R20 ;  /* 0x0000001400077202 */ /* 0x000fc60000000f00 */
[----:B------:R-:W3:Y:S04]  /*bfe10*/  LDL.LU R4, [R1+0x350c] ;  /* 0x00350c0001047983 */ /* 0x000ee80000300800 */
[----:B------:R-:W3:Y:S04]  /*bfe20*/  LDL.LU R22, [R1+0x3490] ;  /* 0x0034900001167983 */ /* 0x000ee80000300800 */
[----:B------:R1:W-:Y:S01]  /*bfe30*/  LDGSTS.E [R5+0x9980], desc[UR58][R6.64], P1 ;  /* 0x0998000006057fae */ /* 0x0003e2000892187a */
[----:B------:R-:W-:Y:S01]  /*bfe40*/  IADD3 R11, P3, R11, R252, RZ ;  /* 0x000000fc0b0b7210 */ /* 0x000fe20007f7e0ff */
[----:B-1----:R-:W-:-:S04]  /*bfe50*/  IMAD.MOV.U32 R6, RZ, RZ, R12 ;  /* 0x000000ffff067224 */ /* 0x002fc800078e000c */
[----:B------:R-:W-:Y:S01]  /*bfe60*/  STL [R1+0x339c], R11 ;  /* 0x00339c0b01007387 */ /* 0x000fe20000100800 */
[----:B------:R-:W-:-:S03]  /*bfe70*/  IMAD.X R19, R19, 0x1, R2, P3 ;  /* 0x0000000113137824 */ /* 0x000fc600018e0602 */
[----:B------:R1:W-:Y:S01]  /*bfe80*/  STL [R1+0x3390], R13 ;  /* 0x0033900d01007387 */ /* 0x0003e20000100800 */
[----:B------:R-:W-:-:S03]  /*bfe90*/  MOV R7, R13 ;  /* 0x0000000d00077202 */ /* 0x000fc60000000f00 */
[----:B------:R-:W3:Y:S04]  /*bfea0*/  LDL.LU R8, [R1+0x3514] ;  /* 0x0035140001087983 */ /* 0x000ee80000300800 */
[----:B------:R-:W3:Y:S04]  /*bfeb0*/  LDL.LU R12, [R1+0x3508] ;  /* 0x00350800010c7983 */ /* 0x000ee80000300800 */
[----:B------:R1:W-:Y:S01]  /*bfec0*/  LDGSTS.E [R5+0xa100], desc[UR58][R6.64], P0 ;  /* 0x0a10000006057fae */ /* 0x0003e2000812187a */
[----:B----4-:R-:W-:-:S05]  /*bfed0*/  IADD3 R17, P2, R17, R252, RZ ;  /* 0x000000fc11117210 */ /* 0x010fca0007f5e0ff */
[----:B------:R-:W-:Y:S04]  /*bfee0*/  STL [R1+0x33fc], R17 ;  /* 0x0033fc1101007387 */ /* 0x000fe80000100800 */
[----:B------:R4:W-:Y:S01]  /*bfef0*/  STL [R1+0x3398], R19 ;  /* 0x0033981301007387 */ /* 0x0009e20000100800 */
[----:B------:R-:W-:-:S03]  /*bff00*/  IMAD.X R18, R18, 0x1, R2, P2 ;  /* 0x0000000112127824 */ /* 0x000fc600010e0602 */
[----:B-1----:R-:W3:Y:S04]  /*bff10*/  LDL.LU R13, [R1+0x358c] ;  /* 0x00358c00010d7983 */ /* 0x002ee80000300800 */
[----:B------:R-:W3:Y:S01]  /*bff20*/  LDL.LU R21, [R1+0x3510] ;  /* 0x0035100001157983 */ /* 0x000ee20000300800 */
[----:B------:R-:W-:Y:S01]  /*bff30*/  IMAD.MOV.U32 R6, RZ, RZ, R11 ;  /* 0x000000ffff067224 */ /* 0x000fe200078e000b */
[----:B------:R-:W-:-:S05]  /*bff40*/  MOV R7, R19 ;  /* 0x0000001300077202 */ /* 0x000fca0000000f00 */
        /* <DEDUP_REMOVED lines=9> */
[----:B------:R4:W-:Y:S02]  /*bffe0*/  LDGSTS.E [R5+0xa900], desc[UR58][R6.64], P0 ;  /* 0x0a90000006057fae */ /* 0x0009e4000812187a */
[----:B----4-:R-:W-:Y:S01]  /*bfff0*/  IMAD.MOV.U32 R6, RZ, RZ, R10 ;  /* 0x000000ffff067224 */ /* 0x010fe200078e000a */
[----:B--2---:R-:W-:-:S02]  /*c0000*/  IADD3 R9, P2, R9, R252, RZ ;  /* 0x000000fc09097210 */ /* 0x004fc40007f5e0ff */
[----:B------:R-:W-:-:S03]  /*c0010*/  IADD3 R15, P3, R15, R252, RZ ;  /* 0x000000fc0f0f7210 */ /* 0x000fc60007f7e0ff */
[----:B------:R-:W-:Y:S04]  /*c0020*/  STL [R1+0x348c], R9 ;  /* 0x00348c0901007387 */ /* 0x000fe80000100800 */
[----:B------:R2:W-:Y:S04]  /*c0030*/  STL [R1+0x3400], R16 ;  /* 0x0034001001007387 */ /* 0x0005e80000100800 */
[----:B------:R-:W4:Y:S04]  /*c0040*/  LDL.LU R19, [R1+0x3590] ;  /* 0x0035900001137983 */ /* 0x000f280000300800 */
[----:B------:R-:W4:Y:S04]  /*c0050*/  LDL.LU R17, [R1+0x3684] ;  /* 0x0036840001117983 */ /* 0x000f280000300800 */
[----:B-1----:R-:W4:Y:S01]  /*c0060*/  LDL.LU R18, [R1+0x3680] ;  /* 0x0036800001127983 */ /* 0x002f220000300800 */
[----:B------:R-:W-:-:S03]  /*c0070*/  IMAD.X R14, R14, 0x1, R2, P2 ;  /* 0x000000010e0e7824 */ /* 0x000fc600010e0602 */
[----:B------:R-:W-:Y:S04]  /*c0080*/  STL [R1+0x3494], R15 ;  /* 0x0034940f01007387 */ /* 0x000fe80000100800 */
[----:B------:R1:W-:Y:S04]  /*c0090*/  STL [R1+0x3488], R14 ;  /* 0x0034880e01007387 */ /* 0x0003e80000100800 */
[----:B------:R-:W4:Y:S01]  /*c00a0*/  LDL.LU R10, [R1+0x368c] ;  /* 0x00368c00010a7983 */ /* 0x000f220000300800 */
[----:B------:R-:W-:-:S03]  /*c00b0*/  MOV R7, R16 ;  /* 0x0000001000077202 */ /* 0x000fc60000000f00 */
[----:B--2---:R-:W2:Y:S04]  /*c00c0*/  LDL.LU R16, [R1+0x3688] ;  /* 0x0036880001107983 */ /* 0x004ea80000300800 */
[----:B------:R1:W-:Y:S02]  /*c00d0*/  LDGSTS.E [R5+0xa980], desc[UR58][R6.64], P1 ;  /* 0x0a98000006057fae */ /* 0x0003e4000892187a */
[----:B-1----:R-:W-:Y:S01]  /*c00e0*/  IMAD.MOV.U32 R6, RZ, RZ, R9 ;  /* 0x000000ffff067224 */ /* 0x002fe200078e0009 */
[----:B------:R-:W-:-:S05]  /*c00f0*/  MOV R7, R14 ;  /* 0x0000000e00077202 */ /* 0x000fca0000000f00 */
[----:B------:R1:W-:Y:S02]  /*c0100*/  LDGSTS.E [R5+0xb100], desc[UR58][R6.64], P0 ;  /* 0x0b10000006057fae */ /* 0x0003e4000812187a */
[----:B-1----:R-:W-:Y:S01]  /*c0110*/  IMAD.MOV.U32 R6, RZ, RZ, R15 ;  /* 0x000000ffff067224 */ /* 0x002fe200078e000f */
[----:B---3--:R-:W-:Y:S01]  /*c0120*/  IADD3 R4, P2, R4, R252, RZ ;  /* 0x000000fc04047210 */ /* 0x008fe20007f5e0ff */
[----:B------:R-:W-:-:S04]  /*c0130*/  IMAD.X R22, R22, 0x1, R2, P3 ;  /* 0x0000000116167824 */ /* 0x000fc800018e0602 */
[----:B------:R-:W-:Y:S04]  /*c0140*/  STL [R1+0x350c], R4 ;  /* 0x00350c0401007387 */ /* 0x000fe80000100800 */
[----:B------:R-:W-:Y:S01]  /*c0150*/  STL [R1+0x3490], R22 ;  /* 0x0034901601007387 */ /* 0x000fe20000100800 */
[----:B------:R-:W-:-:S03]  /*c0160*/  MOV R7, R22 ;  /* 0x0000001600077202 */ /* 0x000fc60000000f00 */
[----:B------:R-:W3:Y:S04]  /*c0170*/  LDL.LU R14, [R1+0x36f4] ;  /* 0x0036f400010e7983 */ /* 0x000ee80000300800 */
[----:B------:R-:W3:Y:S04]  /*c0180*/  LDL.LU R9, [R1+0x36fc] ;  /* 0x0036fc0001097983 */ /* 0x000ee80000300800 */
[----:B------:R-:W3:Y:S04]  /*c0190*/  LDL.LU R15, [R1+0x36f0] ;  /* 0x0036f000010f7983 */ /* 0x000ee80000300800 */
[----:B------:R1:W-:Y:S01]  /*c01a0*/  LDGSTS.E [R5+0xb180], desc[UR58][R6.64], P1 ;  /* 0x0b18000006057fae */ /* 0x0003e2000892187a */
[----:B------:R-:W-:Y:S01]  /*c01b0*/  IADD3 R8, P3, R8, R252, RZ ;  /* 0x000000fc08087210 */ /* 0x000fe20007f7e0ff */
[----:B------:R-:W-:-:S04]  /*c01c0*/  IMAD.X R12, R12, 0x1, R2, P2 ;  /* 0x000000010c0c7824 */ /* 0x000fc800010e0602 */
[----:B------:R-:W-:Y:S01]  /*c01d0*/  STL [R1+0x3514], R8 ;  /* 0x0035140801007387 */ /* 0x000fe20000100800 */
[----:B-1----:R-:W-:-:S03]  /*c01e0*/  IMAD.MOV.U32 R6, RZ, RZ, R4 ;  /* 0x000000ffff067224 */ /* 0x002fc600078e0004 */
[----:B------:R1:W-:Y:S01]  /*c01f0*/  STL [R1+0x3508], R12 ;  /* 0x0035080c01007387 */ /* 0x0003e20000100800 */
[----:B------:R-:W-:-:S05]  /*c0200*/  MOV R7, R12 ;  /* 0x0000000c00077202 */ /* 0x000fca0000000f00 */
[----:B------:R1:W-:Y:S04]  /*c0210*/  LDGSTS.E [R5+0xb900], desc[UR58][R6.64], P0 ;  /* 0x0b90000006057fae */ /* 0x0003e8000812187a */
[----:B-1----:R-:W3:Y:S01]  /*c0220*/  LDL.LU R12, [R1+0x36f8] ;  /* 0x0036f800010c7983 */ /* 0x002ee20000300800 */
[----:B------:R-:W-:Y:S01]  /*c0230*/  IADD3 R13, P2, R13, R252, RZ ;  /* 0x000000fc0d0d7210 */ /* 0x000fe20007f5e0ff */
[----:B------:R-:W-:-:S04]  /*c0240*/  IMAD.X R21, R21, 0x1, R2, P3 ;  /* 0x0000000115157824 */ /* 0x000fc800018e0602 */
[----:B------:R1:W-:Y:S01]  /*c0250*/  STL [R1+0x358c], R13 ;  /* 0x00358c0d01007387 */ /* 0x0003e20000100800 */
[----:B------:R-:W-:-:S03]  /*c0260*/  IMAD.MOV.U32 R6, RZ, RZ, R8 ;  /* 0x000000ffff067224 */ /* 0x000fc600078e0008 */
[----:B------:R-:W-:Y:S01]  /*c0270*/  STL [R1+0x3510], R21 ;  /* 0x0035101501007387 */ /* 0x000fe20000100800 */
[----:B------:R-:W-:-:S03]  /*c0280*/  MOV R7, R21 ;  /* 0x0000001500077202 */ /* 0x000fc60000000f00 */
[----:B------:R-:W3:Y:S04]  /*c0290*/  LDL.LU R4, [R1+0x3764] ;  /* 0x0037640001047983 */ /* 0x000ee80000300800 */
[----:B------:R-:W3:Y:S04]  /*c02a0*/  LDL.LU R8, [R1+0x376c] ;  /* 0x00376c0001087983 */ /* 0x000ee80000300800 */
[----:B------:R1:W-:Y:S02]  /*c02b0*/  LDGSTS.E [R5+0xb980], desc[UR58][R6.64], P1 ;  /* 0x0b98000006057fae */ /* 0x0003e4000892187a */
[----:B-1----:R-:W-:Y:S01]  /*c02c0*/  IMAD.MOV.U32 R6, RZ, RZ, R13 ;  /* 0x000000ffff067224 */ /* 0x002fe200078e000d */
[----:B------:R-:W-:Y:S01]  /*c02d0*/  IADD3 R11, P3, R11, R252, RZ ;  /* 0x000000fc0b0b7210 */ /* 0x000fe20007f7e0ff */
[----:B------:R-:W-:-:S04]  /*c02e0*/  IMAD.X R20, R20, 0x1, R2, P2 ;  /* 0x0000000114147824 */ /* 0x000fc800010e0602 */
[----:B------:R1:W-:Y:S04]  /*c02f0*/  STL [R1+0x3594], R11 ;  /* 0x0035940b01007387 */ /* 0x0003e80000100800 */
[----:B------:R-:W-:Y:S01]  /*c0300*/  STL [R1+0x3588], R20 ;  /* 0x0035881401007387 */ /* 0x000fe20000100800 */
[----:B------:R-:W-:-:S03]  /*c0310*/  MOV R7, R20 ;  /* 0x0000001400077202 */ /* 0x000fc60000000f00 */
[----:B------:R-:W3:Y:S04]  /*c0320*/  LDL.LU R13, [R1+0x3760] ;  /* 0x00376000010d7983 */ /* 0x000ee80000300800 */
[----:B------:R1:W-:Y:S02]  /*c0330*/  LDGSTS.E [R5+0xc100], desc[UR58][R6.64], P0 ;  /* 0x0c10000006057fae */ /* 0x0003e4000812187a */
[----:B-1----:R-:W-:Y:S02]  /*c0340*/  IMAD.MOV.U32 R6, RZ, RZ, R11 ;  /* 0x000000ffff067224 */ /* 0x002fe400078e000b */
[----:B----4-:R-:W-:Y:S01]  /*c0350*/  IMAD.X R19, R19, 0x1, R2, P3 ;  /* 0x0000000113137824 */ /* 0x010fe200018e0602 */
[----:B------:R-:W-:-:S05]  /*c0360*/  IADD3 R17, P2, R17, R252, RZ ;  /* 0x000000fc11117210 */ /* 0x000fca0007f5e0ff */
[----:B------:R-:W-:Y:S01]  /*c0370*/  STL [R1+0x3684], R17 ;  /* 0x0036841101007387 */ /* 0x000fe20000100800 */
[----:B------:R-:W-:-:S03]  /*c0380*/  IMAD.X R18, R18, 0x1, R2, P2 ;  /* 0x0000000112127824 */ /* 0x000fc600010e0602 */
[----:B------:R1:W-:Y:S04]  /*c0390*/  STL [R1+0x3590], R19 ;  /* 0x0035901301007387 */ /* 0x0003e80000100800 */
[----:B------:R-:W4:Y:S04]  /*c03a0*/  LDL.LU R23, [R1+0x37d4] ;  /* 0x0037d40001177983 */ /* 0x000f280000300800 */
[----:B------:R-:W4:Y:S01]  /*c03b0*/  LDL.LU R11, [R1+0x3768] ;  /* 0x00376800010b7983 */ /* 0x000f220000300800 */
[----:B------:R-:W-:-:S05]  /*c03c0*/  IADD3 R10, P3, R10, R252, RZ ;  /* 0x000000fc0a0a7210 */ /* 0x000fca0007f7e0ff */
[----:B------:R1:W-:Y:S04]  /*c03d0*/  STL [R1+0x368c], R10 ;  /* 0x00368c0a01007387 */ /* 0x0003e80000100800 */
[----:B------:R-:W-:Y:S04]  /*c03e0*/  STL [R1+0x3680], R18 ;  /* 0x0036801201007387 */ /* 0x000fe80000100800 */
[----:B------:R-:W4:Y:S04]  /*c03f0*/  LDL.LU R21, [R1+0x37dc] ;  /* 0x0037dc0001157983 */ /* 0x000f280000300800 */
[----:B------:R-:W4:Y:S01]  /*c0400*/  LDL.LU R24, [R1+0x37d0] ;  /* 0x0037d00001187983 */ /* 0x000f220000300800 */
[----:B------:R-:W-:Y:S01]  /*c0410*/  MOV R7, R19 ;  /* 0x0000001300077202 */ /* 0x000fe20000000f00 */
[----:B--2---:R-:W-:-:S04]  /*c0420*/  IMAD.X R16, R16, 0x1, R2, P3 ;  /* 0x0000000110107824 */ /* 0x004fc800018e0602 */
[----:B------:R2:W-:Y:S02]  /*c0430*/  LDGSTS.E [R5+0xc180], desc[UR58][R6.64], P1 ;  /* 0x0c18000006057fae */ /* 0x0005e4000892187a */
[----:B--2---:R-:W-:Y:S01]  /*c0440*/  IMAD.MOV.U32 R6, RZ, RZ, R17 ;  /* 0x000000ffff067224 */ /* 0x004fe200078e0011 */
[----:B------:R-:W-:-:S05]  /*c0450*/  MOV R7, R18 ;  /* 0x0000001200077202 */ /* 0x000fca0000000f00 */
[----:B------:R2:W-:Y:S02]  /*c0460*/  LDGSTS.E [R5+0xc900], desc[UR58][R6.64], P0 ;  /* 0x0c90000006057fae */ /* 0x0005e4000812187a */
[----:B--2---:R-:W-:Y:S01]  /*c0470*/  IMAD.MOV.U32 R6, RZ, RZ, R10 ;  /* 0x000000ffff067224 */ /* 0x004fe200078e000a */
[----:B------:R-:W-:-:S05]  /*c0480*/  MOV R7, R16 ;  /* 0x0000001000077202 */ /* 0x000fca0000000f00 */
[----:B------:R2:W-:Y:S01]  /*c0490*/  LDGSTS.E [R5+0xc980], desc[UR58][R6.64], P1 ;  /* 0x0c98000006057fae */ /* 0x0005e2000892187a */
[-C--:B---3--:R-:W-:Y:S02]  /*c04a0*/  IADD3 R14, P2, R14, R252.reuse, RZ ;  /* 0x000000fc0e0e7210 */ /* 0x088fe40007f5e0ff */
[----:B------:R-:W-:-:S03]  /*c04b0*/  IADD3 R9, P3, R9, R252, RZ ;  /* 0x000000fc09097210 */ /* 0x000fc60007f7e0ff */
[----:B------:R3:W-:Y:S01]  /*c04c0*/  STL [R1+0x36f4], R14 ;  /* 0x0036f40e01007387 */ /* 0x0007e20000100800 */
[----:B------:R-:W-:-:S03]  /*c04d0*/  IMAD.X R15, R15, 0x1, R2, P2 ;  /* 0x000000010f0f7824 */ /* 0x000fc600010e0602 */
[----:B------:R-:W-:Y:S04]  /*c04e0*/  STL [R1+0x3688], R16 ;  /* 0x0036881001007387 */ /* 0x000fe80000100800 */
[----:B------:R-:W4:Y:S04]  /*c04f0*/  LDL.LU R22, [R1+0x37d8] ;  /* 0x0037d80001167983 */ /* 0x000f280000300800 */
[----:B------:R-:W-:Y:S04]  /*c0500*/  STL [R1+0x36fc], R9 ;  /* 0x0036fc0901007387 */ /* 0x000fe80000100800 */
[----:B------:R3:W-:Y:S04]  /*c0510*/  STL [R1+0x36f0], R15 ;  /* 0x0036f00f01007387 */ /* 0x0007e80000100800 */
[----:B-1----:R-:W4:Y:S01]  /*c0520*/  LDL.LU R19, [R1+0x381c] ;  /* 0x00381c0001137983 */ /* 0x002f220000300800 */
[----:B--2---:R-:W-:-:S03]  /*c0530*/  IMAD.MOV.U32 R6, RZ, RZ, R14 ;  /* 0x000000ffff067224 */ /* 0x004fc600078e000e */
[----:B------:R-:W2:Y:S01]  /*c0540*/  LDL.LU R10, [R1+0x3824] ;  /* 0x00382400010a7983 */ /* 0x000ea20000300800 */
[----:B------:R-:W-:-:S03]  /*c0550*/  MOV R7, R15 ;  /* 0x0000000f00077202 */ /* 0x000fc60000000f00 */
[----:B------:R-:W2:Y:S04]  /*c0560*/  LDL.LU R20, [R1+0x3818] ;  /* 0x0038180001147983 */ /* 0x000ea80000300800 */
[----:B------:R1:W-:Y:S01]  /*c0570*/  LDGSTS.E [R5+0xd100], desc[UR58][R6.64], P0 ;  /* 0x0d10000006057fae */ /* 0x0003e2000812187a */
[----:B------:R-:W-:Y:S02]  /*c0580*/  IMAD.X R12, R12, 0x1, R2, P3 ;  /* 0x000000010c0c7824 */ /* 0x000fe400018e0602 */
[----:B-1----:R-:W-:-:S03]  /*c0590*/  IMAD.MOV.U32 R6, RZ, RZ, R9 ;  /* 0x000000ffff067224 */ /* 0x002fc600078e0009 */
[----:B------:R-:W-:-:S05]  /*c05a0*/  MOV R7, R12 ;  /* 0x0000000c00077202 */ /* 0x000fca0000000f00 */
[----:B------:R1:W-:Y:S01]  /*c05b0*/  LDGSTS.E [R5+0xd180], desc[UR58][R6.64], P1 ;  /* 0x0d18000006057fae */ /* 0x0003e2000892187a */
[----:B------:R-:W-:-:S05]  /*c05c0*/  IADD3 R4, P2, R4, R252, RZ ;  /* 0x000000fc04047210 */ /* 0x000fca0007f5e0ff */
[----:B------:R-:W-:Y:S01]  /*c05d0*/  STL [R1+0x3764], R4 ;  /* 0x0037640401007387 */ /* 0x000fe20000100800 */
[----:B------:R-:W-:-:S03]  /*c05e0*/  IADD3 R8, P3, R8, R252, RZ ;  /* 0x000000fc08087210 */ /* 0x000fc60007f7e0ff */
[----:B------:R1:W-:Y:S04]  /*c05f0*/  STL [R1+0x36f8], R12 ;  /* 0x0036f80c01007387 */ /* 0x0003e80000100800 */
[----:B---3--:R-:W3:Y:S04]  /*c0600*/  LDL.LU R14, [R1+0x3820] ;  /* 0x00382000010e7983 */ /* 0x008ee80000300800 */
[----:B------:R-:W3:Y:S04]  /*c0610*/  LDL.LU R17, [R1+0x382c] ;  /* 0x00382c0001117983 */ /* 0x000ee80000300800 */
[----:B------:R-:W3:Y:S04]  /*c0620*/  LDL.LU R15, [R1+0x3834] ;  /* 0x00383400010f7983 */ /* 0x000ee80000300800 */
[----:B------:R-:W3:Y:S04]  /*c0630*/  LDL.LU R18, [R1+0x3828] ;  /* 0x0038280001127983 */ /* 0x000ee80000300800 */
[----:B------:R-:W-:Y:S01]  /*c0640*/  STL [R1+0x376c], R8 ;  /* 0x00376c0801007387 */ /* 0x000fe20000100800 */
[----:B-1----:R-:W-:-:S02]  /*c0650*/  IMAD.MOV.U32 R6, RZ, RZ, R4 ;  /* 0x000000ffff067224 */ /* 0x002fc400078e0004 */
[----:B------:R-:W-:-:S05]  /*c0660*/  IMAD.X R13, R13, 0x1, R2, P2 ;  /* 0x000000010d0d7824 */ /* 0x000fca00010e0602 */
[----:B------:R1:W-:Y:S01]  /*c0670*/  STL [R1+0x3760], R13 ;  /* 0x0037600d01007387 */ /* 0x0003e20000100800 */
[----:B------:R-:W-:-:S03]  /*c0680*/  MOV R7, R13 ;  /* 0x0000000d00077202 */ /* 0x000fc60000000f00 */
[----:B------:R-:W3:Y:S04]  /*c0690*/  LDL.LU R12, [R1+0x383c] ;  /* 0x00383c00010c7983 */ /* 0x000ee80000300800 */
[----:B------:R-:W3:Y:S04]  /*c06a0*/  LDL.LU R9, [R1+0x3844] ;  /* 0x0038440001097983 */ /* 0x000ee80000300800 */
[----:B------:R-:W3:Y:S04]  /*c06b0*/  LDL.LU R16, [R1+0x3830] ;  /* 0x0038300001107983 */ /* 0x000ee80000300800 */
[----:B------:R1:W-:Y:S02]  /*c06c0*/  LDGSTS.E [R5+0xd900], desc[UR58][R6.64], P0 ;  /* 0x0d90000006057fae */ /* 0x0003e4000812187a */
[----:B-1----:R-:W-:Y:S01]  /*c06d0*/  IMAD.MOV.U32 R6, RZ, RZ, R8 ;  /* 0x000000ffff067224 */ /* 0x002fe200078e0008 */
[----:B----4-:R-:W-:Y:S01]  /*c06e0*/  IADD3 R23, P2, R23, R252, RZ ;  /* 0x000000fc17177210 */ /* 0x010fe20007f5e0ff */
[----:B------:R-:W-:-:S04]  /*c06f0*/  IMAD.X R11, R11, 0x1, R2, P3 ;  /* 0x000000010b0b7824 */ /* 0x000fc800018e0602 */
[----:B------:R-:W-:Y:S04]  /*c0700*/  STL [R1+0x37d4], R23 ;  /* 0x0037d41701007387 */ /* 0x000fe80000100800 */
[----:B------:R1:W-:Y:S01]  /*c0710*/  STL [R1+0x3768], R11 ;  /* 0x0037680b01007387 */ /* 0x0003e20000100800 */
[----:B------:R-:W-:-:S03]  /*c0720*/  MOV R7, R11 ;  /* 0x0000000b00077202 */ /* 0x000fc60000000f00 */
[----:B------:R-:W4:Y:S04]  /*c0730*/  LDL.LU R4, [R1+0x384c] ;  /* 0x00384c0001047983 */ /* 0x000f280000300800 */
[----:B------:R-:W4:Y:S01]  /*c0740*/  LDL.LU R13, [R1+0x3838] ;  /* 0x00383800010d7983 */ /* 0x000f220000300800 */
[----:B------:R-:W-:-:S03]  /*c0750*/  IADD3 R21, P3, R21, R252, RZ ;  /* 0x000000fc15157210 */ /* 0x000fc60007f7e0ff */
[----:B------:R1:W-:Y:S01]  /*c0760*/  LDGSTS.E [R5+0xd980], desc[UR58][R6.64], P1 ;  /* 0x0d98000006057fae */ /* 0x0003e2000892187a */
[----:B------:R-:W-:-:S03]  /*c0770*/  IMAD.X R24, R24, 0x1, R2, P2 ;  /* 0x0000000118187824 */ /* 0x000fc600010e0602 */
[----:B------:R-:W-:Y:S04]  /*c0780*/  STL [R1+0x37dc], R21 ;  /* 0x0037dc1501007387 */ /* 0x000fe80000100800 */
[----:B------:R-:W-:Y:S04]  /*c0790*/  STL [R1+0x37d0], R24 ;  /* 0x0037d01801007387 */ /* 0x000fe80000100800 */
[----:B-1----:R-:W4:Y:S04]  /*c07a0*/  LDL.LU R11, [R1+0x3840] ;  /* 0x00384000010b7983 */ /* 0x002f280000300800 */
[----:B------:R-:W4:Y:S01]  /*c07b0*/  LDL.LU R8, [R1+0x3848] ;  /* 0x0038480001087983 */ /* 0x000f220000300800 */
[----:B------:R-:W-:Y:S01]  /*c07c0*/  IMAD.MOV.U32 R6, RZ, RZ, R23 ;  /* 0x000000ffff067224 */ /* 0x000fe200078e0017 */
[----:B------:R-:W-:-:S05]  /*c07d0*/  MOV R7, R24 ;  /* 0x0000001800077202 */ /* 0x000fca0000000f00 */
[----:B------:R1:W-:Y:S02]  /*c07e0*/  LDGSTS.E [R5+0xe100], desc[UR58][R6.64], P0 ;  /* 0x0e10000006057fae */ /* 0x0003e4000812187a */
[----:B-1----:R-:W-:Y:S02]  /*c07f0*/  IMAD.MOV.U32 R6, RZ, RZ, R21 ;  /* 0x000000ffff067224 */ /* 0x002fe400078e0015 */
[----:B------:R-:W-:-:S05]  /*c0800*/  IMAD.X R22, R22, 0x1, R2, P3 ;  /* 0x0000000116167824 */ /* 0x000fca00018e0602 */
[----:B------:R-:W-:-:S05]  /*c0810*/  MOV R7, R22 ;  /* 0x0000001600077202 */ /* 0x000fca0000000f00 */
[----:B------:R1:W-:Y:S01]  /*c0820*/  LDGSTS.E [R5+0xe180], desc[UR58][R6.64], P1 ;  /* 0x0e18000006057fae */ /* 0x0003e2000892187a */
[-C--:B------:R-:W-:Y:S02]  /*c0830*/  IADD3 R19, P2, R19, R252.reuse, RZ ;  /* 0x000000fc13137210 */ /* 0x080fe40007f5e0ff */
[----:B--2---:R-:W-:-:S03]  /*c0840*/  IADD3 R10, P3, R10, R252, RZ ;  /* 0x000000fc0a0a7210 */ /* 0x004fc60007f7e0ff */
[----:B------:R-:W-:Y:S01]  /*c0850*/  IMAD.X R20, R20, 0x1, R2, P2 ;  /* 0x0000000114147824 */ /* 0x000fe200010e0602 */
[----:B------:R-:W-:Y:S01]  /*c0860*/  STL [R1+0x381c], R19 ;  /* 0x00381c1301007387 */ /* 0x000fe20000100800 */
[----:B-1----:R-:W-:-:S03]  /*c0870*/  IMAD.MOV.U32 R6, RZ, RZ, R19 ;  /* 0x000000ffff067224 */ /* 0x002fc600078e0013 */
[----:B------:R-:W-:Y:S01]  /*c0880*/  MOV R7, R20 ;  /* 0x0000001400077202 */ /* 0x000fe20000000f00 */
[----:B------:R-:W-:Y:S04]  /*c0890*/  STL [R1+0x37d8], R22 ;  /* 0x0037d81601007387 */ /* 0x000fe80000100800 */
[----:B------:R1:W-:Y:S04]  /*c08a0*/  STL [R1+0x3824], R10 ;  /* 0x0038240a01007387 */ /* 0x0003e80000100800 */
[----:B------:R-:W-:Y:S04]  /*c08b0*/  STL [R1+0x3818], R20 ;  /* 0x0038181401007387 */ /* 0x000fe80000100800 */
[----:B------:R2:W-:Y:S02]  /*c08c0*/  LDGSTS.E [R5+0xe900], desc[UR58][R6.64], P0 ;  /* 0x0e90000006057fae */ /* 0x0005e4000812187a */
[----:B--2---:R-:W-:-:S02]  /*c08d0*/  IMAD.MOV.U32 R6, RZ, RZ, R10 ;  /* 0x000000ffff067224 */ /* 0x004fc400078e000a */
[----:B---3--:R-:W-:Y:S01]  /*c08e0*/  IMAD.X R14, R14, 0x1, R2, P3 ;  /* 0x000000010e0e7824 */ /* 0x008fe200018e0602 */
[-C--:B------:R-:W-:Y:S02]  /*c08f0*/  IADD3 R17, P2, R17, R252.reuse, RZ ;  /* 0x000000fc11117210 */ /* 0x080fe40007f5e0ff */
[----:B------:R-:W-:-:S03]  /*c0900*/  IADD3 R15, P3, R15, R252, RZ ;  /* 0x000000fc0f0f7210 */ /* 0x000fc60007f7e0ff */
[----:B------:R-:W-:Y:S01]  /*c0910*/  STL [R1+0x382c], R17 ;  /* 0x00382c1101007387 */ /* 0x000fe20000100800 */
[----:B------:R-:W-:-:S03]  /*c0920*/  IMAD.X R18, R18, 0x1, R2, P2 ;  /* 0x0000000112127824 */ /* 0x000fc600010e0602 */
[----:B------:R2:W-:Y:S01]  /*c0930*/  STL [R1+0x3820], R14 ;  /* 0x0038200e01007387 */ /* 0x0005e20000100800 */
[----:B------:R-:W-:-:S03]  /*c0940*/  MOV R7, R14 ;  /* 0x0000000e00077202 */ /* 0x000fc60000000f00 */
[----:B-1----:R-:W3:Y:S04]  /*c0950*/  LDL.LU R10, [R1+0x3c10] ;  /* 0x003c1000010a7983 */ /* 0x002ee80000300800 */
[----:B------:R-:W-:Y:S04]  /*c0960*/  STL [R1+0x3834], R15 ;  /* 0x0038340f01007387 */ /* 0x000fe80000100800 */
[----:B------:R-:W-:Y:S04]  /*c0970*/  STL [R1+0x3828], R18 ;  /* 0x0038281201007387 */ /* 0x000fe80000100800 */
[----:B--2---:R-:W2:Y:S01]  /*c0980*/  LDL.LU R14, [R1+0x3c18] ;  /* 0x003c1800010e7983 */ /* 0x004ea20000300800 */
[----:B------:R-:W-:Y:S01]  /*c0990*/  IMAD.MOV.U32 R140, RZ, RZ, R239 ;  /* 0x000000ffff8c7224 */ /* 0x000fe200078e00ef */
[----:B------:R-:W-:Y:S01]  /*c09a0*/  MOV R138, R244 ;  /* 0x000000f4008a7202 */ /* 0x000fe20000000f00 */
[----:B------:R-:W-:Y:S01]  /*c09b0*/  IMAD.MOV.U32 R141, RZ, RZ, R176 ;  /* 0x000000ffff8d7224 */ /* 0x000fe200078e00b0 */
[----:B------:R-:W-:Y:S01]  /*c09c0*/  MOV R137, R178 ;  /* 0x000000b200897202 */ /* 0x000fe20000000f00 */
[----:B------:R-:W-:Y:S01]  /*c09d0*/  IMAD.MOV.U32 R139, RZ, RZ, R177 ;  /* 0x000000ffff8b7224 */ /* 0x000fe200078e00b1 */
[----:B------:R-:W-:Y:S01]  /*c09e0*/  MOV R132, R247 ;  /* 0x000000f700847202 */ /* 0x000fe20000000f00 */
[----:B------:R-:W-:Y:S01]  /*c09f0*/  IMAD.MOV.U32 R136, RZ, RZ, R245 ;  /* 0x000000ffff887224 */ /* 0x000fe200078e00f5 */
[-C--:B------:R-:W-:Y:S01]  /*c0a00*/  IADD3 R12, P2, R12, R252.reuse, RZ ;  /* 0x000000fc0c0c7210 */ /* 0x080fe20007f5e0ff */
[----:B------:R-:W-:Y:S01]  /*c0a10*/  IMAD.MOV.U32 R134, RZ, RZ, R246 ;  /* 0x000000ffff867224 */ /* 0x000fe200078e00f6 */
[----:B------:R-:W-:Y:S01]  /*c0a20*/  MOV R131, R181 ;  /* 0x000000b500837202 */ /* 0x000fe20000000f00 */
[----:B------:R-:W-:Y:S01]  /*c0a30*/  IMAD.MOV.U32 R135, RZ, RZ, R179 ;  /* 0x000000ffff877224 */ /* 0x000fe200078e00b3 */
[----:B------:R-:W-:Y:S01]  /*c0a40*/  IADD3 R9, P4, R9, R252, RZ ;  /* 0x000000fc09097210 */ /* 0x000fe20007f9e0ff */
[----:B------:R1:W-:Y:S01]  /*c0a50*/  STL [R1+0x383c], R12 ;  /* 0x00383c0c01007387 */ /* 0x0003e20000100800 */
[----:B------:R-:W-:-:S03]  /*c0a60*/  IMAD.X R16, R16, 0x1, R2, P3 ;  /* 0x0000000110107824 */ /* 0x000fc600018e0602 */
[----:B------:R-:W2:Y:S04]  /*c0a70*/  LDL.LU R19, [R1+0x3c0c] ;  /* 0x003c0c0001137983 */ /* 0x000ea80000300800 */
[----:B------:R-:W-:Y:S04]  /*c0a80*/  STL [R1+0x3830], R16 ;  /* 0x0038301001007387 */ /* 0x000fe80000100800 */
[----:B------:R-:W-:Y:S01]  /*c0a90*/  STL [R1+0x3844], R9 ;  /* 0x0038440901007387 */ /* 0x000fe20000100800 */
[----:B------:R-:W-:Y:S02]  /*c0aa0*/  IMAD.MOV.U32 R133, RZ, RZ, R180 ;  /* 0x000000ffff857224 */ /* 0x000fe400078e00b4 */
[----:B------:R-:W-:Y:S01]  /*c0ab0*/  IMAD.MOV.U32 R130, RZ, RZ, R248 ;  /* 0x000000ffff827224 */ /* 0x000fe200078e00f8 */
[----:B------:R-:W-:Y:S01]  /*c0ac0*/  MOV R126, R250 ;  /* 0x000000fa007e7202 */ /* 0x000fe20000000f00 */
[----:B------:R-:W-:Y:S01]  /*c0ad0*/  IMAD.MOV.U32 R128, RZ, RZ, R249 ;  /* 0x000000ffff807224 */ /* 0x000fe200078e00f9 */
[----:B------:R-:W-:Y:S01]  /*c0ae0*/  MOV R125, R184 ;  /* 0x000000b8007d7202 */ /* 0x000fe20000000f00 */
[----:B------:R-:W-:-:S02]  /*c0af0*/  IMAD.MOV.U32 R129, RZ, RZ, R182 ;  /* 0x000000ffff817224 */ /* 0x000fc400078e00b6 */
[----:B------:R-:W-:Y:S01]  /*c0b00*/  IMAD.MOV.U32 R25, RZ, RZ, R185 ;  /* 0x000000ffff197224 */ /* 0x000fe200078e00b9 */
        /* <DEDUP_REMOVED lines=12> */
[----:B------:R1:W-:Y:S01]  /*c0bd0*/  LDGSTS.E [R5+0xe980], desc[UR58][R6.64], P1 ;  /* 0x0e98000006057fae */ /* 0x0003e2000892187a */
[----:B----4-:R-:W-:Y:S01]  /*c0be0*/  IADD3 R4, P3, R4, R252, RZ ;  /* 0x000000fc04047210 */ /* 0x010fe20007f7e0ff */
[----:B------:R-:W-:-:S04]  /*c0bf0*/  IMAD.X R13, R13, 0x1, R2, P2 ;  /* 0x000000010d0d7824 */ /* 0x000fc800010e0602 */
[----:B------:R-:W-:Y:S04]  /*c0c00*/  STL [R1+0x384c], R4 ;  /* 0x00384c0401007387 */ /* 0x000fe80000100800 */
[----:B------:R4:W-:Y:S01]  /*c0c10*/  STL [R1+0x3838], R13 ;  /* 0x0038380d01007387 */ /* 0x0009e20000100800 */
[--C-:B------:R-:W-:Y:S02]  /*c0c20*/  IMAD.X R11, R11, 0x1, R2.reuse, P4 ;  /* 0x000000010b0b7824 */ /* 0x100fe400020e0602 */
[----:B------:R-:W-:-:S03]  /*c0c30*/  IMAD.X R8, R8, 0x1, R2, P3 ;  /* 0x0000000108087824 */ /* 0x000fc600018e0602 */
[----:B------:R-:W-:Y:S04]  /*c0c40*/  STL [R1+0x3840], R11 ;  /* 0x0038400b01007387 */ /* 0x000fe80000100800 */
[----:B------:R4:W-:Y:S04]  /*c0c50*/  STL [R1+0x3848], R8 ;  /* 0x0038480801007387 */ /* 0x0009e80000100800 */
[----:B------:R-:W4:Y:S04]  /*c0c60*/  LDL.LU R98, [R1] ;  /* 0x0000000001627983 */ /* 0x000f280000300800 */
        /* <DEDUP_REMOVED lines=10> */
[----:B---3--:R-:W-:-:S05]  /*c0d10*/  IADD3 R10, P2, R10, R252, RZ ;  /* 0x000000fc0a0a7210 */ /* 0x008fca0007f5e0ff */
[----:B------:R-:W-:Y:S01]  /*c0d20*/  STL [R1+0x3c10], R10 ;  /* 0x003c100a01007387 */ /* 0x000fe20000100800 */
[----:B--2---:R-:W-:-:S05]  /*c0d30*/  IADD3 R14, P3, R14, R252, RZ ;  /* 0x000000fc0e0e7210 */ /* 0x004fca0007f7e0ff */
[----:B------:R-:W-:Y:S01]  /*c0d40*/  STL [R1+0x3c18], R14 ;  /* 0x003c180e01007387 */ /* 0x000fe20000100800 */
[----:B------:R-:W-:-:S05]  /*c0d50*/  IADD3.X R19, R19, R2, RZ, P2, !PT ;  /* 0x0000000213137210 */ /* 0x000fca00017fe4ff */
[----:B------:R-:W-:Y:S04]  /*c0d60*/  STL [R1+0x3c0c], R19 ;  /* 0x003c0c1301007387 */ /* 0x000fe80000100800 */
[----:B------:R-:W-:Y:S04]  /*c0d70*/  STL.64 [R1+0x25b8], R140 ;  /* 0x0025b88c01007387 */ /* 0x000fe80000100a00 */
[----:B------:R-:W-:Y:S04]  /*c0d80*/  STL.64 [R1+0x25b0], R138 ;  /* 0x0025b08a01007387 */ /* 0x000fe80000100a00 */
[----:B------:R-:W-:Y:S04]  /*c0d90*/  STL.64 [R1+0x25a8], R136 ;  /* 0x0025a88801007387 */ /* 0x000fe80000100a00 */
[----:B------:R-:W-:Y:S04]  /*c0da0*/  STL.64 [R1+0x25a0], R134 ;  /* 0x0025a08601007387 */ /* 0x000fe80000100a00 */
[----:B------:R-:W-:Y:S04]  /*c0db0*/  STL.64 [R1+0x2598], R132 ;  /* 0x0025988401007387 */ /* 0x000fe80000100a00 */
[----:B------:R-:W-:Y:S01]  /*c0dc0*/  STL.64 [R1+0x2590], R130 ;  /* 0x0025908201007387 */ /* 0x000fe20000100a00 */
[----:B----4-:R-:W-:-:S03]  /*c0dd0*/  IMAD.MOV.U32 R24, RZ, RZ, R98 ;  /* 0x000000ffff187224 */ /* 0x010fc600078e0062 */
[----:B------:R-:W2:Y:S01]  /*c0de0*/  LDL.LU R98, [R1+0x2c] ;  /* 0x00002c0001627983 */ /* 0x000ea20000300800 */
[----:B------:R-:W-:-:S03]  /*c0df0*/  MOV R122, R99 ;  /* 0x00000063007a7202 */ /* 0x000fc60000000f00 */
[----:B------:R-:W-:Y:S04]  /*c0e00*/  STL.64 [R1+0x2588], R128 ;  /* 0x0025888001007387 */ /* 0x000fe80000100a00 */
[----:B------:R-:W3:Y:S01]  /*c0e10*/  LDL.LU R99, [R1+0x30] ;  /* 0x0000300001637983 */ /* 0x000ee20000300800 */
[----:B------:R-:W-:-:S03]  /*c0e20*/  IMAD.MOV.U32 R120, RZ, RZ, R94 ;  /* 0x000000ffff787224 */ /* 0x000fc600078e005e */
[----:B------:R-:W-:Y:S01]  /*c0e30*/  STL.64 [R1+0x2778], R126 ;  /* 0x0027787e01007387 */ /* 0x000fe20000100a00 */
[----:B------:R-:W-:-:S03]  /*c0e40*/  IMAD.MOV.U32 R118, RZ, RZ, R95 ;  /* 0x000000ffff767224 */ /* 0x000fc600078e005f */
[----:B------:R-:W4:Y:S01]  /*c0e50*/  LDL.LU R94, [R1+0x34] ;  /* 0x00003400015e7983 */ /* 0x000f220000300800 */
[----:B------:R-:W-:-:S03]  /*c0e60*/  MOV R116, R90 ;  /* 0x0000005a00747202 */ /* 0x000fc60000000f00 */
[----:B------:R-:W-:Y:S04]  /*c0e70*/  STL.64 [R1+0x2770], R124 ;  /* 0x0027707c01007387 */ /* 0x000fe80000100a00 */
[----:B------:R-:W4:Y:S01]  /*c0e80*/  LDL.LU R95, [R1+0x38] ;  /* 0x00003800015f7983 */ /* 0x000f220000300800 */
[----:B------:R-:W-:-:S03]  /*c0e90*/  IMAD.MOV.U32 R114, RZ, RZ, R91 ;  /* 0x000000ffff727224 */ /* 0x000fc600078e005b */
[----:B------:R-:W-:Y:S04]  /*c0ea0*/  STL.64 [R1+0x25c0], R24 ;  /* 0x0025c01801007387 */ /* 0x000fe80000100a00 */
[----:B------:R-:W-:Y:S04]  /*c0eb0*/  STL.64 [R1+0x2768], R122 ;  /* 0x0027687a01007387 */ /* 0x000fe80000100a00 */
[----:B------:R-:W4:Y:S04]  /*c0ec0*/  LDL.LU R90, [R1+0x3c] ;  /* 0x00003c00015a7983 */ /* 0x000f280000300800 */
[----:B------:R-:W-:Y:S01]  /*c0ed0*/  STL.64 [R1+0x2760], R120 ;  /* 0x0027607801007387 */ /* 0x000fe20000100a00 */
[----:B------:R-:W-:-:S03]  /*c0ee0*/  IMAD.MOV.U32 R112, RZ, RZ, R87 ;  /* 0x000000ffff707224 */ /* 0x000fc600078e0057 */
[----:B------:R-:W4:Y:S04]  /*c0ef0*/  LDL.LU R91, [R1+0xa0] ;  /* 0x0000a000015b7983 */ /* 0x000f280000300800 */
[----:B------:R-:W-:Y:S04]  /*c0f00*/  STL.64 [R1+0x2758], R118 ;  /* 0x0027587601007387 */ /* 0x000fe80000100a00 */
[----:B------:R-:W4:Y:S01]  /*c0f10*/  LDL.LU R86, [R1+0xa4] ;  /* 0x0000a40001567983 */ /* 0x000f220000300800 */
[----:B------:R-:W-:Y:S01]  /*c0f20*/  MOV R108, R106 ;  /* 0x0000006a006c7202 */ /* 0x000fe20000000f00 */
[----:B------:R-:W-:-:S02]  /*c0f30*/  IMAD.MOV.U32 R109, RZ, RZ, R192 ;  /* 0x000000ffff6d7224 */ /* 0x000fc400078e00c0 */
[----:B------:R-:W-:Y:S01]  /*c0f40*/  STL.64 [R1+0x2750], R116 ;  /* 0x0027507401007387 */ /* 0x000fe20000100a00 */
[----:B------:R-:W-:-:S03]  /*c0f50*/  IMAD.MOV.U32 R106, RZ, RZ, R107 ;  /* 0x000000ffff6a7224 */ /* 0x000fc600078e006b */
[----:B------:R-:W4:Y:S01]  /*c0f60*/  LDL.LU R87, [R1+0xa8] ;  /* 0x0000a80001577983 */ /* 0x000f220000300800 */
[----:B------:R-:W-:-:S03]  /*c0f70*/  MOV R107, R193 ;  /* 0x000000c1006b7202 */ /* 0x000fc60000000f00 */
[----:B------:R-:W-:Y:S01]  /*c0f80*/  STL.64 [R1+0x2748], R114 ;  /* 0x0027487201007387 */ /* 0x000fe20000100a00 */
[----:B------:R-:W-:-:S03]  /*c0f90*/  IMAD.MOV.U32 R104, RZ, RZ, R102 ;  /* 0x000000ffff687224 */ /* 0x000fc600078e0066 */
[----:B------:R-:W4:Y:S01]  /*c0fa0*/  LDL.LU R82, [R1+0xac] ;  /* 0x0000ac0001527983 */ /* 0x000f220000300800 */
[----:B------:R-:W-:-:S03]  /*c0fb0*/  IMAD.MOV.U32 R105, RZ, RZ, R194 ;  /* 0x000000ffff697224 */ /* 0x000fc600078e00c2 */
[----:B------:R-:W-:Y:S01]  /*c0fc0*/  STL.64 [R1+0x2740], R112 ;  /* 0x0027407001007387 */ /* 0x000fe20000100a00 */
[----:B------:R-:W-:-:S03]  /*c0fd0*/  MOV R102, R103 ;  /* 0x0000006700667202 */ /* 0x000fc60000000f00 */
[----:B------:R-:W4:Y:S01]  /*c0fe0*/  LDL.LU R83, [R1+0xb0] ;  /* 0x0000b00001537983 */ /* 0x000f220000300800 */
[----:B------:R-:W-:-:S03]  /*c0ff0*/  IMAD.MOV.U32 R103, RZ, RZ, R195 ;  /* 0x000000ffff677224 */ /* 0x000fc600078e00c3 */
[----:B------:R-:W4:Y:S04]  /*c1000*/  LDL.LU R78, [R1+0xb4] ;  /* 0x0000b400014e7983 */ /* 0x000f280000300800 */
[----:B------:R-:W-:Y:S04]  /*c1010*/  STL.64 [R1+0x2738], R108 ;  /* 0x0027386c01007387 */ /* 0x000fe80000100a00 */
[----:B------:R-:W4:Y:S04]  /*c1020*/  LDL.LU R79, [R1+0xb8] ;  /* 0x0000b800014f7983 */ /* 0x000f280000300800 */
[----:B------:R-:W-:Y:S04]  /*c1030*/  STL.64 [R1+0x2730], R106 ;  /* 0x0027306a01007387 */ /* 0x000fe80000100a00 */
[----:B------:R-:W4:Y:S04]  /*c1040*/  LDL.LU R62, [R1+0xbc] ;  /* 0x0000bc00013e7983 */ /* 0x000f280000300800 */
[----:B------:R-:W-:Y:S04]  /*c1050*/  STL.64 [R1+0x2728], R104 ;  /* 0x0027286801007387 */ /* 0x000fe80000100a00 */
[----:B------:R-:W4:Y:S04]  /*c1060*/  LDL.LU R70, [R1+0xd0] ;  /* 0x0000d00001467983 */ /* 0x000f280000300800 */
[----:B------:R-:W-:Y:S04]  /*c1070*/  STL.64 [R1+0x2720], R102 ;  /* 0x0027206601007387 */ /* 0x000fe80000100a00 */
[----:B------:R-:W4:Y:S01]  /*c1080*/  LDL.LU R71, [R1+0xd4] ;  /* 0x0000d40001477983 */ /* 0x000f220000300800 */
[----:B--2---:R-:W-:-:S05]  /*c1090*/  IMAD.MOV.U32 R100, RZ, RZ, R98 ;  /* 0x000000ffff647224 */ /* 0x004fca00078e0062 */
[----:B------:R-:W-:Y:S01]  /*c10a0*/  STL.64 [R1+0x2718], R100 ;  /* 0x0027186401007387 */ /* 0x000fe20000100a00 */
[----:B---3--:R-:W-:-:S03]  /*c10b0*/  IMAD.MOV.U32 R98, RZ, RZ, R99 ;  /* 0x000000ffff627224 */ /* 0x008fc600078e0063 */
[----:B------:R-:W2:Y:S01]  /*c10c0*/  LDL.LU R66, [R1+0xd8] ;  /* 0x0000d80001427983 */ /* 0x000ea20000300800 */
[----:B------:R-:W-:-:S03]  /*c10d0*/  IMAD.MOV.U32 R99, RZ, RZ, R197 ;  /* 0x000000ffff637224 */ /* 0x000fc600078e00c5 */
[----:B------:R-:W3:Y:S04]  /*c10e0*/  LDL.LU R67, [R1+0xdc] ;  /* 0x0000dc0001437983 */ /* 0x000ee80000300800 */
[----:B------:R-:W-:Y:S04]  /*c10f0*/  STL.64 [R1+0x2710], R98 ;  /* 0x0027106201007387 */ /* 0x000fe80000100a00 */
[----:B------:R-:W2:Y:S01]  /*c1100*/  LDL.LU R75, [R1+0xe0] ;  /* 0x0000e000014b7983 */ /* 0x000ea20000300800 */
[----:B----4-:R-:W-:Y:S01]  /*c1110*/  MOV R96, R94 ;  /* 0x0000005e00607202 */ /* 0x010fe20000000f00 */
[----:B------:R-:W-:-:S02]  /*c1120*/  IMAD.MOV.U32 R97, RZ, RZ, R198 ;  /* 0x000000ffff617224 */ /* 0x000fc400078e00c6 */
[----:B------:R-:W-:Y:S01]  /*c1130*/  IMAD.MOV.U32 R94, RZ, RZ, R95 ;  /* 0x000000ffff5e7224 */ /* 0x000fe200078e005f */
[----:B------:R-:W-:Y:S01]  /*c1140*/  MOV R95, R199 ;  /* 0x000000c7005f7202 */ /* 0x000fe20000000f00 */
[----:B------:R-:W-:Y:S01]  /*c1150*/  IMAD.MOV.U32 R93, RZ, RZ, R200 ;  /* 0x000000ffff5d7224 */ /* 0x000fe200078e00c8 */
[----:B------:R-:W-:Y:S04]  /*c1160*/  STL.64 [R1+0x2708], R96 ;  /* 0x0027086001007387 */ /* 0x000fe80000100a00 */
[----:B------:R-:W4:Y:S01]  /*c1170*/  LDL.LU R63, [R1+0xe4] ;  /* 0x0000e400013f7983 */ /* 0x000f220000300800 */
[----:B------:R-:W-:-:S03]  /*c1180*/  IMAD.MOV.U32 R92, RZ, RZ, R90 ;  /* 0x000000ffff5c7224 */ /* 0x000fc600078e005a */
[----:B------:R-:W-:Y:S04]  /*c1190*/  STL.64 [R1+0x2700], R94 ;  /* 0x0027005e01007387 */ /* 0x000fe80000100a00 */
[----:B------:R-:W4:Y:S01]  /*c11a0*/  LDL.LU R58, [R1+0xe8] ;  /* 0x0000e800013a7983 */ /* 0x000f220000300800 */
[----:B------:R-:W-:Y:S01]  /*c11b0*/  MOV R90, R91 ;  /* 0x0000005b005a7202 */ /* 0x000fe20000000f00 */
[----:B------:R-:W-:Y:S02]  /*c11c0*/  IMAD.MOV.U32 R91, RZ, RZ, R201 ;  /* 0x000000ffff5b7224 */ /* 0x000fe400078e00c9 */
[----:B------:R-:W-:Y:S04]  /*c11d0*/  STL.64 [R1+0x26f8], R92 ;  /* 0x0026f85c01007387 */ /* 0x000fe80000100a00 */
[----:B------:R-:W4:Y:S01]  /*c11e0*/  LDL.LU R59, [R1+0xec] ;  /* 0x0000ec00013b7983 */ /* 0x000f220000300800 */
[----:B------:R-:W-:-:S03]  /*c11f0*/  IMAD.MOV.U32 R88, RZ, RZ, R86 ;  /* 0x000000ffff587224 */ /* 0x000fc600078e0056 */
[----:B------:R-:W-:Y:S01]  /*c1200*/  STL.64 [R1+0x26f0], R90 ;  /* 0x0026f05a01007387 */ /* 0x000fe20000100a00 */
[----:B------:R-:W-:-:S03]  /*c1210*/  IMAD.MOV.U32 R85, RZ, RZ, R204 ;  /* 0x000000ffff557224 */ /* 0x000fc600078e00cc */
[----:B------:R-:W-:Y:S01]  /*c1220*/  STL.64 [R1+0x26e8], R88 ;  /* 0x0026e85801007387 */ /* 0x000fe20000100a00 */
[----:B------:R-:W-:Y:S02]  /*c1230*/  IMAD.MOV.U32 R86, RZ, RZ, R87 ;  /* 0x000000ffff567224 */ /* 0x000fe400078e0057 */
[----:B------:R-:W-:Y:S01]  /*c1240*/  IMAD.MOV.U32 R87, RZ, RZ, R203 ;  /* 0x000000ffff577224 */ /* 0x000fe200078e00cb */
[----:B------:R-:W4:Y:S01]  /*c1250*/  LDL.LU R43, [R1+0xf0] ;  /* 0x0000f000012b7983 */ /* 0x000f220000300800 */
[----:B------:R-:W-:Y:S01]  /*c1260*/  IMAD.MOV.U32 R81, RZ, RZ, R206 ;  /* 0x000000ffff517224 */ /* 0x000fe200078e00ce */
[----:B------:R-:W-:Y:S02]  /*c1270*/  MOV R84, R82 ;  /* 0x0000005200547202 */ /* 0x000fe40000000f00 */
[----:B------:R-:W-:Y:S04]  /*c1280*/  STL.64 [R1+0x26e0], R86 ;  /* 0x0026e05601007387 */ /* 0x000fe80000100a00 */
[----:B------:R-:W4:Y:S01]  /*c1290*/  LDL.LU R54, [R1+0xf4] ;  /* 0x0000f40001367983 */ /* 0x000f220000300800 */
[----:B------:R-:W-:Y:S01]  /*c12a0*/  IMAD.MOV.U32 R82, RZ, RZ, R83 ;  /* 0x000000ffff527224 */ /* 0x000fe200078e0053 */
[----:B------:R-:W-:-:S02]  /*c12b0*/  MOV R83, R205 ;  /* 0x000000cd00537202 */ /* 0x000fc40000000f00 */
[----:B------:R-:W-:Y:S01]  /*c12c0*/  STL.64 [R1+0x26d8], R84 ;  /* 0x0026d85401007387 */ /* 0x000fe20000100a00 */
[----:B------:R-:W-:-:S03]  /*c12d0*/  IMAD.MOV.U32 R80, RZ, RZ, R78 ;  /* 0x000000ffff507224 */ /* 0x000fc600078e004e */
[----:B------:R-:W-:Y:S01]  /*c12e0*/  STL.64 [R1+0x26d0], R82 ;  /* 0x0026d05201007387 */ /* 0x000fe20000100a00 */
[----:B------:R-:W-:-:S03]  /*c12f0*/  IMAD.MOV.U32 R73, RZ, RZ, R209 ;  /* 0x000000ffff497224 */ /* 0x000fc600078e00d1 */
        /* <DEDUP_REMOVED lines=8> */
[----:B------:R-:W-:Y:S04]  /*c1380*/  STL.64 [R1+0x26b8], R76 ;  /* 0x0026b84c01007387 */ /* 0x000fe80000100a00 */
[----:B------:R-:W4:Y:S04]  /*c1390*/  LDL.LU R51, [R1+0x110] ;  /* 0x0001100001337983 */ /* 0x000f280000300800 */
[----:B------:R-:W-:Y:S01]  /*c13a0*/  STL.64 [R1+0x26b0], R72 ;  /* 0x0026b04801007387 */ /* 0x000fe20000100a00 */
[----:B--2---:R-:W-:-:S03]  /*c13b0*/  MOV R64, R75 ;  /* 0x0000004b00407202 */ /* 0x004fc60000000f00 */
[----:B------:R-:W2:Y:S01]  /*c13c0*/  LDL.LU R75, [R1+0x114] ;  /* 0x00011400014b7983 */ /* 0x000ea20000300800 */
[----:B------:R-:W-:Y:S01]  /*c13d0*/  MOV R70, R71 ;  /* 0x0000004700467202 */ /* 0x000fe20000000f00 */
[----:B------:R-:W-:Y:S02]  /*c13e0*/  IMAD.MOV.U32 R71, RZ, RZ, R210 ;  /* 0x000000ffff477224 */ /* 0x000fe400078e00d2 */
[----:B------:R-:W-:Y:S01]  /*c13f0*/  IMAD.MOV.U32 R68, RZ, RZ, R66 ;  /* 0x000000ffff447224 */ /* 0x000fe200078e0042 */
[----:B-1----:R-:W-:Y:S01]  /*c1400*/  MOV R7, R18 ;  /* 0x0000001200077202 */ /* 0x002fe20000000f00 */
[----:B------:R-:W-:Y:S02]  /*c1410*/  IMAD.MOV.U32 R6, RZ, RZ, R17 ;  /* 0x000000ffff067224 */ /* 0x000fe400078e0011 */
[----:B---3--:R-:W-:Y:S01]  /*c1420*/  IMAD.MOV.U32 R66, RZ, RZ, R67 ;  /* 0x000000ffff427224 */ /* 0x008fe200078e0043 */
[----:B------:R-:W-:Y:S01]  /*c1430*/  STL.64 [R1+0x26a8], R70 ;  /* 0x0026a84601007387 */ /* 0x000fe20000100a00 */
[----:B------:R-:W-:-:S02]  /*c1440*/  IMAD.MOV.U32 R67, RZ, RZ, R212 ;  /* 0x000000ffff437224 */ /* 0x000fc400078e00d4 */
[----:B------:R-:W-:Y:S01]  /*c1450*/  IMAD.MOV.U32 R65, RZ, RZ, R213 ;  /* 0x000000ffff417224 */ /* 0x000fe200078e00d5 */
[----:B------:R-:W-:Y:S01]  /*c1460*/  STL.64 [R1+0x26a0], R68 ;  /* 0x0026a04401007387 */ /* 0x000fe20000100a00 */
[----:B----4-:R-:W-:-:S03]  /*c1470*/  IMAD.MOV.U32 R62, RZ, RZ, R63 ;  /* 0x000000ffff3e7224 */ /* 0x010fc600078e003f */
[----:B------:R-:W3:Y:S01]  /*c1480*/  LDL.LU R46, [R1+0x118] ;  /* 0x00011800012e7983 */ /* 0x000ee20000300800 */
[----:B------:R-:W-:-:S03]  /*c1490*/  MOV R63, R214 ;  /* 0x000000d6003f7202 */ /* 0x000fc60000000f00 */
[----:B------:R1:W-:Y:S04]  /*c14a0*/  LDGSTS.E [R5+0xf100], desc[UR58][R6.64], P0 ;  /* 0x0f10000006057fae */ /* 0x0003e8000812187a */
[----:B------:R-:W4:Y:S04]  /*c14b0*/  LDL.LU R47, [R1+0x11c] ;  /* 0x00011c00012f7983 */ /* 0x000f280000300800 */
[----:B------:R-:W-:Y:S01]  /*c14c0*/  STL.64 [R1+0x2698], R66 ;  /* 0x0026984201007387 */ /* 0x000fe20000100a00 */
[----:B-1----:R-:W-:Y:S01]  /*c14d0*/  MOV R6, R15 ;  /* 0x0000000f00067202 */ /* 0x002fe20000000f00 */
[----:B------:R-:W-:-:S02]  /*c14e0*/  IMAD.MOV.U32 R7, RZ, RZ, R16 ;  /* 0x000000ffff077224 */ /* 0x000fc400078e0010 */
[----:B------:R-:W4:Y:S01]  /*c14f0*/  LDL.LU R241, [R1+0x120] ;  /* 0x0001200001f17983 */ /* 0x000f220000300800 */
[----:B------:R-:W-:-:S03]  /*c1500*/  IMAD.MOV.U32 R60, RZ, RZ, R58 ;  /* 0x000000ffff3c7224 */ /* 0x000fc600078e003a */
[----:B------:R-:W4:Y:S01]  /*c1510*/  LDL.LU R42, [R1+0x124] ;  /* 0x00012400012a7983 */ /* 0x000f220000300800 */
[----:B------:R-:W-:Y:S02]  /*c1520*/  IMAD.MOV.U32 R56, RZ, RZ, R43 ;  /* 0x000000ffff387224 */ /* 0x000fe400078e002b */
[----:B------:R-:W-:Y:S01]  /*c1530*/  IMAD.MOV.U32 R61, RZ, RZ, R215 ;  /* 0x000000ffff3d7224 */ /* 0x000fe200078e00d7 */
[----:B------:R-:W-:Y:S01]  /*c1540*/  STL.64 [R1+0x2690], R64 ;  /* 0x0026904001007387 */ /* 0x000fe20000100a00 */
[----:B------:R-:W-:-:S03]  /*c1550*/  MOV R58, R59 ;  /* 0x0000003b003a7202 */ /* 0x000fc60000000f00 */
[----:B------:R-:W4:Y:S01]  /*c1560*/  LDL.LU R43, [R1+0x128] ;  /* 0x00012800012b7983 */ /* 0x000f220000300800 */
[----:B------:R-:W-:-:S03]  /*c1570*/  IMAD.MOV.U32 R59, RZ, RZ, R216 ;  /* 0x000000ffff3b7224 */ /* 0x000fc600078e00d8 */
[----:B------:R1:W-:Y:S04]  /*c1580*/  LDGSTS.E [R5+0xf180], desc[UR58][R6.64], P1 ;  /* 0x0f18000006057fae */ /* 0x0003e8000892187a */
[----:B------:R-:W4:Y:S04]  /*c1590*/  LDL.LU R38, [R1+0x12c] ;  /* 0x00012c0001267983 */ /* 0x000f280000300800 */
[----:B------:R-:W-:Y:S01]  /*c15a0*/  STL.64 [R1+0x2688], R62 ;  /* 0x0026883e01007387 */ /* 0x000fe20000100a00 */
[----:B-1----:R-:W-:Y:S01]  /*c15b0*/  MOV R6, R12 ;  /* 0x0000000c00067202 */ /* 0x002fe20000000f00 */
[----:B------:R-:W-:-:S02]  /*c15c0*/  IMAD.MOV.U32 R7, RZ, RZ, R13 ;  /* 0x000000ffff077224 */ /* 0x000fc400078e000d */
[----:B------:R-:W4:Y:S01]  /*c15d0*/  LDL.LU R39, [R1+0x130] ;  /* 0x0001300001277983 */ /* 0x000f220000300800 */
[----:B------:R-:W-:-:S03]  /*c15e0*/  MOV R57, R217 ;  /* 0x000000d900397202 */ /* 0x000fc60000000f00 */
[----:B------:R-:W4:Y:S04]  /*c15f0*/  LDL.LU R242, [R1+0x134] ;  /* 0x0001340001f27983 */ /* 0x000f280000300800 */
[----:B------:R-:W-:Y:S01]  /*c1600*/  STL.64 [R1+0x2680], R60 ;  /* 0x0026803c01007387 */ /* 0x000fe20000100a00 */
[----:B------:R-:W-:-:S03]  /*c1610*/  IMAD.MOV.U32 R12, RZ, RZ, R54 ;  /* 0x000000ffff0c7224 */ /* 0x000fc600078e0036 */
[----:B------:R-:W4:Y:S01]  /*c1620*/  LDL.LU R34, [R1+0x138] ;  /* 0x0001380001227983 */ /* 0x000f220000300800 */
[----:B------:R-:W-:-:S03]  /*c1630*/  IMAD.MOV.U32 R13, RZ, RZ, R218 ;  /* 0x000000ffff0d7224 */ /* 0x000fc600078e00da */
[----:B------:R1:W-:Y:S04]  /*c1640*/  LDGSTS.E [R5+0xf900], desc[UR58][R6.64], P0 ;  /* 0x0f90000006057fae */ /* 0x0003e8000812187a */
[----:B------:R-:W4:Y:S04]  /*c1650*/  LDL.LU R35, [R1+0x13c] ;  /* 0x00013c0001237983 */ /* 0x000f280000300800 */
[----:B------:R-:W-:Y:S01]  /*c1660*/  STL.64 [R1+0x2678], R58 ;  /* 0x0026783a01007387 */ /* 0x000fe20000100a00 */
[----:B-1----:R-:W-:Y:S01]  /*c1670*/  IMAD.MOV.U32 R6, RZ, RZ, R9 ;  /* 0x000000ffff067224 */ /* 0x002fe200078e0009 */
[----:B------:R-:W-:-:S02]  /*c1680*/  MOV R7, R11 ;  /* 0x0000000b00077202 */ /* 0x000fc40000000f00 */
[----:B------:R-:W4:Y:S04]  /*c1690*/  LDL.LU R30, [R1+0x140] ;  /* 0x00014000011e7983 */ /* 0x000f280000300800 */
[----:B------:R-:W4:Y:S04]  /*c16a0*/  LDL.LU R31, [R1+0x144] ;  /* 0x00014400011f7983 */ /* 0x000f280000300800 */
[----:B------:R-:W-:Y:S04]  /*c16b0*/  STL.64 [R1+0x2670], R56 ;  /* 0x0026703801007387 */ /* 0x000fe80000100a00 */
[----:B------:R-:W4:Y:S04]  /*c16c0*/  LDL.LU R26, [R1+0x148] ;  /* 0x00014800011a7983 */ /* 0x000f280000300800 */
[----:B------:R1:W-:Y:S04]  /*c16d0*/  LDGSTS.E [R5+0xf980], desc[UR58][R6.64], P1 ;  /* 0x0f98000006057fae */ /* 0x0003e8000892187a */
[----:B------:R-:W4:Y:S04]  /*c16e0*/  LDL.LU R27, [R1+0x14c] ;  /* 0x00014c00011b7983 */ /* 0x000f280000300800 */
[----:B------:R4:W-:Y:S01]  /*c16f0*/  STL.64 [R1+0x2668], R12 ;  /* 0x0026680c01007387 */ /* 0x0009e20000100a00 */
[----:B-1----:R-:W-:-:S03]  /*c1700*/  IMAD.MOV.U32 R7, RZ, RZ, R8 ;  /* 0x000000ffff077224 */ /* 0x002fc600078e0008 */
[----:B------:R-:W4:Y:S01]  /*c1710*/  LDL.LU R243, [R1+0x150] ;  /* 0x0001500001f37983 */ /* 0x000f220000300800 */
[----:B--2---:R-:W-:-:S03]  /*c1720*/  MOV R8, R75 ;  /* 0x0000004b00087202 */ /* 0x004fc60000000f00 */
[----:B------:R-:W2:Y:S01]  /*c1730*/  LDL.LU R75, [R1+0x154] ;  /* 0x00015400014b7983 */ /* 0x000ea20000300800 */
[----:B------:R-:W-:-:S05]  /*c1740*/  IMAD.MOV.U32 R6, RZ, RZ, R4 ;  /* 0x000000ffff067224 */ /* 0x000fca00078e0004 */
        /* <DEDUP_REMOVED lines=14> */
[----:B------:R-:W-:-:S03]  /*c1830*/  MOV R54, R55 ;  /* 0x0000003700367202 */ /* 0x000fc60000000f00 */
[----:B------:R-:W-:Y:S01]  /*c1840*/  LDGSTS.E [R5+0x13900], desc[UR58][R114.64], P0 ;  /* 0x1390000072057fae */ /* 0x000fe2000812187a */
[----:B------:R-:W-:-:S03]  /*c1850*/  IMAD.MOV.U32 R55, RZ, RZ, R219 ;  /* 0x000000ffff377224 */ /* 0x000fc600078e00db */
[----:B------:R-:W-:Y:S01]  /*c1860*/  LDGSTS.E [R5+0x13980], desc[UR58][R112.64], P1 ;  /* 0x1398000070057fae */ /* 0x000fe2000892187a */
[----:B------:R-:W-:-:S03]  /*c1870*/  IMAD.MOV.U32 R52, RZ, RZ, R50 ;  /* 0x000000ffff347224 */ /* 0x000fc600078e0032 */
[----:B------:R-:W-:Y:S01]  /*c1880*/  LDGSTS.E [R5+0x14100], desc[UR58][R108.64], P0 ;  /* 0x141000006c057fae */ /* 0x000fe2000812187a */
[----:B------:R-:W-:Y:S01]  /*c1890*/  MOV R53, R220 ;  /* 0x000000dc00357202 */ /* 0x000fe20000000f00 */
[----:B------:R-:W-:Y:S02]  /*c18a0*/  IMAD.MOV.U32 R50, RZ, RZ, R51 ;  /* 0x000000ffff327224 */ /* 0x000fe400078e0033 */
[----:B------:R-:W-:Y:S01]  /*c18b0*/  LDGSTS.E [R5+0x14180], desc[UR58][R106.64], P1 ;  /* 0x141800006a057fae */ /* 0x000fe2000892187a */
[----:B------:R-:W-:-:S03]  /*c18c0*/  IMAD.MOV.U32 R51, RZ, RZ, R221 ;  /* 0x000000ffff337224 */ /* 0x000fc600078e00dd */
[----:B------:R-:W-:Y:S01]  /*c18d0*/  LDGSTS.E [R5+0x14900], desc[UR58][R104.64], P0 ;  /* 0x1490000068057fae */ /* 0x000fe2000812187a */
[----:B------:R-:W-:-:S03]  /*c18e0*/  IMAD.MOV.U32 R9, RZ, RZ, R222 ;  /* 0x000000ffff097224 */ /* 0x000fc600078e00de */
[----:B------:R-:W-:Y:S01]  /*c18f0*/  LDGSTS.E [R5+0x14980], desc[UR58][R102.64], P1 ;  /* 0x1498000066057fae */ /* 0x000fe2000892187a */
[----:B---3--:R-:W-:Y:S01]  /*c1900*/  IMAD.MOV.U32 R48, RZ, RZ, R46 ;  /* 0x000000ffff307224 */ /* 0x008fe200078e002e */
[----:B------:R-:W-:Y:S02]  /*c1910*/  MOV R49, R223 ;  /* 0x000000df00317202 */ /* 0x000fe40000000f00 */
[----:B------:R-:W-:Y:S01]  /*c1920*/  LDGSTS.E [R5+0x15100], desc[UR58][R100.64], P0 ;  /* 0x1510000064057fae */ /* 0x000fe2000812187a */
[----:B----4-:R-:W-:-:S03]  /*c1930*/  IMAD.MOV.U32 R46, RZ, RZ, R47 ;  /* 0x000000ffff2e7224 */ /* 0x010fc600078e002f */
[----:B------:R-:W-:Y:S01]  /*c1940*/  LDGSTS.E [R5+0x15180], desc[UR58][R98.64], P1 ;  /* 0x1518000062057fae */ /* 0x000fe2000892187a */
[----:B------:R-:W-:Y:S01]  /*c1950*/  IMAD.MOV.U32 R47, RZ, RZ, R224 ;  /* 0x000000ffff2f7224 */ /* 0x000fe200078e00e0 */
[----:B------:R-:W-:Y:S02]  /*c1960*/  MOV R16, R241 ;  /* 0x000000f100107202 */ /* 0x000fe40000000f00 */
[----:B------:R-:W-:Y:S01]  /*c1970*/  LDGSTS.E [R5+0x15900], desc[UR58][R96.64], P0 ;  /* 0x1590000060057fae */ /* 0x000fe2000812187a */
[----:B------:R-:W-:Y:S01]  /*c1980*/  IMAD.MOV.U32 R17, RZ, RZ, R225 ;  /* 0x000000ffff117224 */ /* 0x000fe200078e00e1 */
[----:B------:R-:W-:Y:S01]  /*c1990*/  MOV R45, R226 ;  /* 0x000000e2002d7202 */ /* 0x000fe20000000f00 */
[----:B------:R-:W-:Y:S01]  /*c19a0*/  IMAD.MOV.U32 R44, RZ, RZ, R42 ;  /* 0x000000ffff2c7224 */ /* 0x000fe200078e002a */
[----:B------:R-:W-:Y:S01]  /*c19b0*/  STL.64 [R1+0x2660], R54 ;  /* 0x0026603601007387 */ /* 0x000fe20000100a00 */
[----:B------:R-:W-:-:S03]  /*c19c0*/  IMAD.MOV.U32 R42, RZ, RZ, R43 ;  /* 0x000000ffff2a7224 */ /* 0x000fc600078e002b */
[----:B------:R-:W-:Y:S01]  /*c19d0*/  LDGSTS.E [R5+0x15980], desc[UR58][R94.64], P1 ;  /* 0x159800005e057fae */ /* 0x000fe2000892187a */
[----:B------:R-:W-:Y:S01]  /*c19e0*/  IMAD.MOV.U32 R43, RZ, RZ, R227 ;  /* 0x000000ffff2b7224 */ /* 0x000fe200078e00e3 */
[----:B------:R-:W-:Y:S02]  /*c19f0*/  MOV R40, R38 ;  /* 0x0000002600287202 */ /* 0x000fe40000000f00 */
[----:B------:R-:W-:Y:S01]  /*c1a00*/  STL.64 [R1+0x2658], R52 ;  /* 0x0026583401007387 */ /* 0x000fe20000100a00 */
[----:B------:R-:W-:-:S03]  /*c1a10*/  IMAD.MOV.U32 R41, RZ, RZ, R228 ;  /* 0x000000ffff297224 */ /* 0x000fc600078e00e4 */
[----:B------:R-:W-:Y:S01]  /*c1a20*/  LDGSTS.E [R5+0x16100], desc[UR58][R92.64], P0 ;  /* 0x161000005c057fae */ /* 0x000fe2000812187a */
[----:B------:R-:W-:-:S03]  /*c1a30*/  IMAD.MOV.U32 R38, RZ, RZ, R39 ;  /* 0x000000ffff267224 */ /* 0x000fc600078e0027 */
[----:B------:R-:W-:Y:S01]  /*c1a40*/  STL.64 [R1+0x2650], R50 ;  /* 0x0026503201007387 */ /* 0x000fe20000100a00 */
[----:B------:R-:W-:-:S03]  /*c1a50*/  MOV R39, R229 ;  /* 0x000000e500277202 */ /* 0x000fc60000000f00 */
[----:B------:R-:W-:Y:S01]  /*c1a60*/  LDGSTS.E [R5+0x16180], desc[UR58][R90.64], P1 ;  /* 0x161800005a057fae */ /* 0x000fe2000892187a */
[----:B------:R-:W-:-:S03]  /*c1a70*/  IMAD.MOV.U32 R20, RZ, RZ, R242 ;  /* 0x000000ffff147224 */ /* 0x000fc600078e00f2 */
[----:B------:R3:W-:Y:S01]  /*c1a80*/  STL.64 [R1+0x2648], R8 ;  /* 0x0026480801007387 */ /* 0x0007e20000100a00 */
[----:B------:R-:W-:-:S03]  /*c1a90*/  IMAD.MOV.U32 R21, RZ, RZ, R230 ;  /* 0x000000ffff157224 */ /* 0x000fc600078e00e6 */
[----:B------:R-:W-:Y:S01]  /*c1aa0*/  LDGSTS.E [R5+0x16900], desc[UR58][R88.64], P0 ;  /* 0x1690000058057fae */ /* 0x000fe2000812187a */
[----:B------:R-:W-:-:S03]  /*c1ab0*/  MOV R36, R34 ;  /* 0x0000002200247202 */ /* 0x000fc60000000f00 */
        /* <DEDUP_REMOVED lines=20> */
[----:B------:R-:W-:Y:S01]  /*c1c00*/  STL.64 [R1+0x2618], R40 ;  /* 0x0026182801007387 */ /* 0x000fe20000100a00 */
[----:B------:R-:W-:-:S03]  /*c1c10*/  IMAD.MOV.U32 R27, RZ, RZ, R236 ;  /* 0x000000ffff1b7224 */ /* 0x000fc600078e00ec */
[----:B------:R-:W-:Y:S01]  /*c1c20*/  LDGSTS.E [R5+0x18100], desc[UR58][R76.64], P0 ;  /* 0x181000004c057fae */ /* 0x000fe2000812187a */
[----:B------:R-:W-:-:S03]  /*c1c30*/  MOV R22, R243 ;  /* 0x000000f300167202 */ /* 0x000fc60000000f00 */
[----:B------:R-:W-:Y:S01]  /*c1c40*/  STL.64 [R1+0x2610], R38 ;  /* 0x0026102601007387 */ /* 0x000fe20000100a00 */
[----:B------:R-:W-:-:S03]  /*c1c50*/  IMAD.MOV.U32 R23, RZ, RZ, R237 ;  /* 0x000000ffff177224 */ /* 0x000fc600078e00ed */
[----:B------:R-:W-:Y:S01]  /*c1c60*/  LDGSTS.E [R5+0x18180], desc[UR58][R72.64], P1 ;  /* 0x1818000048057fae */ /* 0x000fe2000892187a */
[----:B-1----:R-:W-:-:S03]  /*c1c70*/  MOV R7, R238 ;  /* 0x000000ee00077202 */ /* 0x002fc60000000f00 */
[----:B------:R1:W-:Y:S04]  /*c1c80*/  STL.64 [R1+0x2608], R20 ;  /* 0x0026081401007387 */ /* 0x0003e80000100a00 */
[----:B------:R-:W-:Y:S04]  /*c1c90*/  LDGSTS.E [R5+0x18900], desc[UR58][R70.64], P0 ;  /* 0x1890000046057fae */ /* 0x000fe8000812187a */
[----:B------:R-:W-:Y:S04]  /*c1ca0*/  STL.64 [R1+0x2600], R36 ;  /* 0x0026002401007387 */ /* 0x000fe80000100a00 */
        /* <DEDUP_REMOVED lines=11> */
[----:B------:R1:W-:Y:S04]  /*c1d60*/  STL.64 [R1+0x25d0], R22 ;  /* 0x0025d01601007387 */ /* 0x0003e80000100a00 */
        /* <DEDUP_REMOVED lines=14> */
[----:B--2---:R-:W-:-:S03]  /*c1e50*/  IMAD.MOV.U32 R6, RZ, RZ, R75 ;  /* 0x000000ffff067224 */ /* 0x004fc600078e004b */
[----:B------:R-:W-:Y:S04]  /*c1e60*/  LDGSTS.E [R5+0x1d980], desc[UR58][R36.64], P1 ;  /* 0x1d98000024057fae */ /* 0x000fe8000892187a */
[----:B------:R2:W-:Y:S04]  /*c1e70*/  STL.64 [R1+0x25c8], R6 ;  /* 0x0025c80601007387 */ /* 0x0005e80000100a00 */
[----:B------:R-:W2:Y:S04]  /*c1e80*/  LDL.LU R12, [R1+0x3b08] ;  /* 0x003b0800010c7983 */ /* 0x000ea80000300800 */
[----:B------:R-:W2:Y:S04]  /*c1e90*/  LDL.LU R18, [R1+0x3c14] ;  /* 0x003c140001127983 */ /* 0x000ea80000300800 */
[----:B---3--:R-:W3:Y:S04]  /*c1ea0*/  LDL.LU R9, [R1+0x3b10] ;  /* 0x003b100001097983 */ /* 0x008ee80000300800 */
[----:B----4-:R-:W4:Y:S04]  /*c1eb0*/  LDL.LU R16, [R1+0x3b04] ;  /* 0x003b040001107983 */ /* 0x010f280000300800 */
[----:B------:R-:W4:Y:S04]  /*c1ec0*/  LDL.LU R13, [R1+0x3a78] ;  /* 0x003a7800010d7983 */ /* 0x000f280000300800 */
[----:B-1----:R-:W4:Y:S04]  /*c1ed0*/  LDL.LU R20, [R1+0x3b0c] ;  /* 0x003b0c0001147983 */ /* 0x002f280000300800 */
[----:B------:R-:W4:Y:S04]  /*c1ee0*/  LDL.LU R17, [R1+0x3a80] ;  /* 0x003a800001117983 */ /* 0x000f280000300800 */
[----:B------:R-:W4:Y:S04]  /*c1ef0*/  LDL.LU R15, [R1+0x3a74] ;  /* 0x003a7400010f7983 */ /* 0x000f280000300800 */
[----:B------:R-:W-:Y:S04]  /*c1f00*/  LDGSTS.E [R5+0x1e100], desc[UR58][R34.64], P0 ;  /* 0x1e10000022057fae */ /* 0x000fe8000812187a */
[----:B------:R-:W-:Y:S04]  /*c1f10*/  LDGSTS.E [R5+0x1e180], desc[UR58][R32.64], P1 ;  /* 0x1e18000020057fae */ /* 0x000fe8000892187a */
[----:B------:R-:W-:Y:S04]  /*c1f20*/  LDGSTS.E [R5+0x1e900], desc[UR58][R30.64], P0 ;  /* 0x1e9000001e057fae */ /* 0x000fe8000812187a */
[----:B------:R-:W-:Y:S04]  /*c1f30*/  LDGSTS.E [R5+0x1e980], desc[UR58][R28.64], P1 ;  /* 0x1e9800001c057fae */ /* 0x000fe8000892187a */
[----:B------:R-:W-:Y:S04]  /*c1f40*/  LDGSTS.E [R5+0x1f100], desc[UR58][R26.64], P0 ;  /* 0x1f1000001a057fae */ /* 0x000fe8000812187a */
[----:B------:R-:W4:Y:S04]  /*c1f50*/  LDL.LU R8, [R1+0x39f8] ;  /* 0x0039f80001087983 */ /* 0x000f280000300800 */
[----:B------:R-:W-:Y:S04]  /*c1f60*/  LDGSTS.E [R5+0x1f180], desc[UR58][R22.64], P1 ;  /* 0x1f18000016057fae */ /* 0x000fe8000892187a */
[----:B------:R2:W-:Y:S01]  /*c1f70*/  LDGSTS.E [R5+0x1f900], desc[UR58][R6.64], P0 ;  /* 0x1f90000006057fae */ /* 0x0005e2000812187a */
[----:B------:R-:W-:-:S03]  /*c1f80*/  VIADD R4, R74, UR10 ;  /* 0x0000000a4a047c36 */ /* 0x000fc60008000000 */
[----:B------:R-:W-:Y:S04]  /*c1f90*/  LDGSTS.E [R5+0x1f980], desc[UR58][R24.64], P1 ;  /* 0x1f98000018057fae */ /* 0x000fe8000892187a */
[----:B------:R-:W4:Y:S04]  /*c1fa0*/  LDL.LU R22, [R1+0x3a7c] ;  /* 0x003a7c0001167983 */ /* 0x000f280000300800 */
[----:B------:R-:W4:Y:S04]  /*c1fb0*/  LDL.LU R11, [R1+0x3a00] ;  /* 0x003a0000010b7983 */ /* 0x000f280000300800 */
[----:B------:R-:W4:Y:S01]  /*c1fc0*/  LDL.LU R21, [R1+0x39f4] ;  /* 0x0039f40001157983 */ /* 0x000f220000300800 */
[----:B--2---:R-:W-:Y:S01]  /*c1fd0*/  MOV R6, R10 ;  /* 0x0000000a00067202 */ /* 0x004fe20000000f00 */
[----:B------:R-:W-:-:S05]  /*c1fe0*/  IMAD.MOV.U32 R7, RZ, RZ, R19 ;  /* 0x000000ffff077224 */ /* 0x000fca00078e0013 */
[----:B------:R1:W-:Y:S01]  /*c1ff0*/  LDGSTS.E [R4+0x200], desc[UR58][R6.64], P0 ;  /* 0x0020000006047fae */ /* 0x0003e2000812187a */
[----:B------:R-:W-:Y:S01]  /*c2000*/  IADD3 R12, P2, R12, R252, RZ ;  /* 0x000000fc0c0c7210 */ /* 0x000fe20007f5e0ff */
[----:B------:R-:W-:-:S04]  /*c2010*/  IMAD.X R18, R18, 0x1, R2, P3 ;  /* 0x0000000112127824 */ /* 0x000fc800018e0602 */
[----:B------:R-:W-:Y:S04]  /*c2020*/  STL [R1+0x3b08], R12 ;  /* 0x003b080c01007387 */ /* 0x000fe80000100800 */
[----:B------:R2:W-:Y:S04]  /*c2030*/  STL [R1+0x3c14], R18 ;  /* 0x003c141201007387 */ /* 0x0005e80000100800 */
[----:B------:R-:W2:Y:S04]  /*c2040*/  LDL.LU R10, [R1+0x2ba4] ;  /* 0x002ba400010a7983 */ /* 0x000ea80000300800 */
[----:B------:R-:W2:Y:S01]  /*c2050*/  LDL.LU R19, [R1+0x39fc] ;  /* 0x0039fc0001137983 */ /* 0x000ea20000300800 */
[----:B---3--:R-:W-:Y:S01]  /*c2060*/  IADD3 R9, P3, R9, R252, RZ ;  /* 0x000000fc09097210 */ /* 0x008fe20007f7e0ff */
[----:B-1----:R-:W-:Y:S01]  /*c2070*/  IMAD.MOV.U32 R7, RZ, RZ, R18 ;  /* 0x000000ffff077224 */ /* 0x002fe200078e0012 */
[----:B------:R-:W-:Y:S01]  /*c2080*/  MOV R6, R14 ;  /* 0x0000000e00067202 */ /* 0x000fe20000000f00 */
[----:B----4-:R-:W-:-:S02]  /*c2090*/  IMAD.X R16, R16, 0x1, R2, P2 ;  /* 0x0000000110107824 */ /* 0x010fc400010e0602 */
[----:B------:R-:W-:Y:S01]  /*c20a0*/  STL [R1+0x3b10], R9 ;  /* 0x003b100901007387 */ /* 0x000fe20000100800 */
[----:B------:R-:W-:-:S03]  /*c20b0*/  IADD3 R13, P2, R13, R252, RZ ;  /* 0x000000fc0d0d7210 */ /* 0x000fc60007f5e0ff */
[----:B------:R1:W-:Y:S01]  /*c20c0*/  LDGSTS.E [R4+0x280], desc[UR58][R6.64], P1 ;  /* 0x0028000006047fae */ /* 0x0003e2000892187a */
[----:B------:R-:W-:-:S03]  /*c20d0*/  IMAD.X R20, R20, 0x1, R2, P3 ;  /* 0x0000000114147824 */ /* 0x000fc600018e0602 */
[----:B------:R3:W-:Y:S04]  /*c20e0*/  STL [R1+0x3b04], R16 ;  /* 0x003b041001007387 */ /* 0x0007e80000100800 */
[----:B--2---:R-:W2:Y:S01]  /*c20f0*/  LDL.LU R18, [R1+0x2ba0] ;  /* 0x002ba00001127983 */ /* 0x004ea20000300800 */
[----:B-1----:R-:W-:Y:S01]  /*c2100*/  MOV R6, R12 ;  /* 0x0000000c00067202 */ /* 0x002fe20000000f00 */
[----:B------:R-:W-:Y:S02]  /*c2110*/  IMAD.MOV.U32 R7, RZ, RZ, R16 ;  /* 0x000000ffff077224 */ /* 0x000fe400078e0010 */
[----:B------:R-:W4:Y:S01]  /*c2120*/  LDL.LU R14, [R1+0x2bac] ;  /* 0x002bac00010e7983 */ /* 0x000f220000300800 */
[----:B------:R-:W-:Y:S01]  /*c2130*/  IADD3 R17, P3, R17, R252, RZ ;  /* 0x000000fc11117210 */ /* 0x000fe20007f7e0ff */
[----:B------:R-:W-:-:S02]  /*c2140*/  IMAD.X R15, R15, 0x1, R2, P2 ;  /* 0x000000010f0f7824 */ /* 0x000fc400010e0602 */
[----:B---3--:R-:W3:Y:S04]  /*c2150*/  LDL.LU R16, [R1+0x2ba8] ;  /* 0x002ba80001107983 */ /* 0x008ee80000300800 */
[----:B------:R1:W-:Y:S04]  /*c2160*/  LDGSTS.E [R4+0xa00], desc[UR58][R6.64], P0 ;  /* 0x00a0000006047fae */ /* 0x0003e8000812187a */
[----:B------:R-:W-:Y:S04]  /*c2170*/  STL [R1+0x3a78], R13 ;  /* 0x003a780d01007387 */ /* 0x000fe80000100800 */
[----:B------:R1:W-:Y:S02]  /*c2180*/  STL [R1+0x3b0c], R20 ;  /* 0x003b0c1401007387 */ /* 0x0003e40000100800 */
[----:B-1----:R-:W-:Y:S01]  /*c2190*/  MOV R6, R9 ;  /* 0x0000000900067202 */ /* 0x002fe20000000f00 */
[----:B------:R-:W-:Y:S01]  /*c21a0*/  IMAD.MOV.U32 R7, RZ, RZ, R20 ;  /* 0x000000ffff077224 */ /* 0x000fe200078e0014 */
[----:B------:R-:W3:Y:S01]  /*c21b0*/  LDL.LU R12, [R1+0x2c24] ;  /* 0x002c2400010c7983 */ /* 0x000ee20000300800 */
[----:B------:R-:W-:-:S03]  /*c21c0*/  IADD3 R8, P2, R8, R252, RZ ;  /* 0x000000fc08087210 */ /* 0x000fc60007f5e0ff */
[----:B------:R-:W3:Y:S01]  /*c21d0*/  LDL.LU R20, [R1+0x2c20] ;  /* 0x002c200001147983 */ /* 0x000ee20000300800 */
[----:B------:R-:W-:-:S03]  /*c21e0*/  IMAD.X R22, R22, 0x1, R2, P3 ;  /* 0x0000000116167824 */ /* 0x000fc600018e0602 */
[----:B------:R-:W-:Y:S04]  /*c21f0*/  STL [R1+0x3a80], R17 ;  /* 0x003a801101007387 */ /* 0x000fe80000100800 */
[----:B------:R1:W-:Y:S04]  /*c2200*/  STL [R1+0x3a74], R15 ;  /* 0x003a740f01007387 */ /* 0x0003e80000100800 */
[----:B------:R1:W-:Y:S04]  /*c2210*/  LDGSTS.E [R4+0xa80], desc[UR58][R6.64], P1 ;  /* 0x00a8000006047fae */ /* 0x0003e8000892187a */
[----:B------:R-:W3:Y:S01]  /*c2220*/  LDL.LU R9, [R1+0x2c2c] ;  /* 0x002c2c0001097983 */ /* 0x000ee20000300800 */
[----:B------:R-:W-:Y:S01]  /*c2230*/  IADD3 R11, P3, R11, R252, RZ ;  /* 0x000000fc0b0b7210 */ /* 0x000fe20007f7e0ff */
[----:B------:R-:W-:Y:S01]  /*c2240*/  IMAD.X R21, R21, 0x1, R2, P2 ;  /* 0x0000000115157824 */ /* 0x000fe200010e0602 */
[----:B-1----:R-:W-:Y:S01]  /*c2250*/  MOV R6, R13 ;  /* 0x0000000d00067202 */ /* 0x002fe20000000f00 */
[----:B------:R-:W-:Y:S01]  /*c2260*/  IMAD.MOV.U32 R7, RZ, RZ, R15 ;  /* 0x000000ffff077224 */ /* 0x000fe200078e000f */
[----:B------:R-:W3:Y:S04]  /*c2270*/  LDL.LU R13, [R1+0x2c28] ;  /* 0x002c2800010d7983 */ /* 0x000ee80000300800 */
[----:B------:R1:W-:Y:S04]  /*c2280*/  STL [R1+0x39f8], R8 ;  /* 0x0039f80801007387 */ /* 0x0003e80000100800 */
[----:B------:R1:W-:Y:S04]  /*c2290*/  LDGSTS.E [R4+0x1200], desc[UR58][R6.64], P0 ;  /* 0x0120000006047fae */ /* 0x0003e8000812187a */
[----:B------:R-:W-:Y:S04]  /*c22a0*/  STL [R1+0x3a7c], R22 ;  /* 0x003a7c1601007387 */ /* 0x000fe80000100800 */
[----:B------:R-:W3:Y:S01]  /*c22b0*/  LDL.LU R15, [R1+0x2ca4] ;  /* 0x002ca400010f7983 */ /* 0x000ee20000300800 */
[----:B-1----:R-:W-:Y:S01]  /*c22c0*/  MOV R6, R17 ;  /* 0x0000001100067202 */ /* 0x002fe20000000f00 */
[----:B------:R-:W-:-:S02]  /*c22d0*/  IMAD.MOV.U32 R7, RZ, RZ, R22 ;  /* 0x000000ffff077224 */ /* 0x000fc400078e0016 */
[----:B------:R-:W3:Y:S04]  /*c22e0*/  LDL.LU R17, [R1+0x2ca0] ;  /* 0x002ca00001117983 */ /* 0x000ee80000300800 */
[----:B------:R-:W-:Y:S04]  /*c22f0*/  STL [R1+0x3a00], R11 ;  /* 0x003a000b01007387 */ /* 0x000fe80000100800 */
[----:B------:R-:W-:Y:S04]  /*c2300*/  STL [R1+0x39f4], R21 ;  /* 0x0039f41501007387 */ /* 0x000fe80000100800 */
[----:B------:R-:W3:Y:S04]  /*c2310*/  LDL.LU R5, [R1+0x2cac] ;  /* 0x002cac0001057983 */ /* 0x000ee80000300800 */
[----:B------:R1:W-:Y:S02]  /*c2320*/  LDGSTS.E [R4+0x1280], desc[UR58][R6.64], P1 ;  /* 0x0128000006047fae */ /* 0x0003e4000892187a */
[----:B-1----:R-:W-:Y:S01]  /*c2330*/  MOV R6, R8 ;  /* 0x0000000800067202 */ /* 0x002fe20000000f00 */
[----:B------:R-:W-:Y:S01]  /*c2340*/  IMAD.MOV.U32 R7, RZ, RZ, R21 ;  /* 0x000000ffff077224 */ /* 0x000fe200078e0015 */
[----:B------:R-:W3:Y:S04]  /*c2350*/  LDL.LU R8, [R1+0x2d24] ;  /* 0x002d240001087983 */ /* 0x000ee80000300800 */
[----:B------:R1:W-:Y:S01]  /*c2360*/  LDGSTS.E [R4+0x1a00], desc[UR58][R6.64], P0 ;  /* 0x01a0000006047fae */ /* 0x0003e2000812187a */
[----:B------:R-:W-:Y:S01]  /*c2370*/  IADD3 R10, P2, R10, R252, RZ ;  /* 0x000000fc0a0a7210 */ /* 0x000fe20007f5e0ff */
[----:B------:R-:W-:-:S04]  /*c2380*/  IMAD.X R19, R19, 0x1, R2, P3 ;  /* 0x0000000113137824 */ /* 0x000fc800018e0602 */
[----:B------:R-:W-:Y:S01]  /*c2390*/  STL [R1+0x2ba4], R10 ;  /* 0x002ba40a01007387 */ /* 0x000fe20000100800 */
[----:B-1----:R-:W-:-:S03]  /*c23a0*/  IMAD.MOV.U32 R7, RZ, RZ, R19 ;  /* 0x000000ffff077224 */ /* 0x002fc600078e0013 */
[----:B------:R1:W-:Y:S04]  /*c23b0*/  STL [R1+0x39fc], R19 ;  /* 0x0039fc1301007387 */ /* 0x0003e80000100800 */
[----:B-1----:R-:W3:Y:S01]  /*c23c0*/  LDL.LU R19, [R1+0x2ca8] ;  /* 0x002ca80001137983 */ /* 0x002ee20000300800 */
[----:B------:R-:W-:Y:S01]  /*c23d0*/  MOV R6, R11 ;  /* 0x0000000b00067202 */ /* 0x000fe20000000f00 */
[----:B--2---:R-:W-:-:S04]  /*c23e0*/  IMAD.X R18, R18, 0x1, R2, P2 ;  /* 0x0000000112127824 */ /* 0x004fc800010e0602 */
[----:B------:R1:W-:Y:S01]  /*c23f0*/  LDGSTS.E [R4+0x1a80], desc[UR58][R6.64], P1 ;  /* 0x01a8000006047fae */ /* 0x0003e2000892187a */
[----:B----4-:R-:W-:-:S05]  /*c2400*/  IADD3 R14, P3, R14, R252, RZ ;  /* 0x000000fc0e0e7210 */ /* 0x010fca0007f7e0ff */
[----:B------:R-:W-:Y:S01]  /*c2410*/  STL [R1+0x2bac], R14 ;  /* 0x002bac0e01007387 */ /* 0x000fe20000100800 */
[----:B---3--:R-:W-:-:S03]  /*c2420*/  IMAD.X R16, R16, 0x1, R2, P3 ;  /* 0x0000000110107824 */ /* 0x008fc600018e0602 */
[----:B------:R2:W-:Y:S01]  /*c2430*/  STL [R1+0x2ba0], R18 ;  /* 0x002ba01201007387 */ /* 0x0005e20000100800 */
[----:B-1----:R-:W-:Y:S01]  /*c2440*/  MOV R6, R10 ;  /* 0x0000000a00067202 */ /* 0x002fe20000000f00 */
[----:B------:R-:W-:Y:S02]  /*c2450*/  IMAD.MOV.U32 R7, RZ, RZ, R18 ;  /* 0x000000ffff077224 */ /* 0x000fe400078e0012 */
[----:B------:R-:W3:Y:S04]  /*c2460*/  LDL.LU R11, [R1+0x2d2c] ;  /* 0x002d2c00010b7983 */ /* 0x000ee80000300800 */
[----:B------:R1:W-:Y:S04]  /*c2470*/  LDGSTS.E [R4+0x2200], desc[UR58][R6.64], P0 ;  /* 0x0220000006047fae */ /* 0x0003e8000812187a */
[----:B--2---:R-:W2:Y:S01]  /*c2480*/  LDL.LU R18, [R1+0x2d20] ;  /* 0x002d200001127983 */ /* 0x004ea20000300800 */
[----:B------:R-:W-:-:S05]  /*c2490*/  IADD3 R12, P2, R12, R252, RZ ;  /* 0x000000fc0c0c7210 */ /* 0x000fca0007f5e0ff */
[----:B------:R-:W-:Y:S01]  /*c24a0*/  STL [R1+0x2c24], R12 ;  /* 0x002c240c01007387 */ /* 0x000fe20000100800 */
[----:B------:R-:W-:Y:S01]  /*c24b0*/  IMAD.X R20, R20, 0x1, R2, P2 ;  /* 0x0000000114147824 */ /* 0x000fe200010e0602 */
[----:B-1----:R-:W-:Y:S01]  /*c24c0*/  MOV R6, R14 ;  /* 0x0000000e00067202 */ /* 0x002fe20000000f00 */
[----:B------:R-:W-:Y:S01]  /*c24d0*/  IMAD.MOV.U32 R7, RZ, RZ, R16 ;  /* 0x000000ffff077224 */ /* 0x000fe200078e0010 */
[----:B------:R1:W-:Y:S04]  /*c24e0*/  STL [R1+0x2ba8], R16 ;  /* 0x002ba81001007387 */ /* 0x0003e80000100800 */
[----:B------:R-:W4:Y:S04]  /*c24f0*/  LDL.LU R10, [R1+0x2da4] ;  /* 0x002da400010a7983 */ /* 0x000f280000300800 */
[----:B------:R1:W-:Y:S01]  /*c2500*/  LDGSTS.E [R4+0x2280], desc[UR58][R6.64], P1 ;  /* 0x0228000006047fae */ /* 0x0003e2000892187a */
[----:B------:R-:W-:-:S03]  /*c2510*/  IADD3 R9, P3, R9, R252, RZ ;  /* 0x000000fc09097210 */ /* 0x000fc60007f7e0ff */
[----:B-1----:R-:W4:Y:S04]  /*c2520*/  LDL.LU R16, [R1+0x2d28] ;  /* 0x002d280001107983 */ /* 0x002f280000300800 */
[----:B------:R-:W-:Y:S04]  /*c2530*/  STL [R1+0x2c2c], R9 ;  /* 0x002c2c0901007387 */ /* 0x000fe80000100800 */
[----:B------:R1:W-:Y:S01]  /*c2540*/  STL [R1+0x2c20], R20 ;  /* 0x002c201401007387 */ /* 0x0003e20000100800 */
[----:B------:R-:W-:Y:S01]  /*c2550*/  IMAD.X R13, R13, 0x1, R2, P3 ;  /* 0x000000010d0d7824 */ /* 0x000fe200018e0602 */
[----:B------:R-:W-:-:S02]  /*c2560*/  MOV R6, R12 ;  /* 0x0000000c00067202 */ /* 0x000fc40000000f00 */
[----:B------:R-:W4:Y:S01]  /*c2570*/  LDL.LU R14, [R1+0x2dac] ;  /* 0x002dac00010e7983 */ /* 0x000f220000300800 */
[----:B------:R-:W-:-:S03]  /*c2580*/  IMAD.MOV.U32 R7, RZ, RZ, R20 ;  /* 0x000000ffff077224 */ /* 0x000fc600078e0014 */
[----:B------:R-:W4:Y:S04]  /*c2590*/  LDL.LU R21, [R1+0x2da0] ;  /* 0x002da00001157983 */ /* 0x000f280000300800 */
[----:B------:R1:W-:Y:S01]  /*c25a0*/  LDGSTS.E [R4+0x2a00], desc[UR58][R6.64], P0 ;  /* 0x02a0000006047fae */ /* 0x0003e2000812187a */
[----:B------:R-:W-:-:S05]  /*c25b0*/  IADD3 R15, P2, R15, R252, RZ ;  /* 0x000000fc0f0f7210 */ /* 0x000fca0007f5e0ff */
[----:B------:R-:W-:Y:S01]  /*c25c0*/  STL [R1+0x2ca4], R15 ;  /* 0x002ca40f01007387 */ /* 0x000fe20000100800 */
[----:B------:R-:W-:Y:S01]  /*c25d0*/  IMAD.X R17, R17, 0x1, R2, P2 ;  /* 0x0000000111117824 */ /* 0x000fe200010e0602 */
[----:B-1----:R-:W-:Y:S02]  /*c25e0*/  MOV R6, R9 ;  /* 0x0000000900067202 */ /* 0x002fe40000000f00 */
[----:B------:R1:W-:Y:S01]  /*c25f0*/  STL [R1+0x2c28], R13 ;  /* 0x002c280d01007387 */ /* 0x0003e20000100800 */
[----:B------:R-:W-:-:S03]  /*c2600*/  IMAD.MOV.U32 R7, RZ, RZ, R13 ;  /* 0x000000ffff077224 */ /* 0x000fc600078e000d */
[----:B------:R-:W4:Y:S04]  /*c2610*/  LDL.LU R12, [R1+0x2e24] ;  /* 0x002e2400010c7983 */ /* 0x000f280000300800 */
[----:B------:R-:W4:Y:S01]  /*c2620*/  LDL.LU R20, [R1+0x2da8] ;  /* 0x002da80001147983 */ /* 0x000f220000300800 */
[----:B------:R-:W-:-:S03]  /*c2630*/  IADD3 R5, P3, R5, R252, RZ ;  /* 0x000000fc05057210 */ /* 0x000fc60007f7e0ff */
[----:B------:R1:W-:Y:S04]  /*c2640*/  LDGSTS.E [R4+0x2a80], desc[UR58][R6.64], P1 ;  /* 0x02a8000006047fae */ /* 0x0003e8000892187a */
[----:B------:R-:W-:Y:S04]  /*c2650*/  STL [R1+0x2cac], R5 ;  /* 0x002cac0501007387 */ /* 0x000fe80000100800 */
[----:B------:R1:W-:Y:S04]  /*c2660*/  STL [R1+0x2ca0], R17 ;  /* 0x002ca01101007387 */ /* 0x0003e80000100800 */
[----:B-1----:R-:W4:Y:S01]  /*c2670*/  LDL.LU R13, [R1+0x2e20] ;  /* 0x002e2000010d7983 */ /* 0x002f220000300800 */
[----:B------:R-:W-:-:S03]  /*c2680*/  IADD3 R8, P2, R8, R252, RZ ;  /* 0x000000fc08087210 */ /* 0x000fc60007f5e0ff */
[----:B------:R-:W4:Y:S01]  /*c2690*/  LDL.LU R9, [R1+0x2e2c] ;  /* 0x002e2c0001097983 */ /* 0x000f220000300800 */
[----:B------:R-:W-:Y:S01]  /*c26a0*/  IMAD.MOV.U32 R7, RZ, RZ, R17 ;  /* 0x000000ffff077224 */ /* 0x000fe200078e0011 */
[----:B------:R-:W-:Y:S02]  /*c26b0*/  MOV R6, R15 ;  /* 0x0000000f00067202 */ /* 0x000fe40000000f00 */
[----:B------:R-:W4:Y:S04]  /*c26c0*/  LDL.LU R17, [R1+0x2e28] ;  /* 0x002e280001117983 */ /* 0x000f280000300800 */
[----:B------:R-:W-:Y:S04]  /*c26d0*/  STL [R1+0x2d24], R8 ;  /* 0x002d240801007387 */ /* 0x000fe80000100800 */
[----:B------:R1:W-:Y:S01]  /*c26e0*/  LDGSTS.E [R4+0x3200], desc[UR58][R6.64], P0 ;  /* 0x0320000006047fae */ /* 0x0003e2000812187a */
[----:B------:R-:W-:-:S05]  /*c26f0*/  IMAD.X R19, R19, 0x1, R2, P3 ;  /* 0x0000000113137824 */ /* 0x000fca00018e0602 */
[----:B------:R1:W-:Y:S04]  /*c2700*/  STL [R1+0x2ca8], R19 ;  /* 0x002ca81301007387 */ /* 0x0003e80000100800 */
[----:B------:R-:W4:Y:S01]  /*c2710*/  LDL.LU R15, [R1+0x2ea4] ;  /* 0x002ea400010f7983 */ /* 0x000f220000300800 */
[----:B-1----:R-:W-:Y:S01]  /*c2720*/  MOV R6, R5 ;  /* 0x0000000500067202 */ /* 0x002fe20000000f00 */
[----:B------:R-:W-:Y:S02]  /*c2730*/  IMAD.MOV.U32 R7, RZ, RZ, R19 ;  /* 0x000000ffff077224 */ /* 0x000fe400078e0013 */
[----:B------:R-:W4:Y:S04]  /*c2740*/  LDL.LU R19, [R1+0x2ea0] ;  /* 0x002ea00001137983 */ /* 0x000f280000300800 */
[----:B------:R1:W-:Y:S01]  /*c2750*/  LDGSTS.E [R4+0x3280], desc[UR58][R6.64], P1 ;  /* 0x0328000006047fae */ /* 0x0003e2000892187a */
[----:B---3--:R-:W-:Y:S01]  /*c2760*/  IADD3 R11, P3, R11, R252, RZ ;  /* 0x000000fc0b0b7210 */ /* 0x008fe20007f7e0ff */
[----:B--2---:R-:W-:-:S04]  /*c2770*/  IMAD.X R18, R18, 0x1, R2, P2 ;  /* 0x0000000112127824 */ /* 0x004fc800010e0602 */
[----:B------:R-:W-:Y:S01]  /*c2780*/  STL [R1+0x2d2c], R11 ;  /* 0x002d2c0b01007387 */ /* 0x000fe20000100800 */
[----:B-1----:R-:W-:Y:S01]  /*c2790*/  MOV R6, R8 ;  /* 0x0000000800067202 */ /* 0x002fe20000000f00 */
[----:B------:R-:W-:Y:S02]  /*c27a0*/  IMAD.MOV.U32 R7, RZ, RZ, R18 ;  /* 0x000000ffff077224 */ /* 0x000fe400078e0012 */
[----:B------:R1:W-:Y:S04]  /*c27b0*/  STL [R1+0x2d20], R18 ;  /* 0x002d201201007387 */ /* 0x0003e80000100800 */
[----:B------:R-:W2:Y:S04]  /*c27c0*/  LDL.LU R5, [R1+0x2eac] ;  /* 0x002eac0001057983 */ /* 0x000ea80000300800 */
[----:B------:R3:W-:Y:S01]  /*c27d0*/  LDGSTS.E [R4+0x3a00], desc[UR58][R6.64], P0 ;  /* 0x03a0000006047fae */ /* 0x0007e2000812187a */
[----:B----4-:R-:W-:-:S03]  /*c27e0*/  IADD3 R10, P2, R10, R252, RZ ;  /* 0x000000fc0a0a7210 */ /* 0x010fc60007f5e0ff */
[----:B-1----:R-:W4:Y:S01]  /*c27f0*/  LDL.LU R18, [R1+0x2ea8] ;  /* 0x002ea80001127983 */ /* 0x002f220000300800 */
[----:B------:R-:W-:-:S03]  /*c2800*/  IMAD.X R16, R16, 0x1, R2, P3 ;  /* 0x0000000110107824 */ /* 0x000fc600018e0602 */
[----:B------:R-:W-:Y:S01]  /*c2810*/  STL [R1+0x2da4], R10 ;  /* 0x002da40a01007387 */ /* 0x000fe20000100800 */
[----:B---3--:R-:W-:Y:S01]  /*c2820*/  MOV R6, R11 ;  /* 0x0000000b00067202 */ /* 0x008fe20000000f00 */
[----:B------:R-:W-:Y:S02]  /*c2830*/  IMAD.MOV.U32 R7, RZ, RZ, R16 ;  /* 0x000000ffff077224 */ /* 0x000fe400078e0010 */
[----:B------:R1:W-:Y:S04]  /*c2840*/  STL [R1+0x2d28], R16 ;  /* 0x002d281001007387 */ /* 0x0003e80000100800 */
[----:B------:R-:W3:Y:S01]  /*c2850*/  LDL.LU R8, [R1+0x2f24] ;  /* 0x002f240001087983 */ /* 0x000ee20000300800 */
[----:B------:R-:W-:-:S03]  /*c2860*/  IADD3 R14, P3, R14, R252, RZ ;  /* 0x000000fc0e0e7210 */ /* 0x000fc60007f7e0ff */
[----:B------:R1:W-:Y:S01]  /*c2870*/  LDGSTS.E [R4+0x3a80], desc[UR58][R6.64], P1 ;  /* 0x03a8000006047fae */ /* 0x0003e2000892187a */
[----:B------:R-:W-:-:S03]  /*c2880*/  IMAD.X R21, R21, 0x1, R2, P2 ;  /* 0x0000000115157824 */ /* 0x000fc600010e0602 */
[----:B-1----:R-:W3:Y:S04]  /*c2890*/  LDL.LU R16, [R1+0x2f20] ;  /* 0x002f200001107983 */ /* 0x002ee80000300800 */
[----:B------:R-:W-:Y:S04]  /*c28a0*/  STL [R1+0x2dac], R14 ;  /* 0x002dac0e01007387 */ /* 0x000fe80000100800 */
[----:B------:R-:W-:Y:S01]  /*c28b0*/  STL [R1+0x2da0], R21 ;  /* 0x002da01501007387 */ /* 0x000fe20000100800 */
[----:B------:R-:W-:Y:S01]  /*c28c0*/  MOV R6, R10 ;  /* 0x0000000a00067202 */ /* 0x000fe20000000f00 */
[----:B------:R-:W-:-:S02]  /*c28d0*/  IMAD.MOV.U32 R7, RZ, RZ, R21 ;  /* 0x000000ffff077224 */ /* 0x000fc400078e0015 */
[----:B------:R-:W3:Y:S04]  /*c28e0*/  LDL.LU R11, [R1+0x2f2c] ;  /* 0x002f2c00010b7983 */ /* 0x000ee80000300800 */
[----:B------:R-:W3:Y:S04]  /*c28f0*/  LDL.LU R10, [R1+0x2fa4] ;  /* 0x002fa400010a7983 */ /* 0x000ee80000300800 */
[----:B------:R1:W-:Y:S01]  /*c2900*/  LDGSTS.E [R4+0x4200], desc[UR58][R6.64], P0 ;  /* 0x0420000006047fae */ /* 0x0003e2000812187a */
[----:B------:R-:W-:Y:S01]  /*c2910*/  IADD3 R12, P2, R12, R252, RZ ;  /* 0x000000fc0c0c7210 */ /* 0x000fe20007f5e0ff */
[----:B------:R-:W-:-:S04]  /*c2920*/  IMAD.X R20, R20, 0x1, R2, P3 ;  /* 0x0000000114147824 */ /* 0x000fc800018e0602 */
[----:B------:R-:W-:Y:S04]  /*c2930*/  STL [R1+0x2e24], R12 ;  /* 0x002e240c01007387 */ /* 0x000fe80000100800 */
[----:B------:R1:W-:Y:S02]  /*c2940*/  STL [R1+0x2da8], R20 ;  /* 0x002da81401007387 */ /* 0x0003e40000100800 */
[----:B-1----:R-:W-:Y:S01]  /*c2950*/  MOV R6, R14 ;  /* 0x0000000e00067202 */ /* 0x002fe20000000f00 */
[----:B------:R-:W-:-:S05]  /*c2960*/  IMAD.MOV.U32 R7, RZ, RZ, R20 ;  /* 0x000000ffff077224 */ /* 0x000fca00078e0014 */
[----:B------:R1:W-:Y:S01]  /*c2970*/  LDGSTS.E [R4+0x4280], desc[UR58][R6.64], P1 ;  /* 0x0428000006047fae */ /* 0x0003e2000892187a */
[----:B------:R-:W-:-:S03]  /*c2980*/  IMAD.X R13, R13, 0x1, R2, P2 ;  /* 0x000000010d0d7824 */ /* 0x000fc600010e0602 */
[----:B------:R-:W3:Y:S01]  /*c2990*/  LDL.LU R20, [R1+0x2f28] ;  /* 0x002f280001147983 */ /* 0x000ee20000300800 */
[----:B------:R-:W-:-:S05]  /*c29a0*/  IADD3 R9, P3, R9, R252, RZ ;  /* 0x000000fc09097210 */ /* 0x000fca0007f7e0ff */
[----:B------:R-:W-:Y:S01]  /*c29b0*/  STL [R1+0x2e2c], R9 ;  /* 0x002e2c0901007387 */ /* 0x000fe20000100800 */
[----:B------:R-:W-:Y:S01]  /*c29c0*/  IMAD.X R17, R17, 0x1, R2, P3 ;  /* 0x0000000111117824 */ /* 0x000fe200018e0602 */
[----:B-1----:R-:W-:Y:S01]  /*c29d0*/  MOV R6, R12 ;  /* 0x0000000c00067202 */ /* 0x002fe20000000f00 */
[----:B------:R-:W-:Y:S01]  /*c29e0*/  IMAD.MOV.U32 R7, RZ, RZ, R13 ;  /* 0x000000ffff077224 */ /* 0x000fe200078e000d */
[----:B------:R1:W-:Y:S04]  /*c29f0*/  STL [R1+0x2e20], R13 ;  /* 0x002e200d01007387 */ /* 0x0003e80000100800 */
[----:B------:R-:W3:Y:S04]  /*c2a00*/  LDL.LU R14, [R1+0x2fac] ;  /* 0x002fac00010e7983 */ /* 0x000ee80000300800 */
[----:B------:R1:W-:Y:S04]  /*c2a10*/  LDGSTS.E [R4+0x4a00], desc[UR58][R6.64], P0 ;  /* 0x04a0000006047fae */ /* 0x0003e8000812187a */
[----:B-1----:R-:W3:Y:S01]  /*c2a20*/  LDL.LU R13, [R1+0x2fa0] ;  /* 0x002fa000010d7983 */ /* 0x002ee20000300800 */
[----:B------:R-:W-:Y:S01]  /*c2a30*/  IMAD.MOV.U32 R7, RZ, RZ, R17 ;  /* 0x000000ffff077224 */ /* 0x000fe200078e0011 */
[----:B------:R-:W-:-:S05]  /*c2a40*/  IADD3 R15, P2, R15, R252, RZ ;  /* 0x000000fc0f0f7210 */ /* 0x000fca0007f5e0ff */
[----:B------:R-:W-:Y:S04]  /*c2a50*/  STL [R1+0x2ea4], R15 ;  /* 0x002ea40f01007387 */ /* 0x000fe80000100800 */
[----:B------:R1:W-:Y:S04]  /*c2a60*/  STL [R1+0x2e28], R17 ;  /* 0x002e281101007387 */ /* 0x0003e80000100800 */
[----:B------:R-:W3:Y:S04]  /*c2a70*/  LDL.LU R12, [R1+0x3024] ;  /* 0x00302400010c7983 */ /* 0x000ee80000300800 */
[----:B-1----:R-:W3:Y:S01]  /*c2a80*/  LDL.LU R17, [R1+0x2fa8] ;  /* 0x002fa80001117983 */ /* 0x002ee20000300800 */
[----:B------:R-:W-:Y:S01]  /*c2a90*/  IMAD.X R19, R19, 0x1, R2, P2 ;  /* 0x0000000113137824 */ /* 0x000fe200010e0602 */
[----:B------:R-:W-:-:S05]  /*c2aa0*/  MOV R6, R9 ;  /* 0x0000000900067202 */ /* 0x000fca0000000f00 */
[----:B------:R1:W-:Y:S01]  /*c2ab0*/  LDGSTS.E [R4+0x4a80], desc[UR58][R6.64], P1 ;  /* 0x04a8000006047fae */ /* 0x0003e2000892187a */
[----:B--2---:R-:W-:-:S05]  /*c2ac0*/  IADD3 R5, P3, R5, R252, RZ ;  /* 0x000000fc05057210 */ /* 0x004fca0007f7e0ff */
[----:B------:R-:W-:Y:S01]  /*c2ad0*/  STL [R1+0x2eac], R5 ;  /* 0x002eac0501007387 */ /* 0x000fe20000100800 */
[----:B----4-:R-:W-:-:S03]  /*c2ae0*/  IMAD.X R18, R18, 0x1, R2, P3 ;  /* 0x0000000112127824 */ /* 0x010fc600018e0602 */
[----:B------:R2:W-:Y:S01]  /*c2af0*/  STL [R1+0x2ea0], R19 ;  /* 0x002ea01301007387 */ /* 0x0005e20000100800 */
[----:B-1----:R-:W-:Y:S01]  /*c2b00*/  MOV R6, R15 ;  /* 0x0000000f00067202 */ /* 0x002fe20000000f00 */
[----:B------:R-:W-:Y:S02]  /*c2b10*/  IMAD.MOV.U32 R7, RZ, RZ, R19 ;  /* 0x000000ffff077224 */ /* 0x000fe400078e0013 */
[----:B------:R-:W4:Y:S04]  /*c2b20*/  LDL.LU R9, [R1+0x302c] ;  /* 0x00302c0001097983 */ /* 0x000f280000300800 */
[----:B------:R-:W4:Y:S04]  /*c2b30*/  LDL.LU R21, [R1+0x3020] ;  /* 0x0030200001157983 */ /* 0x000f280000300800 */
[----:B------:R1:W-:Y:S01]  /*c2b40*/  LDGSTS.E [R4+0x5200], desc[UR58][R6.64], P0 ;  /* 0x0520000006047fae */ /* 0x0003e2000812187a */
[----:B---3--:R-:W-:-:S05]  /*c2b50*/  IADD3 R8, P2, R8, R252, RZ ;  /* 0x000000fc08087210 */ /* 0x008fca0007f5e0ff */
[----:B------:R-:W-:Y:S01]  /*c2b60*/  STL [R1+0x2f24], R8 ;  /* 0x002f240801007387 */ /* 0x000fe20000100800 */
[----:B------:R-:W-:-:S03]  /*c2b70*/  IMAD.X R16, R16, 0x1, R2, P2 ;  /* 0x0000000110107824 */ /* 0x000fc600010e0602 */
[----:B------:R3:W-:Y:S01]  /*c2b80*/  STL [R1+0x2ea8], R18 ;  /* 0x002ea81201007387 */ /* 0x0007e20000100800 */
[----:B-1----:R-:W-:Y:S01]  /*c2b90*/  MOV R6, R5 ;  /* 0x0000000500067202 */ /* 0x002fe20000000f00 */
[----:B------:R-:W-:Y:S02]  /*c2ba0*/  IMAD.MOV.U32 R7, RZ, RZ, R18 ;  /* 0x000000ffff077224 */ /* 0x000fe400078e0012 */
[----:B------:R-:W4:Y:S04]  /*c2bb0*/  LDL.LU R15, [R1+0x30a4] ;  /* 0x0030a400010f7983 */ /* 0x000f280000300800 */
[----:B--2---:R-:W2:Y:S01]  /*c2bc0*/  LDL.LU R19, [R1+0x3028] ;  /* 0x0030280001137983 */ /* 0x004ea20000300800 */
[----:B------:R-:W-:-:S03]  /*c2bd0*/  IADD3 R11, P3, R11, R252, RZ ;  /* 0x000000fc0b0b7210 */ /* 0x000fc60007f7e0ff */
[----:B------:R1:W-:Y:S04]  /*c2be0*/  LDGSTS.E [R4+0x5280], desc[UR58][R6.64], P1 ;  /* 0x0528000006047fae */ /* 0x0003e8000892187a */
[----:B------:R-:W-:Y:S01]  /*c2bf0*/  STL [R1+0x2f2c], R11 ;  /* 0x002f2c0b01007387 */ /* 0x000fe20000100800 */
[----:B------:R-:W-:-:S03]  /*c2c00*/  IADD3 R10, P2, R10, R252, RZ ;  /* 0x000000fc0a0a7210 */ /* 0x000fc60007f5e0ff */
[----:B------:R1:W-:Y:S04]  /*c2c10*/  STL [R1+0x2f20], R16 ;  /* 0x002f201001007387 */ /* 0x0003e80000100800 */
[----:B---3--:R-:W3:Y:S01]  /*c2c20*/  LDL.LU R18, [R1+0x30a0] ;  /* 0x0030a00001127983 */ /* 0x008ee20000300800 */
[----:B-1----:R-:W-:Y:S01]  /*c2c30*/  MOV R6, R8 ;  /* 0x0000000800067202 */ /* 0x002fe20000000f00 */
[----:B------:R-:W-:Y:S02]  /*c2c40*/  IMAD.MOV.U32 R7, RZ, RZ, R16 ;  /* 0x000000ffff077224 */ /* 0x000fe400078e0010 */
[----:B------:R-:W3:Y:S04]  /*c2c50*/  LDL.LU R5, [R1+0x30ac] ;  /* 0x0030ac0001057983 */ /* 0x000ee80000300800 */
[----:B------:R-:W3:Y:S04]  /*c2c60*/  LDL.LU R16, [R1+0x30a8] ;  /* 0x0030a80001107983 */ /* 0x000ee80000300800 */
[----:B------:R-:W-:Y:S04]  /*c2c70*/  STL [R1+0x2fa4], R10 ;  /* 0x002fa40a01007387 */ /* 0x000fe80000100800 */
[----:B------:R1:W-:Y:S01]  /*c2c80*/  LDGSTS.E [R4+0x5a00], desc[UR58][R6.64], P0 ;  /* 0x05a0000006047fae */ /* 0x0003e2000812187a */
[----:B------:R-:W-:-:S05]  /*c2c90*/  IMAD.X R20, R20, 0x1, R2, P3 ;  /* 0x0000000114147824 */ /* 0x000fca00018e0602 */
[----:B------:R1:W-:Y:S04]  /*c2ca0*/  STL [R1+0x2f28], R20 ;  /* 0x002f281401007387 */ /* 0x0003e80000100800 */
[----:B------:R-:W3:Y:S01]  /*c2cb0*/  LDL.LU R8, [R1+0x3124] ;  /* 0x0031240001087983 */ /* 0x000ee20000300800 */
[----:B-1----:R-:W-:Y:S01]  /*c2cc0*/  MOV R6, R11 ;  /* 0x0000000b00067202 */ /* 0x002fe20000000f00 */
[----:B------:R-:W-:Y:S02]  /*c2cd0*/  IMAD.MOV.U32 R7, RZ, RZ, R20 ;  /* 0x000000ffff077224 */ /* 0x000fe400078e0014 */
[----:B------:R-:W3:Y:S01]  /*c2ce0*/  LDL.LU R20, [R1+0x3120] ;  /* 0x0031200001147983 */ /* 0x000ee20000300800 */
[----:B------:R-:W-:-:S03]  /*c2cf0*/  IADD3 R14, P3, R14, R252, RZ ;  /* 0x000000fc0e0e7210 */ /* 0x000fc60007f7e0ff */
[----:B------:R1:W-:Y:S01]  /*c2d00*/  LDGSTS.E [R4+0x5a80], desc[UR58][R6.64], P1 ;  /* 0x05a8000006047fae */ /* 0x0003e2000892187a */
[----:B------:R-:W-:-:S03]  /*c2d10*/  IMAD.X R13, R13, 0x1, R2, P2 ;  /* 0x000000010d0d7824 */ /* 0x000fc600010e0602 */
[----:B------:R-:W-:Y:S04]  /*c2d20*/  STL [R1+0x2fac], R14 ;  /* 0x002fac0e01007387 */ /* 0x000fe80000100800 */
[----:B------:R1:W-:Y:S02]  /*c2d30*/  STL [R1+0x2fa0], R13 ;  /* 0x002fa00d01007387 */ /* 0x0003e40000100800 */
[----:B-1----:R-:W-:Y:S02]  /*c2d40*/  IMAD.MOV.U32 R7, RZ, RZ, R13 ;  /* 0x000000ffff077224 */ /* 0x002fe400078e000d */
[----:B------:R-:W3:Y:S01]  /*c2d50*/  LDL.LU R11, [R1+0x312c] ;  /* 0x00312c00010b7983 */ /* 0x000ee20000300800 */
[----:B------:R-:W-:-:S03]  /*c2d60*/  MOV R6, R10 ;  /* 0x0000000a00067202 */ /* 0x000fc60000000f00 */
[----:B------:R-:W3:Y:S04]  /*c2d70*/  LDL.LU R13, [R1+0x3128] ;  /* 0x00312800010d7983 */ /* 0x000ee80000300800 */
[----:B------:R1:W-:Y:S01]  /*c2d80*/  LDGSTS.E [R4+0x6200], desc[UR58][R6.64], P0 ;  /* 0x0620000006047fae */ /* 0x0003e2000812187a */
[----:B------:R-:W-:Y:S01]  /*c2d90*/  IADD3 R12, P2, R12, R252, RZ ;  /* 0x000000fc0c0c7210 */ /* 0x000fe20007f5e0ff */
[----:B------:R-:W-:-:S04]  /*c2da0*/  IMAD.X R17, R17, 0x1, R2, P3 ;  /* 0x0000000111117824 */ /* 0x000fc800018e0602 */
[----:B------:R-:W-:Y:S04]  /*c2db0*/  STL [R1+0x3024], R12 ;  /* 0x0030240c01007387 */ /* 0x000fe80000100800 */
[----:B------:R4:W-:Y:S04]  /*c2dc0*/  STL [R1+0x2fa8], R17 ;  /* 0x002fa81101007387 */ /* 0x0009e80000100800 */
[----:B------:R-:W3:Y:S01]  /*c2dd0*/  LDL.LU R10, [R1+0x31a4] ;  /* 0x0031a400010a7983 */ /* 0x000ee20000300800 */
[----:B-1----:R-:W-:Y:S01]  /*c2de0*/  MOV R6, R14 ;  /* 0x0000000e00067202 */ /* 0x002fe20000000f00 */
[----:B------:R-:W-:-:S02]  /*c2df0*/  IMAD.MOV.U32 R7, RZ, RZ, R17 ;  /* 0x000000ffff077224 */ /* 0x000fc400078e0011 */
[----:B------:R-:W3:Y:S04]  /*c2e00*/  LDL.LU R14, [R1+0x31a0] ;  /* 0x0031a000010e7983 */ /* 0x000ee80000300800 */
[----:B------:R1:W-:Y:S01]  /*c2e10*/  LDGSTS.E [R4+0x6280], desc[UR58][R6.64], P1 ;  /* 0x0628000006047fae */ /* 0x0003e2000892187a */
[----:B----4-:R-:W-:Y:S01]  /*c2e20*/  IADD3 R9, P3, R9, R252, RZ ;  /* 0x000000fc09097210 */ /* 0x010fe20007f7e0ff */
[----:B------:R-:W-:-:S04]  /*c2e30*/  IMAD.X R21, R21, 0x1, R2, P2 ;  /* 0x0000000115157824 */ /* 0x000fc800010e0602 */
[----:B------:R-:W-:Y:S01]  /*c2e40*/  STL [R1+0x302c], R9 ;  /* 0x00302c0901007387 */ /* 0x000fe20000100800 */
[----:B-1----:R-:W-:Y:S01]  /*c2e50*/  MOV R6, R12 ;  /* 0x0000000c00067202 */ /* 0x002fe20000000f00 */
[----:B------:R-:W-:Y:S02]  /*c2e60*/  IMAD.MOV.U32 R7, RZ, RZ, R21 ;  /* 0x000000ffff077224 */ /* 0x000fe400078e0015 */
[----:B------:R-:W-:Y:S04]  /*c2e70*/  STL [R1+0x3020], R21 ;  /* 0x0030201501007387 */ /* 0x000fe80000100800 */
[----:B------:R-:W4:Y:S04]  /*c2e80*/  LDL.LU R17, [R1+0x31ac] ;  /* 0x0031ac0001117983 */ /* 0x000f280000300800 */
[----:B------:R-:W4:Y:S04]  /*c2e90*/  LDL.LU R12, [R1+0x3224] ;  /* 0x00322400010c7983 */ /* 0x000f280000300800 */
[----:B------:R1:W-:Y:S01]  /*c2ea0*/  LDGSTS.E [R4+0x6a00], desc[UR58][R6.64], P0 ;  /* 0x06a0000006047fae */ /* 0x0003e2000812187a */
[----:B------:R-:W-:Y:S01]  /*c2eb0*/  IADD3 R15, P2, R15, R252, RZ ;  /* 0x000000fc0f0f7210 */ /* 0x000fe20007f5e0ff */
[----:B--2---:R-:W-:-:S04]  /*c2ec0*/  IMAD.X R19, R19, 0x1, R2, P3 ;  /* 0x0000000113137824 */ /* 0x004fc800018e0602 */
[----:B------:R-:W-:Y:S04]  /*c2ed0*/  STL [R1+0x30a4], R15 ;  /* 0x0030a40f01007387 */ /* 0x000fe80000100800 */
[----:B------:R2:W-:Y:S01]  /*c2ee0*/  STL [R1+0x3028], R19 ;  /* 0x0030281301007387 */ /* 0x0005e20000100800 */
[----:B-1----:R-:W-:Y:S01]  /*c2ef0*/  MOV R6, R9 ;  /* 0x0000000900067202 */ /* 0x002fe20000000f00 */
[----:B------:R-:W-:-:S05]  /*c2f00*/  IMAD.MOV.U32 R7, RZ, RZ, R19 ;  /* 0x000000ffff077224 */ /* 0x000fca00078e0013 */
[----:B------:R1:W-:Y:S01]  /*c2f10*/  LDGSTS.E [R4+0x6a80], desc[UR58][R6.64], P1 ;  /* 0x06a8000006047fae */ /* 0x0003e2000892187a */
[----:B---3--:R-:W-:-:S03]  /*c2f20*/  IMAD.X R18, R18, 0x1, R2, P2 ;  /* 0x0000000112127824 */ /* 0x008fc600010e0602 */
[----:B--2---:R-:W2:Y:S01]  /*c2f30*/  LDL.LU R19, [R1+0x31a8] ;  /* 0x0031a80001137983 */ /* 0x004ea20000300800 */
[----:B------:R-:W-:-:S05]  /*c2f40*/  IADD3 R5, P3, R5, R252, RZ ;  /* 0x000000fc05057210 */ /* 0x000fca0007f7e0ff */
[----:B------:R-:W-:Y:S01]  /*c2f50*/  STL [R1+0x30ac], R5 ;  /* 0x0030ac0501007387 */ /* 0x000fe20000100800 */
[----:B-1----:R-:W-:Y:S01]  /*c2f60*/  MOV R6, R15 ;  /* 0x0000000f00067202 */ /* 0x002fe20000000f00 */
[----:B------:R-:W-:Y:S02]  /*c2f70*/  IMAD.MOV.U32 R7, RZ, RZ, R18 ;  /* 0x000000ffff077224 */ /* 0x000fe400078e0012 */
[----:B------:R1:W-:Y:S01]  /*c2f80*/  STL [R1+0x30a0], R18 ;  /* 0x0030a01201007387 */ /* 0x0003e20000100800 */
[----:B------:R-:W-:-:S03]  /*c2f90*/  IMAD.X R16, R16, 0x1, R2, P3 ;  /* 0x0000000110107824 */ /* 0x000fc600018e0602 */
[----:B------:R-:W3:Y:S04]  /*c2fa0*/  LDL.LU R9, [R1+0x322c] ;  /* 0x00322c0001097983 */ /* 0x000ee80000300800 */
[----:B------:R1:W-:Y:S04]  /*c2fb0*/  LDGSTS.E [R4+0x7200], desc[UR58][R6.64], P0 ;  /* 0x0720000006047fae */ /* 0x0003e8000812187a */
[----:B-1----:R-:W3:Y:S01]  /*c2fc0*/  LDL.LU R18, [R1+0x3220] ;  /* 0x0032200001127983 */ /* 0x002ee20000300800 */
[----:B------:R-:W-:-:S05]  /*c2fd0*/  IADD3 R8, P2, R8, R252, RZ ;  /* 0x000000fc08087210 */ /* 0x000fca0007f5e0ff */
[----:B------:R-:W-:Y:S01]  /*c2fe0*/  STL [R1+0x3124], R8 ;  /* 0x0031240801007387 */ /* 0x000fe20000100800 */
[----:B------:R-:W-:Y:S01]  /*c2ff0*/  IMAD.X R20, R20, 0x1, R2, P2 ;  /* 0x0000000114147824 */ /* 0x000fe200010e0602 */
[----:B------:R-:W-:Y:S01]  /*c3000*/  MOV R6, R5 ;  /* 0x0000000500067202 */ /* 0x000fe20000000f00 */
[----:B------:R-:W-:Y:S01]  /*c3010*/  IMAD.MOV.U32 R7, RZ, RZ, R16 ;  /* 0x000000ffff077224 */ /* 0x000fe200078e0010 */
[----:B------:R1:W-:Y:S04]  /*c3020*/  STL [R1+0x30a8], R16 ;  /* 0x0030a81001007387 */ /* 0x0003e80000100800 */
        /* <DEDUP_REMOVED lines=8> */
[----:B------:R-:W-:Y:S04]  /*c30b0*/  STL [R1+0x3120], R20 ;  /* 0x0031201401007387 */ /* 0x000fe80000100800 */
[----:B------:R-:W3:Y:S04]  /*c30c0*/  LDL.LU R5, [R1+0x32ac] ;  /* 0x0032ac0001057983 */ /* 0x000ee80000300800 */
[----:B------:R-:W3:Y:S04]  /*c30d0*/  LDL.LU R21, [R1+0x32a0] ;  /* 0x0032a00001157983 */ /* 0x000ee80000300800 */
[----:B------:R1:W-:Y:S02]  /*c30e0*/  LDGSTS.E [R4+0x7a00], desc[UR58][R6.64], P0 ;  /* 0x07a0000006047fae */ /* 0x0003e4000812187a */
[----:B-1----:R-:W-:Y:S01]  /*c30f0*/  IMAD.MOV.U32 R7, RZ, RZ, R13 ;  /* 0x000000ffff077224 */ /* 0x002fe200078e000d */
[----:B------:R-:W-:-:S05]  /*c3100*/  IADD3 R10, P2, R10, R252, RZ ;  /* 0x000000fc0a0a7210 */ /* 0x000fca0007f5e0ff */
[----:B------:R-:W-:Y:S04]  /*c3110*/  STL [R1+0x31a4], R10 ;  /* 0x0031a40a01007387 */ /* 0x000fe80000100800 */
[----:B------:R1:W-:Y:S04]  /*c3120*/  STL [R1+0x3128], R13 ;  /* 0x0031280d01007387 */ /* 0x0003e80000100800 */
[----:B------:R-:W3:Y:S04]  /*c3130*/  LDL.LU R8, [R1+0x3324] ;  /* 0x0033240001087983 */ /* 0x000ee80000300800 */
[----:B-1----:R-:W3:Y:S01]  /*c3140*/  LDL.LU R13, [R1+0x32a8] ;  /* 0x0032a800010d7983 */ /* 0x002ee20000300800 */
[----:B------:R-:W-:Y:S01]  /*c3150*/  MOV R6, R11 ;  /* 0x0000000b00067202 */ /* 0x000fe20000000f00 */
[----:B------:R-:W-:-:S04]  /*c3160*/  IMAD.X R14, R14, 0x1, R2, P2 ;  /* 0x000000010e0e7824 */ /* 0x000fc800010e0602 */
[----:B------:R1:W-:Y:S01]  /*c3170*/  LDGSTS.E [R4+0x7a80], desc[UR58][R6.64], P1 ;  /* 0x07a8000006047fae */ /* 0x0003e2000892187a */
[----:B----4-:R-:W-:-:S05]  /*c3180*/  IADD3 R17, P3, R17, R252, RZ ;  /* 0x000000fc11117210 */ /* 0x010fca0007f7e0ff */
[----:B------:R-:W-:Y:S01]  /*c3190*/  STL [R1+0x31ac], R17 ;  /* 0x0031ac1101007387 */ /* 0x000fe20000100800 */
[----:B------:R-:W-:Y:S02]  /*c31a0*/  IADD3 R12, P2, R12, R252, RZ ;  /* 0x000000fc0c0c7210 */ /* 0x000fe40007f5e0ff */
[----:B-1----:R-:W-:Y:S01]  /*c31b0*/  MOV R6, R10 ;  /* 0x0000000a00067202 */ /* 0x002fe20000000f00 */
[----:B------:R-:W-:Y:S01]  /*c31c0*/  IMAD.MOV.U32 R7, RZ, RZ, R14 ;  /* 0x000000ffff077224 */ /* 0x000fe200078e000e */
[----:B------:R1:W-:Y:S04]  /*c31d0*/  STL [R1+0x31a0], R14 ;  /* 0x0031a00e01007387 */ /* 0x0003e80000100800 */
[----:B------:R-:W4:Y:S04]  /*c31e0*/  LDL.LU R20, [R1+0x3320] ;  /* 0x0033200001147983 */ /* 0x000f280000300800 */
[----:B------:R-:W4:Y:S04]  /*c31f0*/  LDL.LU R11, [R1+0x332c] ;  /* 0x00332c00010b7983 */ /* 0x000f280000300800 */
[----:B------:R2:W-:Y:S04]  /*c3200*/  LDGSTS.E [R4+0x8200], desc[UR58][R6.64], P0 ;  /* 0x0820000006047fae */ /* 0x0005e8000812187a */
[----:B-1----:R-:W4:Y:S01]  /*c3210*/  LDL.LU R14, [R1+0x3328] ;  /* 0x00332800010e7983 */ /* 0x002f220000300800 */
[----:B--2---:R-:W-:-:S03]  /*c3220*/  IMAD.X R19, R19, 0x1, R2, P3 ;  /* 0x0000000113137824 */ /* 0x004fc600018e0602 */
[----:B------:R-:W-:Y:S01]  /*c3230*/  STL [R1+0x3224], R12 ;  /* 0x0032240c01007387 */ /* 0x000fe20000100800 */
[----:B------:R-:W-:Y:S01]  /*c3240*/  MOV R6, R17 ;  /* 0x0000001100067202 */ /* 0x000fe20000000f00 */
[----:B------:R-:W-:Y:S02]  /*c3250*/  IMAD.MOV.U32 R7, RZ, RZ, R19 ;  /* 0x000000ffff077224 */ /* 0x000fe400078e0013 */
[----:B------:R1:W-:Y:S04]  /*c3260*/  STL [R1+0x31a8], R19 ;  /* 0x0031a81301007387 */ /* 0x0003e80000100800 */
[----:B------:R-:W2:Y:S04]  /*c3270*/  LDL.LU R10, [R1+0x33a4] ;  /* 0x0033a400010a7983 */ /* 0x000ea80000300800 */
[----:B------:R1:W-:Y:S01]  /*c3280*/  LDGSTS.E [R4+0x8280], desc[UR58][R6.64], P1 ;  /* 0x0828000006047fae */ /* 0x0003e2000892187a */
[----:B---3--:R-:W-:-:S03]  /*c3290*/  IADD3 R9, P3, R9, R252, RZ ;  /* 0x000000fc09097210 */ /* 0x008fc60007f7e0ff */
[----:B-1----:R-:W3:Y:S01]  /*c32a0*/  LDL.LU R19, [R1+0x33a0] ;  /* 0x0033a00001137983 */ /* 0x002ee20000300800 */
[----:B------:R-:W-:-:S03]  /*c32b0*/  IMAD.X R18, R18, 0x1, R2, P2 ;  /* 0x0000000112127824 */ /* 0x000fc600010e0602 */
[----:B------:R-:W-:Y:S01]  /*c32c0*/  STL [R1+0x322c], R9 ;  /* 0x00322c0901007387 */ /* 0x000fe20000100800 */
[----:B------:R-:W-:Y:S01]  /*c32d0*/  MOV R6, R12 ;  /* 0x0000000c00067202 */ /* 0x000fe20000000f00 */
[----:B------:R-:W-:Y:S02]  /*c32e0*/  IMAD.MOV.U32 R7, RZ, RZ, R18 ;  /* 0x000000ffff077224 */ /* 0x000fe400078e0012 */
[----:B------:R1:W-:Y:S04]  /*c32f0*/  STL [R1+0x3220], R18 ;  /* 0x0032201201007387 */ /* 0x0003e80000100800 */
[----:B------:R-:W3:Y:S04]  /*c3300*/  LDL.LU R17, [R1+0x33ac] ;  /* 0x0033ac0001117983 */ /* 0x000ee80000300800 */
[----:B------:R1:W-:Y:S01]  /*c3310*/  LDGSTS.E [R4+0x8a00], desc[UR58][R6.64], P0 ;  /* 0x08a0000006047fae */ /* 0x0003e2000812187a */
[----:B------:R-:W-:-:S03]  /*c3320*/  IADD3 R15, P2, R15, R252, RZ ;  /* 0x000000fc0f0f7210 */ /* 0x000fc60007f5e0ff */
        /* <DEDUP_REMOVED lines=11> */
[----:B------:R-:W-:Y:S04]  /*c33e0*/  STL [R1+0x32ac], R5 ;  /* 0x0032ac0501007387 */ /* 0x000fe80000100800 */
[----:B------:R-:W-:Y:S01]  /*c33f0*/  STL [R1+0x32a0], R21 ;  /* 0x0032a01501007387 */ /* 0x000fe20000100800 */
[----:B------:R-:W-:Y:S01]  /*c3400*/  MOV R6, R15 ;  /* 0x0000000f00067202 */ /* 0x000fe20000000f00 */
[----:B------:R-:W-:Y:S02]  /*c3410*/  IMAD.MOV.U32 R7, RZ, RZ, R21 ;  /* 0x000000ffff077224 */ /* 0x000fe400078e0015 */
[----:B------:R-:W3:Y:S04]  /*c3420*/  LDL.LU R9, [R1+0x3414] ;  /* 0x0034140001097983 */ /* 0x000ee80000300800 */
        /* <DEDUP_REMOVED lines=8> */
[----:B------:R-:W-:-:S05]  /*c34b0*/  MOV R6, R5 ;  /* 0x0000000500067202 */ /* 0x000fca0000000f00 */
[----:B------:R1:W-:Y:S01]  /*c34c0*/  LDGSTS.E [R4+0x9280], desc[UR58][R6.64], P1 ;  /* 0x0928000006047fae */ /* 0x0003e2000892187a */
[----:B----4-:R-:W-:Y:S01]  /*c34d0*/  IMAD.X R20, R20, 0x1, R2, P2 ;  /* 0x0000000114147824 */ /* 0x010fe200010e0602 */
[----:B------:R-:W-:-:S05]  /*c34e0*/  IADD3 R11, P3, R11, R252, RZ ;  /* 0x000000fc0b0b7210 */ /* 0x000fca0007f7e0ff */
[----:B------:R4:W-:Y:S01]  /*c34f0*/  STL [R1+0x332c], R11 ;  /* 0x00332c0b01007387 */ /* 0x0009e20000100800 */
[----:B-1----:R-:W-:Y:S01]  /*c3500*/  MOV R6, R8 ;  /* 0x0000000800067202 */ /* 0x002fe20000000f00 */
[----:B------:R-:W-:Y:S02]  /*c3510*/  IMAD.MOV.U32 R7, RZ, RZ, R20 ;  /* 0x000000ffff077224 */ /* 0x000fe400078e0014 */
[----:B------:R-:W-:Y:S01]  /*c3520*/  STL [R1+0x3320], R20 ;  /* 0x0033201401007387 */ /* 0x000fe20000100800 */
[----:B------:R-:W-:-:S03]  /*c3530*/  IMAD.X R14, R14, 0x1, R2, P3 ;  /* 0x000000010e0e7824 */ /* 0x000fc600018e0602 */
[----:B------:R-:W4:Y:S04]  /*c3540*/  LDL.LU R5, [R1+0x34a4] ;  /* 0x0034a40001057983 */ /* 0x000f280000300800 */
[----:B------:R-:W4:Y:S04]  /*c3550*/  LDL.LU R22, [R1+0x3498] ;  /* 0x0034980001167983 */ /* 0x000f280000300800 */
[----:B------:R1:W-:Y:S01]  /*c3560*/  LDGSTS.E [R4+0x9a00], desc[UR58][R6.64], P0 ;  /* 0x09a0000006047fae */ /* 0x0003e2000812187a */
[----:B--2---:R-:W-:-:S05]  /*c3570*/  IADD3 R10, P2, R10, R252, RZ ;  /* 0x000000fc0a0a7210 */ /* 0x004fca0007f5e0ff */
[----:B------:R-:W-:Y:S01]  /*c3580*/  STL [R1+0x33a4], R10 ;  /* 0x0033a40a01007387 */ /* 0x000fe20000100800 */
[----:B---3--:R-:W-:-:S03]  /*c3590*/  IMAD.X R19, R19, 0x1, R2, P2 ;  /* 0x0000000113137824 */ /* 0x008fc600010e0602 */
[----:B------:R2:W-:Y:S01]  /*c35a0*/  STL [R1+0x3328], R14 ;  /* 0x0033280e01007387 */ /* 0x0005e20000100800 */
[----:B-1----:R-:W-:Y:S01]  /*c35b0*/  MOV R6, R11 ;  /* 0x0000000b00067202 */ /* 0x002fe20000000f00 */
[----:B------:R-:W-:Y:S02]  /*c35c0*/  IMAD.MOV.U32 R7, RZ, RZ, R14 ;  /* 0x000000ffff077224 */ /* 0x000fe400078e000e */
[----:B------:R-:W3:Y:S04]  /*c35d0*/  LDL.LU R8, [R1+0x351c] ;  /* 0x00351c0001087983 */ /* 0x000ee80000300800 */
[----:B----4-:R-:W4:Y:S04]  /*c35e0*/  LDL.LU R11, [R1+0x34a0] ;  /* 0x0034a000010b7983 */ /* 0x010f280000300800 */
[----:B------:R1:W-:Y:S01]  /*c35f0*/  LDGSTS.E [R4+0x9a80], desc[UR58][R6.64], P1 ;  /* 0x09a8000006047fae */ /* 0x0003e2000892187a */
[----:B------:R-:W-:-:S05]  /*c3600*/  IADD3 R17, P3, R17, R252, RZ ;  /* 0x000000fc11117210 */ /* 0x000fca0007f7e0ff */
[----:B------:R-:W-:Y:S01]  /*c3610*/  STL [R1+0x33ac], R17 ;  /* 0x0033ac1101007387 */ /* 0x000fe20000100800 */
[----:B------:R-:W-:-:S03]  /*c3620*/  IMAD.X R18, R18, 0x1, R2, P3 ;  /* 0x0000000112127824 */ /* 0x000fc600018e0602 */
[----:B------:R2:W-:Y:S01]  /*c3630*/  STL [R1+0x33a0], R19 ;  /* 0x0033a01301007387 */ /* 0x0005e20000100800 */
[----:B-1----:R-:W-:-:S03]  /*c3640*/  MOV R6, R10 ;  /* 0x0000000a00067202 */ /* 0x002fc60000000f00 */
[----:B--2---:R-:W2:Y:S01]  /*c3650*/  LDL.LU R14, [R1+0x3524] ;  /* 0x00352400010e7983 */ /* 0x004ea20000300800 */
[----:B------:R-:W-:-:S03]  /*c3660*/  IMAD.MOV.U32 R7, RZ, RZ, R19 ;  /* 0x000000ffff077224 */ /* 0x000fc600078e0013 */
[----:B------:R-:W2:Y:S04]  /*c3670*/  LDL.LU R21, [R1+0x3518] ;  /* 0x0035180001157983 */ /* 0x000ea80000300800 */
[----:B------:R1:W-:Y:S01]  /*c3680*/  LDGSTS.E [R4+0xa200], desc[UR58][R6.64], P0 ;  /* 0x0a20000006047fae */ /* 0x0003e2000812187a */
[----:B------:R-:W-:-:S05]  /*c3690*/  IADD3 R12, P2, R12, R252, RZ ;  /* 0x000000fc0c0c7210 */ /* 0x000fca0007f5e0ff */
[----:B------:R-:W-:Y:S01]  /*c36a0*/  STL [R1+0x340c], R12 ;  /* 0x00340c0c01007387 */ /* 0x000fe20000100800 */
[----:B------:R-:W-:-:S03]  /*c36b0*/  IMAD.X R16, R16, 0x1, R2, P2 ;  /* 0x0000000110107824 */ /* 0x000fc600010e0602 */
[----:B------:R1:W-:Y:S02]  /*c36c0*/  STL [R1+0x33a8], R18 ;  /* 0x0033a81201007387 */ /* 0x0003e40000100800 */
[----:B-1----:R-:W-:Y:S02]  /*c36d0*/  MOV R6, R17 ;  /* 0x0000001100067202 */ /* 0x002fe40000000f00 */
[----:B------:R-:W2:Y:S01]  /*c36e0*/  LDL.LU R10, [R1+0x359c] ;  /* 0x00359c00010a7983 */ /* 0x000ea20000300800 */
[----:B------:R-:W-:-:S03]  /*c36f0*/  IMAD.MOV.U32 R7, RZ, RZ, R18 ;  /* 0x000000ffff077224 */ /* 0x000fc600078e0012 */
[----:B------:R-:W2:Y:S01]  /*c3700*/  LDL.LU R20, [R1+0x3520] ;  /* 0x0035200001147983 */ /* 0x000ea20000300800 */
[----:B------:R-:W-:-:S03]  /*c3710*/  IADD3 R9, P3, R9, R252, RZ ;  /* 0x000000fc09097210 */ /* 0x000fc60007f7e0ff */
[----:B------:R1:W-:Y:S01]  /*c3720*/  LDGSTS.E [R4+0xa280], desc[UR58][R6.64], P1 ;  /* 0x0a28000006047fae */ /* 0x0003e2000892187a */
[----:B------:R-:W-:-:S03]  /*c3730*/  IADD3 R15, P2, R15, R252, RZ ;  /* 0x000000fc0f0f7210 */ /* 0x000fc60007f5e0ff */
[----:B------:R-:W-:Y:S04]  /*c3740*/  STL [R1+0x3414], R9 ;  /* 0x0034140901007387 */ /* 0x000fe80000100800 */
[----:B------:R1:W-:Y:S04]  /*c3750*/  STL [R1+0x3408], R16 ;  /* 0x0034081001007387 */ /* 0x0003e80000100800 */
[----:B------:R-:W2:Y:S01]  /*c3760*/  LDL.LU R19, [R1+0x3598] ;  /* 0x0035980001137983 */ /* 0x000ea20000300800 */
[----:B-1----:R-:W-:-:S03]  /*c3770*/  MOV R6, R12 ;  /* 0x0000000c00067202 */ /* 0x002fc60000000f00 */
[----:B------:R-:W2:Y:S04]  /*c3780*/  LDL.LU R17, [R1+0x35a4] ;  /* 0x0035a40001117983 */ /* 0x000ea80000300800 */
[----:B------:R-:W2:Y:S04]  /*c3790*/  LDL.LU R18, [R1+0x35a0] ;  /* 0x0035a00001127983 */ /* 0x000ea80000300800 */
[----:B------:R-:W-:Y:S01]  /*c37a0*/  STL [R1+0x349c], R15 ;  /* 0x00349c0f01007387 */ /* 0x000fe20000100800 */
[----:B------:R-:W-:-:S05]  /*c37b0*/  IMAD.X R13, R13, 0x1, R2, P3 ;  /* 0x000000010d0d7824 */ /* 0x000fca00018e0602 */
[----:B------:R1:W-:Y:S04]  /*c37c0*/  STL [R1+0x3410], R13 ;  /* 0x0034100d01007387 */ /* 0x0003e80000100800 */
[----:B------:R-:W2:Y:S01]  /*c37d0*/  LDL.LU R12, [R1+0x3694] ;  /* 0x00369400010c7983 */ /* 0x000ea20000300800 */
[----:B------:R-:W-:-:S03]  /*c37e0*/  IMAD.MOV.U32 R7, RZ, RZ, R16 ;  /* 0x000000ffff077224 */ /* 0x000fc600078e0010 */
[----:B------:R-:W2:Y:S04]  /*c37f0*/  LDL.LU R16, [R1+0x3690] ;  /* 0x0036900001107983 */ /* 0x000ea80000300800 */
[----:B------:R1:W-:Y:S01]  /*c3800*/  LDGSTS.E [R4+0xaa00], desc[UR58][R6.64], P0 ;  /* 0x0aa0000006047fae */ /* 0x0003e2000812187a */
[-C--:B------:R-:W-:Y:S02]  /*c3810*/  IADD3 R5, P3, R5, R252.reuse, RZ ;  /* 0x000000fc05057210 */ /* 0x080fe40007f7e0ff */
[----:B-1----:R-:W-:Y:S01]  /*c3820*/  MOV R6, R9 ;  /* 0x0000000900067202 */ /* 0x002fe20000000f00 */
[----:B------:R-:W-:Y:S02]  /*c3830*/  IMAD.MOV.U32 R7, RZ, RZ, R13 ;  /* 0x000000ffff077224 */ /* 0x000fe400078e000d */
[----:B------:R-:W-:Y:S01]  /*c3840*/  IMAD.X R22, R22, 0x1, R2, P2 ;  /* 0x0000000116167824 */ /* 0x000fe200010e0602 */
[----:B------:R-:W-:Y:S04]  /*c3850*/  STL [R1+0x34a4], R5 ;  /* 0x0034a40501007387 */ /* 0x000fe80000100800 */
[----:B------:R1:W-:Y:S04]  /*c3860*/  LDGSTS.E [R4+0xaa80], desc[UR58][R6.64], P1 ;  /* 0x0aa8000006047fae */ /* 0x0003e8000892187a */
[----:B------:R-:W-:Y:S04]  /*c3870*/  STL [R1+0x3498], R22 ;  /* 0x0034981601007387 */ /* 0x000fe80000100800 */
[----:B------:R-:W2:Y:S01]  /*c3880*/  LDL.LU R13, [R1+0x369c] ;  /* 0x00369c00010d7983 */ /* 0x000ea20000300800 */
[----:B-1----:R-:W-:Y:S01]  /*c3890*/  MOV R6, R15 ;  /* 0x0000000f00067202 */ /* 0x002fe20000000f00 */
[----:B------:R-:W-:Y:S01]  /*c38a0*/  IMAD.MOV.U32 R7, RZ, RZ, R22 ;  /* 0x000000ffff077224 */ /* 0x000fe200078e0016 */
[-C--:B---3--:R-:W-:Y:S01]  /*c38b0*/  IADD3 R8, P2, R8, R252.reuse, RZ ;  /* 0x000000fc08087210 */ /* 0x088fe20007f5e0ff */
[--C-:B----4-:R-:W-:Y:S01]  /*c38c0*/  IMAD.X R11, R11, 0x1, R2.reuse, P3 ;  /* 0x000000010b0b7824 */ /* 0x110fe200018e0602 */
[----:B------:R-:W3:Y:S04]  /*c38d0*/  LDL.LU R9, [R1+0x3704] ;  /* 0x0037040001097983 */ /* 0x000ee80000300800 */
[----:B------:R1:W-:Y:S04]  /*c38e0*/  LDGSTS.E [R4+0xb200], desc[UR58][R6.64], P0 ;  /* 0x0b20000006047fae */ /* 0x0003e8000812187a */
[----:B------:R-:W4:Y:S04]  /*c38f0*/  LDL.LU R15, [R1+0x3698] ;  /* 0x00369800010f7983 */ /* 0x000f280000300800 */
[----:B------:R-:W-:Y:S01]  /*c3900*/  STL [R1+0x351c], R8 ;  /* 0x00351c0801007387 */ /* 0x000fe20000100800 */
[----:B-1----:R-:W-:Y:S01]  /*c3910*/  MOV R6, R5 ;  /* 0x0000000500067202 */ /* 0x002fe20000000f00 */
[----:B------:R-:W-:Y:S01]  /*c3920*/  IMAD.MOV.U32 R7, RZ, RZ, R11 ;  /* 0x000000ffff077224 */ /* 0x000fe200078e000b */
[----:B--2---:R-:W-:Y:S01]  /*c3930*/  IADD3 R14, P3, R14, R252, RZ ;  /* 0x000000fc0e0e7210 */ /* 0x004fe20007f7e0ff */
[----:B------:R1:W-:Y:S01]  /*c3940*/  STL [R1+0x34a0], R11 ;  /* 0x0034a00b01007387 */ /* 0x0003e20000100800 */
[----:B------:R-:W-:-:S03]  /*c3950*/  IMAD.X R21, R21, 0x1, R2, P2 ;  /* 0x0000000115157824 */ /* 0x000fc600010e0602 */
[----:B------:R2:W-:Y:S04]  /*c3960*/  LDGSTS.E [R4+0xb280], desc[UR58][R6.64], P1 ;  /* 0x0b28000006047fae */ /* 0x0005e8000892187a */
[----:B-1----:R-:W4:Y:S04]  /*c3970*/  LDL.LU R11, [R1+0x3700] ;  /* 0x00370000010b7983 */ /* 0x002f280000300800 */
[----:B------:R1:W-:Y:S01]  /*c3980*/  STL [R1+0x3524], R14 ;  /* 0x0035240e01007387 */ /* 0x0003e20000100800 */
[----:B--2---:R-:W-:Y:S01]  /*c3990*/  MOV R6, R8 ;  /* 0x0000000800067202 */ /* 0x004fe20000000f00 */
[----:B------:R-:W-:-:S02]  /*c39a0*/  IMAD.MOV.U32 R7, RZ, RZ, R21 ;  /* 0x000000ffff077224 */ /* 0x000fc400078e0015 */
[----:B------:R-:W-:Y:S01]  /*c39b0*/  STL [R1+0x3518], R21 ;  /* 0x0035181501007387 */ /* 0x000fe20000100800 */
[----:B------:R-:W-:-:S03]  /*c39c0*/  IADD3 R10, P2, R10, R252, RZ ;  /* 0x000000fc0a0a7210 */ /* 0x000fc60007f5e0ff */
[----:B------:R-:W2:Y:S01]  /*c39d0*/  LDL.LU R5, [R1+0x370c] ;  /* 0x00370c0001057983 */ /* 0x000ea20000300800 */
[----:B------:R-:W-:-:S03]  /*c39e0*/  IMAD.X R20, R20, 0x1, R2, P3 ;  /* 0x0000000114147824 */ /* 0x000fc600018e0602 */
[----:B------:R-:W2:Y:S04]  /*c39f0*/  LDL.LU R8, [R1+0x3774] ;  /* 0x0037740001087983 */ /* 0x000ea80000300800 */
[----:B------:R1:W-:Y:S04]  /*c3a00*/  LDGSTS.E [R4+0xba00], desc[UR58][R6.64], P0 ;  /* 0x0ba0000006047fae */ /* 0x0003e8000812187a */
[----:B------:R1:W-:Y:S04]  /*c3a10*/  STL [R1+0x359c], R10 ;  /* 0x00359c0a01007387 */ /* 0x0003e80000100800 */
[----:B------:R-:W-:Y:S01]  /*c3a20*/  STL [R1+0x3520], R20 ;  /* 0x0035201401007387 */ /* 0x000fe20000100800 */
[----:B------:R-:W-:Y:S01]  /*c3a30*/  IMAD.X R19, R19, 0x1, R2, P2 ;  /* 0x0000000113137824 */ /* 0x000fe200010e0602 */
[----:B-1----:R-:W-:Y:S01]  /*c3a40*/  MOV R6, R14 ;  /* 0x0000000e00067202 */ /* 0x002fe20000000f00 */
[----:B------:R-:W-:Y:S01]  /*c3a50*/  IMAD.MOV.U32 R7, RZ, RZ, R20 ;  /* 0x000000ffff077224 */ /* 0x000fe200078e0014 */
[----:B------:R-:W-:Y:S01]  /*c3a60*/  IADD3 R17, P3, R17, R252, RZ ;  /* 0x000000fc11117210 */ /* 0x000fe20007f7e0ff */
[----:B------:R-:W2:Y:S04]  /*c3a70*/  LDL.LU R14, [R1+0x3708] ;  /* 0x00370800010e7983 */ /* 0x000ea80000300800 */
[----:B------:R-:W-:Y:S01]  /*c3a80*/  STL [R1+0x35a4], R17 ;  /* 0x0035a41101007387 */ /* 0x000fe20000100800 */
[----:B------:R-:W-:-:S03]  /*c3a90*/  IMAD.X R18, R18, 0x1, R2, P3 ;  /* 0x0000000112127824 */ /* 0x000fc600018e0602 */
[----:B------:R1:W-:Y:S04]  /*c3aa0*/  STL [R1+0x3598], R19 ;  /* 0x0035981301007387 */ /* 0x0003e80000100800 */
[----:B------:R1:W-:Y:S04]  /*c3ab0*/  LDGSTS.E [R4+0xba80], desc[UR58][R6.64], P1 ;  /* 0x0ba8000006047fae */ /* 0x0003e8000892187a */
[----:B------:R-:W2:Y:S01]  /*c3ac0*/  LDL.LU R23, [R1+0x377c] ;  /* 0x00377c0001177983 */ /* 0x000ea20000300800 */
[----:B-1----:R-:W-:-:S03]  /*c3ad0*/  MOV R6, R10 ;  /* 0x0000000a00067202 */ /* 0x002fc60000000f00 */
[----:B------:R-:W2:Y:S01]  /*c3ae0*/  LDL.LU R10, [R1+0x3770] ;  /* 0x00377000010a7983 */ /* 0x000ea20000300800 */
[----:B------:R-:W-:-:S05]  /*c3af0*/  IADD3 R12, P2, R12, R252, RZ ;  /* 0x000000fc0c0c7210 */ /* 0x000fca0007f5e0ff */
[----:B------:R1:W-:Y:S04]  /*c3b00*/  STL [R1+0x3694], R12 ;  /* 0x0036940c01007387 */ /* 0x0003e80000100800 */
[----:B------:R-:W-:Y:S04]  /*c3b10*/  STL [R1+0x35a0], R18 ;  /* 0x0035a01201007387 */ /* 0x000fe80000100800 */
[----:B------:R-:W2:Y:S04]  /*c3b20*/  LDL.LU R21, [R1+0x37e4] ;  /* 0x0037e40001157983 */ /* 0x000ea80000300800 */
[----:B------:R-:W2:Y:S01]  /*c3b30*/  LDL.LU R24, [R1+0x3778] ;  /* 0x0037780001187983 */ /* 0x000ea20000300800 */
[----:B------:R-:W-:-:S02]  /*c3b40*/  IMAD.MOV.U32 R7, RZ, RZ, R19 ;  /* 0x000000ffff077224 */ /* 0x000fc400078e0013 */
[----:B------:R-:W-:-:S03]  /*c3b50*/  IMAD.X R16, R16, 0x1, R2, P2 ;  /* 0x0000000110107824 */ /* 0x000fc600010e0602 */
[----:B------:R1:W-:Y:S02]  /*c3b60*/  LDGSTS.E [R4+0xc200], desc[UR58][R6.64], P0 ;  /* 0x0c20000006047fae */ /* 0x0003e4000812187a */
[----:B-1----:R-:W-:Y:S01]  /*c3b70*/  MOV R6, R17 ;  /* 0x0000001100067202 */ /* 0x002fe20000000f00 */
[----:B------:R-:W-:Y:S01]  /*c3b80*/  IMAD.MOV.U32 R7, RZ, RZ, R18 ;  /* 0x000000ffff077224 */ /* 0x000fe200078e0012 */
[----:B------:R-:W-:-:S04]  /*c3b90*/  IADD3 R13, P3, R13, R252, RZ ;  /* 0x000000fc0d0d7210 */ /* 0x000fc80007f7e0ff */
[----:B------:R1:W-:Y:S01]  /*c3ba0*/  LDGSTS.E [R4+0xc280], desc[UR58][R6.64], P1 ;  /* 0x0c28000006047fae */ /* 0x0003e2000892187a */
[----:B---3--:R-:W-:-:S03]  /*c3bb0*/  IADD3 R9, P2, R9, R252, RZ ;  /* 0x000000fc09097210 */ /* 0x008fc60007f5e0ff */
[----:B------:R3:W-:Y:S04]  /*c3bc0*/  STL [R1+0x369c], R13 ;  /* 0x00369c0d01007387 */ /* 0x0007e80000100800 */
[----:B------:R-:W-:Y:S01]  /*c3bd0*/  STL [R1+0x3690], R16 ;  /* 0x0036901001007387 */ /* 0x000fe20000100800 */
[----:B----4-:R-:W-:Y:S01]  /*c3be0*/  IMAD.X R15, R15, 0x1, R2, P3 ;  /* 0x000000010f0f7824 */ /* 0x010fe200018e0602 */
[----:B-1----:R-:W-:Y:S01]  /*c3bf0*/  MOV R6, R12 ;  /* 0x0000000c00067202 */ /* 0x002fe20000000f00 */
[----:B------:R-:W-:Y:S01]  /*c3c00*/  IMAD.MOV.U32 R7, RZ, RZ, R16 ;  /* 0x000000ffff077224 */ /* 0x000fe200078e0010 */
[----:B------:R-:W4:Y:S04]  /*c3c10*/  LDL.LU R22, [R1+0x37e0] ;  /* 0x0037e00001167983 */ /* 0x000f280000300800 */
[----:B------:R-:W-:Y:S04]  /*c3c20*/  STL [R1+0x3704], R9 ;  /* 0x0037040901007387 */ /* 0x000fe80000100800 */
[----:B------:R1:W-:Y:S04]  /*c3c30*/  STL [R1+0x3698], R15 ;  /* 0x0036980f01007387 */ /* 0x0003e80000100800 */
[----:B------:R-:W4:Y:S04]  /*c3c40*/  LDL.LU R19, [R1+0x37ec] ;  /* 0x0037ec0001137983 */ /* 0x000f280000300800 */
[----:B------:R3:W-:Y:S01]  /*c3c50*/  LDGSTS.E [R4+0xca00], desc[UR58][R6.64], P0 ;  /* 0x0ca0000006047fae */ /* 0x0007e2000812187a */
[----:B------:R-:W-:-:S03]  /*c3c60*/  IMAD.X R11, R11, 0x1, R2, P2 ;  /* 0x000000010b0b7824 */ /* 0x000fc600010e0602 */
[----:B------:R-:W4:Y:S04]  /*c3c70*/  LDL.LU R12, [R1+0x387c] ;  /* 0x00387c00010c7983 */ /* 0x000f280000300800 */
[----:B------:R-:W4:Y:S01]  /*c3c80*/  LDL.LU R20, [R1+0x37e8] ;  /* 0x0037e80001147983 */ /* 0x000f220000300800 */
[-C--:B--2---:R-:W-:Y:S01]  /*c3c90*/  IADD3 R5, P3, R5, R252.reuse, RZ ;  /* 0x000000fc05057210 */ /* 0x084fe20007f7e0ff */
[----:B---3--:R-:W-:Y:S01]  /*c3ca0*/  IMAD.MOV.U32 R7, RZ, RZ, R15 ;  /* 0x000000ffff077224 */ /* 0x008fe200078e000f */
[----:B------:R-:W-:Y:S02]  /*c3cb0*/  MOV R6, R13 ;  /* 0x0000000d00067202 */ /* 0x000fe40000000f00 */
[----:B------:R-:W-:Y:S01]  /*c3cc0*/  IADD3 R8, P2, R8, R252, RZ ;  /* 0x000000fc08087210 */ /* 0x000fe20007f5e0ff */
[----:B------:R-:W-:Y:S04]  /*c3cd0*/  STL [R1+0x370c], R5 ;  /* 0x00370c0501007387 */ /* 0x000fe80000100800 */
[----:B------:R2:W-:Y:S04]  /*c3ce0*/  STL [R1+0x3700], R11 ;  /* 0x0037000b01007387 */ /* 0x0005e80000100800 */
[----:B------:R-:W3:Y:S04]  /*c3cf0*/  LDL.LU R13, [R1+0x3878] ;  /* 0x00387800010d7983 */ /* 0x000ee80000300800 */
[----:B------:R-:W3:Y:S04]  /*c3d00*/  LDL.LU R17, [R1+0x3884] ;  /* 0x0038840001117983 */ /* 0x000ee80000300800 */
[----:B------:R1:W-:Y:S01]  /*c3d10*/  LDGSTS.E [R4+0xca80], desc[UR58][R6.64], P1 ;  /* 0x0ca8000006047fae */ /* 0x0003e2000892187a */
[----:B------:R-:W-:-:S03]  /*c3d20*/  IMAD.X R14, R14, 0x1, R2, P3 ;  /* 0x000000010e0e7824 */ /* 0x000fc600018e0602 */
[----:B-1----:R-:W3:Y:S04]  /*c3d30*/  LDL.LU R15, [R1+0x38dc] ;  /* 0x0038dc00010f7983 */ /* 0x002ee80000300800 */
[----:B------:R-:W3:Y:S01]  /*c3d40*/  LDL.LU R18, [R1+0x3880] ;  /* 0x0038800001127983 */ /* 0x000ee20000300800 */
[----:B------:R-:W-:Y:S01]  /*c3d50*/  MOV R6, R9 ;  /* 0x0000000900067202 */ /* 0x000fe20000000f00 */
[----:B------:R-:W-:Y:S02]  /*c3d60*/  IMAD.MOV.U32 R7, RZ, RZ, R11 ;  /* 0x000000ffff077224 */ /* 0x000fe400078e000b */
[----:B------:R-:W-:Y:S01]  /*c3d70*/  STL [R1+0x3774], R8 ;  /* 0x0037740801007387 */ /* 0x000fe20000100800 */
[----:B------:R-:W-:-:S03]  /*c3d80*/  IADD3 R23, P3, R23, R252, RZ ;  /* 0x000000fc17177210 */ /* 0x000fc60007f7e0ff */
[----:B------:R1:W-:Y:S04]  /*c3d90*/  STL [R1+0x3708], R14 ;  /* 0x0037080e01007387 */ /* 0x0003e80000100800 */
[----:B--2---:R-:W2:Y:S04]  /*c3da0*/  LDL.LU R11, [R1+0x38e4] ;  /* 0x0038e400010b7983 */ /* 0x004ea80000300800 */
[----:B------:R-:W2:Y:S01]  /*c3db0*/  LDL.LU R9, [R1+0x393c] ;  /* 0x00393c0001097983 */ /* 0x000ea20000300800 */
[----:B------:R-:W-:-:S03]  /*c3dc0*/  IMAD.X R10, R10, 0x1, R2, P2 ;  /* 0x000000010a0a7824 */ /* 0x000fc600010e0602 */
[----:B------:R1:W-:Y:S04]  /*c3dd0*/  LDGSTS.E [R4+0xd200], desc[UR58][R6.64], P0 ;  /* 0x0d20000006047fae */ /* 0x0003e8000812187a */
[----:B------:R-:W2:Y:S04]  /*c3de0*/  LDL.LU R16, [R1+0x38d8] ;  /* 0x0038d80001107983 */ /* 0x000ea80000300800 */
[----:B------:R-:W-:Y:S01]  /*c3df0*/  STL [R1+0x377c], R23 ;  /* 0x00377c1701007387 */ /* 0x000fe20000100800 */
[----:B-1----:R-:W-:Y:S01]  /*c3e00*/  MOV R6, R5 ;  /* 0x0000000500067202 */ /* 0x002fe20000000f00 */
[----:B------:R-:W-:-:S02]  /*c3e10*/  IMAD.MOV.U32 R7, RZ, RZ, R14 ;  /* 0x000000ffff077224 */ /* 0x000fc400078e000e */
[----:B------:R1:W-:Y:S04]  /*c3e20*/  STL [R1+0x3770], R10 ;  /* 0x0037700a01007387 */ /* 0x0003e80000100800 */
[----:B------:R-:W2:Y:S04]  /*c3e30*/  LDL.LU R5, [R1+0x3944] ;  /* 0x0039440001057983 */ /* 0x000ea80000300800 */
[----:B------:R-:W2:Y:S04]  /*c3e40*/  LDL.LU R14, [R1+0x38e0] ;  /* 0x0038e000010e7983 */ /* 0x000ea80000300800 */
[----:B------:R1:W-:Y:S02]  /*c3e50*/  LDGSTS.E [R4+0xd280], desc[UR58][R6.64], P1 ;  /* 0x0d28000006047fae */ /* 0x0003e4000892187a */
[----:B-1----:R-:W-:Y:S01]  /*c3e60*/  IMAD.MOV.U32 R7, RZ, RZ, R10 ;  /* 0x000000ffff077224 */ /* 0x002fe200078e000a */
[----:B------:R-:W-:-:S05]  /*c3e70*/  MOV R6, R8 ;  /* 0x0000000800067202 */ /* 0x000fca0000000f00 */
[----:B------:R1:W-:Y:S01]  /*c3e80*/  LDGSTS.E [R4+0xda00], desc[UR58][R6.64], P0 ;  /* 0x0da0000006047fae */ /* 0x0003e2000812187a */
[----:B------:R-:W-:Y:S01]  /*c3e90*/  IADD3 R21, P2, R21, R252, RZ ;  /* 0x000000fc15157210 */ /* 0x000fe20007f5e0ff */
[----:B------:R-:W-:-:S04]  /*c3ea0*/  IMAD.X R24, R24, 0x1, R2, P3 ;  /* 0x0000000118187824 */ /* 0x000fc800018e0602 */
[----:B------:R-:W-:Y:S04]  /*c3eb0*/  STL [R1+0x37e4], R21 ;  /* 0x0037e41501007387 */ /* 0x000fe80000100800 */
[----:B------:R-:W-:Y:S04]  /*c3ec0*/  STL [R1+0x3778], R24 ;  /* 0x0037781801007387 */ /* 0x000fe80000100800 */
[----:B------:R-:W2:Y:S04]  /*c3ed0*/  LDL.LU R10, [R1+0x3938] ;  /* 0x00393800010a7983 */ /* 0x000ea80000300800 */
[----:B------:R-:W2:Y:S01]  /*c3ee0*/  LDL.LU R8, [R1+0x3940] ;  /* 0x0039400001087983 */ /* 0x000ea20000300800 */
[----:B-1----:R-:W-:Y:S01]  /*c3ef0*/  MOV R6, R23 ;  /* 0x0000001700067202 */ /* 0x002fe20000000f00 */
[----:B------:R-:W-:-:S05]  /*c3f00*/  IMAD.MOV.U32 R7, RZ, RZ, R24 ;  /* 0x000000ffff077224 */ /* 0x000fca00078e0018 */
[----:B------:R1:W-:Y:S02]  /*c3f10*/  LDGSTS.E [R4+0xda80], desc[UR58][R6.64], P1 ;  /* 0x0da8000006047fae */ /* 0x0003e4000892187a */
[----:B-1----:R-:W-:Y:S01]  /*c3f20*/  MOV R6, R21 ;  /* 0x0000001500067202 */ /* 0x002fe20000000f00 */
[----:B----4-:R-:W-:-:S04]  /*c3f30*/  IMAD.X R22, R22, 0x1, R2, P2 ;  /* 0x0000000116167824 */ /* 0x010fc800010e0602 */
[----:B------:R-:W-:-:S05]  /*c3f40*/  IMAD.MOV.U32 R7, RZ, RZ, R22 ;  /* 0x000000ffff077224 */ /* 0x000fca00078e0016 */
[----:B------:R1:W-:Y:S01]  /*c3f50*/  LDGSTS.E [R4+0xe200], desc[UR58][R6.64], P0 ;  /* 0x0e20000006047fae */ /* 0x0003e2000812187a */
[-C--:B------:R-:W-:Y:S02]  /*c3f60*/  IADD3 R19, P3, R19, R252.reuse, RZ ;  /* 0x000000fc13137210 */ /* 0x080fe40007f7e0ff */
[----:B------:R-:W-:-:S03]  /*c3f70*/  IADD3 R12, P2, R12, R252, RZ ;  /* 0x000000fc0c0c7210 */ /* 0x000fc60007f5e0ff */
[----:B------:R-:W-:Y:S01]  /*c3f80*/  IMAD.X R20, R20, 0x1, R2, P3 ;  /* 0x0000000114147824 */ /* 0x000fe200018e0602 */
[----:B-1----:R-:W-:Y:S01]  /*c3f90*/  MOV R6, R19 ;  /* 0x0000001300067202 */ /* 0x002fe20000000f00 */
[----:B------:R-:W-:Y:S02]  /*c3fa0*/  STL [R1+0x37ec], R19 ;  /* 0x0037ec1301007387 */ /* 0x000fe40000100800 */
[----:B------:R-:W-:Y:S02]  /*c3fb0*/  IMAD.MOV.U32 R7, RZ, RZ, R20 ;  /* 0x000000ffff077224 */ /* 0x000fe400078e0014 */
[----:B------:R-:W-:Y:S04]  /*c3fc0*/  STL [R1+0x37e0], R22 ;  /* 0x0037e01601007387 */ /* 0x000fe80000100800 */
[----:B------:R1:W-:Y:S04]  /*c3fd0*/  STL [R1+0x387c], R12 ;  /* 0x00387c0c01007387 */ /* 0x0003e80000100800 */
[----:B------:R-:W-:Y:S04]  /*c3fe0*/  STL [R1+0x37e8], R20 ;  /* 0x0037e81401007387 */ /* 0x000fe80000100800 */
[----:B------:R4:W-:Y:S01]  /*c3ff0*/  LDGSTS.E [R4+0xe280], desc[UR58][R6.64], P1 ;  /* 0x0e28000006047fae */ /* 0x0009e2000892187a */
[----:B---3--:R-:W-:Y:S01]  /*c4000*/  IMAD.X R13, R13, 0x1, R2, P2 ;  /* 0x000000010d0d7824 */ /* 0x008fe200010e0602 */
[----:B------:R-:W-:-:S05]  /*c4010*/  IADD3 R17, P3, R17, R252, RZ ;  /* 0x000000fc11117210 */ /* 0x000fca0007f7e0ff */
[----:B------:R-:W-:Y:S01]  /*c4020*/  STL [R1+0x3884], R17 ;  /* 0x0038841101007387 */ /* 0x000fe20000100800 */
[----:B------:R-:W-:-:S03]  /*c4030*/  IADD3 R15, P2, R15, R252, RZ ;  /* 0x000000fc0f0f7210 */ /* 0x000fc60007f5e0ff */
[----:B------:R3:W-:Y:S01]  /*c4040*/  STL [R1+0x3878], R13 ;  /* 0x0038780d01007387 */ /* 0x0007e20000100800 */
[----:B----4-:R-:W-:Y:S01]  /*c4050*/  MOV R6, R12 ;  /* 0x0000000c00067202 */ /* 0x010fe20000000f00 */
[----:B------:R-:W-:Y:S02]  /*c4060*/  IMAD.X R18, R18, 0x1, R2, P3 ;  /* 0x0000000112127824 */ /* 0x000fe400018e0602 */
[----:B-1----:R-:W4:Y:S01]  /*c4070*/  LDL.LU R12, [R1+0x3c1c] ;  /* 0x003c1c00010c7983 */ /* 0x002f220000300800 */
[----:B------:R-:W-:-:S03]  /*c4080*/  IMAD.MOV.U32 R7, RZ, RZ, R13 ;  /* 0x000000ffff077224 */ /* 0x000fc600078e000d */
[----:B------:R-:W-:Y:S04]  /*c4090*/  STL [R1+0x38dc], R15 ;  /* 0x0038dc0f01007387 */ /* 0x000fe80000100800 */
[----:B------:R-:W-:Y:S04]  /*c40a0*/  STL [R1+0x3880], R18 ;  /* 0x0038801201007387 */ /* 0x000fe80000100800 */
[----:B---3--:R-:W3:Y:S01]  /*c40b0*/  LDL.LU R13, [R1+0x3b5c] ;  /* 0x003b5c00010d7983 */ /* 0x008ee20000300800 */
[----:B--2---:R-:W-:-:S03]  /*c40c0*/  IADD3 R11, P3, R11, R252, RZ ;  /* 0x000000fc0b0b7210 */ /* 0x004fc60007f7e0ff */
[----:B------:R1:W-:Y:S01]  /*c40d0*/  LDGSTS.E [R4+0xea00], desc[UR58][R6.64], P0 ;  /* 0x0ea0000006047fae */ /* 0x0003e2000812187a */
[----:B------:R-:W-:-:S03]  /*c40e0*/  IADD3 R9, P4, R9, R252, RZ ;  /* 0x000000fc09097210 */ /* 0x000fc60007f9e0ff */
[----:B------:R2:W-:Y:S04]  /*c40f0*/  STL [R1+0x38e4], R11 ;  /* 0x0038e40b01007387 */ /* 0x0005e80000100800 */
[----:B------:R-:W2:Y:S01]  /*c4100*/  LDL.LU R20, [R1+0x3b58] ;  /* 0x003b580001147983 */ /* 0x000ea20000300800 */
[----:B------:R-:W-:-:S05]  /*c4110*/  IMAD.X R16, R16, 0x1, R2, P2 ;  /* 0x0000000110107824 */ /* 0x000fca00010e0602 */
[----:B------:R-:W-:Y:S04]  /*c4120*/  STL [R1+0x38d8], R16 ;  /* 0x0038d81001007387 */ /* 0x000fe80000100800 */
[----:B------:R-:W-:Y:S01]  /*c4130*/  STL [R1+0x393c], R9 ;  /* 0x00393c0901007387 */ /* 0x000fe20000100800 */
[----:B------:R-:W-:Y:S01]  /*c4140*/  IADD3 R5, P2, R5, R252, RZ ;  /* 0x000000fc05057210 */ /* 0x000fe20007f5e0ff */
[----:B------:R-:W-:-:S04]  /*c4150*/  IMAD.X R14, R14, 0x1, R2, P3 ;  /* 0x000000010e0e7824 */ /* 0x000fc800018e0602 */
[----:B------:R-:W-:Y:S04]  /*c4160*/  STL [R1+0x3944], R5 ;  /* 0x0039440501007387 */ /* 0x000fe80000100800 */
[----:B------:R-:W-:Y:S01]  /*c4170*/  STL [R1+0x38e0], R14 ;  /* 0x0038e00e01007387 */ /* 0x000fe20000100800 */
[-C--:B------:R-:W-:Y:S02]  /*c4180*/  IADD3.X R10, R10, R2.reuse, RZ, P4, !PT ;  /* 0x000000020a0a7210 */ /* 0x080fe400027fe4ff */
[----:B------:R-:W-:-:S03]  /*c4190*/  IADD3.X R8, R8, R2, RZ, P2, !PT ;  /* 0x0000000208087210 */ /* 0x000fc600017fe4ff */
        /* <DEDUP_REMOVED lines=32> */
[----:B----4-:R-:W-:-:S02]  /*c43a0*/  IADD3 R12, P2, R12, R252, RZ ;  /* 0x000000fc0c0c7210 */ /* 0x010fc40007f5e0ff */
[----:B---3--:R-:W-:Y:S01]  /*c43b0*/  IADD3 R13, P3, R13, R252, RZ ;  /* 0x000000fc0d0d7210 */ /* 0x008fe20007f7e0ff */
[----:B------:R-:W3:Y:S02]  /*c43c0*/  LDL.LU R106, [R1+0x194] ;  /* 0x00019400016a7983 */ /* 0x000ee40000300800 */
[----:B--2---:R-:W-:Y:S02]  /*c43d0*/  IMAD.X R20, R20, 0x1, R2, P2 ;  /* 0x0000000114147824 */ /* 0x004fe400010e0602 */
[----:B------:R-:W3:Y:S04]  /*c43e0*/  LDL.LU R107, [R1+0x2b4] ;  /* 0x0002b400016b7983 */ /* 0x000ee80000300800 */
[----:B------:R-:W-:Y:S04]  /*c43f0*/  STL [R1+0x3c1c], R12 ;  /* 0x003c1c0c01007387 */ /* 0x000fe80000100800 */
[----:B------:R-:W-:Y:S04]  /*c4400*/  STL [R1+0x3b5c], R13 ;  /* 0x003b5c0d01007387 */ /* 0x000fe80000100800 */
[----:B------:R-:W-:Y:S01]  /*c4410*/  STL [R1+0x3b58], R20 ;  /* 0x003b581401007387 */ /* 0x000fe20000100800 */
[----:B------:R-:W-:Y:S01]  /*c4420*/  MOV R139, R43 ;  /* 0x0000002b008b7202 */ /* 0x000fe20000000f00 */
[----:B------:R-:W-:-:S02]  /*c4430*/  IMAD.MOV.U32 R138, RZ, RZ, R46 ;  /* 0x000000ffff8a7224 */ /* 0x000fc400078e002e */
[----:B------:R-:W-:Y:S02]  /*c4440*/  IMAD.MOV.U32 R137, RZ, RZ, R47 ;  /* 0x000000ffff897224 */ /* 0x000fe400078e002f */
[----:B------:R-:W-:Y:S01]  /*c4450*/  IMAD.MOV.U32 R136, RZ, RZ, R50 ;  /* 0x000000ffff887224 */ /* 0x000fe200078e0032 */
[----:B------:R-:W-:Y:S01]  /*c4460*/  STL.64 [R1+0x2580], R138 ;  /* 0x0025808a01007387 */ /* 0x000fe20000100a00 */
[----:B------:R-:W-:Y:S01]  /*c4470*/  IMAD.MOV.U32 R135, RZ, RZ, R51 ;  /* 0x000000ffff877224 */ /* 0x000fe200078e0033 */
[----:B------:R-:W-:Y:S02]  /*c4480*/  MOV R134, R54 ;  /* 0x0000003600867202 */ /* 0x000fe40000000f00 */
[----:B------:R-:W-:Y:S01]  /*c4490*/  STL.64 [R1+0x2578], R136 ;  /* 0x0025788801007387 */ /* 0x000fe20000100a00 */
[----:B------:R-:W-:Y:S01]  /*c44a0*/  MOV R133, R55 ;  /* 0x0000003700857202 */ /* 0x000fe20000000f00 */
[----:B------:R-:W-:Y:S02]  /*c44b0*/  IMAD.MOV.U32 R132, RZ, RZ, R58 ;  /* 0x000000ffff847224 */ /* 0x000fe400078e003a */
[----:B------:R-:W-:Y:S01]  /*c44c0*/  STL.64 [R1+0x2570], R134 ;  /* 0x0025708601007387 */ /* 0x000fe20000100a00 */
[----:B------:R-:W-:-:S02]  /*c44d0*/  IMAD.MOV.U32 R131, RZ, RZ, R59 ;  /* 0x000000ffff837224 */ /* 0x000fc400078e003b */
        /* <DEDUP_REMOVED lines=22> */
[----:B------:R-:W-:Y:S04]  /*c4640*/  STL.64 [R1+0x2530], R118 ;  /* 0x0025307601007387 */ /* 0x000fe80000100a00 */
[----:B------:R-:W-:Y:S04]  /*c4650*/  STL.64 [R1+0x2528], R116 ;  /* 0x0025287401007387 */ /* 0x000fe80000100a00 */
[----:B------:R-:W2:Y:S04]  /*c4660*/  LDL.LU R39, [R1+0x198] ;  /* 0x0001980001277983 */ /* 0x000ea80000300800 */
[----:B------:R-:W4:Y:S01]  /*c4670*/  LDL.LU R42, [R1+0x2b8] ;  /* 0x0002b800012a7983 */ /* 0x000f220000300800 */
[----:B------:R-:W-:-:S02]  /*c4680*/  IMAD.MOV.U32 R113, RZ, RZ, R98 ;  /* 0x000000ffff717224 */ /* 0x000fc400078e0062 */
[----:B------:R-:W-:Y:S02]  /*c4690*/  IMAD.MOV.U32 R109, RZ, RZ, R102 ;  /* 0x000000ffff6d7224 */ /* 0x000fe400078e0066 */
[----:B------:R-:W4:Y:S01]  /*c46a0*/  LDL.LU R102, [R1+0x19c] ;  /* 0x00019c0001667983 */ /* 0x000f220000300800 */
[----:B------:R-:W-:-:S03]  /*c46b0*/  MOV R108, R103 ;  /* 0x00000067006c7202 */ /* 0x000fc60000000f00 */
[----:B------:R-:W4:Y:S01]  /*c46c0*/  LDL.LU R103, [R1+0x2bc] ;  /* 0x0002bc0001677983 */ /* 0x000f220000300800 */
[----:B------:R-:W-:-:S03]  /*c46d0*/  IMAD.MOV.U32 R112, RZ, RZ, R99 ;  /* 0x000000ffff707224 */ /* 0x000fc600078e0063 */
        /* <DEDUP_REMOVED lines=30> */
[----:B---3--:R-:W-:Y:S01]  /*c48c0*/  LOP3.LUT R107, R107, R106, RZ, 0x3c, !PT ;  /* 0x0000006a6b6b7212 */ /* 0x008fe200078e3cff */
[----:B-1----:R-:W-:Y:S01]  /*c48d0*/  IMAD.MOV.U32 R7, RZ, RZ, R18 ;  /* 0x000000ffff077224 */ /* 0x002fe200078e0012 */
[----:B------:R-:W-:-:S02]  /*c48e0*/  MOV R6, R17 ;  /* 0x0000001100067202 */ /* 0x000fc40000000f00 */
[C---:B------:R-:W-:Y:S01]  /*c48f0*/  LOP3.LUT R106, R107.reuse, R106, RZ, 0x3c, !PT ;  /* 0x0000006a6b6a7212 */ /* 0x040fe200078e3cff */
[----:B------:R-:W-:Y:S03]  /*c4900*/  STL.64 [R1+0x2520], R114 ;  /* 0x0025207201007387 */ /* 0x000fe60000100a00 */
[----:B------:R-:W-:Y:S01]  /*c4910*/  LOP3.LUT R107, R107, R106, RZ, 0x3c, !PT ;  /* 0x0000006a6b6b7212 */ /* 0x000fe200078e3cff */
[----:B------:R1:W-:Y:S04]  /*c4920*/  LDGSTS.E [R4+0xea80], desc[UR58][R6.64], P1 ;  /* 0x0ea8000006047fae */ /* 0x0003e8000892187a */
[----:B------:R-:W-:Y:S04]  /*c4930*/  STL.64 [R1+0x2518], R112 ;  /* 0x0025187001007387 */ /* 0x000fe80000100a00 */
[----:B------:R-:W-:Y:S01]  /*c4940*/  STL.64 [R1+0x2510], R108 ;  /* 0x0025106c01007387 */ /* 0x000fe20000100a00 */
[----:B-1----:R-:W-:-:S03]  /*c4950*/  IMAD.MOV.U32 R6, RZ, RZ, R15 ;  /* 0x000000ffff067224 */ /* 0x002fc600078e000f */
[----:B------:R-:W-:Y:S01]  /*c4960*/  STL.64 [R1+0x2508], R106 ;  /* 0x0025086a01007387 */ /* 0x000fe20000100a00 */
[----:B------:R-:W-:-:S05]  /*c4970*/  IMAD.MOV.U32 R7, RZ, RZ, R16 ;  /* 0x000000ffff077224 */ /* 0x000fca00078e0010 */
[----:B------:R1:W-:Y:S02]  /*c4980*/  LDGSTS.E [R4+0xf200], desc[UR58][R6.64], P0 ;  /* 0x0f20000006047fae */ /* 0x0003e4000812187a */
[----:B-1----:R-:W-:Y:S02]  /*c4990*/  IMAD.MOV.U32 R6, RZ, RZ, R11 ;  /* 0x000000ffff067224 */ /* 0x002fe400078e000b */
[----:B------:R-:W-:-:S05]  /*c49a0*/  IMAD.MOV.U32 R7, RZ, RZ, R14 ;  /* 0x000000ffff077224 */ /* 0x000fca00078e000e */
[----:B------:R1:W-:Y:S02]  /*c49b0*/  LDGSTS.E [R4+0xf280], desc[UR58][R6.64], P1 ;  /* 0x0f28000006047fae */ /* 0x0003e4000892187a */
[----:B-1----:R-:W-:Y:S01]  /*c49c0*/  MOV R6, R9 ;  /* 0x0000000900067202 */ /* 0x002fe20000000f00 */
[----:B------:R-:W-:-:S05]  /*c49d0*/  IMAD.MOV.U32 R7, RZ, RZ, R10 ;  /* 0x000000ffff077224 */ /* 0x000fca00078e000a */
[----:B------:R1:W-:Y:S02]  /*c49e0*/  LDGSTS.E [R4+0xfa00], desc[UR58][R6.64], P0 ;  /* 0x0fa0000006047fae */ /* 0x0003e4000812187a */
[----:B-1----:R-:W-:Y:S02]  /*c49f0*/  MOV R7, R8 ;  /* 0x0000000800077202 */ /* 0x002fe40000000f00 */
[----:B--2---:R-:W-:Y:S01]  /*c4a00*/  MOV R105, R39 ;  /* 0x0000002700697202 */ /* 0x004fe20000000f00 */
[----:B----4-:R-:W-:Y:S01]  /*c4a10*/  IMAD.MOV.U32 R104, RZ, RZ, R42 ;  /* 0x000000ffff687224 */ /* 0x010fe200078e002a */
[----:B------:R-:W-:-:S04]  /*c4a20*/  LOP3.LUT R103, R103, R102, RZ, 0x3c, !PT ;  /* 0x0000006667677212 */ /* 0x000fc800078e3cff */
[----:B------:R-:W-:Y:S01]  /*c4a30*/  LOP3.LUT R102, R103, R102, RZ, 0x3c, !PT ;  /* 0x0000006667667212 */ /* 0x000fe200078e3cff */
[----:B------:R-:W-:-:S03]  /*c4a40*/  IMAD.MOV.U32 R101, RZ, RZ, R43 ;  /* 0x000000ffff657224 */ /* 0x000fc600078e002b */
[----:B------:R-:W-:Y:S01]  /*c4a50*/  LOP3.LUT R103, R103, R102, RZ, 0x3c, !PT ;  /* 0x0000006667677212 */ /* 0x000fe200078e3cff */
[----:B------:R-:W-:Y:S01]  /*c4a60*/  IMAD.MOV.U32 R100, RZ, RZ, R46 ;  /* 0x000000ffff647224 */ /* 0x000fe200078e002e */
[----:B------:R-:W-:-:S04]  /*c4a70*/  LOP3.LUT R99, R99, R98, RZ, 0x3c, !PT ;  /* 0x0000006263637212 */ /* 0x000fc800078e3cff */
[C---:B------:R-:W-:Y:S01]  /*c4a80*/  LOP3.LUT R98, R99.reuse, R98, RZ, 0x3c, !PT ;  /* 0x0000006263627212 */ /* 0x040fe200078e3cff */
[----:B------:R-:W-:Y:S01]  /*c4a90*/  IMAD.MOV.U32 R97, RZ, RZ, R47 ;  /* 0x000000ffff617224 */ /* 0x000fe200078e002f */
[----:B------:R-:W-:Y:S02]  /*c4aa0*/  STL.64 [R1+0x2500], R104 ;  /* 0x0025006801007387 */ /* 0x000fe40000100a00 */
[----:B------:R-:W-:Y:S02]  /*c4ab0*/  LOP3.LUT R99, R99, R98, RZ, 0x3c, !PT ;  /* 0x0000006263637212 */ /* 0x000fe400078e3cff */
[----:B------:R-:W-:-:S04]  /*c4ac0*/  LOP3.LUT R95, R95, R94, RZ, 0x3c, !PT ;  /* 0x0000005e5f5f7212 */ /* 0x000fc800078e3cff */
[C---:B------:R-:W-:Y:S02]  /*c4ad0*/  LOP3.LUT R94, R95.reuse, R94, RZ, 0x3c, !PT ;  /* 0x0000005e5f5e7212 */ /* 0x040fe400078e3cff */
[----:B------:R-:W-:Y:S01]  /*c4ae0*/  MOV R96, R50 ;  /* 0x0000003200607202 */ /* 0x000fe20000000f00 */
[----:B------:R-:W-:Y:S01]  /*c4af0*/  STL.64 [R1+0x24f8], R102 ;  /* 0x0024f86601007387 */ /* 0x000fe20000100a00 */
[----:B------:R-:W-:Y:S01]  /*c4b00*/  LOP3.LUT R95, R95, R94, RZ, 0x3c, !PT ;  /* 0x0000005e5f5f7212 */ /* 0x000fe200078e3cff */
[----:B------:R-:W-:Y:S01]  /*c4b10*/  IMAD.MOV.U32 R92, RZ, RZ, R54 ;  /* 0x000000ffff5c7224 */ /* 0x000fe200078e0036 */
[----:B------:R-:W-:-:S04]  /*c4b20*/  LOP3.LUT R91, R91, R90, RZ, 0x3c, !PT ;  /* 0x0000005a5b5b7212 */ /* 0x000fc800078e3cff */
[C---:B------:R-:W-:Y:S01]  /*c4b30*/  LOP3.LUT R90, R91.reuse, R90, RZ, 0x3c, !PT ;  /* 0x0000005a5b5a7212 */ /* 0x040fe200078e3cff */
[----:B------:R-:W-:Y:S01]  /*c4b40*/  STL.64 [R1+0x24f0], R100 ;  /* 0x0024f06401007387 */ /* 0x000fe20000100a00 */
[----:B------:R-:W-:Y:S01]  /*c4b50*/  MOV R93, R51 ;  /* 0x00000033005d7202 */ /* 0x000fe20000000f00 */
[----:B------:R-:W-:Y:S01]  /*c4b60*/  IMAD.MOV.U32 R89, RZ, RZ, R55 ;  /* 0x000000ffff597224 */ /* 0x000fe200078e0037 */
[----:B------:R-:W-:Y:S01]  /*c4b70*/  LOP3.LUT R91, R91, R90, RZ, 0x3c, !PT ;  /* 0x0000005a5b5b7212 */ /* 0x000fe200078e3cff */
[----:B------:R-:W-:Y:S01]  /*c4b80*/  STL.64 [R1+0x24e8], R98 ;  /* 0x0024e86201007387 */ /* 0x000fe20000100a00 */
[----:B------:R-:W-:Y:S01]  /*c4b90*/  LOP3.LUT R87, R87, R86, RZ, 0x3c, !PT ;  /* 0x0000005657577212 */ /* 0x000fe200078e3cff */
[----:B------:R-:W-:-:S03]  /*c4ba0*/  IMAD.MOV.U32 R88, RZ, RZ, R58 ;  /* 0x000000ffff587224 */ /* 0x000fc600078e003a */
[C---:B------:R-:W-:Y:S01]  /*c4bb0*/  LOP3.LUT R86, R87.reuse, R86, RZ, 0x3c, !PT ;  /* 0x0000005657567212 */ /* 0x040fe200078e3cff */
[----:B------:R-:W-:Y:S01]  /*c4bc0*/  STL.64 [R1+0x24e0], R96 ;  /* 0x0024e06001007387 */ /* 0x000fe20000100a00 */
[----:B------:R-:W-:Y:S02]  /*c4bd0*/  IMAD.MOV.U32 R85, RZ, RZ, R59 ;  /* 0x000000ffff557224 */ /* 0x000fe400078e003b */
[----:B------:R-:W-:Y:S01]  /*c4be0*/  LOP3.LUT R87, R87, R86, RZ, 0x3c, !PT ;  /* 0x0000005657577212 */ /* 0x000fe200078e3cff */
[----:B------:R-:W-:Y:S01]  /*c4bf0*/  STL.64 [R1+0x24d8], R94 ;  /* 0x0024d85e01007387 */ /* 0x000fe20000100a00 */
[----:B------:R-:W-:-:S04]  /*c4c00*/  LOP3.LUT R83, R83, R82, RZ, 0x3c, !PT ;  /* 0x0000005253537212 */ /* 0x000fc800078e3cff */
[C---:B------:R-:W-:Y:S01]  /*c4c10*/  LOP3.LUT R82, R83.reuse, R82, RZ, 0x3c, !PT ;  /* 0x0000005253527212 */ /* 0x040fe200078e3cff */
[----:B------:R-:W-:Y:S01]  /*c4c20*/  STL.64 [R1+0x24d0], R92 ;  /* 0x0024d05c01007387 */ /* 0x000fe20000100a00 */
[----:B------:R-:W-:Y:S02]  /*c4c30*/  MOV R84, R62 ;  /* 0x0000003e00547202 */ /* 0x000fe40000000f00 */
[----:B------:R-:W-:Y:S01]  /*c4c40*/  LOP3.LUT R83, R83, R82, RZ, 0x3c, !PT ;  /* 0x0000005253537212 */ /* 0x000fe200078e3cff */
[----:B------:R-:W-:Y:S04]  /*c4c50*/  STL.64 [R1+0x24c8], R90 ;  /* 0x0024c85a01007387 */ /* 0x000fe80000100a00 */
[----:B------:R-:W-:Y:S04]  /*c4c60*/  STL.64 [R1+0x24c0], R88 ;  /* 0x0024c05801007387 */ /* 0x000fe80000100a00 */
[----:B------:R-:W-:Y:S04]  /*c4c70*/  STL.64 [R1+0x24b8], R86 ;  /* 0x0024b85601007387 */ /* 0x000fe80000100a00 */
[----:B------:R-:W-:Y:S04]  /*c4c80*/  STL.64 [R1+0x24b0], R84 ;  /* 0x0024b05401007387 */ /* 0x000fe80000100a00 */
[----:B------:R-:W-:Y:S01]  /*c4c90*/  STL.64 [R1+0x24a8], R82 ;  /* 0x0024a85201007387 */ /* 0x000fe20000100a00 */
[----:B------:R-:W-:-:S03]  /*c4ca0*/  IMAD.MOV.U32 R76, RZ, RZ, R70 ;  /* 0x000000ffff4c7224 */ /* 0x000fc600078e0046 */
[----:B------:R-:W2:Y:S01]  /*c4cb0*/  LDL.LU R11, [R1+0x1d8] ;  /* 0x0001d800010b7983 */ /* 0x000ea20000300800 */
[----:B------:R-:W-:-:S03]  /*c4cc0*/  MOV R74, R75 ;  /* 0x0000004b004a7202 */ /* 0x000fc60000000f00 */
[----:B------:R-:W3:Y:S01]  /*c4cd0*/  LDL.LU R10, [R1+0x548] ;  /* 0x00054800010a7983 */ /* 0x000ee20000300800 */
[----:B------:R-:W-:-:S03]  /*c4ce0*/  IMAD.MOV.U32 R75, RZ, RZ, R71 ;  /* 0x000000ffff4b7224 */ /* 0x000fc600078e0047 */
[----:B------:R-:W4:Y:S01]  /*c4cf0*/  LDL.LU R70, [R1+0x1dc] ;  /* 0x0001dc0001467983 */ /* 0x000f220000300800 */
[----:B------:R-:W-:-:S03]  /*c4d00*/  IMAD.MOV.U32 R80, RZ, RZ, R66 ;  /* 0x000000ffff507224 */ /* 0x000fc600078e0042 */
[----:B------:R-:W4:Y:S01]  /*c4d10*/  LDL.LU R71, [R1+0x54c] ;  /* 0x00054c0001477983 */ /* 0x000f220000300800 */
[----:B------:R-:W-:-:S03]  /*c4d20*/  IMAD.MOV.U32 R77, RZ, RZ, R67 ;  /* 0x000000ffff4d7224 */ /* 0x000fc600078e0043 */
[----:B------:R-:W4:Y:S04]  /*c4d30*/  LDL.LU R9, [R1+0x1e0] ;  /* 0x0001e00001097983 */ /* 0x000f280000300800 */
[----:B------:R-:W4:Y:S04]  /*c4d40*/  LDL.LU R8, [R1+0x550] ;  /* 0x0005500001087983 */ /* 0x000f280000300800 */
        /* <DEDUP_REMOVED lines=27> */
[----:B------:R-:W-:-:S04]  /*c4f00*/  LOP3.LUT R79, R79, R78, RZ, 0x3c, !PT ;  /* 0x0000004e4f4f7212 */ /* 0x000fc800078e3cff */
[----:B------:R-:W-:-:S04]  /*c4f10*/  LOP3.LUT R78, R79, R78, RZ, 0x3c, !PT ;  /* 0x0000004e4f4e7212 */ /* 0x000fc800078e3cff */
[----:B------:R-:W-:Y:S01]  /*c4f20*/  LOP3.LUT R79, R79, R78, RZ, 0x3c, !PT ;  /* 0x0000004e4f4f7212 */ /* 0x000fe200078e3cff */
[----:B------:R-:W-:Y:S04]  /*c4f30*/  STL.64 [R1+0x24a0], R80 ;  /* 0x0024a05001007387 */ /* 0x000fe80000100a00 */
[----:B------:R-:W-:Y:S04]  /*c4f40*/  STL.64 [R1+0x2498], R78 ;  /* 0x0024984e01007387 */ /* 0x000fe80000100a00 */
[----:B------:R-:W-:Y:S04]  /*c4f50*/  STL.64 [R1+0x2490], R76 ;  /* 0x0024904c01007387 */ /* 0x000fe80000100a00 */
[----:B------:R-:W-:Y:S01]  /*c4f60*/  STL.64 [R1+0x2488], R74 ;  /* 0x0024884a01007387 */ /* 0x000fe20000100a00 */
[----:B--2---:R-:W-:Y:S01]  /*c4f70*/  MOV R73, R11 ;  /* 0x0000000b00497202 */ /* 0x004fe20000000f00 */
[----:B---3--:R-:W-:Y:S01]  /*c4f80*/  IMAD.MOV.U32 R72, RZ, RZ, R10 ;  /* 0x000000ffff487224 */ /* 0x008fe200078e000a */
[----:B----4-:R-:W-:-:S04]  /*c4f90*/  LOP3.LUT R71, R71, R70, RZ, 0x3c, !PT ;  /* 0x0000004647477212 */ /* 0x010fc800078e3cff */
        /* <DEDUP_REMOVED lines=29> */
[----:B------:R-:W-:Y:S02]  /*c5170*/  MOV R10, R31 ;  /* 0x0000001f000a7202 */ /* 0x000fe40000000f00 */
[----:B------:R-:W-:Y:S01]  /*c5180*/  MOV R53, R34 ;  /* 0x0000002200357202 */ /* 0x000fe20000000f00 */
[----:B------:R-:W-:Y:S01]  /*c5190*/  STL.64 [R1+0x2450], R60 ;  /* 0x0024503c01007387 */ /* 0x000fe20000100a00 */
[----:B------:R-:W-:-:S03]  /*c51a0*/  IMAD.MOV.U32 R52, RZ, RZ, R35 ;  /* 0x000000ffff347224 */ /* 0x000fc600078e0023 */
[----:B------:R-:W-:Y:S04]  /*c51b0*/  STL.64 [R1+0x2448], R58 ;  /* 0x0024483a01007387 */ /* 0x000fe80000100a00 */
[----:B------:R-:W-:Y:S04]  /*c51c0*/  STL.64 [R1+0x2440], R56 ;  /* 0x0024403801007387 */ /* 0x000fe80000100a00 */
[----:B------:R-:W-:Y:S04]  /*c51d0*/  STL.64 [R1+0x2438], R54 ;  /* 0x0024383601007387 */ /* 0x000fe80000100a00 */
[----:B------:R1:W-:Y:S04]  /*c51e0*/  STL.64 [R1+0x2430], R10 ;  /* 0x0024300a01007387 */ /* 0x0003e80000100a00 */
[----:B------:R-:W-:Y:S01]  /*c51f0*/  STL.64 [R1+0x2428], R52 ;  /* 0x0024283401007387 */ /* 0x000fe20000100a00 */
[----:B------:R-:W-:Y:S01]  /*c5200*/  IMAD.MOV.U32 R15, RZ, RZ, R42 ;  /* 0x000000ffff0f7224 */ /* 0x000fe200078e002a */
[----:B------:R-:W-:-:S02]  /*c5210*/  MOV R49, R46 ;  /* 0x0000002e00317202 */ /* 0x000fc40000000f00 */
[----:B------:R-:W2:Y:S01]  /*c5220*/  LDL.LU R46, [R1+0x218] ;  /* 0x00021800012e7983 */ /* 0x000ea20000300800 */
[----:B------:R-:W-:-:S03]  /*c5230*/  IMAD.MOV.U32 R48, RZ, RZ, R47 ;  /* 0x000000ffff307224 */ /* 0x000fc600078e002f */
[----:B------:R-:W2:Y:S01]  /*c5240*/  LDL.LU R47, [R1+0x588] ;  /* 0x00058800012f7983 */ /* 0x000ea20000300800 */
[----:B------:R-:W-:-:S03]  /*c5250*/  MOV R14, R43 ;  /* 0x0000002b000e7202 */ /* 0x000fc60000000f00 */
[----:B------:R-:W3:Y:S04]  /*c5260*/  LDL.LU R40, [R1+0x21c] ;  /* 0x00021c0001287983 */ /* 0x000ee80000300800 */
        /* <DEDUP_REMOVED lines=42> */
[----:B------:R-:W-:-:S03]  /*c5510*/  LOP3.LUT R51, R51, R50, RZ, 0x3c, !PT ;  /* 0x0000003233337212 */ /* 0x000fc600078e3cff */
        /* <DEDUP_REMOVED lines=18> */
[----:B------:R-:W-:Y:S04]  /*c5640*/  LDGSTS.E [R4+0x16200], desc[UR58][R88.64], P0 ;  /* 0x1620000058047fae */ /* 0x000fe8000812187a */
[----:B------:R-:W-:Y:S04]  /*c5650*/  STL.64 [R1+0x2418], R50 ;  /* 0x0024183201007387 */ /* 0x000fe80000100a00 */
[----:B------:R-:W-:Y:S04]  /*c5660*/  LDGSTS.E [R4+0x16280], desc[UR58][R86.64], P1 ;  /* 0x1628000056047fae */ /* 0x000fe8000892187a */
[----:B------:R1:W-:Y:S04]  /*c5670*/  STL.64 [R1+0x2410], R14 ;  /* 0x0024100e01007387 */ /* 0x0003e80000100a00 */
[----:B------:R-:W-:Y:S04]  /*c5680*/  LDGSTS.E [R4+0x16a00], desc[UR58][R84.64], P0 ;  /* 0x16a0000054047fae */ /* 0x000fe8000812187a */
[----:B------:R-:W-:Y:S04]  /*c5690*/  STL.64 [R1+0x2408], R48 ;  /* 0x0024083001007387 */ /* 0x000fe80000100a00 */
        /* <DEDUP_REMOVED lines=12> */
[----:B--2---:R-:W-:-:S03]  /*c5760*/  LOP3.LUT R47, R47, R46, RZ, 0x3c, !PT ;  /* 0x0000002e2f2f7212 */ /* 0x004fc600078e3cff */
[----:B------:R-:W-:Y:S01]  /*c5770*/  LDGSTS.E [R4+0x19a80], desc[UR58][R58.64], P1 ;  /* 0x19a800003a047fae */ /* 0x000fe2000892187a */
[C---:B------:R-:W-:Y:S01]  /*c5780*/  LOP3.LUT R46, R47.reuse, R46, RZ, 0x3c, !PT ;  /* 0x0000002e2f2e7212 */ /* 0x040fe200078e3cff */
[----:B---3--:R-:W-:Y:S02]  /*c5790*/  IMAD.MOV.U32 R45, RZ, RZ, R40 ;  /* 0x000000ffff2d7224 */ /* 0x008fe400078e0028 */
[----:B------:R-:W-:Y:S01]  /*c57a0*/  LDGSTS.E [R4+0x1a200], desc[UR58][R56.64], P0 ;  /* 0x1a20000038047fae */ /* 0x000fe2000812187a */
[----:B------:R-:W-:Y:S01]  /*c57b0*/  LOP3.LUT R47, R47, R46, RZ, 0x3c, !PT ;  /* 0x0000002e2f2f7212 */ /* 0x000fe200078e3cff */
[----:B----4-:R-:W-:Y:S02]  /*c57c0*/  IMAD.MOV.U32 R44, RZ, RZ, R37 ;  /* 0x000000ffff2c7224 */ /* 0x010fe400078e0025 */
[----:B------:R-:W-:Y:S01]  /*c57d0*/  LDGSTS.E [R4+0x1a280], desc[UR58][R54.64], P1 ;  /* 0x1a28000036047fae */ /* 0x000fe2000892187a */
[----:B------:R-:W-:-:S03]  /*c57e0*/  LOP3.LUT R43, R43, R42, RZ, 0x3c, !PT ;  /* 0x0000002a2b2b7212 */ /* 0x000fc600078e3cff */
[----:B------:R-:W-:Y:S01]  /*c57f0*/  STL.64 [R1+0x2400], R46 ;  /* 0x0024002e01007387 */ /* 0x000fe20000100a00 */
[----:B------:R-:W-:-:S03]  /*c5800*/  LOP3.LUT R42, R43, R42, RZ, 0x3c, !PT ;  /* 0x0000002a2b2a7212 */ /* 0x000fc600078e3cff */
[----:B------:R-:W-:Y:S01]  /*c5810*/  LDGSTS.E [R4+0x1aa00], desc[UR58][R10.64], P0 ;  /* 0x1aa000000a047fae */ /* 0x000fe2000812187a */
[----:B------:R-:W-:-:S03]  /*c5820*/  LOP3.LUT R43, R43, R42, RZ, 0x3c, !PT ;  /* 0x0000002a2b2b7212 */ /* 0x000fc600078e3cff */
[----:B------:R-:W-:Y:S01]  /*c5830*/  STL.64 [R1+0x23f8], R44 ;  /* 0x0023f82c01007387 */ /* 0x000fe20000100a00 */
[----:B------:R-:W-:-:S03]  /*c5840*/  IMAD.MOV.U32 R41, RZ, RZ, R36 ;  /* 0x000000ffff297224 */ /* 0x000fc600078e0024 */
[----:B------:R-:W-:Y:S01]  /*c5850*/  STL.64 [R1+0x23f0], R42 ;  /* 0x0023f02a01007387 */ /* 0x000fe20000100a00 */
[----:B------:R-:W-:Y:S02]  /*c5860*/  MOV R40, R33 ;  /* 0x0000002100287202 */ /* 0x000fe40000000f00 */
[-C--:B------:R-:W-:Y:S01]  /*c5870*/  LOP3.LUT R39, R39, R38.reuse, RZ, 0x3c, !PT ;  /* 0x0000002627277212 */ /* 0x080fe200078e3cff */
[----:B------:R-:W-:Y:S03]  /*c5880*/  LDGSTS.E [R4+0x1aa80], desc[UR58][R52.64], P1 ;  /* 0x1aa8000034047fae */ /* 0x000fe6000892187a */
[C---:B------:R-:W-:Y:S01]  /*c5890*/  LOP3.LUT R38, R39.reuse, R38, RZ, 0x3c, !PT ;  /* 0x0000002627267212 */ /* 0x040fe200078e3cff */
[----:B------:R2:W-:Y:S03]  /*c58a0*/  STL.64 [R1+0x23e8], R8 ;  /* 0x0023e80801007387 */ /* 0x0005e60000100a00 */
[----:B------:R-:W-:Y:S01]  /*c58b0*/  LOP3.LUT R39, R39, R38, RZ, 0x3c, !PT ;  /* 0x0000002627277212 */ /* 0x000fe200078e3cff */
[----:B------:R-:W-:Y:S01]  /*c58c0*/  STL.64 [R1+0x23e0], R40 ;  /* 0x0023e02801007387 */ /* 0x000fe20000100a00 */
[----:B------:R-:W-:-:S03]  /*c58d0*/  MOV R37, R32 ;  /* 0x0000002000257202 */ /* 0x000fc60000000f00 */
[----:B------:R-:W-:Y:S01]  /*c58e0*/  STL.64 [R1+0x23d8], R38 ;  /* 0x0023d82601007387 */ /* 0x000fe20000100a00 */
[----:B------:R-:W-:Y:S01]  /*c58f0*/  IMAD.MOV.U32 R36, RZ, RZ, R29 ;  /* 0x000000ffff247224 */ /* 0x000fe200078e001d */
[-C--:B------:R-:W-:Y:S02]  /*c5900*/  LOP3.LUT R35, R35, R34.reuse, RZ, 0x3c, !PT ;  /* 0x0000002223237212 */ /* 0x080fe400078e3cff */
[----:B------:R-:W-:Y:S02]  /*c5910*/  LDGSTS.E [R4+0x1b200], desc[UR58][R18.64], P0 ;  /* 0x1b20000012047fae */ /* 0x000fe4000812187a */
[C---:B------:R-:W-:Y:S01]  /*c5920*/  LOP3.LUT R34, R35.reuse, R34, RZ, 0x3c, !PT ;  /* 0x0000002223227212 */ /* 0x040fe200078e3cff */
[----:B------:R-:W-:Y:S01]  /*c5930*/  IMAD.MOV.U32 R33, RZ, RZ, R28 ;  /* 0x000000ffff217224 */ /* 0x000fe200078e001c */
[----:B------:R3:W-:Y:S02]  /*c5940*/  STL.64 [R1+0x23d0], R16 ;  /* 0x0023d01001007387 */ /* 0x0007e40000100a00 */
[----:B------:R-:W-:Y:S01]  /*c5950*/  LOP3.LUT R35, R35, R34, RZ, 0x3c, !PT ;  /* 0x0000002223237212 */ /* 0x000fe200078e3cff */
[----:B------:R-:W-:Y:S01]  /*c5960*/  IMAD.MOV.U32 R32, RZ, RZ, R25 ;  /* 0x000000ffff207224 */ /* 0x000fe200078e0019 */
[-C--:B------:R-:W-:Y:S01]  /*c5970*/  LOP3.LUT R31, R31, R30.reuse, RZ, 0x3c, !PT ;  /* 0x0000001e1f1f7212 */ /* 0x080fe200078e3cff */
[----:B------:R-:W-:Y:S03]  /*c5980*/  LDGSTS.E [R4+0x1b280], desc[UR58][R50.64], P1 ;  /* 0x1b28000032047fae */ /* 0x000fe6000892187a */
[C---:B------:R-:W-:Y:S01]  /*c5990*/  LOP3.LUT R30, R31.reuse, R30, RZ, 0x3c, !PT ;  /* 0x0000001e1f1e7212 */ /* 0x040fe200078e3cff */
[----:B------:R-:W-:Y:S01]  /*c59a0*/  IMAD.MOV.U32 R29, RZ, RZ, R24 ;  /* 0x000000ffff1d7224 */ /* 0x000fe200078e0018 */
[----:B------:R-:W-:Y:S02]  /*c59b0*/  STL.64 [R1+0x23c8], R36 ;  /* 0x0023c82401007387 */ /* 0x000fe40000100a00 */
[----:B------:R-:W-:-:S02]  /*c59c0*/  LOP3.LUT R31, R31, R30, RZ, 0x3c, !PT ;  /* 0x0000001e1f1f7212 */ /* 0x000fc400078e3cff */
[-C--:B------:R-:W-:Y:S01]  /*c59d0*/  LOP3.LUT R27, R27, R26.reuse, RZ, 0x3c, !PT ;  /* 0x0000001a1b1b7212 */ /* 0x080fe200078e3cff */
[----:B------:R-:W-:Y:S03]  /*c59e0*/  LDGSTS.E [R4+0x1ba00], desc[UR58][R14.64], P0 ;  /* 0x1ba000000e047fae */ /* 0x000fe6000812187a */
[C---:B------:R-:W-:Y:S02]  /*c59f0*/  LOP3.LUT R26, R27.reuse, R26, RZ, 0x3c, !PT ;  /* 0x0000001a1b1a7212 */ /* 0x040fe400078e3cff */
[----:B------:R-:W-:Y:S01]  /*c5a00*/  MOV R28, R23 ;  /* 0x00000017001c7202 */ /* 0x000fe20000000f00 */
[----:B------:R-:W-:Y:S01]  /*c5a10*/  STL.64 [R1+0x23c0], R34 ;  /* 0x0023c02201007387 */ /* 0x000fe20000100a00 */
[----:B------:R-:W-:Y:S01]  /*c5a20*/  LOP3.LUT R27, R27, R26, RZ, 0x3c, !PT ;  /* 0x0000001a1b1b7212 */ /* 0x000fe200078e3cff */
[----:B------:R-:W-:Y:S01]  /*c5a30*/  IMAD.MOV.U32 R24, RZ, RZ, R21 ;  /* 0x000000ffff187224 */ /* 0x000fe200078e0015 */
[----:B------:R-:W-:Y:S01]  /*c5a40*/  MOV R25, R22 ;  /* 0x0000001600197202 */ /* 0x000fe20000000f00 */
[----:B------:R-:W-:Y:S01]  /*c5a50*/  STL.64 [R1+0x23b8], R32 ;  /* 0x0023b82001007387 */ /* 0x000fe20000100a00 */
[----:B------:R-:W-:-:S03]  /*c5a60*/  IMAD.MOV.U32 R23, RZ, RZ, R240 ;  /* 0x000000ffff177224 */ /* 0x000fc600078e00f0 */
[----:B------:R-:W-:Y:S01]  /*c5a70*/  STL.64 [R1+0x23b0], R30 ;  /* 0x0023b01e01007387 */ /* 0x000fe20000100a00 */
[----:B------:R-:W-:-:S03]  /*c5a80*/  IMAD.MOV.U32 R22, RZ, RZ, R241 ;  /* 0x000000ffff167224 */ /* 0x000fc600078e00f1 */
[----:B------:R-:W-:Y:S01]  /*c5a90*/  STL.64 [R1+0x23a8], R28 ;  /* 0x0023a81c01007387 */ /* 0x000fe20000100a00 */
[----:B-1----:R-:W-:Y:S01]  /*c5aa0*/  IMAD.MOV.U32 R7, RZ, RZ, R242 ;  /* 0x000000ffff077224 */ /* 0x002fe200078e00f2 */
[----:B------:R-:W-:Y:S02]  /*c5ab0*/  MOV R6, R243 ;  /* 0x000000f300067202 */ /* 0x000fe40000000f00 */
[----:B------:R-:W-:Y:S04]  /*c5ac0*/  STL.64 [R1+0x23a0], R26 ;  /* 0x0023a01a01007387 */ /* 0x000fe80000100a00 */
[----:B------:R-:W-:Y:S04]  /*c5ad0*/  STL.64 [R1+0x2398], R24 ;  /* 0x0023981801007387 */ /* 0x000fe80000100a00 */
[----:B------:R1:W-:Y:S04]  /*c5ae0*/  STL.64 [R1+0x2390], R22 ;  /* 0x0023901601007387 */ /* 0x0003e80000100a00 */
[----:B------:R4:W-:Y:S04]  /*c5af0*/  STL.64 [R1+0x2388], R6 ;  /* 0x0023880601007387 */ /* 0x0009e80000100a00 */
[----:B------:R-:W4:Y:S04]  /*c5b00*/  LDL.LU R11, [R1+0x3b14] ;  /* 0x003b1400010b7983 */ /* 0x000f280000300800 */
[----:B------:R-:W4:Y:S04]  /*c5b10*/  LDL.LU R18, [R1+0x3b50] ;  /* 0x003b500001127983 */ /* 0x000f280000300800 */
        /* <DEDUP_REMOVED lines=9> */
[----:B--2---:R-:W2:Y:S04]  /*c5bb0*/  LDL.LU R9, [R1+0x3a88] ;  /* 0x003a880001097983 */ /* 0x004ea80000300800 */
[----:B------:R-:W-:Y:S04]  /*c5bc0*/  LDGSTS.E [R4+0x1da00], desc[UR58][R16.64], P0 ;  /* 0x1da0000010047fae */ /* 0x000fe8000812187a */
[----:B------:R-:W-:Y:S04]  /*c5bd0*/  LDGSTS.E [R4+0x1da80], desc[UR58][R36.64], P1 ;  /* 0x1da8000024047fae */ /* 0x000fe8000892187a */
[----:B------:R-:W-:Y:S04]  /*c5be0*/  LDGSTS.E [R4+0x1e200], desc[UR58][R34.64], P0 ;  /* 0x1e20000022047fae */ /* 0x000fe8000812187a */
[----:B---3--:R-:W3:Y:S04]  /*c5bf0*/  LDL.LU R17, [R1+0x3ad0] ;  /* 0x003ad00001117983 */ /* 0x008ee80000300800 */
[----:B------:R-:W3:Y:S04]  /*c5c00*/  LDL.LU R16, [R1+0x3a90] ;  /* 0x003a900001107983 */ /* 0x000ee80000300800 */
[----:B------:R-:W3:Y:S04]  /*c5c10*/  LDL.LU R15, [R1+0x3a84] ;  /* 0x003a8400010f7983 */ /* 0x000ee80000300800 */
[----:B------:R-:W-:Y:S04]  /*c5c20*/  LDGSTS.E [R4+0x1e280], desc[UR58][R32.64], P1 ;  /* 0x1e28000020047fae */ /* 0x000fe8000892187a */
[----:B------:R-:W-:Y:S04]  /*c5c30*/  LDGSTS.E [R4+0x1ea00], desc[UR58][R30.64], P0 ;  /* 0x1ea000001e047fae */ /* 0x000fe8000812187a */
[----:B------:R-:W-:Y:S04]  /*c5c40*/  LDGSTS.E [R4+0x1ea80], desc[UR58][R28.64], P1 ;  /* 0x1ea800001c047fae */ /* 0x000fe8000892187a */
[----:B------:R-:W-:Y:S04]  /*c5c50*/  LDGSTS.E [R4+0x1f200], desc[UR58][R26.64], P0 ;  /* 0x1f2000001a047fae */ /* 0x000fe8000812187a */
[----:B------:R-:W-:Y:S04]  /*c5c60*/  LDGSTS.E [R4+0x1f280], desc[UR58][R24.64], P1 ;  /* 0x1f28000018047fae */ /* 0x000fe8000892187a */
[----:B------:R-:W3:Y:S04]  /*c5c70*/  LDL.LU R10, [R1+0x3a08] ;  /* 0x003a0800010a7983 */ /* 0x000ee80000300800 */
[----:B------:R-:W-:Y:S04]  /*c5c80*/  LDGSTS.E [R4+0x1fa00], desc[UR58][R22.64], P0 ;  /* 0x1fa0000016047fae */ /* 0x000fe8000812187a */
[----:B------:R4:W-:Y:S04]  /*c5c90*/  LDGSTS.E [R4+0x1fa80], desc[UR58][R6.64], P1 ;  /* 0x1fa8000006047fae */ /* 0x0009e8000892187a */
[----:B-1----:R-:W3:Y:S04]  /*c5ca0*/  LDL.LU R22, [R1+0x3a8c] ;  /* 0x003a8c0001167983 */ /* 0x002ee80000300800 */
[----:B------:R-:W3:Y:S04]  /*c5cb0*/  LDL.LU R8, [R1+0x3a10] ;  /* 0x003a100001087983 */ /* 0x000ee80000300800 */
[----:B------:R-:W3:Y:S01]  /*c5cc0*/  LDL.LU R21, [R1+0x3a04] ;  /* 0x003a040001157983 */ /* 0x000ee20000300800 */
[----:B----4-:R-:W-:-:S02]  /*c5cd0*/  IMAD.MOV.U32 R6, RZ, RZ, R12 ;  /* 0x000000ffff067224 */ /* 0x010fc400078e000c */
[----:B------:R-:W-:Y:S01]  /*c5ce0*/  IMAD.MOV.U32 R7, RZ, RZ, R20 ;  /* 0x000000ffff077224 */ /* 0x000fe200078e0014 */
[----:B------:R-:W-:Y:S02]  /*c5cf0*/  IADD3 R11, P2, R11, R252, RZ ;  /* 0x000000fc0b0b7210 */ /* 0x000fe40007f5e0ff */
[----:B------:R-:W-:-:S03]  /*c5d00*/  IADD3.X R18, R18, R2, RZ, P3, !PT ;  /* 0x0000000212127210 */ /* 0x000fc60001ffe4ff */
[----:B------:R-:W-:Y:S04]  /*c5d10*/  STL [R1+0x3b14], R11 ;  /* 0x003b140b01007387 */ /* 0x000fe80000100800 */
[----:B------:R1:W-:Y:S04]  /*c5d20*/  STL [R1+0x3b50], R18 ;  /* 0x003b501201007387 */ /* 0x0003e80000100800 */
[----:B------:R-:W4:Y:S04]  /*c5d30*/  LDL.LU R12, [R1+0x2bb4] ;  /* 0x002bb400010c7983 */ /* 0x000f280000300800 */
[----:B------:R-:W4:Y:S01]  /*c5d40*/  LDL.LU R20, [R1+0x3a0c] ;  /* 0x003a0c0001147983 */ /* 0x000f220000300800 */
[----:B------:R-:W-:-:S02]  /*c5d50*/  LOP3.LUT R5, R111, 0x30, RZ, 0x3c, !PT ;  /* 0x000000306f057812 */ /* 0x000fc400078e3cff */
[----:B------:R-:W-:-:S03]  /*c5d60*/  IADD3 R14, P3, R14, R252, RZ ;  /* 0x000000fc0e0e7210 */ /* 0x000fc60007f7e0ff */
[----:B------:R-:W-:Y:S01]  /*c5d70*/  VIADD R5, R5, UR10 ;  /* 0x0000000a05057c36 */ /* 0x000fe20008000000 */
[----:B------:R-:W-:Y:S01]  /*c5d80*/  IADD3.X R19, R19, R2, RZ, P2, !PT ;  /* 0x0000000213137210 */ /* 0x000fe200017fe4ff */
[----:B------:R-:W-:Y:S04]  /*c5d90*/  STL [R1+0x3adc], R14 ;  /* 0x003adc0e01007387 */ /* 0x000fe80000100800 */
[----:B------:R1:W-:Y:S04]  /*c5da0*/  LDGSTS.E [R5+0x300], desc[UR58][R6.64], P0 ;  /* 0x0030000006057fae */ /* 0x0003e8000812187a */
[----:B------:R3:W-:Y:S01]  /*c5db0*/  STL [R1+0x3ad8], R19 ;  /* 0x003ad81301007387 */ /* 0x0007e20000100800 */
[----:B-1----:R-:W-:-:S02]  /*c5dc0*/  IMAD.MOV.U32 R6, RZ, RZ, R13 ;  /* 0x000000ffff067224 */ /* 0x002fc400078e000d */
[----:B------:R-:W-:Y:S01]  /*c5dd0*/  IMAD.MOV.U32 R7, RZ, RZ, R18 ;  /* 0x000000ffff077224 */ /* 0x000fe200078e0012 */
[----:B--2---:R-:W-:Y:S01]  /*c5de0*/  IADD3 R9, P2, R9, R252, RZ ;  /* 0x000000fc09097210 */ /* 0x004fe20007f5e0ff */
[----:B------:R-:W2:Y:S04]  /*c5df0*/  LDL.LU R18, [R1+0x2bb0] ;  /* 0x002bb00001127983 */ /* 0x000ea80000300800 */
[----:B------:R-:W2:Y:S04]  /*c5e00*/  LDL.LU R13, [R1+0x2bbc] ;  /* 0x002bbc00010d7983 */ /* 0x000ea80000300800 */
[----:B------:R1:W-:Y:S01]  /*c5e10*/  LDGSTS.E [R5+0x380], desc[UR58][R6.64], P1 ;  /* 0x0038000006057fae */ /* 0x0003e2000892187a */
[----:B---3--:R-:W-:Y:S01]  /*c5e20*/  IADD3.X R17, R17, R2, RZ, P3, !PT ;  /* 0x0000000211117210 */ /* 0x008fe20001ffe4ff */
[----:B-1----:R-:W-:-:S02]  /*c5e30*/  IMAD.MOV.U32 R6, RZ, RZ, R11 ;  /* 0x000000ffff067224 */ /* 0x002fc400078e000b */
[----:B------:R-:W-:Y:S01]  /*c5e40*/  IMAD.MOV.U32 R7, RZ, RZ, R19 ;  /* 0x000000ffff077224 */ /* 0x000fe200078e0013 */
[----:B------:R-:W-:Y:S01]  /*c5e50*/  IADD3 R16, P3, R16, R252, RZ ;  /* 0x000000fc10107210 */ /* 0x000fe20007f7e0ff */
[----:B------:R-:W3:Y:S01]  /*c5e60*/  LDL.LU R19, [R1+0x2bb8] ;  /* 0x002bb80001137983 */ /* 0x000ee20000300800 */
[----:B------:R-:W-:-:S03]  /*c5e70*/  IADD3.X R15, R15, R2, RZ, P2, !PT ;  /* 0x000000020f0f7210 */ /* 0x000fc600017fe4ff */
[----:B------:R-:W-:Y:S04]  /*c5e80*/  STL [R1+0x3a88], R9 ;  /* 0x003a880901007387 */ /* 0x000fe80000100800 */
[----:B------:R1:W-:Y:S04]  /*c5e90*/  STL [R1+0x3ad0], R17 ;  /* 0x003ad01101007387 */ /* 0x0003e80000100800 */
[----:B------:R1:W-:Y:S04]  /*c5ea0*/  LDGSTS.E [R5+0xb00], desc[UR58][R6.64], P0 ;  /* 0x00b0000006057fae */ /* 0x0003e8000812187a */
[----:B------:R-:W3:Y:S01]  /*c5eb0*/  LDL.LU R11, [R1+0x2c34] ;  /* 0x002c3400010b7983 */ /* 0x000ee20000300800 */
[----:B-1----:R-:W-:-:S02]  /*c5ec0*/  IMAD.MOV.U32 R6, RZ, RZ, R14 ;  /* 0x000000ffff067224 */ /* 0x002fc400078e000e */
[----:B------:R-:W-:Y:S02]  /*c5ed0*/  IMAD.MOV.U32 R7, RZ, RZ, R17 ;  /* 0x000000ffff077224 */ /* 0x000fe400078e0011 */
[----:B------:R-:W3:Y:S04]  /*c5ee0*/  LDL.LU R17, [R1+0x2c30] ;  /* 0x002c300001117983 */ /* 0x000ee80000300800 */
[----:B------:R-:W-:Y:S01]  /*c5ef0*/  STL [R1+0x3a90], R16 ;  /* 0x003a901001007387 */ /* 0x000fe20000100800 */
[----:B------:R-:W-:-:S03]  /*c5f00*/  IADD3 R10, P2, R10, R252, RZ ;  /* 0x000000fc0a0a7210 */ /* 0x000fc60007f5e0ff */
[----:B------:R1:W-:Y:S04]  /*c5f10*/  STL [R1+0x3a84], R15 ;  /* 0x003a840f01007387 */ /* 0x0003e80000100800 */
[----:B------:R-:W3:Y:S01]  /*c5f20*/  LDL.LU R14, [R1+0x2c3c] ;  /* 0x002c3c00010e7983 */ /* 0x000ee20000300800 */
[----:B------:R-:W-:-:S03]  /*c5f30*/  IADD3.X R22, R22, R2, RZ, P3, !PT ;  /* 0x0000000216167210 */ /* 0x000fc60001ffe4ff */
[----:B------:R1:W-:Y:S01]  /*c5f40*/  LDGSTS.E [R5+0xb80], desc[UR58][R6.64], P1 ;  /* 0x00b8000006057fae */ /* 0x0003e2000892187a */
[----:B------:R-:W-:Y:S02]  /*c5f50*/  IADD3 R8, P3, R8, R252, RZ ;  /* 0x000000fc08087210 */ /* 0x000fe40007f7e0ff */
[----:B------:R-:W-:Y:S01]  /*c5f60*/  IADD3.X R21, R21, R2, RZ, P2, !PT ;  /* 0x0000000215157210 */ /* 0x000fe200017fe4ff */
[----:B-1----:R-:W-:Y:S02]  /*c5f70*/  IMAD.MOV.U32 R6, RZ, RZ, R9 ;  /* 0x000000ffff067224 */ /* 0x002fe400078e0009 */
[----:B------:R-:W-:Y:S02]  /*c5f80*/  IMAD.MOV.U32 R7, RZ, RZ, R15 ;  /* 0x000000ffff077224 */ /* 0x000fe400078e000f */
[----:B------:R-:W3:Y:S04]  /*c5f90*/  LDL.LU R15, [R1+0x2c38] ;  /* 0x002c3800010f7983 */ /* 0x000ee80000300800 */
[----:B------:R1:W-:Y:S04]  /*c5fa0*/  STL [R1+0x3a08], R10 ;  /* 0x003a080a01007387 */ /* 0x0003e80000100800 */
[----:B------:R1:W-:Y:S04]  /*c5fb0*/  LDGSTS.E [R5+0x1300], desc[UR58][R6.64], P0 ;  /* 0x0130000006057fae */ /* 0x0003e8000812187a */
[----:B------:R-:W-:Y:S04]  /*c5fc0*/  STL [R1+0x3a8c], R22 ;  /* 0x003a8c1601007387 */ /* 0x000fe80000100800 */
[----:B------:R-:W3:Y:S01]  /*c5fd0*/  LDL.LU R9, [R1+0x2cb4] ;  /* 0x002cb40001097983 */ /* 0x000ee20000300800 */
[----:B-1----:R-:W-:-:S02]  /*c5fe0*/  IMAD.MOV.U32 R6, RZ, RZ, R16 ;  /* 0x000000ffff067224 */ /* 0x002fc400078e0010 */
[----:B------:R-:W-:Y:S01]  /*c5ff0*/  IMAD.MOV.U32 R7, RZ, RZ, R22 ;  /* 0x000000ffff077224 */ /* 0x000fe200078e0016 */
[----:B------:R-:W3:Y:S04]  /*c6000*/  LDL.LU R16, [R1+0x2cb0] ;  /* 0x002cb00001107983 */ /* 0x000ee80000300800 */
[----:B------:R-:W-:Y:S04]  /*c6010*/  STL [R1+0x3a10], R8 ;  /* 0x003a100801007387 */ /* 0x000fe80000100800 */
[----:B------:R-:W-:Y:S04]  /*c6020*/  STL [R1+0x3a04], R21 ;  /* 0x003a041501007387 */ /* 0x000fe80000100800 */
[----:B------:R-:W3:Y:S04]  /*c6030*/  LDL.LU R4, [R1+0x2cbc] ;  /* 0x002cbc0001047983 */ /* 0x000ee80000300800 */
[----:B------:R1:W-:Y:S02]  /*c6040*/  LDGSTS.E [R5+0x1380], desc[UR58][R6.64], P1 ;  /* 0x0138000006057fae */ /* 0x0003e4000892187a */
[----:B-1----:R-:W-:-:S02]  /*c6050*/  IMAD.MOV.U32 R6, RZ, RZ, R10 ;  /* 0x000000ffff067224 */ /* 0x002fc400078e000a */
[----:B------:R-:W-:Y:S01]  /*c6060*/  IMAD.MOV.U32 R7, RZ, RZ, R21 ;  /* 0x000000ffff077224 */ /* 0x000fe200078e0015 */
[----:B------:R-:W3:Y:S04]  /*c6070*/  LDL.LU R10, [R1+0x2d34] ;  /* 0x002d3400010a7983 */ /* 0x000ee80000300800 */
[----:B------:R1:W-:Y:S01]  /*c6080*/  LDGSTS.E [R5+0x1b00], desc[UR58][R6.64], P0 ;  /* 0x01b0000006057fae */ /* 0x0003e2000812187a */
[----:B----4-:R-:W-:Y:S02]  /*c6090*/  IADD3 R12, P2, R12, R252, RZ ;  /* 0x000000fc0c0c7210 */ /* 0x010fe40007f5e0ff */
[----:B------:R-:W-:-:S03]  /*c60a0*/  IADD3.X R20, R20, R2, RZ, P3, !PT ;  /* 0x0000000214147210 */ /* 0x000fc60001ffe4ff */
[----:B------:R-:W-:Y:S04]  /*c60b0*/  STL [R1+0x2bb4], R12 ;  /* 0x002bb40c01007387 */ /* 0x000fe80000100800 */
[----:B------:R4:W-:Y:S01]  /*c60c0*/  STL [R1+0x3a0c], R20 ;  /* 0x003a0c1401007387 */ /* 0x0009e20000100800 */
[----:B-1----:R-:W-:-:S03]  /*c60d0*/  IMAD.MOV.U32 R7, RZ, RZ, R20 ;  /* 0x000000ffff077224 */ /* 0x002fc600078e0014 */
[----:B----4-:R-:W4:Y:S01]  /*c60e0*/  LDL.LU R20, [R1+0x2cb8] ;  /* 0x002cb80001147983 */ /* 0x010f220000300800 */
[----:B------:R-:W-:-:S05]  /*c60f0*/  IMAD.MOV.U32 R6, RZ, RZ, R8 ;  /* 0x000000ffff067224 */ /* 0x000fca00078e0008 */
[----:B------:R1:W-:Y:S01]  /*c6100*/  LDGSTS.E [R5+0x1b80], desc[UR58][R6.64], P1 ;  /* 0x01b8000006057fae */ /* 0x0003e2000892187a */
[----:B--2---:R-:W-:Y:S02]  /*c6110*/  IADD3.X R18, R18, R2, RZ, P2, !PT ;  /* 0x0000000212127210 */ /* 0x004fe400017fe4ff */
[----:B------:R-:W-:-:S03]  /*c6120*/  IADD3 R13, P3, R13, R252, RZ ;  /* 0x000000fc0d0d7210 */ /* 0x000fc60007f7e0ff */
[----:B-1----:R-:W-:Y:S02]  /*c6130*/  IMAD.MOV.U32 R7, RZ, RZ, R18 ;  /* 0x000000ffff077224 */ /* 0x002fe400078e0012 */
[----:B------:R-:W-:Y:S01]  /*c6140*/  STL [R1+0x2bbc], R13 ;  /* 0x002bbc0d01007387 */ /* 0x000fe20000100800 */
[----:B------:R-:W-:-:S03]  /*c6150*/  IMAD.MOV.U32 R6, RZ, RZ, R12 ;  /* 0x000000ffff067224 */ /* 0x000fc600078e000c */
[----:B------:R1:W-:Y:S04]  /*c6160*/  STL [R1+0x2bb0], R18 ;  /* 0x002bb01201007387 */ /* 0x0003e80000100800 */
[----:B------:R-:W2:Y:S04]  /*c6170*/  LDL.LU R8, [R1+0x2d3c] ;  /* 0x002d3c0001087983 */ /* 0x000ea80000300800 */
[----:B------:R1:W-:Y:S01]  /*c6180*/  LDGSTS.E [R5+0x2300], desc[UR58][R6.64], P0 ;  /* 0x0230000006057fae */ /* 0x0003e2000812187a */
[----:B---3--:R-:W-:-:S03]  /*c6190*/  IADD3.X R19, R19, R2, RZ, P3, !PT ;  /* 0x0000000213137210 */ /* 0x008fc60001ffe4ff */
[----:B-1----:R-:W3:Y:S02]  /*c61a0*/  LDL.LU R18, [R1+0x2d30] ;  /* 0x002d300001127983 */ /* 0x002ee40000300800 */
[----:B------:R-:W-:Y:S01]  /*c61b0*/  IMAD.MOV.U32 R7, RZ, RZ, R19 ;  /* 0x000000ffff077224 */ /* 0x000fe200078e0013 */
[----:B------:R-:W-:Y:S01]  /*c61c0*/  IADD3 R11, P2, R11, R252, RZ ;  /* 0x000000fc0b0b7210 */ /* 0x000fe20007f5e0ff */
[----:B------:R-:W-:-:S04]  /*c61d0*/  IMAD.MOV.U32 R6, RZ, RZ, R13 ;  /* 0x000000ffff067224 */ /* 0x000fc800078e000d */
[----:B------:R-:W-:Y:S04]  /*c61e0*/  STL [R1+0x2c34], R11 ;  /* 0x002c340b01007387 */ /* 0x000fe80000100800 */
[----:B------:R1:W-:Y:S01]  /*c61f0*/  STL [R1+0x2bb8], R19 ;  /* 0x002bb81301007387 */ /* 0x0003e20000100800 */
[----:B------:R-:W-:-:S03]  /*c6200*/  IADD3.X R17, R17, R2, RZ, P2, !PT ;  /* 0x0000000211117210 */ /* 0x000fc600017fe4ff */
[----:B------:R-:W3:Y:S04]  /*c6210*/  LDL.LU R12, [R1+0x2db4] ;  /* 0x002db400010c7983 */ /* 0x000ee80000300800 */
[----:B------:R1:W-:Y:S04]  /*c6220*/  LDGSTS.E [R5+0x2380], desc[UR58][R6.64], P1 ;  /* 0x0238000006057fae */ /* 0x0003e8000892187a */
[----:B-1----:R-:W3:Y:S01]  /*c6230*/  LDL.LU R19, [R1+0x2d38] ;  /* 0x002d380001137983 */ /* 0x002ee20000300800 */
[----:B------:R-:W-:-:S05]  /*c6240*/  IADD3 R14, P3, R14, R252, RZ ;  /* 0x000000fc0e0e7210 */ /* 0x000fca0007f7e0ff */
[----:B------:R-:W-:Y:S04]  /*c6250*/  STL [R1+0x2c3c], R14 ;  /* 0x002c3c0e01007387 */ /* 0x000fe80000100800 */
[----:B------:R1:W-:Y:S04]  /*c6260*/  STL [R1+0x2c30], R17 ;  /* 0x002c301101007387 */ /* 0x0003e80000100800 */
[----:B------:R-:W3:Y:S01]  /*c6270*/  LDL.LU R13, [R1+0x2dbc] ;  /* 0x002dbc00010d7983 */ /* 0x000ee20000300800 */
[----:B------:R-:W-:-:S03]  /*c6280*/  IMAD.MOV.U32 R6, RZ, RZ, R11 ;  /* 0x000000ffff067224 */ /* 0x000fc600078e000b */
[----:B------:R-:W3:Y:S01]  /*c6290*/  LDL.LU R21, [R1+0x2db0] ;  /* 0x002db00001157983 */ /* 0x000ee20000300800 */
[----:B------:R-:W-:Y:S01]  /*c62a0*/  IMAD.MOV.U32 R7, RZ, RZ, R17 ;  /* 0x000000ffff077224 */ /* 0x000fe200078e0011 */
[----:B------:R-:W-:-:S04]  /*c62b0*/  IADD3.X R15, R15, R2, RZ, P3, !PT ;  /* 0x000000020f0f7210 */ /* 0x000fc80001ffe4ff */
[----:B------:R1:W-:Y:S01]  /*c62c0*/  LDGSTS.E [R5+0x2b00], desc[UR58][R6.64], P0 ;  /* 0x02b0000006057fae */ /* 0x0003e2000812187a */
[----:B------:R-:W-:Y:S01]  /*c62d0*/  IADD3 R9, P2, R9, R252, RZ ;  /* 0x000000fc09097210 */ /* 0x000fe20007f5e0ff */
[----:B-1----:R-:W-:-:S04]  /*c62e0*/  IMAD.MOV.U32 R6, RZ, RZ, R14 ;  /* 0x000000ffff067224 */ /* 0x002fc800078e000e */
[----:B------:R-:W-:Y:S01]  /*c62f0*/  STL [R1+0x2cb4], R9 ;  /* 0x002cb40901007387 */ /* 0x000fe20000100800 */
[----:B------:R-:W-:-:S03]  /*c6300*/  IADD3.X R16, R16, R2, RZ, P2, !PT ;  /* 0x0000000210107210 */ /* 0x000fc600017fe4ff */
[----:B------:R1:W-:Y:S01]  /*c6310*/  STL [R1+0x2c38], R15 ;  /* 0x002c380f01007387 */ /* 0x0003e20000100800 */
[----:B------:R-:W-:-:S03]  /*c6320*/  IMAD.MOV.U32 R7, RZ, RZ, R15 ;  /* 0x000000ffff077224 */ /* 0x000fc600078e000f */
[----:B------:R-:W3:Y:S04]  /*c6330*/  LDL.LU R11, [R1+0x2e34] ;  /* 0x002e3400010b7983 */ /* 0x000ee80000300800 */
[----:B------:R-:W3:Y:S01]  /*c6340*/  LDL.LU R17, [R1+0x2db8] ;  /* 0x002db80001117983 */ /* 0x000ee20000300800 */
[----:B------:R-:W-:-:S03]  /*c6350*/  IADD3 R4, P3, R4, R252, RZ ;  /* 0x000000fc04047210 */ /* 0x000fc60007f7e0ff */
[----:B------:R1:W-:Y:S04]  /*c6360*/  LDGSTS.E [R5+0x2b80], desc[UR58][R6.64], P1 ;  /* 0x02b8000006057fae */ /* 0x0003e8000892187a */
[----:B------:R-:W-:Y:S04]  /*c6370*/  STL [R1+0x2cbc], R4 ;  /* 0x002cbc0401007387 */ /* 0x000fe80000100800 */
[----:B------:R1:W-:Y:S04]  /*c6380*/  STL [R1+0x2cb0], R16 ;  /* 0x002cb01001007387 */ /* 0x0003e80000100800 */
[----:B-1----:R-:W3:Y:S01]  /*c6390*/  LDL.LU R15, [R1+0x2e30] ;  /* 0x002e3000010f7983 */ /* 0x002ee20000300800 */
[----:B------:R-:W-:-:S03]  /*c63a0*/  IMAD.MOV.U32 R7, RZ, RZ, R16 ;  /* 0x000000ffff077224 */ /* 0x000fc600078e0010 */
[----:B------:R-:W3:Y:S01]  /*c63b0*/  LDL.LU R14, [R1+0x2e3c] ;  /* 0x002e3c00010e7983 */ /* 0x000ee20000300800 */
[----:B------:R-:W-:Y:S01]  /*c63c0*/  IADD3 R10, P2, R10, R252, RZ ;  /* 0x000000fc0a0a7210 */ /* 0x000fe20007f5e0ff */
[----:B------:R-:W-:Y:S02]  /*c63d0*/  IMAD.MOV.U32 R6, RZ, RZ, R9 ;  /* 0x000000ffff067224 */ /* 0x000fe400078e0009 */
[----:B------:R-:W3:Y:S04]  /*c63e0*/  LDL.LU R16, [R1+0x2e38] ;  /* 0x002e380001107983 */ /* 0x000ee80000300800 */
[----:B------:R-:W-:Y:S04]  /*c63f0*/  STL [R1+0x2d34], R10 ;  /* 0x002d340a01007387 */ /* 0x000fe80000100800 */
[----:B------:R1:W-:Y:S01]  /*c6400*/  LDGSTS.E [R5+0x3300], desc[UR58][R6.64], P0 ;  /* 0x0330000006057fae */ /* 0x0003e2000812187a */
[----:B----4-:R-:W-:-:S05]  /*c6410*/  IADD3.X R20, R20, R2, RZ, P3, !PT ;  /* 0x0000000214147210 */ /* 0x010fca0001ffe4ff */
[----:B------:R4:W-:Y:S04]  /*c6420*/  STL [R1+0x2cb8], R20 ;  /* 0x002cb81401007387 */ /* 0x0009e80000100800 */
[----:B------:R-:W3:Y:S01]  /*c6430*/  LDL.LU R9, [R1+0x2eb4] ;  /* 0x002eb40001097983 */ /* 0x000ee20000300800 */
[----:B-1----:R-:W-:Y:S02]  /*c6440*/  IMAD.MOV.U32 R6, RZ, RZ, R4 ;  /* 0x000000ffff067224 */ /* 0x002fe400078e0004 */
[----:B------:R-:W-:Y:S02]  /*c6450*/  IMAD.MOV.U32 R7, RZ, RZ, R20 ;  /* 0x000000ffff077224 */ /* 0x000fe400078e0014 */
[----:B----4-:R-:W4:Y:S04]  /*c6460*/  LDL.LU R20, [R1+0x2eb0] ;  /* 0x002eb00001147983 */ /* 0x010f280000300800 */
[----:B------:R1:W-:Y:S01]  /*c6470*/  LDGSTS.E [R5+0x3380], desc[UR58][R6.64], P1 ;  /* 0x0338000006057fae */ /* 0x0003e2000892187a */
[----:B--2---:R-:W-:Y:S01]  /*c6480*/  IADD3 R8, P3, R8, R252, RZ ;  /* 0x000000fc08087210 */ /* 0x004fe20007f7e0ff */
[----:B-1----:R-:W-:Y:S01]  /*c6490*/  IMAD.MOV.U32 R6, RZ, RZ, R10 ;  /* 0x000000ffff067224 */ /* 0x002fe200078e000a */
[----:B---3--:R-:W-:-:S03]  /*c64a0*/  IADD3.X R18, R18, R2, RZ, P2, !PT ;  /* 0x0000000212127210 */ /* 0x008fc600017fe4ff */
[----:B------:R-:W-:Y:S04]  /*c64b0*/  STL [R1+0x2d3c], R8 ;  /* 0x002d3c0801007387 */ /* 0x000fe80000100800 */
[----:B------:R1:W-:Y:S01]  /*c64c0*/  STL [R1+0x2d30], R18 ;  /* 0x002d301201007387 */ /* 0x0003e20000100800 */
[----:B------:R-:W-:-:S03]  /*c64d0*/  IMAD.MOV.U32 R7, RZ, RZ, R18 ;  /* 0x000000ffff077224 */ /* 0x000fc600078e0012 */
[----:B------:R-:W2:Y:S04]  /*c64e0*/  LDL.LU R4, [R1+0x2ebc] ;  /* 0x002ebc0001047983 */ /* 0x000ea80000300800 */
[----:B------:R3:W-:Y:S04]  /*c64f0*/  LDGSTS.E [R5+0x3b00], desc[UR58][R6.64], P0 ;  /* 0x03b0000006057fae */ /* 0x0007e8000812187a */
[----:B-1----:R-:W2:Y:S01]  /*c6500*/  LDL.LU R18, [R1+0x2eb8] ;  /* 0x002eb80001127983 */ /* 0x002ea20000300800 */
[----:B------:R-:W-:Y:S01]  /*c6510*/  IADD3 R12, P2, R12, R252, RZ ;  /* 0x000000fc0c0c7210 */ /* 0x000fe20007f5e0ff */
[----:B---3--:R-:W-:Y:S01]  /*c6520*/  IMAD.MOV.U32 R6, RZ, RZ, R8 ;  /* 0x000000ffff067224 */ /* 0x008fe200078e0008 */
[----:B------:R-:W-:-:S03]  /*c6530*/  IADD3.X R19, R19, R2, RZ, P3, !PT ;  /* 0x0000000213137210 */ /* 0x000fc60001ffe4ff */
[----:B------:R-:W-:Y:S04]  /*c6540*/  STL [R1+0x2db4], R12 ;  /* 0x002db40c01007387 */ /* 0x000fe80000100800 */
[----:B------:R1:W-:Y:S01]  /*c6550*/  STL [R1+0x2d38], R19 ;  /* 0x002d381301007387 */ /* 0x0003e20000100800 */
[----:B------:R-:W-:-:S03]  /*c6560*/  IMAD.MOV.U32 R7, RZ, RZ, R19 ;  /* 0x000000ffff077224 */ /* 0x000fc600078e0013 */
[----:B------:R-:W3:Y:S04]  /*c6570*/  LDL.LU R10, [R1+0x2f34] ;  /* 0x002f3400010a7983 */ /* 0x000ee80000300800 */
[----:B------:R1:W-:Y:S01]  /*c6580*/  LDGSTS.E [R5+0x3b80], desc[UR58][R6.64], P1 ;  /* 0x03b8000006057fae */ /* 0x0003e2000892187a */
[----:B------:R-:W-:-:S03]  /*c6590*/  IADD3 R13, P3, R13, R252, RZ ;  /* 0x000000fc0d0d7210 */ /* 0x000fc60007f7e0ff */
[----:B-1----:R-:W3:Y:S01]  /*c65a0*/  LDL.LU R19, [R1+0x2f30] ;  /* 0x002f300001137983 */ /* 0x002ee20000300800 */
[----:B------:R-:W-:-:S03]  /*c65b0*/  IADD3.X R21, R21, R2, RZ, P2, !PT ;  /* 0x0000000215157210 */ /* 0x000fc600017fe4ff */
[----:B------:R-:W-:Y:S04]  /*c65c0*/  STL [R1+0x2dbc], R13 ;  /* 0x002dbc0d01007387 */ /* 0x000fe80000100800 */
[----:B------:R-:W-:Y:S01]  /*c65d0*/  STL [R1+0x2db0], R21 ;  /* 0x002db01501007387 */ /* 0x000fe20000100800 */
[----:B------:R-:W-:-:S03]  /*c65e0*/  IMAD.MOV.U32 R6, RZ, RZ, R12 ;  /* 0x000000ffff067224 */ /* 0x000fc600078e000c */
[----:B------:R-:W3:Y:S01]  /*c65f0*/  LDL.LU R8, [R1+0x2f3c] ;  /* 0x002f3c0001087983 */ /* 0x000ee20000300800 */
[----:B------:R-:W-:-:S03]  /*c6600*/  IMAD.MOV.U32 R7, RZ, RZ, R21 ;  /* 0x000000ffff077224 */ /* 0x000fc600078e0015 */
[----:B------:R-:W3:Y:S04]  /*c6610*/  LDL.LU R12, [R1+0x2fb4] ;  /* 0x002fb400010c7983 */ /* 0x000ee80000300800 */
[----:B------:R1:W-:Y:S01]  /*c6620*/  LDGSTS.E [R5+0x4300], desc[UR58][R6.64], P0 ;  /* 0x0430000006057fae */ /* 0x0003e2000812187a */
[----:B------:R-:W-:Y:S02]  /*c6630*/  IADD3 R11, P2, R11, R252, RZ ;  /* 0x000000fc0b0b7210 */ /* 0x000fe40007f5e0ff */
[----:B------:R-:W-:-:S03]  /*c6640*/  IADD3.X R17, R17, R2, RZ, P3, !PT ;  /* 0x0000000211117210 */ /* 0x000fc60001ffe4ff */
[----:B------:R-:W-:Y:S01]  /*c6650*/  STL [R1+0x2e34], R11 ;  /* 0x002e340b01007387 */ /* 0x000fe20000100800 */
[----:B-1----:R-:W-:-:S03]  /*c6660*/  IMAD.MOV.U32 R6, RZ, RZ, R13 ;  /* 0x000000ffff067224 */ /* 0x002fc600078e000d */
[----:B------:R1:W-:Y:S01]  /*c6670*/  STL [R1+0x2db8], R17 ;  /* 0x002db81101007387 */ /* 0x0003e20000100800 */
[----:B------:R-:W-:-:S05]  /*c6680*/  IMAD.MOV.U32 R7, RZ, RZ, R17 ;  /* 0x000000ffff077224 */ /* 0x000fca00078e0011 */
[----:B------:R1:W-:Y:S04]  /*c6690*/  LDGSTS.E [R5+0x4380], desc[UR58][R6.64], P1 ;  /* 0x0438000006057fae */ /* 0x0003e8000892187a */
[----:B-1----:R-:W3:Y:S01]  /*c66a0*/  LDL.LU R17, [R1+0x2f38] ;  /* 0x002f380001117983 */ /* 0x002ee20000300800 */
[----:B------:R-:W-:Y:S02]  /*c66b0*/  IADD3.X R15, R15, R2, RZ, P2, !PT ;  /* 0x000000020f0f7210 */ /* 0x000fe400017fe4ff */
[----:B------:R-:W-:Y:S01]  /*c66c0*/  IADD3 R14, P3, R14, R252, RZ ;  /* 0x000000fc0e0e7210 */ /* 0x000fe20007f7e0ff */
[----:B------:R-:W-:-:S04]  /*c66d0*/  IMAD.MOV.U32 R6, RZ, RZ, R11 ;  /* 0x000000ffff067224 */ /* 0x000fc800078e000b */
[----:B------:R-:W-:Y:S01]  /*c66e0*/  STL [R1+0x2e3c], R14 ;  /* 0x002e3c0e01007387 */ /* 0x000fe20000100800 */
[----:B------:R-:W-:Y:S01]  /*c66f0*/  IADD3.X R16, R16, R2, RZ, P3, !PT ;  /* 0x0000000210107210 */ /* 0x000fe20001ffe4ff */
[----:B------:R-:W-:Y:S02]  /*c6700*/  IMAD.MOV.U32 R7, RZ, RZ, R15 ;  /* 0x000000ffff077224 */ /* 0x000fe400078e000f */
        /* <DEDUP_REMOVED lines=10> */
[----:B----4-:R-:W-:Y:S01]  /*c67b0*/  IADD3.X R20, R20, R2, RZ, P2, !PT ;  /* 0x0000000214147210 */ /* 0x010fe200017fe4ff */
[----:B------:R-:W-:-:S05]  /*c67c0*/  IMAD.MOV.U32 R6, RZ, RZ, R14 ;  /* 0x000000ffff067224 */ /* 0x000fca00078e000e */
[----:B------:R1:W-:Y:S01]  /*c67d0*/  LDGSTS.E [R5+0x4b80], desc[UR58][R6.64], P1 ;  /* 0x04b8000006057fae */ /* 0x0003e2000892187a */
[----:B--2---:R-:W-:-:S05]  /*c67e0*/  IADD3 R4, P3, R4, R252, RZ ;  /* 0x000000fc04047210 */ /* 0x004fca0007f7e0ff */
[----:B------:R-:W-:Y:S04]  /*c67f0*/  STL [R1+0x2ebc], R4 ;  /* 0x002ebc0401007387 */ /* 0x000fe80000100800 */
[----:B------:R2:W-:Y:S01]  /*c6800*/  STL [R1+0x2eb0], R20 ;  /* 0x002eb01401007387 */ /* 0x0005e20000100800 */
[----:B------:R-:W-:-:S03]  /*c6810*/  IADD3.X R18, R18, R2, RZ, P3, !PT ;  /* 0x0000000212127210 */ /* 0x000fc60001ffe4ff */
[----:B------:R-:W4:Y:S01]  /*c6820*/  LDL.LU R14, [R1+0x303c] ;  /* 0x00303c00010e7983 */ /* 0x000f220000300800 */
[----:B-1----:R-:W-:-:S03]  /*c6830*/  IMAD.MOV.U32 R6, RZ, RZ, R9 ;  /* 0x000000ffff067224 */ /* 0x002fc600078e0009 */
[----:B------:R-:W4:Y:S01]  /*c6840*/  LDL.LU R21, [R1+0x3030] ;  /* 0x0030300001157983 */ /* 0x000f220000300800 */
[----:B------:R-:W-:-:S05]  /*c6850*/  IMAD.MOV.U32 R7, RZ, RZ, R20 ;  /* 0x000000ffff077224 */ /* 0x000fca00078e0014 */
[----:B------:R1:W-:Y:S01]  /*c6860*/  LDGSTS.E [R5+0x5300], desc[UR58][R6.64], P0 ;  /* 0x0530000006057fae */ /* 0x0003e2000812187a */
[----:B---3--:R-:W-:Y:S01]  /*c6870*/  IADD3 R10, P2, R10, R252, RZ ;  /* 0x000000fc0a0a7210 */ /* 0x008fe20007f5e0ff */
[----:B-1----:R-:W-:-:S04]  /*c6880*/  IMAD.MOV.U32 R6, RZ, RZ, R4 ;  /* 0x000000ffff067224 */ /* 0x002fc800078e0004 */
[----:B------:R-:W-:Y:S01]  /*c6890*/  STL [R1+0x2f34], R10 ;  /* 0x002f340a01007387 */ /* 0x000fe20000100800 */
[----:B------:R-:W-:-:S03]  /*c68a0*/  IADD3.X R19, R19, R2, RZ, P2, !PT ;  /* 0x0000000213137210 */ /* 0x000fc600017fe4ff */
[----:B------:R1:W-:Y:S01]  /*c68b0*/  STL [R1+0x2eb8], R18 ;  /* 0x002eb81201007387 */ /* 0x0003e20000100800 */
[----:B------:R-:W-:-:S03]  /*c68c0*/  IMAD.MOV.U32 R7, RZ, RZ, R18 ;  /* 0x000000ffff077224 */ /* 0x000fc600078e0012 */
[----:B------:R-:W3:Y:S04]  /*c68d0*/  LDL.LU R9, [R1+0x30b4] ;  /* 0x0030b40001097983 */ /* 0x000ee80000300800 */
[----:B--2---:R-:W2:Y:S01]  /*c68e0*/  LDL.LU R20, [R1+0x3038] ;  /* 0x0030380001147983 */ /* 0x004ea20000300800 */
[----:B------:R-:W-:-:S03]  /*c68f0*/  IADD3 R8, P3, R8, R252, RZ ;  /* 0x000000fc08087210 */ /* 0x000fc60007f7e0ff */
[----:B------:R1:W-:Y:S04]  /*c6900*/  LDGSTS.E [R5+0x5380], desc[UR58][R6.64], P1 ;  /* 0x0538000006057fae */ /* 0x0003e8000892187a */
[----:B------:R-:W-:Y:S01]  /*c6910*/  STL [R1+0x2f3c], R8 ;  /* 0x002f3c0801007387 */ /* 0x000fe20000100800 */
[----:B------:R-:W-:-:S03]  /*c6920*/  IADD3 R12, P2, R12, R252, RZ ;  /* 0x000000fc0c0c7210 */ /* 0x000fc60007f5e0ff */
[----:B------:R1:W-:Y:S04]  /*c6930*/  STL [R1+0x2f30], R19 ;  /* 0x002f301301007387 */ /* 0x0003e80000100800 */
[----:B-1----:R-:W2:Y:S01]  /*c6940*/  LDL.LU R18, [R1+0x30b0] ;  /* 0x0030b00001127983 */ /* 0x002ea20000300800 */
[----:B------:R-:W-:-:S03]  /*c6950*/  IMAD.MOV.U32 R6, RZ, RZ, R10 ;  /* 0x000000ffff067224 */ /* 0x000fc600078e000a */
[----:B------:R-:W2:Y:S01]  /*c6960*/  LDL.LU R4, [R1+0x30bc] ;  /* 0x0030bc0001047983 */ /* 0x000ea20000300800 */
[----:B------:R-:W-:-:S03]  /*c6970*/  IMAD.MOV.U32 R7, RZ, RZ, R19 ;  /* 0x000000ffff077224 */ /* 0x000fc600078e0013 */
[----:B------:R-:W2:Y:S04]  /*c6980*/  LDL.LU R19, [R1+0x30b8] ;  /* 0x0030b80001137983 */ /* 0x000ea80000300800 */
[----:B------:R-:W-:Y:S04]  /*c6990*/  STL [R1+0x2fb4], R12 ;  /* 0x002fb40c01007387 */ /* 0x000fe80000100800 */
[----:B------:R1:W-:Y:S01]  /*c69a0*/  LDGSTS.E [R5+0x5b00], desc[UR58][R6.64], P0 ;  /* 0x05b0000006057fae */ /* 0x0003e2000812187a */
[----:B------:R-:W-:Y:S01]  /*c69b0*/  IADD3.X R17, R17, R2, RZ, P3, !PT ;  /* 0x0000000211117210 */ /* 0x000fe20001ffe4ff */
[----:B-1----:R-:W-:-:S04]  /*c69c0*/  IMAD.MOV.U32 R6, RZ, RZ, R8 ;  /* 0x000000ffff067224 */ /* 0x002fc800078e0008 */
[----:B------:R1:W-:Y:S01]  /*c69d0*/  STL [R1+0x2f38], R17 ;  /* 0x002f381101007387 */ /* 0x0003e20000100800 */
[----:B------:R-:W-:-:S03]  /*c69e0*/  IMAD.MOV.U32 R7, RZ, RZ, R17 ;  /* 0x000000ffff077224 */ /* 0x000fc600078e0011 */
[----:B------:R-:W2:Y:S04]  /*c69f0*/  LDL.LU R10, [R1+0x3134] ;  /* 0x00313400010a7983 */ /* 0x000ea80000300800 */
[----:B------:R1:W-:Y:S04]  /*c6a00*/  LDGSTS.E [R5+0x5b80], desc[UR58][R6.64], P1 ;  /* 0x05b8000006057fae */ /* 0x0003e8000892187a */
[----:B-1----:R-:W2:Y:S01]  /*c6a10*/  LDL.LU R17, [R1+0x3130] ;  /* 0x0031300001117983 */ /* 0x002ea20000300800 */
[----:B------:R-:W-:Y:S02]  /*c6a20*/  IADD3 R13, P3, R13, R252, RZ ;  /* 0x000000fc0d0d7210 */ /* 0x000fe40007f7e0ff */
[----:B------:R-:W-:-:S03]  /*c6a30*/  IADD3.X R15, R15, R2, RZ, P2, !PT ;  /* 0x000000020f0f7210 */ /* 0x000fc600017fe4ff */
[----:B------:R-:W-:Y:S04]  /*c6a40*/  STL [R1+0x2fbc], R13 ;  /* 0x002fbc0d01007387 */ /* 0x000fe80000100800 */
[----:B------:R1:W-:Y:S01]  /*c6a50*/  STL [R1+0x2fb0], R15 ;  /* 0x002fb00f01007387 */ /* 0x0003e20000100800 */
[----:B------:R-:W-:-:S03]  /*c6a60*/  IMAD.MOV.U32 R7, RZ, RZ, R15 ;  /* 0x000000ffff077224 */ /* 0x000fc600078e000f */
[----:B------:R-:W2:Y:S01]  /*c6a70*/  LDL.LU R8, [R1+0x313c] ;  /* 0x00313c0001087983 */ /* 0x000ea20000300800 */
[----:B------:R-:W-:-:S03]  /*c6a80*/  IMAD.MOV.U32 R6, RZ, RZ, R12 ;  /* 0x000000ffff067224 */ /* 0x000fc600078e000c */
[----:B-1----:R-:W2:Y:S04]  /*c6a90*/  LDL.LU R15, [R1+0x3138] ;  /* 0x00313800010f7983 */ /* 0x002ea80000300800 */
[----:B------:R1:W-:Y:S01]  /*c6aa0*/  LDGSTS.E [R5+0x6300], desc[UR58][R6.64], P0 ;  /* 0x0630000006057fae */ /* 0x0003e2000812187a */
[----:B------:R-:W-:Y:S02]  /*c6ab0*/  IADD3 R11, P2, R11, R252, RZ ;  /* 0x000000fc0b0b7210 */ /* 0x000fe40007f5e0ff */
[----:B------:R-:W-:-:S03]  /*c6ac0*/  IADD3.X R16, R16, R2, RZ, P3, !PT ;  /* 0x0000000210107210 */ /* 0x000fc60001ffe4ff */
[----:B------:R-:W-:Y:S04]  /*c6ad0*/  STL [R1+0x3034], R11 ;  /* 0x0030340b01007387 */ /* 0x000fe80000100800 */
[----:B------:R4:W-:Y:S04]  /*c6ae0*/  STL [R1+0x2fb8], R16 ;  /* 0x002fb81001007387 */ /* 0x0009e80000100800 */
[----:B------:R-:W2:Y:S01]  /*c6af0*/  LDL.LU R12, [R1+0x31b4] ;  /* 0x0031b400010c7983 */ /* 0x000ea20000300800 */
[----:B-1----:R-:W-:Y:S02]  /*c6b00*/  IMAD.MOV.U32 R6, RZ, RZ, R13 ;  /* 0x000000ffff067224 */ /* 0x002fe400078e000d */
[----:B------:R-:W-:Y:S01]  /*c6b10*/  IMAD.MOV.U32 R7, RZ, RZ, R16 ;  /* 0x000000ffff077224 */ /* 0x000fe200078e0010 */
[----:B------:R-:W2:Y:S04]  /*c6b20*/  LDL.LU R13, [R1+0x31b0] ;  /* 0x0031b000010d7983 */ /* 0x000ea80000300800 */
[----:B------:R1:W-:Y:S01]  /*c6b30*/  LDGSTS.E [R5+0x6380], desc[UR58][R6.64], P1 ;  /* 0x0638000006057fae */ /* 0x0003e2000892187a */
[----:B----4-:R-:W-:-:S02]  /*c6b40*/  IADD3 R14, P3, R14, R252, RZ ;  /* 0x000000fc0e0e7210 */ /* 0x010fc40007f7e0ff */
[----:B------:R-:W-:-:S03]  /*c6b50*/  IADD3.X R21, R21, R2, RZ, P2, !PT ;  /* 0x0000000215157210 */ /* 0x000fc600017fe4ff */
[----:B------:R-:W-:Y:S01]  /*c6b60*/  STL [R1+0x303c], R14 ;  /* 0x00303c0e01007387 */ /* 0x000fe20000100800 */
[----:B-1----:R-:W-:-:S03]  /*c6b70*/  IMAD.MOV.U32 R6, RZ, RZ, R11 ;  /* 0x000000ffff067224 */ /* 0x002fc600078e000b */
[----:B------:R-:W-:Y:S01]  /*c6b80*/  STL [R1+0x3030], R21 ;  /* 0x0030301501007387 */ /* 0x000fe20000100800 */
[----:B------:R-:W-:-:S03]  /*c6b90*/  IMAD.MOV.U32 R7, RZ, RZ, R21 ;  /* 0x000000ffff077224 */ /* 0x000fc600078e0015 */
[----:B------:R-:W4:Y:S04]  /*c6ba0*/  LDL.LU R16, [R1+0x31bc] ;  /* 0x0031bc0001107983 */ /* 0x000f280000300800 */
[----:B------:R-:W4:Y:S04]  /*c6bb0*/  LDL.LU R11, [R1+0x3234] ;  /* 0x00323400010b7983 */ /* 0x000f280000300800 */
[----:B------:R1:W-:Y:S01]  /*c6bc0*/  LDGSTS.E [R5+0x6b00], desc[UR58][R6.64], P0 ;  /* 0x06b0000006057fae */ /* 0x0003e2000812187a */
[----:B---3--:R-:W-:Y:S02]  /*c6bd0*/  IADD3 R9, P2, R9, R252, RZ ;  /* 0x000000fc09097210 */ /* 0x008fe40007f5e0ff */
[----:B--2---:R-:W-:-:S03]  /*c6be0*/  IADD3.X R20, R20, R2, RZ, P3, !PT ;  /* 0x0000000214147210 */ /* 0x004fc60001ffe4ff */
[----:B------:R-:W-:Y:S01]  /*c6bf0*/  STL [R1+0x30b4], R9 ;  /* 0x0030b40901007387 */ /* 0x000fe20000100800 */
[----:B-1----:R-:W-:Y:S02]  /*c6c00*/  IMAD.MOV.U32 R6, RZ, RZ, R14 ;  /* 0x000000ffff067224 */ /* 0x002fe400078e000e */
[----:B------:R-:W-:Y:S01]  /*c6c10*/  IMAD.MOV.U32 R7, RZ, RZ, R20 ;  /* 0x000000ffff077224 */ /* 0x000fe200078e0014 */
[----:B------:R1:W-:Y:S04]  /*c6c20*/  STL [R1+0x3038], R20 ;  /* 0x0030381401007387 */ /* 0x0003e80000100800 */
[----:B------:R2:W-:Y:S01]  /*c6c30*/  LDGSTS.E [R5+0x6b80], desc[UR58][R6.64], P1 ;  /* 0x06b8000006057fae */ /* 0x0005e2000892187a */
[----:B------:R-:W-:-:S03]  /*c6c40*/  IADD3.X R18, R18, R2, RZ, P2, !PT ;  /* 0x0000000212127210 */ /* 0x000fc600017fe4ff */
[----:B-1----:R-:W3:Y:S01]  /*c6c50*/  LDL.LU R20, [R1+0x31b8] ;  /* 0x0031b80001147983 */ /* 0x002ee20000300800 */
[----:B------:R-:W-:Y:S01]  /*c6c60*/  IADD3 R4, P3, R4, R252, RZ ;  /* 0x000000fc04047210 */ /* 0x000fe20007f7e0ff */
[----:B--2---:R-:W-:-:S04]  /*c6c70*/  IMAD.MOV.U32 R7, RZ, RZ, R18 ;  /* 0x000000ffff077224 */ /* 0x004fc800078e0012 */
[----:B------:R-:W-:Y:S01]  /*c6c80*/  STL [R1+0x30bc], R4 ;  /* 0x0030bc0401007387 */ /* 0x000fe20000100800 */
[----:B------:R-:W-:Y:S01]  /*c6c90*/  IADD3.X R19, R19, R2, RZ, P3, !PT ;  /* 0x0000000213137210 */ /* 0x000fe20001ffe4ff */
[----:B------:R-:W-:Y:S02]  /*c6ca0*/  IMAD.MOV.U32 R6, RZ, RZ, R9 ;  /* 0x000000ffff067224 */ /* 0x000fe400078e0009 */
[----:B------:R1:W-:Y:S04]  /*c6cb0*/  STL [R1+0x30b0], R18 ;  /* 0x0030b01201007387 */ /* 0x0003e80000100800 */
[----:B------:R-:W2:Y:S04]  /*c6cc0*/  LDL.LU R14, [R1+0x323c] ;  /* 0x00323c00010e7983 */ /* 0x000ea80000300800 */
[----:B------:R1:W-:Y:S04]  /*c6cd0*/  LDGSTS.E [R5+0x7300], desc[UR58][R6.64], P0 ;  /* 0x0730000006057fae */ /* 0x0003e8000812187a */
[----:B-1----:R-:W2:Y:S01]  /*c6ce0*/  LDL.LU R18, [R1+0x3230] ;  /* 0x0032300001127983 */ /* 0x002ea20000300800 */
[----:B------:R-:W-:Y:S01]  /*c6cf0*/  IADD3 R10, P2, R10, R252, RZ ;  /* 0x000000fc0a0a7210 */ /* 0x000fe20007f5e0ff */
[----:B------:R-:W-:-:S04]  /*c6d00*/  IMAD.MOV.U32 R7, RZ, RZ, R19 ;  /* 0x000000ffff077224 */ /* 0x000fc800078e0013 */
[----:B------:R-:W-:Y:S01]  /*c6d10*/  STL [R1+0x3134], R10 ;  /* 0x0031340a01007387 */ /* 0x000fe20000100800 */
[----:B------:R-:W-:-:S03]  /*c6d20*/  IADD3.X R17, R17, R2, RZ, P2, !PT ;  /* 0x0000000211117210 */ /* 0x000fc600017fe4ff */
[----:B------:R1:W-:Y:S04]  /*c6d30*/  STL [R1+0x30b8], R19 ;  /* 0x0030b81301007387 */ /* 0x0003e80000100800 */
[----:B------:R-:W2:Y:S01]  /*c6d40*/  LDL.LU R9, [R1+0x32b4] ;  /* 0x0032b40001097983 */ /* 0x000ea20000300800 */
[----:B------:R-:W-:-:S03]  /*c6d50*/  IMAD.MOV.U32 R6, RZ, RZ, R4 ;  /* 0x000000ffff067224 */ /* 0x000fc600078e0004 */
[----:B-1----:R-:W2:Y:S04]  /*c6d60*/  LDL.LU R19, [R1+0x3238] ;  /* 0x0032380001137983 */ /* 0x002ea80000300800 */
[----:B------:R1:W-:Y:S01]  /*c6d70*/  LDGSTS.E [R5+0x7380], desc[UR58][R6.64], P1 ;  /* 0x0738000006057fae */ /* 0x0003e2000892187a */
[----:B------:R-:W-:-:S05]  /*c6d80*/  IADD3 R8, P3, R8, R252, RZ ;  /* 0x000000fc08087210 */ /* 0x000fca0007f7e0ff */
[----:B------:R-:W-:Y:S01]  /*c6d90*/  STL [R1+0x313c], R8 ;  /* 0x00313c0801007387 */ /* 0x000fe20000100800 */
[----:B------:R-:W-:-:S03]  /*c6da0*/  IADD3.X R15, R15, R2, RZ, P3, !PT ;  /* 0x000000020f0f7210 */ /* 0x000fc60001ffe4ff */
[----:B------:R1:W-:Y:S04]  /*c6db0*/  STL [R1+0x3130], R17 ;  /* 0x0031301101007387 */ /* 0x0003e80000100800 */
[----:B------:R-:W2:Y:S04]  /*c6dc0*/  LDL.LU R4, [R1+0x32bc] ;  /* 0x0032bc0001047983 */ /* 0x000ea80000300800 */
[----:B------:R-:W2:Y:S01]  /*c6dd0*/  LDL.LU R21, [R1+0x32b0] ;  /* 0x0032b00001157983 */ /* 0x000ea20000300800 */
[----:B-1----:R-:W-:Y:S02]  /*c6de0*/  IMAD.MOV.U32 R6, RZ, RZ, R10 ;  /* 0x000000ffff067224 */ /* 0x002fe400078e000a */
[----:B------:R-:W-:-:S05]  /*c6df0*/  IMAD.MOV.U32 R7, RZ, RZ, R17 ;  /* 0x000000ffff077224 */ /* 0x000fca00078e0011 */
[----:B------:R1:W-:Y:S01]  /*c6e00*/  LDGSTS.E [R5+0x7b00], desc[UR58][R6.64], P0 ;  /* 0x07b0000006057fae */ /* 0x0003e2000812187a */
[----:B------:R-:W-:-:S05]  /*c6e10*/  IADD3 R12, P2, R12, R252, RZ ;  /* 0x000000fc0c0c7210 */ /* 0x000fca0007f5e0ff */
[----:B------:R-:W-:Y:S04]  /*c6e20*/  STL [R1+0x31b4], R12 ;  /* 0x0031b40c01007387 */ /* 0x000fe80000100800 */
[----:B------:R4:W-:Y:S04]  /*c6e30*/  STL [R1+0x3138], R15 ;  /* 0x0031380f01007387 */ /* 0x0009e80000100800 */
[----:B------:R-:W2:Y:S04]  /*c6e40*/  LDL.LU R10, [R1+0x3334] ;  /* 0x00333400010a7983 */ /* 0x000ea80000300800 */
[----:B------:R-:W2:Y:S01]  /*c6e50*/  LDL.LU R17, [R1+0x32b8] ;  /* 0x0032b80001117983 */ /* 0x000ea20000300800 */
[----:B------:R-:W-:Y:S01]  /*c6e60*/  IADD3.X R13, R13, R2, RZ, P2, !PT ;  /* 0x000000020d0d7210 */ /* 0x000fe200017fe4ff */
[----:B-1----:R-:W-:-:S02]  /*c6e70*/  IMAD.MOV.U32 R6, RZ, RZ, R8 ;  /* 0x000000ffff067224 */ /* 0x002fc400078e0008 */
[----:B------:R-:W-:-:S05]  /*c6e80*/  IMAD.MOV.U32 R7, RZ, RZ, R15 ;  /* 0x000000ffff077224 */ /* 0x000fca00078e000f */
[----:B------:R1:W-:Y:S01]  /*c6e90*/  LDGSTS.E [R5+0x7b80], desc[UR58][R6.64], P1 ;  /* 0x07b8000006057fae */ /* 0x0003e2000892187a */
[----:B----4-:R-:W-:Y:S01]  /*c6ea0*/  IADD3 R16, P3, R16, R252, RZ ;  /* 0x000000fc10107210 */ /* 0x010fe20007f7e0ff */
[----:B-1----:R-:W-:-:S04]  /*c6eb0*/  IMAD.MOV.U32 R6, RZ, RZ, R12 ;  /* 0x000000ffff067224 */ /* 0x002fc800078e000c */
[----:B------:R-:W-:Y:S01]  /*c6ec0*/  STL [R1+0x31bc], R16 ;  /* 0x0031bc1001007387 */ /* 0x000fe20000100800 */
[----:B------:R-:W-:Y:S01]  /*c6ed0*/  IADD3 R11, P2, R11, R252, RZ ;  /* 0x000000fc0b0b7210 */ /* 0x000fe20007f5e0ff */
[----:B------:R-:W-:Y:S02]  /*c6ee0*/  IMAD.MOV.U32 R7, RZ, RZ, R13 ;  /* 0x000000ffff077224 */ /* 0x000fe400078e000d */
[----:B------:R1:W-:Y:S04]  /*c6ef0*/  STL [R1+0x31b0], R13 ;  /* 0x0031b00d01007387 */ /* 0x0003e80000100800 */
[----:B------:R-:W4:Y:S04]  /*c6f00*/  LDL.LU R15, [R1+0x3330] ;  /* 0x00333000010f7983 */ /* 0x000f280000300800 */
[----:B------:R-:W4:Y:S04]  /*c6f10*/  LDL.LU R8, [R1+0x333c] ;  /* 0x00333c0001087983 */ /* 0x000f280000300800 */
[----:B------:R-:W4:Y:S04]  /*c6f20*/  LDL.LU R12, [R1+0x3338] ;  /* 0x00333800010c7983 */ /* 0x000f280000300800 */
[----:B------:R-:W-:Y:S04]  /*c6f30*/  STL [R1+0x3234], R11 ;  /* 0x0032340b01007387 */ /* 0x000fe80000100800 */
[----:B------:R1:W-:Y:S01]  /*c6f40*/  LDGSTS.E [R5+0x8300], desc[UR58][R6.64], P0 ;  /* 0x0830000006057fae */ /* 0x0003e2000812187a */
[----:B---3--:R-:W-:Y:S01]  /*c6f50*/  IADD3.X R20, R20, R2, RZ, P3, !PT ;  /* 0x0000000214147210 */ /* 0x008fe20001ffe4ff */
[----:B-1----:R-:W-:-:S04]  /*c6f60*/  IMAD.MOV.U32 R6, RZ, RZ, R16 ;  /* 0x000000ffff067224 */ /* 0x002fc800078e0010 */
[----:B------:R1:W-:Y:S01]  /*c6f70*/  STL [R1+0x31b8], R20 ;  /* 0x0031b81401007387 */ /* 0x0003e20000100800 */
[----:B------:R-:W-:-:S03]  /*c6f80*/  IMAD.MOV.U32 R7, RZ, RZ, R20 ;  /* 0x000000ffff077224 */ /* 0x000fc600078e0014 */
[----:B------:R-:W3:Y:S04]  /*c6f90*/  LDL.LU R13, [R1+0x33b4] ;  /* 0x0033b400010d7983 */ /* 0x000ee80000300800 */
[----:B------:R1:W-:Y:S01]  /*c6fa0*/  LDGSTS.E [R5+0x8380], desc[UR58][R6.64], P1 ;  /* 0x0838000006057fae */ /* 0x0003e2000892187a */
[----:B--2---:R-:W-:-:S03]  /*c6fb0*/  IADD3 R14, P3, R14, R252, RZ ;  /* 0x000000fc0e0e7210 */ /* 0x004fc60007f7e0ff */
[----:B-1----:R-:W2:Y:S01]  /*c6fc0*/  LDL.LU R20, [R1+0x33b0] ;  /* 0x0033b00001147983 */ /* 0x002ea20000300800 */
[----:B------:R-:W-:-:S03]  /*c6fd0*/  IADD3.X R18, R18, R2, RZ, P2, !PT ;  /* 0x0000000212127210 */ /* 0x000fc600017fe4ff */
[----:B------:R-:W-:Y:S01]  /*c6fe0*/  STL [R1+0x323c], R14 ;  /* 0x00323c0e01007387 */ /* 0x000fe20000100800 */
[----:B------:R-:W-:-:S03]  /*c6ff0*/  IMAD.MOV.U32 R6, RZ, RZ, R11 ;  /* 0x000000ffff067224 */ /* 0x000fc600078e000b */
[----:B------:R1:W-:Y:S01]  /*c7000*/  STL [R1+0x3230], R18 ;  /* 0x0032301201007387 */ /* 0x0003e20000100800 */
[----:B------:R-:W-:-:S03]  /*c7010*/  IMAD.MOV.U32 R7, RZ, RZ, R18 ;  /* 0x000000ffff077224 */ /* 0x000fc600078e0012 */
[----:B------:R-:W2:Y:S04]  /*c7020*/  LDL.LU R16, [R1+0x33bc] ;  /* 0x0033bc0001107983 */ /* 0x000ea80000300800 */
[----:B------:R1:W-:Y:S04]  /*c7030*/  LDGSTS.E [R5+0x8b00], desc[UR58][R6.64], P0 ;  /* 0x08b0000006057fae */ /* 0x0003e8000812187a */
[----:B-1----:R-:W2:Y:S01]  /*c7040*/  LDL.LU R18, [R1+0x33b8] ;  /* 0x0033b80001127983 */ /* 0x002ea20000300800 */
[----:B------:R-:W-:Y:S01]  /*c7050*/  IADD3 R9, P2, R9, R252, RZ ;  /* 0x000000fc09097210 */ /* 0x000fe20007f5e0ff */
[----:B------:R-:W-:Y:S01]  /*c7060*/  IMAD.MOV.U32 R6, RZ, RZ, R14 ;  /* 0x000000ffff067224 */ /* 0x000fe200078e000e */
[----:B------:R-:W-:-:S03]  /*c7070*/  IADD3.X R19, R19, R2, RZ, P3, !PT ;  /* 0x0000000213137210 */ /* 0x000fc60001ffe4ff */
[----:B------:R-:W-:Y:S02]  /*c7080*/  STL [R1+0x32b4], R9 ;  /* 0x0032b40901007387 */ /* 0x000fe40000100800 */
[----:B------:R-:W-:Y:S02]  /*c7090*/  IMAD.MOV.U32 R7, RZ, RZ, R19 ;  /* 0x000000ffff077224 */ /* 0x000fe400078e0013 */
[----:B------:R1:W-:Y:S04]  /*c70a0*/  STL [R1+0x3238], R19 ;  /* 0x0032381301007387 */ /* 0x0003e80000100800 */
[----:B------:R-:W2:Y:S04]  /*c70b0*/  LDL.LU R11, [R1+0x341c] ;  /* 0x00341c00010b7983 */ /* 0x000ea80000300800 */
[----:B------:R1:W-:Y:S04]  /*c70c0*/  LDGSTS.E [R5+0x8b80], desc[UR58][R6.64], P1 ;  /* 0x08b8000006057fae */ /* 0x0003e8000892187a */
[----:B-1----:R-:W2:Y:S01]  /*c70d0*/  LDL.LU R19, [R1+0x3418] ;  /* 0x0034180001137983 */ /* 0x002ea20000300800 */
[----:B------:R-:W-:-:S02]  /*c70e0*/  IADD3 R4, P3, R4, R252, RZ ;  /* 0x000000fc04047210 */ /* 0x000fc40007f7e0ff */
[----:B------:R-:W-:-:S03]  /*c70f0*/  IADD3.X R21, R21, R2, RZ, P2, !PT ;  /* 0x0000000215157210 */ /* 0x000fc600017fe4ff */
[----:B------:R-:W-:Y:S01]  /*c7100*/  STL [R1+0x32bc], R4 ;  /* 0x0032bc0401007387 */ /* 0x000fe20000100800 */
[----:B------:R-:W-:-:S03]  /*c7110*/  IMAD.MOV.U32 R6, RZ, RZ, R9 ;  /* 0x000000ffff067224 */ /* 0x000fc600078e0009 */
[----:B------:R-:W-:Y:S01]  /*c7120*/  STL [R1+0x32b0], R21 ;  /* 0x0032b01501007387 */ /* 0x000fe20000100800 */
[----:B------:R-:W-:-:S03]  /*c7130*/  IMAD.MOV.U32 R7, RZ, RZ, R21 ;  /* 0x000000ffff077224 */ /* 0x000fc600078e0015 */
[----:B------:R-:W2:Y:S04]  /*c7140*/  LDL.LU R14, [R1+0x3424] ;  /* 0x00342400010e7983 */ /* 0x000ea80000300800 */
[----:B------:R-:W2:Y:S04]  /*c7150*/  LDL.LU R9, [R1+0x34ac] ;  /* 0x0034ac0001097983 */ /* 0x000ea80000300800 */
[----:B------:R1:W-:Y:S01]  /*c7160*/  LDGSTS.E [R5+0x9300], desc[UR58][R6.64], P0 ;  /* 0x0930000006057fae */ /* 0x0003e2000812187a */
[----:B------:R-:W-:Y:S02]  /*c7170*/  IADD3 R10, P2, R10, R252, RZ ;  /* 0x000000fc0a0a7210 */ /* 0x000fe40007f5e0ff */
[----:B------:R-:W-:-:S03]  /*c7180*/  IADD3.X R17, R17, R2, RZ, P3, !PT ;  /* 0x0000000211117210 */ /* 0x000fc60001ffe4ff */
[----:B------:R-:W-:Y:S04]  /*c7190*/  STL [R1+0x3334], R10 ;  /* 0x0033340a01007387 */ /* 0x000fe80000100800 */
[----:B------:R1:W-:Y:S02]  /*c71a0*/  STL [R1+0x32b8], R17 ;  /* 0x0032b81101007387 */ /* 0x0003e40000100800 */
[----:B-1----:R-:W-:Y:S02]  /*c71b0*/  IMAD.MOV.U32 R7, RZ, RZ, R17 ;  /* 0x000000ffff077224 */ /* 0x002fe400078e0011 */
[----:B------:R-:W2:Y:S01]  /*c71c0*/  LDL.LU R17, [R1+0x3420] ;  /* 0x0034200001117983 */ /* 0x000ea20000300800 */
[----:B------:R-:W-:-:S05]  /*c71d0*/  IMAD.MOV.U32 R6, RZ, RZ, R4 ;  /* 0x000000ffff067224 */ /* 0x000fca00078e0004 */
[----:B------:R1:W-:Y:S01]  /*c71e0*/  LDGSTS.E [R5+0x9380], desc[UR58][R6.64], P1 ;  /* 0x0938000006057fae */ /* 0x0003e2000892187a */
[----:B----4-:R-:W-:Y:S02]  /*c71f0*/  IADD3.X R15, R15, R2, RZ, P2, !PT ;  /* 0x000000020f0f7210 */ /* 0x010fe400017fe4ff */
[----:B------:R-:W-:Y:S01]  /*c7200*/  IADD3 R8, P3, R8, R252, RZ ;  /* 0x000000fc08087210 */ /* 0x000fe20007f7e0ff */
[----:B-1----:R-:W-:Y:S02]  /*c7210*/  IMAD.MOV.U32 R6, RZ, RZ, R10 ;  /* 0x000000ffff067224 */ /* 0x002fe400078e000a */
[----:B------:R-:W-:Y:S02]  /*c7220*/  IMAD.MOV.U32 R7, RZ, RZ, R15 ;  /* 0x000000ffff077224 */ /* 0x000fe400078e000f */
[----:B------:R-:W-:Y:S01]  /*c7230*/  STL [R1+0x333c], R8 ;  /* 0x00333c0801007387 */ /* 0x000fe20000100800 */
[----:B------:R-:W-:-:S03]  /*c7240*/  IADD3.X R12, R12, R2, RZ, P3, !PT ;  /* 0x000000020c0c7210 */ /* 0x000fc60001ffe4ff */
[----:B------:R1:W-:Y:S04]  /*c7250*/  STL [R1+0x3330], R15 ;  /* 0x0033300f01007387 */ /* 0x0003e80000100800 */
[----:B------:R-:W4:Y:S04]  /*c7260*/  LDL.LU R4, [R1+0x34b4] ;  /* 0x0034b40001047983 */ /* 0x000f280000300800 */
[----:B------:R1:W-:Y:S04]  /*c7270*/  LDGSTS.E [R5+0x9b00], desc[UR58][R6.64], P0 ;  /* 0x09b0000006057fae */ /* 0x0003e8000812187a */
[----:B-1----:R-:W4:Y:S01]  /*c7280*/  LDL.LU R15, [R1+0x34a8] ;  /* 0x0034a800010f7983 */ /* 0x002f220000300800 */
[----:B------:R-:W-:Y:S01]  /*c7290*/  IMAD.MOV.U32 R7, RZ, RZ, R12 ;  /* 0x000000ffff077224 */ /* 0x000fe200078e000c */
[----:B---3--:R-:W-:Y:S01]  /*c72a0*/  IADD3 R13, P2, R13, R252, RZ ;  /* 0x000000fc0d0d7210 */ /* 0x008fe20007f5e0ff */
[----:B------:R-:W-:-:S04]  /*c72b0*/  IMAD.MOV.U32 R6, RZ, RZ, R8 ;  /* 0x000000ffff067224 */ /* 0x000fc800078e0008 */
[----:B------:R-:W-:Y:S01]  /*c72c0*/  STL [R1+0x33b4], R13 ;  /* 0x0033b40d01007387 */ /* 0x000fe20000100800 */
[----:B--2---:R-:W-:-:S03]  /*c72d0*/  IADD3.X R20, R20, R2, RZ, P2, !PT ;  /* 0x0000000214147210 */ /* 0x004fc600017fe4ff */
[----:B------:R1:W-:Y:S04]  /*c72e0*/  STL [R1+0x3338], R12 ;  /* 0x0033380c01007387 */ /* 0x0003e80000100800 */
[----:B------:R-:W2:Y:S04]  /*c72f0*/  LDL.LU R10, [R1+0x352c] ;  /* 0x00352c00010a7983 */ /* 0x000ea80000300800 */
[----:B------:R3:W-:Y:S04]  /*c7300*/  LDGSTS.E [R5+0x9b80], desc[UR58][R6.64], P1 ;  /* 0x09b8000006057fae */ /* 0x0007e8000892187a */
[----:B-1----:R-:W2:Y:S01]  /*c7310*/  LDL.LU R12, [R1+0x34b0] ;  /* 0x0034b000010c7983 */ /* 0x002ea20000300800 */
[----:B------:R-:W-:-:S05]  /*c7320*/  IADD3 R16, P3, R16, R252, RZ ;  /* 0x000000fc10107210 */ /* 0x000fca0007f7e0ff */
[----:B------:R1:W-:Y:S01]  /*c7330*/  STL [R1+0x33bc], R16 ;  /* 0x0033bc1001007387 */ /* 0x0003e20000100800 */
[----:B---3--:R-:W-:-:S03]  /*c7340*/  IMAD.MOV.U32 R6, RZ, RZ, R13 ;  /* 0x000000ffff067224 */ /* 0x008fc600078e000d */
[----:B------:R3:W-:Y:S01]  /*c7350*/  STL [R1+0x33b0], R20 ;  /* 0x0033b01401007387 */ /* 0x0007e20000100800 */
[----:B------:R-:W-:-:S03]  /*c7360*/  IMAD.MOV.U32 R7, RZ, RZ, R20 ;  /* 0x000000ffff077224 */ /* 0x000fc600078e0014 */
[----:B------:R-:W2:Y:S01]  /*c7370*/  LDL.LU R8, [R1+0x3534] ;  /* 0x0035340001087983 */ /* 0x000ea20000300800 */
[----:B------:R-:W-:-:S03]  /*c7380*/  IADD3.X R18, R18, R2, RZ, P3, !PT ;  /* 0x0000000212127210 */ /* 0x000fc60001ffe4ff */
[----:B------:R-:W2:Y:S04]  /*c7390*/  LDL.LU R21, [R1+0x3528] ;  /* 0x0035280001157983 */ /* 0x000ea80000300800 */
[----:B------:R1:W-:Y:S01]  /*c73a0*/  LDGSTS.E [R5+0xa300], desc[UR58][R6.64], P0 ;  /* 0x0a30000006057fae */ /* 0x0003e2000812187a */
[----:B------:R-:W-:Y:S01]  /*c73b0*/  IADD3 R11, P2, R11, R252, RZ ;  /* 0x000000fc0b0b7210 */ /* 0x000fe20007f5e0ff */
[----:B-1----:R-:W-:Y:S02]  /*c73c0*/  IMAD.MOV.U32 R6, RZ, RZ, R16 ;  /* 0x000000ffff067224 */ /* 0x002fe400078e0010 */
[----:B------:R-:W-:Y:S02]  /*c73d0*/  IMAD.MOV.U32 R7, RZ, RZ, R18 ;  /* 0x000000ffff077224 */ /* 0x000fe400078e0012 */
[----:B------:R-:W-:Y:S01]  /*c73e0*/  STL [R1+0x341c], R11 ;  /* 0x00341c0b01007387 */ /* 0x000fe20000100800 */
[----:B------:R-:W-:-:S03]  /*c73f0*/  IADD3.X R19, R19, R2, RZ, P2, !PT ;  /* 0x0000000213137210 */ /* 0x000fc600017fe4ff */
[----:B------:R1:W-:Y:S04]  /*c7400*/  STL [R1+0x33b8], R18 ;  /* 0x0033b81201007387 */ /* 0x0003e80000100800 */
[----:B------:R-:W2:Y:S04]  /*c7410*/  LDL.LU R13, [R1+0x35ac] ;  /* 0x0035ac00010d7983 */ /* 0x000ea80000300800 */
[----:B------:R-:W2:Y:S04]  /*c7420*/  LDL.LU R16, [R1+0x3530] ;  /* 0x0035300001107983 */ /* 0x000ea80000300800 */
[----:B------:R3:W-:Y:S01]  /*c7430*/  LDGSTS.E [R5+0xa380], desc[UR58][R6.64], P1 ;  /* 0x0a38000006057fae */ /* 0x0007e2000892187a */
[----:B------:R-:W-:-:S02]  /*c7440*/  IADD3 R14, P3, R14, R252, RZ ;  /* 0x000000fc0e0e7210 */ /* 0x000fc40007f7e0ff */
[----:B------:R-:W-:-:S03]  /*c7450*/  IADD3 R9, P2, R9, R252, RZ ;  /* 0x000000fc09097210 */ /* 0x000fc60007f5e0ff */
[----:B------:R-:W-:Y:S04]  /*c7460*/  STL [R1+0x3424], R14 ;  /* 0x0034240e01007387 */ /* 0x000fe80000100800 */
[----:B------:R1:W-:Y:S01]  /*c7470*/  STL [R1+0x3418], R19 ;  /* 0x0034181301007387 */ /* 0x0003e20000100800 */
[----:B---3--:R-:W-:-:S03]  /*c7480*/  IMAD.MOV.U32 R7, RZ, RZ, R19 ;  /* 0x000000ffff077224 */ /* 0x008fc600078e0013 */
[----:B------:R-:W3:Y:S01]  /*c7490*/  LDL.LU R20, [R1+0x35a8] ;  /* 0x0035a80001147983 */ /* 0x000ee20000300800 */
[----:B------:R-:W-:-:S03]  /*c74a0*/  IMAD.MOV.U32 R6, RZ, RZ, R11 ;  /* 0x000000ffff067224 */ /* 0x000fc600078e000b */
[----:B-1----:R-:W3:Y:S04]  /*c74b0*/  LDL.LU R18, [R1+0x35b4] ;  /* 0x0035b40001127983 */ /* 0x002ee80000300800 */
[----:B------:R-:W3:Y:S04]  /*c74c0*/  LDL.LU R19, [R1+0x35b0] ;  /* 0x0035b00001137983 */ /* 0x000ee80000300800 */
[----:B------:R-:W-:Y:S04]  /*c74d0*/  STL [R1+0x34ac], R9 ;  /* 0x0034ac0901007387 */ /* 0x000fe80000100800 */
[----:B------:R1:W-:Y:S01]  /*c74e0*/  LDGSTS.E [R5+0xab00], desc[UR58][R6.64], P0 ;  /* 0x0ab0000006057fae */ /* 0x0003e2000812187a */
[----:B------:R-:W-:-:S05]  /*c74f0*/  IADD3.X R17, R17, R2, RZ, P3, !PT ;  /* 0x0000000211117210 */ /* 0x000fca0001ffe4ff */
[----:B------:R1:W-:Y:S04]  /*c7500*/  STL [R1+0x3420], R17 ;  /* 0x0034201101007387 */ /* 0x0003e80000100800 */
[----:B------:R-:W3:Y:S01]  /*c7510*/  LDL.LU R11, [R1+0x36a4] ;  /* 0x0036a400010b7983 */ /* 0x000ee20000300800 */
[----:B-1----:R-:W-:Y:S02]  /*c7520*/  IMAD.MOV.U32 R6, RZ, RZ, R14 ;  /* 0x000000ffff067224 */ /* 0x002fe400078e000e */
[----:B------:R-:W-:Y:S02]  /*c7530*/  IMAD.MOV.U32 R7, RZ, RZ, R17 ;  /* 0x000000ffff077224 */ /* 0x000fe400078e0011 */
[----:B------:R-:W3:Y:S04]  /*c7540*/  LDL.LU R17, [R1+0x36a0] ;  /* 0x0036a00001117983 */ /* 0x000ee80000300800 */
[----:B------:R1:W-:Y:S01]  /*c7550*/  LDGSTS.E [R5+0xab80], desc[UR58][R6.64], P1 ;  /* 0x0ab8000006057fae */ /* 0x0003e2000892187a */
[----:B----4-:R-:W-:Y:S01]  /*c7560*/  IADD3 R4, P3, R4, R252, RZ ;  /* 0x000000fc04047210 */ /* 0x010fe20007f7e0ff */
[----:B-1----:R-:W-:Y:S01]  /*c7570*/  IMAD.MOV.U32 R6, RZ, RZ, R9 ;  /* 0x000000ffff067224 */ /* 0x002fe200078e0009 */
[----:B------:R-:W-:-:S03]  /*c7580*/  IADD3.X R15, R15, R2, RZ, P2, !PT ;  /* 0x000000020f0f7210 */ /* 0x000fc600017fe4ff */
[----:B------:R-:W-:Y:S04]  /*c7590*/  STL [R1+0x34b4], R4 ;  /* 0x0034b40401007387 */ /* 0x000fe80000100800 */
[----:B------:R1:W-:Y:S01]  /*c75a0*/  STL [R1+0x34a8], R15 ;  /* 0x0034a80f01007387 */ /* 0x0003e20000100800 */
[----:B------:R-:W-:-:S03]  /*c75b0*/  IMAD.MOV.U32 R7, RZ, RZ, R15 ;  /* 0x000000ffff077224 */ /* 0x000fc600078e000f */
[----:B------:R-:W4:Y:S04]  /*c75c0*/  LDL.LU R14, [R1+0x36ac] ;  /* 0x0036ac00010e7983 */ /* 0x000f280000300800 */
[----:B------:R2:W-:Y:S04]  /*c75d0*/  LDGSTS.E [R5+0xb300], desc[UR58][R6.64], P0 ;  /* 0x0b30000006057fae */ /* 0x0005e8000812187a */
[----:B-1----:R-:W4:Y:S01]  /*c75e0*/  LDL.LU R15, [R1+0x36a8] ;  /* 0x0036a800010f7983 */ /* 0x002f220000300800 */
[----:B--2---:R-:W-:Y:S01]  /*c75f0*/  IADD3 R10, P2, R10, R252, RZ ;  /* 0x000000fc0a0a7210 */ /* 0x004fe20007f5e0ff */
[----:B------:R-:W-:Y:S01]  /*c7600*/  IMAD.MOV.U32 R6, RZ, RZ, R4 ;  /* 0x000000ffff067224 */ /* 0x000fe200078e0004 */
[----:B------:R-:W-:-:S03]  /*c7610*/  IADD3.X R12, R12, R2, RZ, P3, !PT ;  /* 0x000000020c0c7210 */ /* 0x000fc60001ffe4ff */
[----:B------:R-:W-:Y:S04]  /*c7620*/  STL [R1+0x352c], R10 ;  /* 0x00352c0a01007387 */ /* 0x000fe80000100800 */
[----:B------:R1:W-:Y:S01]  /*c7630*/  STL [R1+0x34b0], R12 ;  /* 0x0034b00c01007387 */ /* 0x0003e20000100800 */
[----:B------:R-:W-:-:S03]  /*c7640*/  IMAD.MOV.U32 R7, RZ, RZ, R12 ;  /* 0x000000ffff077224 */ /* 0x000fc600078e000c */
[----:B------:R-:W2:Y:S04]  /*c7650*/  LDL.LU R9, [R1+0x3714] ;  /* 0x0037140001097983 */ /* 0x000ea80000300800 */
[----:B------:R1:W-:Y:S01]  /*c7660*/  LDGSTS.E [R5+0xb380], desc[UR58][R6.64], P1 ;  /* 0x0b38000006057fae */ /* 0x0003e2000892187a */
[----:B------:R-:W-:-:S03]  /*c7670*/  IADD3 R8, P3, R8, R252, RZ ;  /* 0x000000fc08087210 */ /* 0x000fc60007f7e0ff */
[----:B-1----:R-:W2:Y:S01]  /*c7680*/  LDL.LU R12, [R1+0x3710] ;  /* 0x00371000010c7983 */ /* 0x002ea20000300800 */
[----:B------:R-:W-:-:S03]  /*c7690*/  IADD3.X R21, R21, R2, RZ, P2, !PT ;  /* 0x0000000215157210 */ /* 0x000fc600017fe4ff */
[----:B------:R-:W-:Y:S04]  /*c76a0*/  STL [R1+0x3534], R8 ;  /* 0x0035340801007387 */ /* 0x000fe80000100800 */
[----:B------:R-:W-:Y:S01]  /*c76b0*/  STL [R1+0x3528], R21 ;  /* 0x0035281501007387 */ /* 0x000fe20000100800 */
[----:B------:R-:W-:-:S03]  /*c76c0*/  IMAD.MOV.U32 R6, RZ, RZ, R10 ;  /* 0x000000ffff067224 */ /* 0x000fc600078e000a */
[----:B------:R-:W2:Y:S01]  /*c76d0*/  LDL.LU R4, [R1+0x371c] ;  /* 0x00371c0001047983 */ /* 0x000ea20000300800 */
[----:B------:R-:W-:-:S03]  /*c76e0*/  IMAD.MOV.U32 R7, RZ, RZ, R21 ;  /* 0x000000ffff077224 */ /* 0x000fc600078e0015 */
[----:B------:R-:W2:Y:S04]  /*c76f0*/  LDL.LU R10, [R1+0x3784] ;  /* 0x00378400010a7983 */ /* 0x000ea80000300800 */
[----:B------:R1:W-:Y:S01]  /*c7700*/  LDGSTS.E [R5+0xbb00], desc[UR58][R6.64], P0 ;  /* 0x0bb0000006057fae */ /* 0x0003e2000812187a */
[----:B------:R-:W-:Y:S02]  /*c7710*/  IADD3 R13, P2, R13, R252, RZ ;  /* 0x000000fc0d0d7210 */ /* 0x000fe40007f5e0ff */
[----:B------:R-:W-:-:S03]  /*c7720*/  IADD3.X R16, R16, R2, RZ, P3, !PT ;  /* 0x0000000210107210 */ /* 0x000fc60001ffe4ff */
[----:B------:R-:W-:Y:S01]  /*c7730*/  STL [R1+0x35ac], R13 ;  /* 0x0035ac0d01007387 */ /* 0x000fe20000100800 */
[----:B-1----:R-:W-:Y:S02]  /*c7740*/  IMAD.MOV.U32 R6, RZ, RZ, R8 ;  /* 0x000000ffff067224 */ /* 0x002fe400078e0008 */
[----:B------:R-:W-:Y:S01]  /*c7750*/  IMAD.MOV.U32 R7, RZ, RZ, R16 ;  /* 0x000000ffff077224 */ /* 0x000fe200078e0010 */
[----:B------:R1:W-:Y:S04]  /*c7760*/  STL [R1+0x3530], R16 ;  /* 0x0035301001007387 */ /* 0x0003e80000100800 */
[----:B------:R3:W-:Y:S04]  /*c7770*/  LDGSTS.E [R5+0xbb80], desc[UR58][R6.64], P1 ;  /* 0x0bb8000006057fae */ /* 0x0007e8000892187a */
[----:B-1----:R-:W2:Y:S01]  /*c7780*/  LDL.LU R16, [R1+0x3718] ;  /* 0x0037180001107983 */ /* 0x002ea20000300800 */
[----:B---3--:R-:W-:-:S02]  /*c7790*/  IADD3.X R20, R20, R2, RZ, P2, !PT ;  /* 0x0000000214147210 */ /* 0x008fc400017fe4ff */
[----:B------:R-:W-:Y:S01]  /*c77a0*/  IADD3 R18, P3, R18, R252, RZ ;  /* 0x000000fc12127210 */ /* 0x000fe20007f7e0ff */
[----:B------:R-:W-:-:S03]  /*c77b0*/  IMAD.MOV.U32 R6, RZ, RZ, R13 ;  /* 0x000000ffff067224 */ /* 0x000fc600078e000d */
[----:B------:R-:W-:Y:S01]  /*c77c0*/  IADD3.X R19, R19, R2, RZ, P3, !PT ;  /* 0x0000000213137210 */ /* 0x000fe20001ffe4ff */
[----:B------:R-:W-:Y:S04]  /*c77d0*/  STL [R1+0x35b4], R18 ;  /* 0x0035b41201007387 */ /* 0x000fe80000100800 */
[----:B------:R-:W-:Y:S04]  /*c77e0*/  STL [R1+0x35a8], R20 ;  /* 0x0035a81401007387 */ /* 0x000fe80000100800 */
[----:B------:R-:W3:Y:S04]  /*c77f0*/  LDL.LU R8, [R1+0x378c] ;  /* 0x00378c0001087983 */ /* 0x000ee80000300800 */
[----:B------:R-:W3:Y:S01]  /*c7800*/  LDL.LU R13, [R1+0x3780] ;  /* 0x00378000010d7983 */ /* 0x000ee20000300800 */
[----:B------:R-:W-:-:S05]  /*c7810*/  IADD3 R11, P2, R11, R252, RZ ;  /* 0x000000fc0b0b7210 */ /* 0x000fca0007f5e0ff */
[----:B------:R-:W-:Y:S04]  /*c7820*/  STL [R1+0x36a4], R11 ;  /* 0x0036a40b01007387 */ /* 0x000fe80000100800 */
[----:B------:R1:W-:Y:S04]  /*c7830*/  STL [R1+0x35b0], R19 ;  /* 0x0035b01301007387 */ /* 0x0003e80000100800 */
[----:B------:R-:W3:Y:S04]  /*c7840*/  LDL.LU R21, [R1+0x37f4] ;  /* 0x0037f40001157983 */ /* 0x000ee80000300800 */
[----:B------:R-:W3:Y:S01]  /*c7850*/  LDL.LU R23, [R1+0x3788] ;  /* 0x0037880001177983 */ /* 0x000ee20000300800 */
[----:B------:R-:W-:Y:S01]  /*c7860*/  IMAD.MOV.U32 R7, RZ, RZ, R20 ;  /* 0x000000ffff077224 */ /* 0x000fe200078e0014 */
[----:B------:R-:W-:-:S04]  /*c7870*/  IADD3.X R17, R17, R2, RZ, P2, !PT ;  /* 0x0000000211117210 */ /* 0x000fc800017fe4ff */
[----:B------:R1:W-:Y:S02]  /*c7880*/  LDGSTS.E [R5+0xc300], desc[UR58][R6.64], P0 ;  /* 0x0c30000006057fae */ /* 0x0003e4000812187a */
[----:B-1----:R-:W-:Y:S02]  /*c7890*/  IMAD.MOV.U32 R6, RZ, RZ, R18 ;  /* 0x000000ffff067224 */ /* 0x002fe400078e0012 */
[----:B------:R-:W-:Y:S01]  /*c78a0*/  IMAD.MOV.U32 R7, RZ, RZ, R19 ;  /* 0x000000ffff077224 */ /* 0x000fe200078e0013 */
[----:B----4-:R-:W-:-:S04]  /*c78b0*/  IADD3 R14, P3, R14, R252, RZ ;  /* 0x000000fc0e0e7210 */ /* 0x010fc80007f7e0ff */
[----:B------:R1:W-:Y:S04]  /*c78c0*/  LDGSTS.E [R5+0xc380], desc[UR58][R6.64], P1 ;  /* 0x0c38000006057fae */ /* 0x0003e8000892187a */
[----:B------:R4:W-:Y:S01]  /*c78d0*/  STL [R1+0x36ac], R14 ;  /* 0x0036ac0e01007387 */ /* 0x0009e20000100800 */
[----:B------:R-:W-:-:S03]  /*c78e0*/  IADD3.X R15, R15, R2, RZ, P3, !PT ;  /* 0x000000020f0f7210 */ /* 0x000fc60001ffe4ff */
[----:B------:R4:W-:Y:S04]  /*c78f0*/  STL [R1+0x36a0], R17 ;  /* 0x0036a01101007387 */ /* 0x0009e80000100800 */
[----:B------:R-:W3:Y:S01]  /*c7900*/  LDL.LU R19, [R1+0x37fc] ;  /* 0x0037fc0001137983 */ /* 0x000ee20000300800 */
[----:B-1----:R-:W-:Y:S02]  /*c7910*/  IMAD.MOV.U32 R6, RZ, RZ, R11 ;  /* 0x000000ffff067224 */ /* 0x002fe400078e000b */
[----:B------:R-:W-:Y:S01]  /*c7920*/  IMAD.MOV.U32 R7, RZ, RZ, R17 ;  /* 0x000000ffff077224 */ /* 0x000fe200078e0011 */
[----:B------:R-:W3:Y:S04]  /*c7930*/  LDL.LU R22, [R1+0x37f0] ;  /* 0x0037f00001167983 */ /* 0x000ee80000300800 */
[----:B------:R1:W-:Y:S01]  /*c7940*/  LDGSTS.E [R5+0xcb00], desc[UR58][R6.64], P0 ;  /* 0x0cb0000006057fae */ /* 0x0003e2000812187a */
[----:B--2---:R-:W-:Y:S01]  /*c7950*/  IADD3 R9, P2, R9, R252, RZ ;  /* 0x000000fc09097210 */ /* 0x004fe20007f5e0ff */
[----:B-1----:R-:W-:-:S04]  /*c7960*/  IMAD.MOV.U32 R6, RZ, RZ, R14 ;  /* 0x000000ffff067224 */ /* 0x002fc800078e000e */
[----:B------:R-:W-:Y:S01]  /*c7970*/  STL [R1+0x3714], R9 ;  /* 0x0037140901007387 */ /* 0x000fe20000100800 */
[----:B------:R-:W-:Y:S01]  /*c7980*/  IMAD.MOV.U32 R7, RZ, RZ, R15 ;  /* 0x000000ffff077224 */ /* 0x000fe200078e000f */
[----:B------:R-:W-:Y:S02]  /*c7990*/  IADD3.X R12, R12, R2, RZ, P2, !PT ;  /* 0x000000020c0c7210 */ /* 0x000fe400017fe4ff */
[----:B------:R1:W-:Y:S04]  /*c79a0*/  STL [R1+0x36a8], R15 ;  /* 0x0036a80f01007387 */ /* 0x0003e80000100800 */
[----:B------:R-:W2:Y:S04]  /*c79b0*/  LDL.LU R11, [R1+0x388c] ;  /* 0x00388c00010b7983 */ /* 0x000ea80000300800 */
[----:B------:R-:W2:Y:S01]  /*c79c0*/  LDL.LU R20, [R1+0x37f8] ;  /* 0x0037f80001147983 */ /* 0x000ea20000300800 */
[----:B------:R-:W-:-:S03]  /*c79d0*/  IADD3 R4, P3, R4, R252, RZ ;  /* 0x000000fc04047210 */ /* 0x000fc60007f7e0ff */
[----:B------:R1:W-:Y:S04]  /*c79e0*/  LDGSTS.E [R5+0xcb80], desc[UR58][R6.64], P1 ;  /* 0x0cb8000006057fae */ /* 0x0003e8000892187a */
[----:B------:R-:W-:Y:S01]  /*c79f0*/  STL [R1+0x371c], R4 ;  /* 0x00371c0401007387 */ /* 0x000fe20000100800 */
[----:B------:R-:W-:-:S03]  /*c7a00*/  IADD3 R10, P2, R10, R252, RZ ;  /* 0x000000fc0a0a7210 */ /* 0x000fc60007f5e0ff */
[----:B------:R1:W-:Y:S04]  /*c7a10*/  STL [R1+0x3710], R12 ;  /* 0x0037100c01007387 */ /* 0x0003e80000100800 */
[----:B----4-:R-:W4:Y:S01]  /*c7a20*/  LDL.LU R14, [R1+0x3888] ;  /* 0x00388800010e7983 */ /* 0x010f220000300800 */
[----:B-1----:R-:W-:Y:S02]  /*c7a30*/  IMAD.MOV.U32 R6, RZ, RZ, R9 ;  /* 0x000000ffff067224 */ /* 0x002fe400078e0009 */
[----:B------:R-:W-:Y:S01]  /*c7a40*/  IMAD.MOV.U32 R7, RZ, RZ, R12 ;  /* 0x000000ffff077224 */ /* 0x000fe200078e000c */
[----:B------:R-:W4:Y:S04]  /*c7a50*/  LDL.LU R17, [R1+0x3894] ;  /* 0x0038940001117983 */ /* 0x000f280000300800 */
[----:B------:R-:W4:Y:S04]  /*c7a60*/  LDL.LU R15, [R1+0x38ec] ;  /* 0x0038ec00010f7983 */ /* 0x000f280000300800 */
[----:B------:R-:W4:Y:S04]  /*c7a70*/  LDL.LU R18, [R1+0x3890] ;  /* 0x0038900001127983 */ /* 0x000f280000300800 */
[----:B------:R-:W-:Y:S04]  /*c7a80*/  STL [R1+0x3784], R10 ;  /* 0x0037840a01007387 */ /* 0x000fe80000100800 */
[----:B------:R1:W-:Y:S01]  /*c7a90*/  LDGSTS.E [R5+0xd300], desc[UR58][R6.64], P0 ;  /* 0x0d30000006057fae */ /* 0x0003e2000812187a */
[----:B------:R-:W-:-:S05]  /*c7aa0*/  IADD3.X R16, R16, R2, RZ, P3, !PT ;  /* 0x0000000210107210 */ /* 0x000fca0001ffe4ff */
[----:B------:R3:W-:Y:S01]  /*c7ab0*/  STL [R1+0x3718], R16 ;  /* 0x0037181001007387 */ /* 0x0007e20000100800 */
[----:B-1----:R-:W-:Y:S02]  /*c7ac0*/  IMAD.MOV.U32 R6, RZ, RZ, R4 ;  /* 0x000000ffff067224 */ /* 0x002fe400078e0004 */
[----:B------:R-:W-:Y:S01]  /*c7ad0*/  IMAD.MOV.U32 R7, RZ, RZ, R16 ;  /* 0x000000ffff077224 */ /* 0x000fe200078e0010 */
[----:B------:R-:W4:Y:S04]  /*c7ae0*/  LDL.LU R12, [R1+0x38f4] ;  /* 0x0038f400010c7983 */ /* 0x000f280000300800 */
[----:B------:R-:W4:Y:S04]  /*c7af0*/  LDL.LU R9, [R1+0x394c] ;  /* 0x00394c0001097983 */ /* 0x000f280000300800 */
[----:B---3--:R-:W3:Y:S01]  /*c7b00*/  LDL.LU R16, [R1+0x38e8] ;  /* 0x0038e80001107983 */ /* 0x008ee20000300800 */
[----:B------:R-:W-:-:S03]  /*c7b10*/  IADD3 R8, P3, R8, R252, RZ ;  /* 0x000000fc08087210 */ /* 0x000fc60007f7e0ff */
[----:B------:R1:W-:Y:S01]  /*c7b20*/  LDGSTS.E [R5+0xd380], desc[UR58][R6.64], P1 ;  /* 0x0d38000006057fae */ /* 0x0003e2000892187a */
[----:B------:R-:W-:-:S03]  /*c7b30*/  IADD3.X R13, R13, R2, RZ, P2, !PT ;  /* 0x000000020d0d7210 */ /* 0x000fc600017fe4ff */
[----:B------:R-:W-:Y:S04]  /*c7b40*/  STL [R1+0x378c], R8 ;  /* 0x00378c0801007387 */ /* 0x000fe80000100800 */
[----:B------:R1:W-:Y:S04]  /*c7b50*/  STL [R1+0x3780], R13 ;  /* 0x0037800d01007387 */ /* 0x0003e80000100800 */
[----:B------:R-:W3:Y:S01]  /*c7b60*/  LDL.LU R4, [R1+0x3954] ;  /* 0x0039540001047983 */ /* 0x000ee20000300800 */
[----:B-1----:R-:W-:Y:S02]  /*c7b70*/  IMAD.MOV.U32 R7, RZ, RZ, R13 ;  /* 0x000000ffff077224 */ /* 0x002fe400078e000d */
[----:B------:R-:W-:Y:S01]  /*c7b80*/  IMAD.MOV.U32 R6, RZ, RZ, R10 ;  /* 0x000000ffff067224 */ /* 0x000fe200078e000a */
[----:B------:R-:W3:Y:S04]  /*c7b90*/  LDL.LU R13, [R1+0x38f0] ;  /* 0x0038f000010d7983 */ /* 0x000ee80000300800 */
[----:B------:R1:W-:Y:S01]  /*c7ba0*/  LDGSTS.E [R5+0xdb00], desc[UR58][R6.64], P0 ;  /* 0x0db0000006057fae */ /* 0x0003e2000812187a */
[----:B------:R-:W-:-:S02]  /*c7bb0*/  IADD3 R21, P2, R21, R252, RZ ;  /* 0x000000fc15157210 */ /* 0x000fc40007f5e0ff */
[----:B------:R-:W-:-:S03]  /*c7bc0*/  IADD3.X R23, R23, R2, RZ, P3, !PT ;  /* 0x0000000217177210 */ /* 0x000fc60001ffe4ff */
[----:B------:R-:W-:Y:S04]  /*c7bd0*/  STL [R1+0x37f4], R21 ;  /* 0x0037f41501007387 */ /* 0x000fe80000100800 */
[----:B------:R-:W-:Y:S04]  /*c7be0*/  STL [R1+0x3788], R23 ;  /* 0x0037881701007387 */ /* 0x000fe80000100800 */
[----:B------:R-:W3:Y:S01]  /*c7bf0*/  LDL.LU R10, [R1+0x3948] ;  /* 0x00394800010a7983 */ /* 0x000ee20000300800 */
[----:B-1----:R-:W-:Y:S02]  /*c7c00*/  IMAD.MOV.U32 R6, RZ, RZ, R8 ;  /* 0x000000ffff067224 */ /* 0x002fe400078e0008 */
[----:B------:R-:W-:Y:S01]  /*c7c10*/  IMAD.MOV.U32 R7, RZ, RZ, R23 ;  /* 0x000000ffff077224 */ /* 0x000fe200078e0017 */
[----:B------:R-:W3:Y:S04]  /*c7c20*/  LDL.LU R8, [R1+0x3950] ;  /* 0x0039500001087983 */ /* 0x000ee80000300800 */
[----:B------:R1:W-:Y:S02]  /*c7c30*/  LDGSTS.E [R5+0xdb80], desc[UR58][R6.64], P1 ;  /* 0x0db8000006057fae */ /* 0x0003e4000892187a */
[----:B-1----:R-:W-:Y:S01]  /*c7c40*/  IMAD.MOV.U32 R6, RZ, RZ, R21 ;  /* 0x000000ffff067224 */ /* 0x002fe200078e0015 */
[----:B------:R-:W-:-:S02]  /*c7c50*/  IADD3 R19, P3, R19, R252, RZ ;  /* 0x000000fc13137210 */ /* 0x000fc40007f7e0ff */
[----:B------:R-:W-:-:S05]  /*c7c60*/  IADD3.X R22, R22, R2, RZ, P2, !PT ;  /* 0x0000000216167210 */ /* 0x000fca00017fe4ff */
[----:B------:R-:W-:Y:S01]  /*c7c70*/  IMAD.MOV.U32 R7, RZ, RZ, R22 ;  /* 0x000000ffff077224 */ /* 0x000fe200078e0016 */
[----:B------:R-:W-:Y:S04]  /*c7c80*/  STL [R1+0x37fc], R19 ;  /* 0x0037fc1301007387 */ /* 0x000fe80000100800 */
[----:B------:R1:W-:Y:S04]  /*c7c90*/  LDGSTS.E [R5+0xe300], desc[UR58][R6.64], P0 ;  /* 0x0e30000006057fae */ /* 0x0003e8000812187a */
[----:B------:R-:W-:Y:S01]  /*c7ca0*/  STL [R1+0x37f0], R22 ;  /* 0x0037f01601007387 */ /* 0x000fe20000100800 */
[----:B-1----:R-:W-:Y:S01]  /*c7cb0*/  IMAD.MOV.U32 R6, RZ, RZ, R19 ;  /* 0x000000ffff067224 */ /* 0x002fe200078e0013 */
[----:B--2---:R-:W-:-:S02]  /*c7cc0*/  IADD3 R11, P2, R11, R252, RZ ;  /* 0x000000fc0b0b7210 */ /* 0x004fc40007f5e0ff */
[----:B------:R-:W-:-:S03]  /*c7cd0*/  IADD3.X R20, R20, R2, RZ, P3, !PT ;  /* 0x0000000214147210 */ /* 0x000fc60001ffe4ff */
[----:B------:R1:W-:Y:S02]  /*c7ce0*/  STL [R1+0x388c], R11 ;  /* 0x00388c0b01007387 */ /* 0x0003e40000100800 */
[----:B------:R-:W-:Y:S02]  /*c7cf0*/  IMAD.MOV.U32 R7, RZ, RZ, R20 ;  /* 0x000000ffff077224 */ /* 0x000fe400078e0014 */
[----:B------:R-:W-:Y:S04]  /*c7d00*/  STL [R1+0x37f8], R20 ;  /* 0x0037f81401007387 */ /* 0x000fe80000100800 */
[----:B------:R2:W-:Y:S01]  /*c7d10*/  LDGSTS.E [R5+0xe380], desc[UR58][R6.64], P1 ;  /* 0x0e38000006057fae */ /* 0x0005e2000892187a */
[----:B----4-:R-:W-:Y:S02]  /*c7d20*/  IADD3.X R14, R14, R2, RZ, P2, !PT ;  /* 0x000000020e0e7210 */ /* 0x010fe400017fe4ff */
[----:B------:R-:W-:Y:S01]  /*c7d30*/  IADD3 R17, P3, R17, R252, RZ ;  /* 0x000000fc11117210 */ /* 0x000fe20007f7e0ff */
[----:B--2---:R-:W-:-:S04]  /*c7d40*/  IMAD.MOV.U32 R6, RZ, RZ, R11 ;  /* 0x000000ffff067224 */ /* 0x004fc800078e000b */
[----:B------:R-:W-:Y:S01]  /*c7d50*/  STL [R1+0x3894], R17 ;  /* 0x0038941101007387 */ /* 0x000fe20000100800 */
[----:B------:R-:W-:-:S03]  /*c7d60*/  IADD3 R15, P2, R15, R252, RZ ;  /* 0x000000fc0f0f7210 */ /* 0x000fc60007f5e0ff */
[----:B------:R2:W-:Y:S01]  /*c7d70*/  STL [R1+0x3888], R14 ;  /* 0x0038880e01007387 */ /* 0x0005e20000100800 */
[----:B------:R-:W-:-:S03]  /*c7d80*/  IADD3.X R18, R18, R2, RZ, P3, !PT ;  /* 0x0000000212127210 */ /* 0x000fc60001ffe4ff */
[----:B-1----:R-:W4:Y:S01]  /*c7d90*/  LDL.LU R11, [R1+0x3b54] ;  /* 0x003b5400010b7983 */ /* 0x002f220000300800 */
[----:B------:R-:W-:-:S03]  /*c7da0*/  IMAD.MOV.U32 R7, RZ, RZ, R14 ;  /* 0x000000ffff077224 */ /* 0x000fc600078e000e */
[----:B------:R-:W-:Y:S04]  /*c7db0*/  STL [R1+0x38ec], R15 ;  /* 0x0038ec0f01007387 */ /* 0x000fe80000100800 */
[----:B------:R-:W-:Y:S04]  /*c7dc0*/  STL [R1+0x3890], R18 ;  /* 0x0038901201007387 */ /* 0x000fe80000100800 */
[----:B--2---:R-:W2:Y:S04]  /*c7dd0*/  LDL.LU R14, [R1+0x3b4c] ;  /* 0x003b4c00010e7983 */ /* 0x004ea80000300800 */
[----:B------:R1:W-:Y:S01]  /*c7de0*/  LDGSTS.E [R5+0xeb00], desc[UR58][R6.64], P0 ;  /* 0x0eb0000006057fae */ /* 0x0003e2000812187a */
[----:B------:R-:W-:-:S02]  /*c7df0*/  IADD3 R12, P3, R12, R252, RZ ;  /* 0x000000fc0c0c7210 */ /* 0x000fc40007f7e0ff */
[----:B------:R-:W-:-:S03]  /*c7e00*/  IADD3 R9, P4, R9, R252, RZ ;  /* 0x000000fc09097210 */ /* 0x000fc60007f9e0ff */
[----:B------:R-:W-:Y:S01]  /*c7e10*/  STL [R1+0x38f4], R12 ;  /* 0x0038f40c01007387 */ /* 0x000fe20000100800 */
[----:B---3--:R-:W-:-:S03]  /*c7e20*/  IADD3.X R16, R16, R2, RZ, P2, !PT ;  /* 0x0000000210107210 */ /* 0x008fc600017fe4ff */
[----:B------:R-:W3:Y:S04]  /*c7e30*/  LDL.LU R19, [R1+0x3b48] ;  /* 0x003b480001137983 */ /* 0x000ee80000300800 */
[----:B------:R-:W-:Y:S04]  /*c7e40*/  STL [R1+0x38e8], R16 ;  /* 0x0038e81001007387 */ /* 0x000fe80000100800 */
[----:B------:R-:W-:Y:S01]  /*c7e50*/  STL [R1+0x394c], R9 ;  /* 0x00394c0901007387 */ /* 0x000fe20000100800 */
[----:B------:R-:W-:Y:S02]  /*c7e60*/  IADD3 R4, P2, R4, R252, RZ ;  /* 0x000000fc04047210 */ /* 0x000fe40007f5e0ff */
[----:B------:R-:W-:-:S03]  /*c7e70*/  IADD3.X R13, R13, R2, RZ, P3, !PT ;  /* 0x000000020d0d7210 */ /* 0x000fc60001ffe4ff */
[----:B------:R-:W-:Y:S04]  /*c7e80*/  STL [R1+0x3954], R4 ;  /* 0x0039540401007387 */ /* 0x000fe80000100800 */
[----:B------:R-:W-:Y:S04]  /*c7e90*/  STL [R1+0x38f0], R13 ;  /* 0x0038f00d01007387 */ /* 0x000fe80000100800 */
[----:B------:R-:W2:Y:S01]  /*c7ea0*/  LDL.LU R102, [R1+0x5c8] ;  /* 0x0005c80001667983 */ /* 0x000ea20000300800 */
[----:B------:R-:W-:-:S05]  /*c7eb0*/  IMAD.X R10, R10, 0x1, R2, P4 ;  /* 0x000000010a0a7824 */ /* 0x000fca00020e0602 */
[----:B------:R-:W-:Y:S04]  /*c7ec0*/  STL [R1+0x3948], R10 ;  /* 0x0039480a01007387 */ /* 0x000fe80000100800 */
[----:B------:R-:W3:Y:S01]  /*c7ed0*/  LDL.LU R103, [R1+0x6e8] ;  /* 0x0006e80001677983 */ /* 0x000ee20000300800 */
[----:B------:R-:W-:-:S05]  /*c7ee0*/  IMAD.X R8, R8, 0x1, R2, P2 ;  /* 0x0000000108087824 */ /* 0x000fca00010e0602 */
        /* <DEDUP_REMOVED lines=19> */
[----:B----4-:R-:W-:-:S05]  /*c8020*/  IADD3 R11, P2, R11, R252, RZ ;  /* 0x000000fc0b0b7210 */ /* 0x010fca0007f5e0ff */
        /* <DEDUP_REMOVED lines=11> */
[----:B--2---:R-:W-:-:S03]  /*c80e0*/  IMAD.MOV.U32 R141, RZ, RZ, R102 ;  /* 0x000000ffff8d7224 */ /* 0x004fc600078e0066 */
[----:B------:R-:W2:Y:S01]  /*c80f0*/  LDL.LU R102, [R1+0x604] ;  /* 0x0006040001667983 */ /* 0x000ea20000300800 */
[----:B---3--:R-:W-:-:S03]  /*c8100*/  MOV R140, R103 ;  /* 0x00000067008c7202 */ /* 0x008fc60000000f00 */
[----:B------:R-:W3:Y:S01]  /*c8110*/  LDL.LU R103, [R1+0x724] ;  /* 0x0007240001677983 */ /* 0x000ee20000300800 */
[----:B------:R-:W-:Y:S01]  /*c8120*/  IADD3 R14, P3, R14, R252, RZ ;  /* 0x000000fc0e0e7210 */ /* 0x000fe20007f7e0ff */
[----:B------:R-:W-:-:S04]  /*c8130*/  IMAD.X R19, R19, 0x1, R2, P2 ;  /* 0x0000000113137824 */ /* 0x000fc800010e0602 */
[----:B------:R-:W-:Y:S01]  /*c8140*/  STL [R1+0x3b4c], R14 ;  /* 0x003b4c0e01007387 */ /* 0x000fe20000100800 */
[----:B------:R-:W-:Y:S01]  /*c8150*/  MOV R139, R47 ;  /* 0x0000002f008b7202 */ /* 0x000fe20000000f00 */
[----:B------:R-:W-:Y:S02]  /*c8160*/  IMAD.MOV.U32 R138, RZ, RZ, R50 ;  /* 0x000000ffff8a7224 */ /* 0x000fe400078e0032 */
[----:B------:R-:W-:Y:S01]  /*c8170*/  STL [R1+0x3b48], R19 ;  /* 0x003b481301007387 */ /* 0x000fe20000100800 */
[----:B------:R-:W-:-:S03]  /*c8180*/  IMAD.MOV.U32 R137, RZ, RZ, R51 ;  /* 0x000000ffff897224 */ /* 0x000fc600078e0033 */
[----:B------:R-:W-:Y:S01]  /*c8190*/  STL.64 [R1+0x2380], R140 ;  /* 0x0023808c01007387 */ /* 0x000fe20000100a00 */
[----:B------:R-:W-:-:S03]  /*c81a0*/  IMAD.MOV.U32 R136, RZ, RZ, R54 ;  /* 0x000000ffff887224 */ /* 0x000fc600078e0036 */
[----:B------:R-:W-:Y:S01]  /*c81b0*/  STL.64 [R1+0x2378], R138 ;  /* 0x0023788a01007387 */ /* 0x000fe20000100a00 */
[----:B------:R-:W-:Y:S01]  /*c81c0*/  IMAD.MOV.U32 R135, RZ, RZ, R55 ;  /* 0x000000ffff877224 */ /* 0x000fe200078e0037 */
[----:B------:R-:W-:Y:S02]  /*c81d0*/  MOV R134, R58 ;  /* 0x0000003a00867202 */ /* 0x000fe40000000f00 */
[----:B------:R-:W-:Y:S01]  /*c81e0*/  STL.64 [R1+0x2370], R136 ;  /* 0x0023708801007387 */ /* 0x000fe20000100a00 */
[----:B------:R-:W-:Y:S01]  /*c81f0*/  MOV R133, R59 ;  /* 0x0000003b00857202 */ /* 0x000fe20000000f00 */
[----:B------:R-:W-:Y:S02]  /*c8200*/  IMAD.MOV.U32 R132, RZ, RZ, R62 ;  /* 0x000000ffff847224 */ /* 0x000fe400078e003e */
[----:B------:R-:W-:Y:S01]  /*c8210*/  STL.64 [R1+0x2368], R134 ;  /* 0x0023688601007387 */ /* 0x000fe20000100a00 */
[----:B------:R-:W-:Y:S02]  /*c8220*/  IMAD.MOV.U32 R131, RZ, RZ, R63 ;  /* 0x000000ffff837224 */ /* 0x000fe400078e003f */
[----:B------:R-:W-:Y:S01]  /*c8230*/  IMAD.MOV.U32 R130, RZ, RZ, R66 ;  /* 0x000000ffff827224 */ /* 0x000fe200078e0042 */
[----:B------:R-:W-:Y:S01]  /*c8240*/  STL.64 [R1+0x2360], R132 ;  /* 0x0023608401007387 */ /* 0x000fe20000100a00 */
[----:B------:R-:W-:-:S03]  /*c8250*/  IMAD.MOV.U32 R129, RZ, RZ, R67 ;  /* 0x000000ffff817224 */ /* 0x000fc600078e0043 */
[----:B------:R-:W-:Y:S01]  /*c8260*/  STL.64 [R1+0x2358], R130 ;  /* 0x0023588201007387 */ /* 0x000fe20000100a00 */
[----:B------:R-:W-:Y:S02]  /*c8270*/  MOV R128, R70 ;  /* 0x0000004600807202 */ /* 0x000fe40000000f00 */
[----:B------:R-:W-:Y:S01]  /*c8280*/  MOV R127, R71 ;  /* 0x00000047007f7202 */ /* 0x000fe20000000f00 */
[----:B------:R-:W-:Y:S02]  /*c8290*/  IMAD.MOV.U32 R126, RZ, RZ, R75 ;  /* 0x000000ffff7e7224 */ /* 0x000fe400078e004b */
[----:B------:R-:W-:Y:S02]  /*c82a0*/  IMAD.MOV.U32 R125, RZ, RZ, R78 ;  /* 0x000000ffff7d7224 */ /* 0x000fe400078e004e */
[----:B------:R-:W-:Y:S02]  /*c82b0*/  IMAD.MOV.U32 R124, RZ, RZ, R79 ;  /* 0x000000ffff7c7224 */ /* 0x000fe400078e004f */
[----:B------:R-:W-:-:S02]  /*c82c0*/  IMAD.MOV.U32 R123, RZ, RZ, R106 ;  /* 0x000000ffff7b7224 */ /* 0x000fc400078e006a */
[----:B------:R-:W3:Y:S01]  /*c82d0*/  LDL.LU R106, [R1+0x608] ;  /* 0x00060800016a7983 */ /* 0x000ee20000300800 */
[----:B------:R-:W-:-:S03]  /*c82e0*/  MOV R122, R107 ;  /* 0x0000006b007a7202 */ /* 0x000fc60000000f00 */
[----:B------:R-:W3:Y:S04]  /*c82f0*/  LDL.LU R107, [R1+0x728] ;  /* 0x00072800016b7983 */ /* 0x000ee80000300800 */
[----:B------:R-:W-:Y:S04]  /*c8300*/  STL.64 [R1+0x2350], R128 ;  /* 0x0023508001007387 */ /* 0x000fe80000100a00 */
[----:B------:R-:W-:Y:S04]  /*c8310*/  STL.64 [R1+0x2348], R126 ;  /* 0x0023487e01007387 */ /* 0x000fe80000100a00 */
[----:B------:R-:W-:Y:S04]  /*c8320*/  STL.64 [R1+0x2340], R124 ;  /* 0x0023407c01007387 */ /* 0x000fe80000100a00 */
[----:B------:R-:W-:Y:S01]  /*c8330*/  STL.64 [R1+0x2338], R122 ;  /* 0x0023387a01007387 */ /* 0x000fe20000100a00 */
[----:B----4-:R-:W-:Y:S01]  /*c8340*/  MOV R121, R82 ;  /* 0x0000005200797202 */ /* 0x010fe20000000f00 */
[----:B------:R-:W-:-:S02]  /*c8350*/  IMAD.MOV.U32 R120, RZ, RZ, R83 ;  /* 0x000000ffff787224 */ /* 0x000fc400078e0053 */
[----:B------:R-:W-:Y:S02]  /*c8360*/  IMAD.MOV.U32 R119, RZ, RZ, R86 ;  /* 0x000000ffff777224 */ /* 0x000fe400078e0056 */
[----:B------:R-:W-:Y:S01]  /*c8370*/  IMAD.MOV.U32 R118, RZ, RZ, R87 ;  /* 0x000000ffff767224 */ /* 0x000fe200078e0057 */
[----:B------:R-:W-:Y:S04]  /*c8380*/  STL.64 [R1+0x2330], R120 ;  /* 0x0023307801007387 */ /* 0x000fe80000100a00 */
[----:B------:R-:W-:Y:S04]  /*c8390*/  STL.64 [R1+0x2328], R118 ;  /* 0x0023287601007387 */ /* 0x000fe80000100a00 */
[----:B------:R-:W4:Y:S04]  /*c83a0*/  LDL.LU R43, [R1+0x60c] ;  /* 0x00060c00012b7983 */ /* 0x000f280000300800 */
[----:B------:R-:W4:Y:S01]  /*c83b0*/  LDL.LU R46, [R1+0x72c] ;  /* 0x00072c00012e7983 */ /* 0x000f220000300800 */
[----:B------:R-:W-:-:S02]  /*c83c0*/  IMAD.MOV.U32 R113, RZ, RZ, R98 ;  /* 0x000000ffff717224 */ /* 0x000fc400078e0062 */
[----:B------:R-:W-:Y:S02]  /*c83d0*/  IMAD.MOV.U32 R112, RZ, RZ, R99 ;  /* 0x000000ffff707224 */ /* 0x000fe400078e0063 */
[----:B--2---:R-:W-:Y:S02]  /*c83e0*/  IMAD.MOV.U32 R109, RZ, RZ, R102 ;  /* 0x000000ffff6d7224 */ /* 0x004fe400078e0066 */
[----:B------:R-:W2:Y:S01]  /*c83f0*/  LDL.LU R102, [R1+0x620] ;  /* 0x0006200001667983 */ /* 0x000ea20000300800 */
[----:B---3--:R-:W-:-:S03]  /*c8400*/  MOV R108, R103 ;  /* 0x00000067006c7202 */ /* 0x008fc60000000f00 */
        /* <DEDUP_REMOVED lines=11> */
[----:B------:R-:W-:Y:S01]  /*c84c0*/  MOV R116, R91 ;  /* 0x0000005b00747202 */ /* 0x000fe20000000f00 */
[----:B------:R-:W-:Y:S02]  /*c84d0*/  IMAD.MOV.U32 R117, RZ, RZ, R90 ;  /* 0x000000ffff757224 */ /* 0x000fe400078e005a */
[----:B------:R-:W3:Y:S04]  /*c84e0*/  LDL.LU R94, [R1+0x634] ;  /* 0x00063400015e7983 */ /* 0x000ee80000300800 */
[----:B------:R-:W3:Y:S04]  /*c84f0*/  LDL.LU R95, [R1+0x744] ;  /* 0x00074400015f7983 */ /* 0x000ee80000300800 */
[----:B------:R-:W3:Y:S04]  /*c8500*/  LDL.LU R59, [R1+0x638] ;  /* 0x00063800013b7983 */ /* 0x000ee80000300800 */
[----:B------:R-:W3:Y:S04]  /*c8510*/  LDL.LU R62, [R1+0x748] ;  /* 0x00074800013e7983 */ /* 0x000ee80000300800 */
[----:B------:R-:W3:Y:S04]  /*c8520*/  LDL.LU R90, [R1+0x63c] ;  /* 0x00063c00015a7983 */ /* 0x000ee80000300800 */
[----:B------:R-:W3:Y:S04]  /*c8530*/  LDL.LU R91, [R1+0x74c] ;  /* 0x00074c00015b7983 */ /* 0x000ee80000300800 */
[----:B------:R-:W-:Y:S04]  /*c8540*/  STL.64 [R1+0x2320], R116 ;  /* 0x0023207401007387 */ /* 0x000fe80000100a00 */
[----:B------:R-:W3:Y:S04]  /*c8550*/  LDL.LU R63, [R1+0x640] ;  /* 0x00064000013f7983 */ /* 0x000ee80000300800 */
[----:B------:R-:W3:Y:S04]  /*c8560*/  LDL.LU R66, [R1+0x810] ;  /* 0x0008100001427983 */ /* 0x000ee80000300800 */
[----:B------:R-:W3:Y:S04]  /*c8570*/  LDL.LU R86, [R1+0x644] ;  /* 0x0006440001567983 */ /* 0x000ee80000300800 */
[----:B------:R-:W3:Y:S01]  /*c8580*/  LDL.LU R87, [R1+0x814] ;  /* 0x0008140001577983 */ /* 0x000ee20000300800 */
[----:B-1----:R-:W-:-:S02]  /*c8590*/  IMAD.MOV.U32 R6, RZ, RZ, R17 ;  /* 0x000000ffff067224 */ /* 0x002fc400078e0011 */
[----:B------:R-:W-:Y:S01]  /*c85a0*/  IMAD.MOV.U32 R7, RZ, RZ, R18 ;  /* 0x000000ffff077224 */ /* 0x000fe200078e0012 */
[----:B------:R-:W3:Y:S04]  /*c85b0*/  LDL.LU R67, [R1+0x648] ;  /* 0x0006480001437983 */ /* 0x000ee80000300800 */
[----:B------:R1:W-:Y:S04]  /*c85c0*/  LDGSTS.E [R5+0xeb80], desc[UR58][R6.64], P1 ;  /* 0x0eb8000006057fae */ /* 0x0003e8000892187a */
[----:B------:R-:W3:Y:S04]  /*c85d0*/  LDL.LU R70, [R1+0x818] ;  /* 0x0008180001467983 */ /* 0x000ee80000300800 */
[----:B------:R-:W3:Y:S01]  /*c85e0*/  LDL.LU R82, [R1+0x64c] ;  /* 0x00064c0001527983 */ /* 0x000ee20000300800 */
[----:B-1----:R-:W-:Y:S01]  /*c85f0*/  IMAD.MOV.U32 R6, RZ, RZ, R15 ;  /* 0x000000ffff067224 */ /* 0x002fe200078e000f */
[----:B------:R-:W-:-:S02]  /*c8600*/  MOV R7, R16 ;  /* 0x0000001000077202 */ /* 0x000fc40000000f00 */
[----:B------:R-:W3:Y:S01]  /*c8610*/  LDL.LU R83, [R1+0x81c] ;  /* 0x00081c0001537983 */ /* 0x000ee20000300800 */
[----:B------:R-:W-:-:S03]  /*c8620*/  LOP3.LUT R107, R107, R106, RZ, 0x3c, !PT ;  /* 0x0000006a6b6b7212 */ /* 0x000fc600078e3cff */
[----:B------:R-:W3:Y:S04]  /*c8630*/  LDL.LU R71, [R1+0x660] ;  /* 0x0006600001477983 */ /* 0x000ee80000300800 */
[----:B------:R-:W3:Y:S04]  /*c8640*/  LDL.LU R75, [R1+0x820] ;  /* 0x00082000014b7983 */ /* 0x000ee80000300800 */
[----:B------:R1:W-:Y:S01]  /*c8650*/  LDGSTS.E [R5+0xf300], desc[UR58][R6.64], P0 ;  /* 0x0f30000006057fae */ /* 0x0003e2000812187a */
[----:B------:R-:W-:-:S03]  /*c8660*/  LOP3.LUT R106, R107, R106, RZ, 0x3c, !PT ;  /* 0x0000006a6b6a7212 */ /* 0x000fc600078e3cff */
[----:B------:R-:W3:Y:S01]  /*c8670*/  LDL.LU R78, [R1+0x664] ;  /* 0x00066400014e7983 */ /* 0x000ee20000300800 */
[----:B------:R-:W-:-:S03]  /*c8680*/  LOP3.LUT R107, R107, R106, RZ, 0x3c, !PT ;  /* 0x0000006a6b6b7212 */ /* 0x000fc600078e3cff */
[----:B------:R-:W3:Y:S01]  /*c8690*/  LDL.LU R79, [R1+0x824] ;  /* 0x00082400014f7983 */ /* 0x000ee20000300800 */
[----:B-1----:R-:W-:Y:S01]  /*c86a0*/  IMAD.MOV.U32 R6, RZ, RZ, R12 ;  /* 0x000000ffff067224 */ /* 0x002fe200078e000c */
[----:B------:R-:W-:Y:S01]  /*c86b0*/  MOV R7, R13 ;  /* 0x0000000d00077202 */ /* 0x000fe20000000f00 */
[----:B----4-:R-:W-:Y:S01]  /*c86c0*/  IMAD.MOV.U32 R104, RZ, RZ, R46 ;  /* 0x000000ffff687224 */ /* 0x010fe200078e002e */
[----:B------:R-:W-:-:S03]  /*c86d0*/  MOV R105, R43 ;  /* 0x0000002b00697202 */ /* 0x000fc60000000f00 */
[----:B------:R1:W-:Y:S04]  /*c86e0*/  LDGSTS.E [R5+0xf380], desc[UR58][R6.64], P1 ;  /* 0x0f38000006057fae */ /* 0x0003e8000892187a */
[----:B------:R-:W-:Y:S04]  /*c86f0*/  STL.64 [R1+0x2318], R114 ;  /* 0x0023187201007387 */ /* 0x000fe80000100a00 */
[----:B------:R-:W-:Y:S01]  /*c8700*/  STL.64 [R1+0x2310], R112 ;  /* 0x0023107001007387 */ /* 0x000fe20000100a00 */
[----:B-1----:R-:W-:Y:S02]  /*c8710*/  IMAD.MOV.U32 R6, RZ, RZ, R9 ;  /* 0x000000ffff067224 */ /* 0x002fe400078e0009 */
[----:B------:R-:W-:Y:S01]  /*c8720*/  IMAD.MOV.U32 R7, RZ, RZ, R10 ;  /* 0x000000ffff077224 */ /* 0x000fe200078e000a */
[----:B------:R-:W-:Y:S04]  /*c8730*/  STL.64 [R1+0x2308], R108 ;  /* 0x0023086c01007387 */ /* 0x000fe80000100a00 */
[----:B------:R1:W-:Y:S04]  /*c8740*/  LDGSTS.E [R5+0xfb00], desc[UR58][R6.64], P0 ;  /* 0x0fb0000006057fae */ /* 0x0003e8000812187a */
[----:B------:R-:W-:Y:S04]  /*c8750*/  STL.64 [R1+0x2300], R106 ;  /* 0x0023006a01007387 */ /* 0x000fe80000100a00 */
[----:B------:R-:W-:Y:S01]  /*c8760*/  STL.64 [R1+0x22f8], R104 ;  /* 0x0022f86801007387 */ /* 0x000fe20000100a00 */
[----:B-1----:R-:W-:Y:S01]  /*c8770*/  MOV R6, R4 ;  /* 0x0000000400067202 */ /* 0x002fe20000000f00 */
        /* <DEDUP_REMOVED lines=20> */
[----:B--2---:R-:W-:-:S04]  /*c88c0*/  LOP3.LUT R103, R103, R102, RZ, 0x3c, !PT ;  /* 0x0000006667677212 */ /* 0x004fc800078e3cff */
[----:B------:R-:W-:Y:S01]  /*c88d0*/  LOP3.LUT R102, R103, R102, RZ, 0x3c, !PT ;  /* 0x0000006667667212 */ /* 0x000fe200078e3cff */
[----:B---3--:R-:W-:-:S03]  /*c88e0*/  IMAD.MOV.U32 R101, RZ, RZ, R47 ;  /* 0x000000ffff657224 */ /* 0x008fc600078e002f */
[----:B------:R-:W-:Y:S01]  /*c88f0*/  LOP3.LUT R103, R103, R102, RZ, 0x3c, !PT ;  /* 0x0000006667677212 */ /* 0x000fe200078e3cff */
[----:B------:R-:W-:Y:S01]  /*c8900*/  IMAD.MOV.U32 R100, RZ, RZ, R50 ;  /* 0x000000ffff647224 */ /* 0x000fe200078e0032 */
[----:B------:R-:W-:-:S03]  /*c8910*/  LOP3.LUT R99, R99, R98, RZ, 0x3c, !PT ;  /* 0x0000006263637212 */ /* 0x000fc600078e3cff */
[----:B------:R-:W-:Y:S01]  /*c8920*/  LDGSTS.E [R5+0x14b00], desc[UR58][R102.64], P0 ;  /* 0x14b0000066057fae */ /* 0x000fe2000812187a */
[C---:B------:R-:W-:Y:S01]  /*c8930*/  LOP3.LUT R98, R99.reuse, R98, RZ, 0x3c, !PT ;  /* 0x0000006263627212 */ /* 0x040fe200078e3cff */
[----:B------:R-:W-:Y:S02]  /*c8940*/  IMAD.MOV.U32 R97, RZ, RZ, R51 ;  /* 0x000000ffff617224 */ /* 0x000fe400078e0033 */
[----:B------:R-:W-:Y:S01]  /*c8950*/  STL.64 [R1+0x22f0], R102 ;  /* 0x0022f06601007387 */ /* 0x000fe20000100a00 */
[----:B------:R-:W-:Y:S02]  /*c8960*/  LOP3.LUT R99, R99, R98, RZ, 0x3c, !PT ;  /* 0x0000006263637212 */ /* 0x000fe400078e3cff */
[----:B------:R-:W-:Y:S01]  /*c8970*/  MOV R96, R54 ;  /* 0x0000003600607202 */ /* 0x000fe20000000f00 */
[----:B------:R-:W-:Y:S01]  /*c8980*/  STL.64 [R1+0x22e8], R100 ;  /* 0x0022e86401007387 */ /* 0x000fe20000100a00 */
[----:B-1----:R-:W-:-:S03]  /*c8990*/  MOV R7, R55 ;  /* 0x0000003700077202 */ /* 0x002fc60000000f00 */
[----:B------:R-:W-:Y:S04]  /*c89a0*/  STL.64 [R1+0x22e0], R98 ;  /* 0x0022e06201007387 */ /* 0x000fe80000100a00 */
[----:B------:R-:W-:Y:S04]  /*c89b0*/  STL.64 [R1+0x22d8], R96 ;  /* 0x0022d86001007387 */ /* 0x000fe80000100a00 */
[----:B------:R-:W2:Y:S04]  /*c89c0*/  LDL.LU R54, [R1+0x668] ;  /* 0x0006680001367983 */ /* 0x000ea80000300800 */
[----:B------:R-:W3:Y:S01]  /*c89d0*/  LDL.LU R55, [R1+0x828] ;  /* 0x0008280001377983 */ /* 0x000ee20000300800 */
[----:B------:R-:W-:Y:S01]  /*c89e0*/  LOP3.LUT R95, R95, R94, RZ, 0x3c, !PT ;  /* 0x0000005e5f5f7212 */ /* 0x000fe200078e3cff */
[----:B------:R-:W-:-:S02]  /*c89f0*/  IMAD.MOV.U32 R6, RZ, RZ, R58 ;  /* 0x000000ffff067224 */ /* 0x000fc400078e003a */
[----:B------:R-:W-:Y:S01]  /*c8a00*/  IMAD.MOV.U32 R93, RZ, RZ, R59 ;  /* 0x000000ffff5d7224 */ /* 0x000fe200078e003b */
[----:B------:R-:W-:Y:S01]  /*c8a10*/  LOP3.LUT R94, R95, R94, RZ, 0x3c, !PT ;  /* 0x0000005e5f5e7212 */ /* 0x000fe200078e3cff */
[----:B------:R-:W-:Y:S01]  /*c8a20*/  IMAD.MOV.U32 R92, RZ, RZ, R62 ;  /* 0x000000ffff5c7224 */ /* 0x000fe200078e003e */
[----:B------:R-:W-:Y:S01]  /*c8a30*/  LDGSTS.E [R5+0x14b80], desc[UR58][R100.64], P1 ;  /* 0x14b8000064057fae */ /* 0x000fe2000892187a */
[----:B------:R-:W-:-:S03]  /*c8a40*/  LOP3.LUT R91, R91, R90, RZ, 0x3c, !PT ;  /* 0x0000005a5b5b7212 */ /* 0x000fc600078e3cff */
[----:B------:R-:W-:Y:S01]  /*c8a50*/  STL.64 [R1+0x2188], R6 ;  /* 0x0021880601007387 */ /* 0x000fe20000100a00 */
[----:B------:R-:W-:Y:S02]  /*c8a60*/  LOP3.LUT R95, R95, R94, RZ, 0x3c, !PT ;  /* 0x0000005e5f5f7212 */ /* 0x000fe400078e3cff */
[C---:B------:R-:W-:Y:S01]  /*c8a70*/  LOP3.LUT R90, R91.reuse, R90, RZ, 0x3c, !PT ;  /* 0x0000005a5b5a7212 */ /* 0x040fe200078e3cff */
[----:B------:R-:W-:Y:S03]  /*c8a80*/  LDGSTS.E [R5+0x15300], desc[UR58][R98.64], P0 ;  /* 0x1530000062057fae */ /* 0x000fe6000812187a */
[----:B------:R-:W-:Y:S01]  /*c8a90*/  LOP3.LUT R91, R91, R90, RZ, 0x3c, !PT ;  /* 0x0000005a5b5b7212 */ /* 0x000fe200078e3cff */
[----:B------:R-:W-:Y:S01]  /*c8aa0*/  IMAD.MOV.U32 R89, RZ, RZ, R63 ;  /* 0x000000ffff597224 */ /* 0x000fe200078e003f */
[----:B------:R-:W-:Y:S01]  /*c8ab0*/  STL.64 [R1+0x22d0], R94 ;  /* 0x0022d05e01007387 */ /* 0x000fe20000100a00 */
[----:B------:R-:W-:-:S02]  /*c8ac0*/  MOV R88, R66 ;  /* 0x0000004200587202 */ /* 0x000fc40000000f00 */
[-C--:B------:R-:W-:Y:S01]  /*c8ad0*/  LOP3.LUT R87, R87, R86.reuse, RZ, 0x3c, !PT ;  /* 0x0000005657577212 */ /* 0x080fe200078e3cff */
[----:B------:R-:W-:Y:S03]  /*c8ae0*/  LDGSTS.E [R5+0x15380], desc[UR58][R96.64], P1 ;  /* 0x1538000060057fae */ /* 0x000fe6000892187a */
[C---:B------:R-:W-:Y:S01]  /*c8af0*/  LOP3.LUT R86, R87.reuse, R86, RZ, 0x3c, !PT ;  /* 0x0000005657567212 */ /* 0x040fe200078e3cff */
[----:B------:R-:W-:Y:S03]  /*c8b00*/  STL.64 [R1+0x22c8], R92 ;  /* 0x0022c85c01007387 */ /* 0x000fe60000100a00 */
[----:B------:R-:W-:Y:S01]  /*c8b10*/  LOP3.LUT R87, R87, R86, RZ, 0x3c, !PT ;  /* 0x0000005657577212 */ /* 0x000fe200078e3cff */
[----:B------:R-:W-:Y:S04]  /*c8b20*/  STL.64 [R1+0x22c0], R90 ;  /* 0x0022c05a01007387 */ /* 0x000fe80000100a00 */
[----:B------:R-:W-:Y:S04]  /*c8b30*/  STL.64 [R1+0x22b8], R88 ;  /* 0x0022b85801007387 */ /* 0x000fe80000100a00 */
[----:B------:R-:W-:Y:S01]  /*c8b40*/  STL.64 [R1+0x22b0], R86 ;  /* 0x0022b05601007387 */ /* 0x000fe20000100a00 */
[----:B------:R-:W-:-:S03]  /*c8b50*/  IMAD.MOV.U32 R84, RZ, RZ, R70 ;  /* 0x000000ffff547224 */ /* 0x000fc600078e0046 */
[----:B------:R-:W4:Y:S01]  /*c8b60*/  LDL.LU R8, [R1+0x66c] ;  /* 0x00066c0001087983 */ /* 0x000f220000300800 */
[----:B------:R-:W-:Y:S02]  /*c8b70*/  MOV R85, R67 ;  /* 0x0000004300557202 */ /* 0x000fe40000000f00 */
[----:B------:R-:W-:Y:S01]  /*c8b80*/  LOP3.LUT R83, R83, R82, RZ, 0x3c, !PT ;  /* 0x0000005253537212 */ /* 0x000fe200078e3cff */
[----:B------:R-:W-:Y:S01]  /*c8b90*/  LDGSTS.E [R5+0x15b00], desc[UR58][R94.64], P0 ;  /* 0x15b000005e057fae */ /* 0x000fe2000812187a */
[----:B------:R-:W-:Y:S02]  /*c8ba0*/  IMAD.MOV.U32 R81, RZ, RZ, R71 ;  /* 0x000000ffff517224 */ /* 0x000fe400078e0047 */
[----:B------:R-:W-:Y:S02]  /*c8bb0*/  IMAD.MOV.U32 R80, RZ, RZ, R75 ;  /* 0x000000ffff507224 */ /* 0x000fe400078e004b */
[----:B--2---:R-:W-:Y:S01]  /*c8bc0*/  IMAD.MOV.U32 R77, RZ, RZ, R54 ;  /* 0x000000ffff4d7224 */ /* 0x004fe200078e0036 */
        /* <DEDUP_REMOVED lines=17> */
[----:B---3--:R-:W-:-:S03]  /*c8ce0*/  MOV R76, R55 ;  /* 0x00000037004c7202 */ /* 0x008fc60000000f00 */
        /* <DEDUP_REMOVED lines=13> */
[----:B------:R-:W-:-:S02]  /*c8dc0*/  LOP3.LUT R79, R79, R78, RZ, 0x3c, !PT ;  /* 0x0000004e4f4f7212 */ /* 0x000fc400078e3cff */
[----:B------:R-:W-:Y:S01]  /*c8dd0*/  LOP3.LUT R82, R83, R82, RZ, 0x3c, !PT ;  /* 0x0000005253527212 */ /* 0x000fe200078e3cff */
[----:B------:R-:W-:Y:S01]  /*c8de0*/  LDGSTS.E [R5+0x15b80], desc[UR58][R92.64], P1 ;  /* 0x15b800005c057fae */ /* 0x000fe2000892187a */
[----:B------:R-:W-:Y:S02]  /*c8df0*/  LOP3.LUT R78, R79, R78, RZ, 0x3c, !PT ;  /* 0x0000004e4f4e7212 */ /* 0x000fe400078e3cff */
[----:B------:R-:W-:Y:S01]  /*c8e00*/  LOP3.LUT R83, R83, R82, RZ, 0x3c, !PT ;  /* 0x0000005253537212 */ /* 0x000fe200078e3cff */
[----:B------:R-:W-:Y:S01]  /*c8e10*/  LDGSTS.E [R5+0x16300], desc[UR58][R90.64], P0 ;  /* 0x163000005a057fae */ /* 0x000fe2000812187a */
[----:B------:R-:W-:-:S03]  /*c8e20*/  LOP3.LUT R79, R79, R78, RZ, 0x3c, !PT ;  /* 0x0000004e4f4f7212 */ /* 0x000fc600078e3cff */
[----:B------:R-:W-:Y:S04]  /*c8e30*/  STL.64 [R1+0x22a0], R82 ;  /* 0x0022a05201007387 */ /* 0x000fe80000100a00 */
[----:B------:R-:W-:Y:S04]  /*c8e40*/  STL.64 [R1+0x2298], R80 ;  /* 0x0022985001007387 */ /* 0x000fe80000100a00 */
[----:B------:R-:W-:Y:S04]  /*c8e50*/  STL.64 [R1+0x2290], R78 ;  /* 0x0022904e01007387 */ /* 0x000fe80000100a00 */
[----:B------:R-:W-:Y:S04]  /*c8e60*/  STL.64 [R1+0x2288], R76 ;  /* 0x0022884c01007387 */ /* 0x000fe80000100a00 */
[----:B------:R-:W-:Y:S04]  /*c8e70*/  LDGSTS.E [R5+0x16380], desc[UR58][R88.64], P1 ;  /* 0x1638000058057fae */ /* 0x000fe8000892187a */
[----:B------:R-:W-:Y:S04]  /*c8e80*/  LDGSTS.E [R5+0x16b00], desc[UR58][R86.64], P0 ;  /* 0x16b0000056057fae */ /* 0x000fe8000812187a */
[----:B------:R-:W-:Y:S04]  /*c8e90*/  LDGSTS.E [R5+0x16b80], desc[UR58][R84.64], P1 ;  /* 0x16b8000054057fae */ /* 0x000fe8000892187a */
[----:B------:R-:W-:Y:S04]  /*c8ea0*/  LDGSTS.E [R5+0x17300], desc[UR58][R82.64], P0 ;  /* 0x1730000052057fae */ /* 0x000fe8000812187a */
[----:B------:R-:W-:Y:S04]  /*c8eb0*/  LDGSTS.E [R5+0x17380], desc[UR58][R80.64], P1 ;  /* 0x1738000050057fae */ /* 0x000fe8000892187a */
[----:B------:R-:W-:Y:S04]  /*c8ec0*/  LDGSTS.E [R5+0x17b00], desc[UR58][R78.64], P0 ;  /* 0x17b000004e057fae */ /* 0x000fe8000812187a */
[----:B------:R-:W-:Y:S01]  /*c8ed0*/  LDGSTS.E [R5+0x17b80], desc[UR58][R76.64], P1 ;  /* 0x17b800004c057fae */ /* 0x000fe2000892187a */
[----:B--2---:R-:W-:Y:S01]  /*c8ee0*/  IMAD.MOV.U32 R74, RZ, RZ, R75 ;  /* 0x000000ffff4a7224 */ /* 0x004fe200078e004b */
[----:B----4-:R-:W-:Y:S01]  /*c8ef0*/  MOV R75, R8 ;  /* 0x00000008004b7202 */ /* 0x010fe20000000f00 */
[----:B------:R-:W-:-:S02]  /*c8f00*/  IMAD.MOV.U32 R73, RZ, RZ, R240 ;  /* 0x000000ffff497224 */ /* 0x000fc400078e00f0 */
[----:B------:R-:W-:Y:S01]  /*c8f10*/  IMAD.MOV.U32 R72, RZ, RZ, R241 ;  /* 0x000000ffff487224 */ /* 0x000fe200078e00f1 */
[-C--:B------:R-:W-:Y:S01]  /*c8f20*/  LOP3.LUT R71, R71, R70.reuse, RZ, 0x3c, !PT ;  /* 0x0000004647477212 */ /* 0x080fe200078e3cff */
[----:B------:R-:W-:Y:S03]  /*c8f30*/  LDGSTS.E [R5+0x18300], desc[UR58][R74.64], P0 ;  /* 0x183000004a057fae */ /* 0x000fe6000812187a */
[C---:B------:R-:W-:Y:S01]  /*c8f40*/  LOP3.LUT R70, R71.reuse, R70, RZ, 0x3c, !PT ;  /* 0x0000004647467212 */ /* 0x040fe200078e3cff */
[----:B------:R-:W-:Y:S01]  /*c8f50*/  IMAD.MOV.U32 R69, RZ, RZ, R242 ;  /* 0x000000ffff457224 */ /* 0x000fe200078e00f2 */
[----:B------:R-:W-:Y:S02]  /*c8f60*/  STL.64 [R1+0x2280], R74 ;  /* 0x0022804a01007387 */ /* 0x000fe40000100a00 */
[----:B------:R-:W-:Y:S02]  /*c8f70*/  LOP3.LUT R71, R71, R70, RZ, 0x3c, !PT ;  /* 0x0000004647477212 */ /* 0x000fe400078e3cff */
[-C--:B------:R-:W-:Y:S01]  /*c8f80*/  LOP3.LUT R67, R67, R66.reuse, RZ, 0x3c, !PT ;  /* 0x0000004243437212 */ /* 0x080fe200078e3cff */
[----:B------:R-:W-:Y:S03]  /*c8f90*/  LDGSTS.E [R5+0x18380], desc[UR58][R72.64], P1 ;  /* 0x1838000048057fae */ /* 0x000fe6000892187a */
[----:B------:R-:W-:-:S02]  /*c8fa0*/  LOP3.LUT R66, R67, R66, RZ, 0x3c, !PT ;  /* 0x0000004243427212 */ /* 0x000fc400078e3cff */
[----:B------:R-:W-:Y:S01]  /*c8fb0*/  MOV R68, R243 ;  /* 0x000000f300447202 */ /* 0x000fe20000000f00 */
[----:B------:R-:W-:Y:S01]  /*c8fc0*/  STL.64 [R1+0x2278], R72 ;  /* 0x0022784801007387 */ /* 0x000fe20000100a00 */
[----:B------:R-:W-:Y:S01]  /*c8fd0*/  LOP3.LUT R67, R67, R66, RZ, 0x3c, !PT ;  /* 0x0000004243437212 */ /* 0x000fe200078e3cff */
[----:B------:R-:W-:Y:S01]  /*c8fe0*/  IMAD.MOV.U32 R64, RZ, RZ, R27 ;  /* 0x000000ffff407224 */ /* 0x000fe200078e001b */
[-C--:B------:R-:W-:Y:S01]  /*c8ff0*/  LOP3.LUT R63, R63, R62.reuse, RZ, 0x3c, !PT ;  /* 0x0000003e3f3f7212 */ /* 0x080fe200078e3cff */
[----:B------:R-:W-:Y:S03]  /*c9000*/  STL.64 [R1+0x2270], R70 ;  /* 0x0022704601007387 */ /* 0x000fe60000100a00 */
[C---:B------:R-:W-:Y:S01]  /*c9010*/  LOP3.LUT R62, R63.reuse, R62, RZ, 0x3c, !PT ;  /* 0x0000003e3f3e7212 */ /* 0x040fe200078e3cff */
[----:B------:R-:W-:Y:S01]  /*c9020*/  STL.64 [R1+0x2268], R68 ;  /* 0x0022684401007387 */ /* 0x000fe20000100a00 */
[----:B------:R-:W-:Y:S01]  /*c9030*/  MOV R65, R26 ;  /* 0x0000001a00417202 */ /* 0x000fe20000000f00 */
[----:B------:R-:W-:Y:S01]  /*c9040*/  IMAD.MOV.U32 R61, RZ, RZ, R46 ;  /* 0x000000ffff3d7224 */ /* 0x000fe200078e002e */
[----:B------:R-:W-:Y:S01]  /*c9050*/  LOP3.LUT R63, R63, R62, RZ, 0x3c, !PT ;  /* 0x0000003e3f3f7212 */ /* 0x000fe200078e3cff */
[----:B------:R-:W-:Y:S01]  /*c9060*/  IMAD.MOV.U32 R60, RZ, RZ, R47 ;  /* 0x000000ffff3c7224 */ /* 0x000fe200078e002f */
[-C--:B------:R-:W-:Y:S01]  /*c9070*/  LOP3.LUT R59, R59, R58.reuse, RZ, 0x3c, !PT ;  /* 0x0000003a3b3b7212 */ /* 0x080fe200078e3cff */
[----:B------:R-:W-:Y:S03]  /*c9080*/  STL.64 [R1+0x2260], R66 ;  /* 0x0022604201007387 */ /* 0x000fe60000100a00 */
[C---:B------:R-:W-:Y:S01]  /*c9090*/  LOP3.LUT R58, R59.reuse, R58, RZ, 0x3c, !PT ;  /* 0x0000003a3b3a7212 */ /* 0x040fe200078e3cff */
[----:B------:R-:W2:Y:S03]  /*c90a0*/  LDL.LU R46, [R1+0x6a8] ;  /* 0x0006a800012e7983 */ /* 0x000ea60000300800 */
[----:B------:R-:W-:Y:S01]  /*c90b0*/  LOP3.LUT R59, R59, R58, RZ, 0x3c, !PT ;  /* 0x0000003a3b3b7212 */ /* 0x000fe200078e3cff */
[----:B------:R-:W2:Y:S01]  /*c90c0*/  LDL.LU R47, [R1+0x868] ;  /* 0x00086800012f7983 */ /* 0x000ea20000300800 */
[----:B---3--:R-:W-:Y:S01]  /*c90d0*/  IMAD.MOV.U32 R57, RZ, RZ, R30 ;  /* 0x000000ffff397224 */ /* 0x008fe200078e001e */
        /* <DEDUP_REMOVED lines=8> */
[----:B------:R-:W-:Y:S04]  /*c9160*/  STL.64 [R1+0x2240], R58 ;  /* 0x0022403a01007387 */ /* 0x000fe80000100a00 */
[----:B------:R-:W-:Y:S04]  /*c9170*/  STL.64 [R1+0x2238], R56 ;  /* 0x0022383801007387 */ /* 0x000fe80000100a00 */
[----:B------:R-:W-:Y:S04]  /*c9180*/  STL.64 [R1+0x2230], R54 ;  /* 0x0022303601007387 */ /* 0x000fe80000100a00 */
[----:B------:R-:W3:Y:S01]  /*c9190*/  LDL.LU R32, [R1+0x6ac] ;  /* 0x0006ac0001207983 */ /* 0x000ee20000300800 */
[----:B------:R-:W-:-:S03]  /*c91a0*/  IMAD.MOV.U32 R9, RZ, RZ, R42 ;  /* 0x000000ffff097224 */ /* 0x000fc600078e002a */
[----:B------:R-:W4:Y:S01]  /*c91b0*/  LDL.LU R29, [R1+0x86c] ;  /* 0x00086c00011d7983 */ /* 0x000f220000300800 */
[----:B------:R-:W-:-:S03]  /*c91c0*/  MOV R8, R43 ;  /* 0x0000002b00087202 */ /* 0x000fc60000000f00 */
[----:B------:R-:W4:Y:S04]  /*c91d0*/  LDL.LU R17, [R1+0x6b0] ;  /* 0x0006b00001117983 */ /* 0x000f280000300800 */
        /* <DEDUP_REMOVED lines=32> */
[----:B------:R-:W-:-:S03]  /*c93e0*/  LOP3.LUT R51, R51, R50, RZ, 0x3c, !PT ;  /* 0x0000003233337212 */ /* 0x000fc600078e3cff */
[----:B------:R-:W-:Y:S01]  /*c93f0*/  LDGSTS.E [R5+0x18b80], desc[UR58][R68.64], P1 ;  /* 0x18b8000044057fae */ /* 0x000fe2000892187a */
[----:B------:R-:W-:-:S03]  /*c9400*/  LOP3.LUT R50, R51, R50, RZ, 0x3c, !PT ;  /* 0x0000003233327212 */ /* 0x000fc600078e3cff */
[----:B------:R-:W-:Y:S01]  /*c9410*/  LDGSTS.E [R5+0x19300], desc[UR58][R66.64], P0 ;  /* 0x1930000042057fae */ /* 0x000fe2000812187a */
[----:B------:R-:W-:-:S03]  /*c9420*/  LOP3.LUT R51, R51, R50, RZ, 0x3c, !PT ;  /* 0x0000003233337212 */ /* 0x000fc600078e3cff */
[----:B------:R-:W-:Y:S04]  /*c9430*/  LDGSTS.E [R5+0x19380], desc[UR58][R64.64], P1 ;  /* 0x1938000040057fae */ /* 0x000fe8000892187a */
[----:B------:R-:W-:Y:S04]  /*c9440*/  STL.64 [R1+0x2220], R50 ;  /* 0x0022203201007387 */ /* 0x000fe80000100a00 */
[----:B------:R-:W-:Y:S04]  /*c9450*/  STL.64 [R1+0x2218], R48 ;  /* 0x0022183001007387 */ /* 0x000fe80000100a00 */
        /* <DEDUP_REMOVED lines=11> */
[----:B------:R-:W-:-:S04]  /*c9510*/  LOP3.LUT R46, R47, R46, RZ, 0x3c, !PT ;  /* 0x0000002e2f2e7212 */ /* 0x000fc800078e3cff */
[----:B------:R-:W-:-:S05]  /*c9520*/  LOP3.LUT R47, R47, R46, RZ, 0x3c, !PT ;  /* 0x0000002e2f2f7212 */ /* 0x000fca00078e3cff */
[----:B------:R-:W-:Y:S04]  /*c9530*/  STL.64 [R1+0x2208], R46 ;  /* 0x0022082e01007387 */ /* 0x000fe80000100a00 */
[----:B------:R-:W-:Y:S01]  /*c9540*/  LDGSTS.E [R5+0x1bb80], desc[UR58][R46.64], P1 ;  /* 0x1bb800002e057fae */ /* 0x000fe2000892187a */
[----:B---3--:R-:W-:Y:S01]  /*c9550*/  MOV R45, R32 ;  /* 0x00000020002d7202 */ /* 0x008fe20000000f00 */
[----:B----4-:R-:W-:-:S05]  /*c9560*/  IMAD.MOV.U32 R44, RZ, RZ, R29 ;  /* 0x000000ffff2c7224 */ /* 0x010fca00078e001d */
[----:B------:R-:W-:Y:S01]  /*c9570*/  STL.64 [R1+0x2200], R44 ;  /* 0x0022002c01007387 */ /* 0x000fe20000100a00 */
[----:B------:R-:W-:-:S03]  /*c9580*/  LOP3.LUT R43, R43, R42, RZ, 0x3c, !PT ;  /* 0x0000002a2b2b7212 */ /* 0x000fc600078e3cff */
[----:B------:R-:W-:Y:S01]  /*c9590*/  LDGSTS.E [R5+0x1c300], desc[UR58][R44.64], P0 ;  /* 0x1c3000002c057fae */ /* 0x000fe2000812187a */
[----:B------:R-:W-:-:S03]  /*c95a0*/  LOP3.LUT R42, R43, R42, RZ, 0x3c, !PT ;  /* 0x0000002a2b2a7212 */ /* 0x000fc600078e3cff */
[----:B------:R2:W-:Y:S01]  /*c95b0*/  STL.64 [R1+0x21f8], R16 ;  /* 0x0021f81001007387 */ /* 0x0005e20000100a00 */
[----:B------:R-:W-:-:S03]  /*c95c0*/  LOP3.LUT R43, R43, R42, RZ, 0x3c, !PT ;  /* 0x0000002a2b2b7212 */ /* 0x000fc600078e3cff */
[----:B------:R-:W-:Y:S01]  /*c95d0*/  LDGSTS.E [R5+0x1c380], desc[UR58][R16.64], P1 ;  /* 0x1c38000010057fae */ /* 0x000fe2000892187a */
[----:B------:R-:W-:-:S03]  /*c95e0*/  IMAD.MOV.U32 R41, RZ, RZ, R28 ;  /* 0x000000ffff297224 */ /* 0x000fc600078e001c */
[----:B------:R-:W-:Y:S01]  /*c95f0*/  STL.64 [R1+0x21f0], R42 ;  /* 0x0021f02a01007387 */ /* 0x000fe20000100a00 */
[----:B------:R-:W-:Y:S01]  /*c9600*/  IMAD.MOV.U32 R40, RZ, RZ, R25 ;  /* 0x000000ffff287224 */ /* 0x000fe200078e0019 */
[-C--:B------:R-:W-:Y:S02]  /*c9610*/  LOP3.LUT R39, R39, R38.reuse, RZ, 0x3c, !PT ;  /* 0x0000002627277212 */ /* 0x080fe400078e3cff */
[----:B------:R-:W-:Y:S02]  /*c9620*/  LDGSTS.E [R5+0x1cb00], desc[UR58][R42.64], P0 ;  /* 0x1cb000002a057fae */ /* 0x000fe4000812187a */
[C---:B------:R-:W-:Y:S02]  /*c9630*/  LOP3.LUT R38, R39.reuse, R38, RZ, 0x3c, !PT ;  /* 0x0000002627267212 */ /* 0x040fe400078e3cff */
[----:B------:R3:W-:Y:S02]  /*c9640*/  STL.64 [R1+0x21e8], R12 ;  /* 0x0021e80c01007387 */ /* 0x0007e40000100a00 */
[----:B------:R-:W-:-:S02]  /*c9650*/  LOP3.LUT R39, R39, R38, RZ, 0x3c, !PT ;  /* 0x0000002627277212 */ /* 0x000fc400078e3cff */
        /* <DEDUP_REMOVED lines=8> */
[----:B------:R-:W-:-:S02]  /*c96e0*/  LOP3.LUT R35, R35, R34, RZ, 0x3c, !PT ;  /* 0x0000002223237212 */ /* 0x000fc400078e3cff */
[----:B------:R-:W-:Y:S01]  /*c96f0*/  MOV R33, R23 ;  /* 0x0000001700217202 */ /* 0x000fe20000000f00 */
[----:B------:R-:W-:Y:S01]  /*c9700*/  IMAD.MOV.U32 R32, RZ, RZ, R22 ;  /* 0x000000ffff207224 */ /* 0x000fe200078e0016 */
[-C--:B------:R-:W-:Y:S01]  /*c9710*/  LOP3.LUT R31, R31, R30.reuse, RZ, 0x3c, !PT ;  /* 0x0000001e1f1f7212 */ /* 0x080fe200078e3cff */
[----:B------:R-:W-:Y:S03]  /*c9720*/  LDGSTS.E [R5+0x1d300], desc[UR58][R40.64], P0 ;  /* 0x1d30000028057fae */ /* 0x000fe6000812187a */
[C---:B------:R-:W-:Y:S01]  /*c9730*/  LOP3.LUT R30, R31.reuse, R30, RZ, 0x3c, !PT ;  /* 0x0000001e1f1e7212 */ /* 0x040fe200078e3cff */
[----:B------:R-:W-:Y:S01]  /*c9740*/  IMAD.MOV.U32 R29, RZ, RZ, R18 ;  /* 0x000000ffff1d7224 */ /* 0x000fe200078e0012 */
[----:B------:R-:W-:Y:S02]  /*c9750*/  STL.64 [R1+0x21c8], R36 ;  /* 0x0021c82401007387 */ /* 0x000fe40000100a00 */
[----:B------:R-:W-:Y:S01]  /*c9760*/  LOP3.LUT R31, R31, R30, RZ, 0x3c, !PT ;  /* 0x0000001e1f1f7212 */ /* 0x000fe200078e3cff */
[----:B------:R-:W-:Y:S01]  /*c9770*/  IMAD.MOV.U32 R28, RZ, RZ, R15 ;  /* 0x000000ffff1c7224 */ /* 0x000fe200078e000f */
[-C--:B------:R-:W-:Y:S01]  /*c9780*/  LOP3.LUT R27, R27, R26.reuse, RZ, 0x3c, !PT ;  /* 0x0000001a1b1b7212 */ /* 0x080fe200078e3cff */
[----:B------:R-:W-:Y:S03]  /*c9790*/  LDGSTS.E [R5+0x1d380], desc[UR58][R38.64], P1 ;  /* 0x1d38000026057fae */ /* 0x000fe6000892187a */
[----:B------:R-:W-:Y:S01]  /*c97a0*/  LOP3.LUT R26, R27, R26, RZ, 0x3c, !PT ;  /* 0x0000001a1b1a7212 */ /* 0x000fe200078e3cff */
[----:B------:R-:W-:Y:S01]  /*c97b0*/  STL.64 [R1+0x21c0], R34 ;  /* 0x0021c02201007387 */ /* 0x000fe20000100a00 */
[----:B------:R-:W-:-:S02]  /*c97c0*/  IMAD.MOV.U32 R25, RZ, RZ, R10 ;  /* 0x000000ffff197224 */ /* 0x000fc400078e000a */
[----:B------:R-:W-:Y:S01]  /*c97d0*/  LOP3.LUT R27, R27, R26, RZ, 0x3c, !PT ;  /* 0x0000001a1b1b7212 */ /* 0x000fe200078e3cff */
[----:B------:R-:W-:Y:S01]  /*c97e0*/  IMAD.MOV.U32 R24, RZ, RZ, R240 ;  /* 0x000000ffff187224 */ /* 0x000fe200078e00f0 */
[----:B------:R-:W-:Y:S01]  /*c97f0*/  STL.64 [R1+0x21b8], R32 ;  /* 0x0021b82001007387 */ /* 0x000fe20000100a00 */
[----:B------:R-:W-:-:S03]  /*c9800*/  IMAD.MOV.U32 R23, RZ, RZ, R241 ;  /* 0x000000ffff177224 */ /* 0x000fc600078e00f1 */
[----:B------:R-:W-:Y:S01]  /*c9810*/  STL.64 [R1+0x21b0], R30 ;  /* 0x0021b01e01007387 */ /* 0x000fe20000100a00 */
[----:B------:R-:W-:-:S03]  /*c9820*/  MOV R22, R242 ;  /* 0x000000f200167202 */ /* 0x000fc60000000f00 */
[----:B------:R-:W-:Y:S04]  /*c9830*/  STL.64 [R1+0x21a8], R28 ;  /* 0x0021a81c01007387 */ /* 0x000fe80000100a00 */
[----:B------:R-:W-:Y:S04]  /*c9840*/  STL.64 [R1+0x21a0], R26 ;  /* 0x0021a01a01007387 */ /* 0x000fe80000100a00 */
[----:B------:R-:W-:Y:S04]  /*c9850*/  STL.64 [R1+0x2198], R24 ;  /* 0x0021981801007387 */ /* 0x000fe80000100a00 */
[----:B------:R4:W-:Y:S04]  /*c9860*/  STL.64 [R1+0x2190], R22 ;  /* 0x0021901601007387 */ /* 0x0009e80000100a00 */
[----:B------:R-:W4:Y:S04]  /*c9870*/  LDL.LU R10, [R1+0x3ad4] ;  /* 0x003ad400010a7983 */ /* 0x000f280000300800 */
[----:B------:R-:W4:Y:S04]  /*c9880*/  LDL.LU R18, [R1+0x3b40] ;  /* 0x003b400001127983 */ /* 0x000f280000300800 */
[----:B-1----:R-:W4:Y:S04]  /*c9890*/  LDL.LU R9, [R1+0x3acc] ;  /* 0x003acc0001097983 */ /* 0x002f280000300800 */
[----:B--2---:R-:W2:Y:S04]  /*c98a0*/  LDL.LU R16, [R1+0x3ac8] ;  /* 0x003ac80001107983 */ /* 0x004ea80000300800 */
[----:B---3--:R-:W3:Y:S04]  /*c98b0*/  LDL.LU R13, [R1+0x3a94] ;  /* 0x003a9400010d7983 */ /* 0x008ee80000300800 */
[----:B------:R-:W-:Y:S04]  /*c98c0*/  LDGSTS.E [R5+0x1db00], desc[UR58][R20.64], P0 ;  /* 0x1db0000014057fae */ /* 0x000fe8000812187a */
[----:B------:R-:W-:Y:S04]  /*c98d0*/  LDGSTS.E [R5+0x1db80], desc[UR58][R36.64], P1 ;  /* 0x1db8000024057fae */ /* 0x000fe8000892187a */
[----:B------:R-:W-:Y:S04]  /*c98e0*/  LDGSTS.E [R5+0x1e300], desc[UR58][R34.64], P0 ;  /* 0x1e30000022057fae */ /* 0x000fe8000812187a */
[----:B----4-:R-:W4:Y:S04]  /*c98f0*/  LDL.LU R20, [R1+0x3ac0] ;  /* 0x003ac00001147983 */ /* 0x010f280000300800 */
        /* <DEDUP_REMOVED lines=9> */
[----:B------:R1:W-:Y:S04]  /*c9990*/  LDGSTS.E [R5+0x1fb80], desc[UR58][R6.64], P1 ;  /* 0x1fb8000006057fae */ /* 0x0003e8000892187a */
[----:B------:R-:W4:Y:S04]  /*c99a0*/  LDL.LU R22, [R1+0x3a40] ;  /* 0x003a400001167983 */ /* 0x000f280000300800 */
[----:B------:R-:W4:Y:S04]  /*c99b0*/  LDL.LU R12, [R1+0x39cc] ;  /* 0x0039cc00010c7983 */ /* 0x000f280000300800 */
[----:B------:R-:W4:Y:S01]  /*c99c0*/  LDL.LU R21, [R1+0x39c8] ;  /* 0x0039c80001157983 */ /* 0x000f220000300800 */
[----:B-1----:R-:W-:-:S02]  /*c99d0*/  IMAD.MOV.U32 R6, RZ, RZ, R11 ;  /* 0x000000ffff067224 */ /* 0x002fc400078e000b */
[----:B------:R-:W-:Y:S01]  /*c99e0*/  IMAD.MOV.U32 R7, RZ, RZ, R19 ;  /* 0x000000ffff077224 */ /* 0x000fe200078e0013 */
[----:B------:R-:W-:Y:S02]  /*c99f0*/  IADD3 R10, P2, R10, R252, RZ ;  /* 0x000000fc0a0a7210 */ /* 0x000fe40007f5e0ff */
[----:B------:R-:W-:-:S03]  /*c9a00*/  IADD3.X R18, R18, R2, RZ, P3, !PT ;  /* 0x0000000212127210 */ /* 0x000fc60001ffe4ff */
[----:B------:R-:W-:Y:S04]  /*c9a10*/  STL [R1+0x3ad4], R10 ;  /* 0x003ad40a01007387 */ /* 0x000fe80000100800 */
[----:B------:R1:W-:Y:S04]  /*c9a20*/  STL [R1+0x3b40], R18 ;  /* 0x003b401201007387 */ /* 0x0003e80000100800 */
[----:B------:R-:W4:Y:S04]  /*c9a30*/  LDL.LU R11, [R1+0x2bc4] ;  /* 0x002bc400010b7983 */ /* 0x000f280000300800 */
[----:B------:R-:W4:Y:S01]  /*c9a40*/  LDL.LU R19, [R1+0x39c0] ;  /* 0x0039c00001137983 */ /* 0x000f220000300800 */
[----:B------:R-:W1:Y:S01]  /*c9a50*/  S2R R243, SR_TID.X ;  /* 0x0000000000f37919 */ /* 0x000e620000002100 */
[----:B------:R-:W-:-:S02]  /*c9a60*/  IADD3 R9, P3, R9, R252, RZ ;  /* 0x000000fc09097210 */ /* 0x000fc40007f7e0ff */
[----:B--2---:R-:W-:-:S03]  /*c9a70*/  IADD3.X R16, R16, R2, RZ, P2, !PT ;  /* 0x0000000210107210 */ /* 0x004fc600017fe4ff */
[----:B------:R-:W-:Y:S01]  /*c9a80*/  STL [R1+0x3acc], R9 ;  /* 0x003acc0901007387 */ /* 0x000fe20000100800 */
[----:B---3--:R-:W-:Y:S02]  /*c9a90*/  IADD3 R13, P2, R13, R252, RZ ;  /* 0x000000fc0d0d7210 */ /* 0x008fe40007f5e0ff */
[----:B-1----:R-:W-:-:S04]  /*c9aa0*/  LOP3.LUT R243, R243, 0x1f, RZ, 0xc0, !PT ;  /* 0x0000001ff3f37812 */ /* 0x002fc800078ec0ff */
[----:B------:R-:W-:-:S04]  /*c9ab0*/  SHF.L.U32 R243, R243, 0x2, RZ ;  /* 0x00000002f3f37819 */ /* 0x000fc800000006ff */
[----:B------:R-:W-:-:S05]  /*c9ac0*/  LOP3.LUT R243, R243, 0x40, RZ, 0x3c, !PT ;  /* 0x00000040f3f37812 */ /* 0x000fca00078e3cff */
[----:B------:R-:W-:-:S05]  /*c9ad0*/  VIADD R4, R243, UR10 ;  /* 0x0000000af3047c36 */ /* 0x000fca0008000000 */
[----:B------:R1:W-:Y:S01]  /*c9ae0*/  LDGSTS.E [R4+0x400], desc[UR58][R6.64], P0 ;  /* 0x0040000006047fae */ /* 0x0003e2000812187a */
[----:B----4-:R-:W-:-:S03]  /*c9af0*/  IADD3.X R20, R20, R2, RZ, P3, !PT ;  /* 0x0000000214147210 */ /* 0x010fc60001ffe4ff */
[----:B------:R2:W-:Y:S01]  /*c9b00*/  STL [R1+0x3ac8], R16 ;  /* 0x003ac81001007387 */ /* 0x0005e20000100800 */
[----:B-1----:R-:W-:Y:S02]  /*c9b10*/  IMAD.MOV.U32 R6, RZ, RZ, R14 ;  /* 0x000000ffff067224 */ /* 0x002fe400078e000e */
[----:B------:R-:W-:Y:S02]  /*c9b20*/  IMAD.MOV.U32 R7, RZ, RZ, R18 ;  /* 0x000000ffff077224 */ /* 0x000fe400078e0012 */
[----:B------:R-:W3:Y:S04]  /*c9b30*/  LDL.LU R18, [R1+0x2bc0] ;  /* 0x002bc00001127983 */ /* 0x000ee80000300800 */
[----:B------:R1:W-:Y:S01]  /*c9b40*/  LDGSTS.E [R4+0x480], desc[UR58][R6.64], P1 ;  /* 0x0048000006047fae */ /* 0x0003e2000892187a */
[----:B------:R-:W-:-:S03]  /*c9b50*/  IADD3 R17, P3, R17, R252, RZ ;  /* 0x000000fc11117210 */ /* 0x000fc60007f7e0ff */
[----:B------:R-:W4:Y:S01]  /*c9b60*/  LDL.LU R14, [R1+0x2bcc] ;  /* 0x002bcc00010e7983 */ /* 0x000f220000300800 */
[----:B------:R-:W-:Y:S01]  /*c9b70*/  IADD3.X R15, R15, R2, RZ, P2, !PT ;  /* 0x000000020f0f7210 */ /* 0x000fe200017fe4ff */
[----:B-1----:R-:W-:Y:S02]  /*c9b80*/  IMAD.MOV.U32 R6, RZ, RZ, R10 ;  /* 0x000000ffff067224 */ /* 0x002fe400078e000a */
[----:B------:R-:W-:Y:S02]  /*c9b90*/  IMAD.MOV.U32 R7, RZ, RZ, R16 ;  /* 0x000000ffff077224 */ /* 0x000fe400078e0010 */
[----:B--2---:R-:W2:Y:S04]  /*c9ba0*/  LDL.LU R16, [R1+0x2bc8] ;  /* 0x002bc80001107983 */ /* 0x004ea80000300800 */
[----:B------:R-:W-:Y:S04]  /*c9bb0*/  STL [R1+0x3a94], R13 ;  /* 0x003a940d01007387 */ /* 0x000fe80000100800 */
[----:B------:R1:W-:Y:S04]  /*c9bc0*/  LDGSTS.E [R4+0xc00], desc[UR58][R6.64], P0 ;  /* 0x00c0000006047fae */ /* 0x0003e8000812187a */
[----:B------:R1:W-:Y:S04]  /*c9bd0*/  STL [R1+0x3ac0], R20 ;  /* 0x003ac01401007387 */ /* 0x0003e80000100800 */
[----:B------:R-:W2:Y:S01]  /*c9be0*/  LDL.LU R10, [R1+0x2c44] ;  /* 0x002c4400010a7983 */ /* 0x000ea20000300800 */
[----:B-1----:R-:W-:-:S02]  /*c9bf0*/  IMAD.MOV.U32 R6, RZ, RZ, R9 ;  /* 0x000000ffff067224 */ /* 0x002fc400078e0009 */
[----:B------:R-:W-:Y:S02]  /*c9c00*/  IMAD.MOV.U32 R7, RZ, RZ, R20 ;  /* 0x000000ffff077224 */ /* 0x000fe400078e0014 */
[----:B------:R-:W2:Y:S01]  /*c9c10*/  LDL.LU R20, [R1+0x2c40] ;  /* 0x002c400001147983 */ /* 0x000ea20000300800 */
[----:B------:R-:W-:-:S03]  /*c9c20*/  IADD3 R8, P2, R8, R252, RZ ;  /* 0x000000fc08087210 */ /* 0x000fc60007f5e0ff */
[----:B------:R-:W-:Y:S01]  /*c9c30*/  STL [R1+0x3a4c], R17 ;  /* 0x003a4c1101007387 */ /* 0x000fe20000100800 */
[----:B------:R-:W-:-:S03]  /*c9c40*/  IADD3.X R22, R22, R2, RZ, P3, !PT ;  /* 0x0000000216167210 */ /* 0x000fc60001ffe4ff */
[----:B------:R1:W-:Y:S04]  /*c9c50*/  STL [R1+0x3a48], R15 ;  /* 0x003a480f01007387 */ /* 0x0003e80000100800 */
[----:B------:R-:W2:Y:S04]  /*c9c60*/  LDL.LU R9, [R1+0x2c4c] ;  /* 0x002c4c0001097983 */ /* 0x000ea80000300800 */
[----:B------:R1:W-:Y:S01]  /*c9c70*/  LDGSTS.E [R4+0xc80], desc[UR58][R6.64], P1 ;  /* 0x00c8000006047fae */ /* 0x0003e2000892187a */
[----:B------:R-:W-:Y:S02]  /*c9c80*/  IADD3 R12, P3, R12, R252, RZ ;  /* 0x000000fc0c0c7210 */ /* 0x000fe40007f7e0ff */
[----:B------:R-:W-:Y:S01]  /*c9c90*/  IADD3.X R21, R21, R2, RZ, P2, !PT ;  /* 0x0000000215157210 */ /* 0x000fe200017fe4ff */
[----:B-1----:R-:W-:-:S02]  /*c9ca0*/  IMAD.MOV.U32 R6, RZ, RZ, R13 ;  /* 0x000000ffff067224 */ /* 0x002fc400078e000d */
[----:B------:R-:W-:Y:S01]  /*c9cb0*/  IMAD.MOV.U32 R7, RZ, RZ, R15 ;  /* 0x000000ffff077224 */ /* 0x000fe200078e000f */
[----:B------:R-:W2:Y:S04]  /*c9cc0*/  LDL.LU R13, [R1+0x2c48] ;  /* 0x002c4800010d7983 */ /* 0x000ea80000300800 */
[----:B------:R1:W-:Y:S04]  /*c9cd0*/  STL [R1+0x3a14], R8 ;  /* 0x003a140801007387 */ /* 0x0003e80000100800 */
[----:B------:R1:W-:Y:S04]  /*c9ce0*/  LDGSTS.E [R4+0x1400], desc[UR58][R6.64], P0 ;  /* 0x0140000006047fae */ /* 0x0003e8000812187a */
[----:B------:R-:W-:Y:S04]  /*c9cf0*/  STL [R1+0x3a40], R22 ;  /* 0x003a401601007387 */ /* 0x000fe80000100800 */
[----:B------:R-:W2:Y:S01]  /*c9d00*/  LDL.LU R15, [R1+0x2cc4] ;  /* 0x002cc400010f7983 */ /* 0x000ea20000300800 */
[----:B-1----:R-:W-:-:S02]  /*c9d10*/  IMAD.MOV.U32 R6, RZ, RZ, R17 ;  /* 0x000000ffff067224 */ /* 0x002fc400078e0011 */
[----:B------:R-:W-:Y:S01]  /*c9d20*/  IMAD.MOV.U32 R7, RZ, RZ, R22 ;  /* 0x000000ffff077224 */ /* 0x000fe200078e0016 */
[----:B------:R-:W2:Y:S04]  /*c9d30*/  LDL.LU R17, [R1+0x2cc0] ;  /* 0x002cc00001117983 */ /* 0x000ea80000300800 */
[----:B------:R-:W-:Y:S04]  /*c9d40*/  STL [R1+0x39cc], R12 ;  /* 0x0039cc0c01007387 */ /* 0x000fe80000100800 */
[----:B------:R-:W-:Y:S04]  /*c9d50*/  STL [R1+0x39c8], R21 ;  /* 0x0039c81501007387 */ /* 0x000fe80000100800 */
[----:B------:R-:W2:Y:S04]  /*c9d60*/  LDL.LU R5, [R1+0x2ccc] ;  /* 0x002ccc0001057983 */ /* 0x000ea80000300800 */
[----:B------:R1:W-:Y:S02]  /*c9d70*/  LDGSTS.E [R4+0x1480], desc[UR58][R6.64], P1 ;  /* 0x0148000006047fae */ /* 0x0003e4000892187a */
[----:B-1----:R-:W-:-:S02]  /*c9d80*/  IMAD.MOV.U32 R6, RZ, RZ, R8 ;  /* 0x000000ffff067224 */ /* 0x002fc400078e0008 */
[----:B------:R-:W-:Y:S01]  /*c9d90*/  IMAD.MOV.U32 R7, RZ, RZ, R21 ;  /* 0x000000ffff077224 */ /* 0x000fe200078e0015 */
        /* <DEDUP_REMOVED lines=9> */
[----:B------:R1:W-:Y:S02]  /*c9e30*/  LDGSTS.E [R4+0x1c80], desc[UR58][R6.64], P1 ;  /* 0x01c8000006047fae */ /* 0x0003e4000892187a */
[----:B-1----:R-:W-:Y:S01]  /*c9e40*/  IMAD.MOV.U32 R6, RZ, RZ, R11 ;  /* 0x000000ffff067224 */ /* 0x002fe200078e000b */
[----:B---3--:R-:W-:Y:S02]  /*c9e50*/  IADD3.X R18, R18, R2, RZ, P2, !PT ;  /* 0x0000000212127210 */ /* 0x008fe400017fe4ff */
[----:B----4-:R-:W-:-:S03]  /*c9e60*/  IADD3 R14, P3, R14, R252, RZ ;  /* 0x000000fc0e0e7210 */ /* 0x010fc60007f7e0ff */
[----:B------:R-:W-:Y:S02]  /*c9e70*/  IMAD.MOV.U32 R7, RZ, RZ, R18 ;  /* 0x000000ffff077224 */ /* 0x000fe400078e0012 */
[----:B------:R-:W-:Y:S04]  /*c9e80*/  STL [R1+0x2bcc], R14 ;  /* 0x002bcc0e01007387 */ /* 0x000fe80000100800 */
[----:B------:R1:W-:Y:S01]  /*c9e90*/  STL [R1+0x2bc0], R18 ;  /* 0x002bc01201007387 */ /* 0x0003e20000100800 */
[----:B--2---:R-:W-:-:S03]  /*c9ea0*/  IADD3.X R16, R16, R2, RZ, P3, !PT ;  /* 0x0000000210107210 */ /* 0x004fc60001ffe4ff */
[----:B------:R-:W2:Y:S04]  /*c9eb0*/  LDL.LU R12, [R1+0x2d4c] ;  /* 0x002d4c00010c7983 */ /* 0x000ea80000300800 */
[----:B------:R3:W-:Y:S04]  /*c9ec0*/  LDGSTS.E [R4+0x2400], desc[UR58][R6.64], P0 ;  /* 0x0240000006047fae */ /* 0x0007e8000812187a */
[----:B-1----:R-:W4:Y:S01]  /*c9ed0*/  LDL.LU R18, [R1+0x2d40] ;  /* 0x002d400001127983 */ /* 0x002f220000300800 */
[----:B------:R-:W-:Y:S01]  /*c9ee0*/  IADD3 R10, P2, R10, R252, RZ ;  /* 0x000000fc0a0a7210 */ /* 0x000fe20007f5e0ff */
[----:B---3--:R-:W-:-:S04]  /*c9ef0*/  IMAD.MOV.U32 R7, RZ, RZ, R16 ;  /* 0x000000ffff077224 */ /* 0x008fc800078e0010 */
[----:B------:R-:W-:Y:S01]  /*c9f00*/  STL [R1+0x2c44], R10 ;  /* 0x002c440a01007387 */ /* 0x000fe20000100800 */
[----:B------:R-:W-:-:S03]  /*c9f10*/  IADD3.X R20, R20, R2, RZ, P2, !PT ;  /* 0x0000000214147210 */ /* 0x000fc600017fe4ff */
[----:B------:R1:W-:Y:S01]  /*c9f20*/  STL [R1+0x2bc8], R16 ;  /* 0x002bc81001007387 */ /* 0x0003e20000100800 */
[----:B------:R-:W-:-:S03]  /*c9f30*/  IMAD.MOV.U32 R6, RZ, RZ, R14 ;  /* 0x000000ffff067224 */ /* 0x000fc600078e000e */
[----:B------:R-:W3:Y:S04]  /*c9f40*/  LDL.LU R11, [R1+0x2dc4] ;  /* 0x002dc400010b7983 */ /* 0x000ee80000300800 */
[----:B------:R1:W-:Y:S01]  /*c9f50*/  LDGSTS.E [R4+0x2480], desc[UR58][R6.64], P1 ;  /* 0x0248000006047fae */ /* 0x0003e2000892187a */
[----:B------:R-:W-:-:S03]  /*c9f60*/  IADD3 R9, P3, R9, R252, RZ ;  /* 0x000000fc09097210 */ /* 0x000fc60007f7e0ff */
[----:B-1----:R-:W3:Y:S04]  /*c9f70*/  LDL.LU R16, [R1+0x2d48] ;  /* 0x002d480001107983 */ /* 0x002ee80000300800 */
[----:B------:R-:W-:Y:S04]  /*c9f80*/  STL [R1+0x2c4c], R9 ;  /* 0x002c4c0901007387 */ /* 0x000fe80000100800 */
[----:B------:R1:W-:Y:S01]  /*c9f90*/  STL [R1+0x2c40], R20 ;  /* 0x002c401401007387 */ /* 0x0003e20000100800 */
[----:B------:R-:W-:-:S03]  /*c9fa0*/  IMAD.MOV.U32 R6, RZ, RZ, R10 ;  /* 0x000000ffff067224 */ /* 0x000fc600078e000a */
[----:B------:R-:W3:Y:S01]  /*c9fb0*/  LDL.LU R14, [R1+0x2dcc] ;  /* 0x002dcc00010e7983 */ /* 0x000ee20000300800 */
[----:B------:R-:W-:-:S03]  /*c9fc0*/  IMAD.MOV.U32 R7, RZ, RZ, R20 ;  /* 0x000000ffff077224 */ /* 0x000fc600078e0014 */
[----:B------:R-:W3:Y:S01]  /*c9fd0*/  LDL.LU R21, [R1+0x2dc0] ;  /* 0x002dc00001157983 */ /* 0x000ee20000300800 */
[----:B------:R-:W-:-:S03]  /*c9fe0*/  IADD3.X R13, R13, R2, RZ, P3, !PT ;  /* 0x000000020d0d7210 */ /* 0x000fc60001ffe4ff */
        /* <DEDUP_REMOVED lines=27> */
[----:B------:R1:W-:Y:S02]  /*ca1a0*/  LDGSTS.E [R4+0x3480], desc[UR58][R6.64], P1 ;  /* 0x0348000006047fae */ /* 0x0003e4000892187a */
[----:B-1----:R-:W-:Y:S01]  /*ca1b0*/  IMAD.MOV.U32 R6, RZ, RZ, R8 ;  /* 0x000000ffff067224 */ /* 0x002fe200078e0008 */
[----:B--2---:R-:W-:-:S02]  /*ca1c0*/  IADD3 R12, P3, R12, R252, RZ ;  /* 0x000000fc0c0c7210 */ /* 0x004fc40007f7e0ff */
[----:B----4-:R-:W-:-:S03]  /*ca1d0*/  IADD3.X R18, R18, R2, RZ, P2, !PT ;  /* 0x0000000212127210 */ /* 0x010fc600017fe4ff */
[----:B------:R-:W-:Y:S04]  /*ca1e0*/  STL [R1+0x2d4c], R12 ;  /* 0x002d4c0c01007387 */ /* 0x000fe80000100800 */
[----:B------:R1:W-:Y:S01]  /*ca1f0*/  STL [R1+0x2d40], R18 ;  /* 0x002d401201007387 */ /* 0x0003e20000100800 */
[----:B------:R-:W-:-:S03]  /*ca200*/  IMAD.MOV.U32 R7, RZ, RZ, R18 ;  /* 0x000000ffff077224 */ /* 0x000fc600078e0012 */
[----:B------:R-:W2:Y:S04]  /*ca210*/  LDL.LU R5, [R1+0x2ecc] ;  /* 0x002ecc0001057983 */ /* 0x000ea80000300800 */
[----:B------:R4:W-:Y:S04]  /*ca220*/  LDGSTS.E [R4+0x3c00], desc[UR58][R6.64], P0 ;  /* 0x03c0000006047fae */ /* 0x0009e8000812187a */
[----:B-1----:R-:W2:Y:S01]  /*ca230*/  LDL.LU R18, [R1+0x2ec8] ;  /* 0x002ec80001127983 */ /* 0x002ea20000300800 */
[----:B---3--:R-:W-:Y:S02]  /*ca240*/  IADD3 R11, P2, R11, R252, RZ ;  /* 0x000000fc0b0b7210 */ /* 0x008fe40007f5e0ff */
[----:B------:R-:W-:-:S03]  /*ca250*/  IADD3.X R16, R16, R2, RZ, P3, !PT ;  /* 0x0000000210107210 */ /* 0x000fc60001ffe4ff */
[----:B------:R-:W-:Y:S01]  /*ca260*/  STL [R1+0x2dc4], R11 ;  /* 0x002dc40b01007387 */ /* 0x000fe20000100800 */
[----:B----4-:R-:W-:-:S03]  /*ca270*/  IMAD.MOV.U32 R6, RZ, RZ, R12 ;  /* 0x000000ffff067224 */ /* 0x010fc600078e000c */
[----:B------:R1:W-:Y:S01]  /*ca280*/  STL [R1+0x2d48], R16 ;  /* 0x002d481001007387 */ /* 0x0003e20000100800 */
[----:B------:R-:W-:-:S03]  /*ca290*/  IMAD.MOV.U32 R7, RZ, RZ, R16 ;  /* 0x000000ffff077224 */ /* 0x000fc600078e0010 */
[----:B------:R-:W3:Y:S01]  /*ca2a0*/  LDL.LU R8, [R1+0x2f44] ;  /* 0x002f440001087983 */ /* 0x000ee20000300800 */
[----:B------:R-:W-:-:S03]  /*ca2b0*/  IADD3 R14, P3, R14, R252, RZ ;  /* 0x000000fc0e0e7210 */ /* 0x000fc60007f7e0ff */
[----:B------:R4:W-:Y:S01]  /*ca2c0*/  LDGSTS.E [R4+0x3c80], desc[UR58][R6.64], P1 ;  /* 0x03c8000006047fae */ /* 0x0009e2000892187a */
[----:B------:R-:W-:-:S03]  /*ca2d0*/  IADD3.X R21, R21, R2, RZ, P2, !PT ;  /* 0x0000000215157210 */ /* 0x000fc600017fe4ff */
[----:B-1----:R-:W3:Y:S04]  /*ca2e0*/  LDL.LU R16, [R1+0x2f40] ;  /* 0x002f400001107983 */ /* 0x002ee80000300800 */
[----:B------:R-:W-:Y:S04]  /*ca2f0*/  STL [R1+0x2dcc], R14 ;  /* 0x002dcc0e01007387 */ /* 0x000fe80000100800 */
[----:B------:R-:W-:Y:S01]  /*ca300*/  STL [R1+0x2dc0], R21 ;  /* 0x002dc01501007387 */ /* 0x000fe20000100800 */
[----:B----4-:R-:W-:Y:S02]  /*ca310*/  IMAD.MOV.U32 R6, RZ, RZ, R11 ;  /* 0x000000ffff067224 */ /* 0x010fe400078e000b */
[----:B------:R-:W-:Y:S01]  /*ca320*/  IMAD.MOV.U32 R7, RZ, RZ, R21 ;  /* 0x000000ffff077224 */ /* 0x000fe200078e0015 */
[----:B------:R-:W4:Y:S04]  /*ca330*/  LDL.LU R12, [R1+0x2f4c] ;  /* 0x002f4c00010c7983 */ /* 0x000f280000300800 */
[----:B------:R-:W4:Y:S04]  /*ca340*/  LDL.LU R11, [R1+0x2fc4] ;  /* 0x002fc400010b7983 */ /* 0x000f280000300800 */
[----:B------:R1:W-:Y:S01]  /*ca350*/  LDGSTS.E [R4+0x4400], desc[UR58][R6.64], P0 ;  /* 0x0440000006047fae */ /* 0x0003e2000812187a */
[----:B------:R-:W-:-:S02]  /*ca360*/  IADD3 R10, P2, R10, R252, RZ ;  /* 0x000000fc0a0a7210 */ /* 0x000fc40007f5e0ff */
[----:B------:R-:W-:-:S03]  /*ca370*/  IADD3.X R20, R20, R2, RZ, P3, !PT ;  /* 0x0000000214147210 */ /* 0x000fc60001ffe4ff */
[----:B------:R-:W-:Y:S01]  /*ca380*/  STL [R1+0x2e44], R10 ;  /* 0x002e440a01007387 */ /* 0x000fe20000100800 */
[----:B-1----:R-:W-:-:S03]  /*ca390*/  IMAD.MOV.U32 R6, RZ, RZ, R14 ;  /* 0x000000ffff067224 */ /* 0x002fc600078e000e */
[----:B------:R1:W-:Y:S01]  /*ca3a0*/  STL [R1+0x2dc8], R20 ;  /* 0x002dc81401007387 */ /* 0x0003e20000100800 */
[----:B------:R-:W-:-:S05]  /*ca3b0*/  IMAD.MOV.U32 R7, RZ, RZ, R20 ;  /* 0x000000ffff077224 */ /* 0x000fca00078e0014 */
[----:B------:R1:W-:Y:S04]  /*ca3c0*/  LDGSTS.E [R4+0x4480], desc[UR58][R6.64], P1 ;  /* 0x0448000006047fae */ /* 0x0003e8000892187a */
[----:B-1----:R-:W4:Y:S01]  /*ca3d0*/  LDL.LU R20, [R1+0x2f48] ;  /* 0x002f480001147983 */ /* 0x002f220000300800 */
[----:B------:R-:W-:Y:S02]  /*ca3e0*/  IADD3.X R13, R13, R2, RZ, P2, !PT ;  /* 0x000000020d0d7210 */ /* 0x000fe400017fe4ff */
[----:B------:R-:W-:Y:S01]  /*ca3f0*/  IADD3 R9, P3, R9, R252, RZ ;  /* 0x000000fc09097210 */ /* 0x000fe20007f7e0ff */
[----:B------:R-:W-:-:S04]  /*ca400*/  IMAD.MOV.U32 R6, RZ, RZ, R10 ;  /* 0x000000ffff067224 */ /* 0x000fc800078e000a */
[----:B------:R-:W-:Y:S01]  /*ca410*/  STL [R1+0x2e4c], R9 ;  /* 0x002e4c0901007387 */ /* 0x000fe20000100800 */
[----:B------:R-:W-:Y:S01]  /*ca420*/  IADD3.X R17, R17, R2, RZ, P3, !PT ;  /* 0x0000000211117210 */ /* 0x000fe20001ffe4ff */
[----:B------:R-:W-:Y:S02]  /*ca430*/  IMAD.MOV.U32 R7, RZ, RZ, R13 ;  /* 0x000000ffff077224 */ /* 0x000fe400078e000d */
[----:B------:R1:W-:Y:S04]  /*ca440*/  STL [R1+0x2e40], R13 ;  /* 0x002e400d01007387 */ /* 0x0003e80000100800 */
[----:B------:R-:W4:Y:S04]  /*ca450*/  LDL.LU R14, [R1+0x2fcc] ;  /* 0x002fcc00010e7983 */ /* 0x000f280000300800 */
[----:B------:R1:W-:Y:S04]  /*ca460*/  LDGSTS.E [R4+0x4c00], desc[UR58][R6.64], P0 ;  /* 0x04c0000006047fae */ /* 0x0003e8000812187a */
[----:B-1----:R-:W4:Y:S01]  /*ca470*/  LDL.LU R13, [R1+0x2fc0] ;  /* 0x002fc000010d7983 */ /* 0x002f220000300800 */
[----:B------:R-:W-:Y:S01]  /*ca480*/  IMAD.MOV.U32 R7, RZ, RZ, R17 ;  /* 0x000000ffff077224 */ /* 0x000fe200078e0011 */
[----:B------:R-:W-:-:S05]  /*ca490*/  IADD3 R15, P2, R15, R252, RZ ;  /* 0x000000fc0f0f7210 */ /* 0x000fca0007f5e0ff */
[----:B------:R-:W-:Y:S04]  /*ca4a0*/  STL [R1+0x2ec4], R15 ;  /* 0x002ec40f01007387 */ /* 0x000fe80000100800 */
[----:B------:R1:W-:Y:S04]  /*ca4b0*/  STL [R1+0x2e48], R17 ;  /* 0x002e481101007387 */ /* 0x0003e80000100800 */
[----:B------:R-:W4:Y:S04]  /*ca4c0*/  LDL.LU R10, [R1+0x3044] ;  /* 0x00304400010a7983 */ /* 0x000f280000300800 */
[----:B-1----:R-:W4:Y:S01]  /*ca4d0*/  LDL.LU R17, [R1+0x2fc8] ;  /* 0x002fc80001117983 */ /* 0x002f220000300800 */
        /* <DEDUP_REMOVED lines=12> */
[----:B-1----:R-:W-:Y:S02]  /*ca5a0*/  IMAD.MOV.U32 R6, RZ, RZ, R5 ;  /* 0x000000ffff067224 */ /* 0x002fe400078e0005 */
[----:B------:R-:W-:-:S05]  /*ca5b0*/  IMAD.MOV.U32 R7, RZ, RZ, R18 ;  /* 0x000000ffff077224 */ /* 0x000fca00078e0012 */
[----:B------:R1:W-:Y:S01]  /*ca5c0*/  LDGSTS.E [R4+0x5480], desc[UR58][R6.64], P1 ;  /* 0x0548000006047fae */ /* 0x0003e2000892187a */
[----:B---3--:R-:W-:-:S05]  /*ca5d0*/  IADD3 R8, P2, R8, R252, RZ ;  /* 0x000000fc08087210 */ /* 0x008fca0007f5e0ff */
[----:B------:R-:W-:Y:S01]  /*ca5e0*/  STL [R1+0x2f44], R8 ;  /* 0x002f440801007387 */ /* 0x000fe20000100800 */
[----:B------:R-:W-:-:S03]  /*ca5f0*/  IADD3.X R16, R16, R2, RZ, P2, !PT ;  /* 0x0000000210107210 */ /* 0x000fc600017fe4ff */
[----:B------:R3:W-:Y:S04]  /*ca600*/  STL [R1+0x2ec8], R18 ;  /* 0x002ec81201007387 */ /* 0x0007e80000100800 */
[----:B------:R-:W3:Y:S04]  /*ca610*/  LDL.LU R15, [R1+0x30c4] ;  /* 0x0030c400010f7983 */ /* 0x000ee80000300800 */
[----:B--2---:R-:W2:Y:S01]  /*ca620*/  LDL.LU R19, [R1+0x3048] ;  /* 0x0030480001137983 */ /* 0x004ea20000300800 */
[----:B----4-:R-:W-:-:S05]  /*ca630*/  IADD3 R12, P3, R12, R252, RZ ;  /* 0x000000fc0c0c7210 */ /* 0x010fca0007f7e0ff */
[----:B------:R-:W-:Y:S01]  /*ca640*/  STL [R1+0x2f4c], R12 ;  /* 0x002f4c0c01007387 */ /* 0x000fe20000100800 */
[----:B------:R-:W-:-:S03]  /*ca650*/  IADD3 R11, P2, R11, R252, RZ ;  /* 0x000000fc0b0b7210 */ /* 0x000fc60007f5e0ff */
[----:B------:R4:W-:Y:S01]  /*ca660*/  STL [R1+0x2f40], R16 ;  /* 0x002f401001007387 */ /* 0x0009e20000100800 */
[----:B-1----:R-:W-:-:S03]  /*ca670*/  IMAD.MOV.U32 R6, RZ, RZ, R8 ;  /* 0x000000ffff067224 */ /* 0x002fc600078e0008 */
[----:B---3--:R-:W3:Y:S01]  /*ca680*/  LDL.LU R18, [R1+0x30c0] ;  /* 0x0030c00001127983 */ /* 0x008ee20000300800 */
[----:B------:R-:W-:-:S03]  /*ca690*/  IMAD.MOV.U32 R7, RZ, RZ, R16 ;  /* 0x000000ffff077224 */ /* 0x000fc600078e0010 */
[----:B------:R-:W3:Y:S04]  /*ca6a0*/  LDL.LU R5, [R1+0x30cc] ;  /* 0x0030cc0001057983 */ /* 0x000ee80000300800 */
[----:B----4-:R-:W4:Y:S04]  /*ca6b0*/  LDL.LU R16, [R1+0x30c8] ;  /* 0x0030c80001107983 */ /* 0x010f280000300800 */
[----:B------:R-:W-:Y:S04]  /*ca6c0*/  STL [R1+0x2fc4], R11 ;  /* 0x002fc40b01007387 */ /* 0x000fe80000100800 */
[----:B------:R1:W-:Y:S01]  /*ca6d0*/  LDGSTS.E [R4+0x5c00], desc[UR58][R6.64], P0 ;  /* 0x05c0000006047fae */ /* 0x0003e2000812187a */
[----:B------:R-:W-:-:S05]  /*ca6e0*/  IADD3.X R20, R20, R2, RZ, P3, !PT ;  /* 0x0000000214147210 */ /* 0x000fca0001ffe4ff */
[----:B------:R1:W-:Y:S02]  /*ca6f0*/  STL [R1+0x2f48], R20 ;  /* 0x002f481401007387 */ /* 0x0003e40000100800 */
[----:B-1----:R-:W-:Y:S02]  /*ca700*/  IMAD.MOV.U32 R6, RZ, RZ, R12 ;  /* 0x000000ffff067224 */ /* 0x002fe400078e000c */
[----:B------:R-:W4:Y:S01]  /*ca710*/  LDL.LU R8, [R1+0x3144] ;  /* 0x0031440001087983 */ /* 0x000f220000300800 */
[----:B------:R-:W-:-:S03]  /*ca720*/  IMAD.MOV.U32 R7, RZ, RZ, R20 ;  /* 0x000000ffff077224 */ /* 0x000fc600078e0014 */
[----:B------:R-:W4:Y:S01]  /*ca730*/  LDL.LU R20, [R1+0x3140] ;  /* 0x0031400001147983 */ /* 0x000f220000300800 */
[----:B------:R-:W-:-:S03]  /*ca740*/  IADD3 R14, P3, R14, R252, RZ ;  /* 0x000000fc0e0e7210 */ /* 0x000fc60007f7e0ff */
[----:B------:R1:W-:Y:S01]  /*ca750*/  LDGSTS.E [R4+0x5c80], desc[UR58][R6.64], P1 ;  /* 0x05c8000006047fae */ /* 0x0003e2000892187a */
[----:B------:R-:W-:-:S03]  /*ca760*/  IADD3.X R13, R13, R2, RZ, P2, !PT ;  /* 0x000000020d0d7210 */ /* 0x000fc600017fe4ff */
[----:B------:R-:W-:Y:S04]  /*ca770*/  STL [R1+0x2fcc], R14 ;  /* 0x002fcc0e01007387 */ /* 0x000fe80000100800 */
[----:B------:R1:W-:Y:S02]  /*ca780*/  STL [R1+0x2fc0], R13 ;  /* 0x002fc00d01007387 */ /* 0x0003e40000100800 */
[----:B-1----:R-:W-:Y:S02]  /*ca790*/  IMAD.MOV.U32 R7, RZ, RZ, R13 ;  /* 0x000000ffff077224 */ /* 0x002fe400078e000d */
[----:B------:R-:W4:Y:S01]  /*ca7a0*/  LDL.LU R12, [R1+0x314c] ;  /* 0x00314c00010c7983 */ /* 0x000f220000300800 */
[----:B------:R-:W-:-:S03]  /*ca7b0*/  IMAD.MOV.U32 R6, RZ, RZ, R11 ;  /* 0x000000ffff067224 */ /* 0x000fc600078e000b */
[----:B------:R-:W4:Y:S04]  /*ca7c0*/  LDL.LU R13, [R1+0x3148] ;  /* 0x00314800010d7983 */ /* 0x000f280000300800 */
[----:B------:R1:W-:Y:S01]  /*ca7d0*/  LDGSTS.E [R4+0x6400], desc[UR58][R6.64], P0 ;  /* 0x0640000006047fae */ /* 0x0003e2000812187a */
[----:B------:R-:W-:Y:S02]  /*ca7e0*/  IADD3 R10, P2, R10, R252, RZ ;  /* 0x000000fc0a0a7210 */ /* 0x000fe40007f5e0ff */
[----:B------:R-:W-:-:S03]  /*ca7f0*/  IADD3.X R17, R17, R2, RZ, P3, !PT ;  /* 0x0000000211117210 */ /* 0x000fc60001ffe4ff */
[----:B------:R-:W-:Y:S04]  /*ca800*/  STL [R1+0x3044], R10 ;  /* 0x0030440a01007387 */ /* 0x000fe80000100800 */
[----:B------:R1:W-:Y:S04]  /*ca810*/  STL [R1+0x2fc8], R17 ;  /* 0x002fc81101007387 */ /* 0x0003e80000100800 */
        /* <DEDUP_REMOVED lines=8> */
[----:B------:R-:W-:Y:S04]  /*ca8a0*/  STL [R1+0x304c], R9 ;  /* 0x00304c0901007387 */ /* 0x000fe80000100800 */
[----:B------:R-:W-:Y:S01]  /*ca8b0*/  STL [R1+0x3040], R21 ;  /* 0x0030401501007387 */ /* 0x000fe20000100800 */
[----:B------:R-:W-:-:S03]  /*ca8c0*/  IMAD.MOV.U32 R7, RZ, RZ, R21 ;  /* 0x000000ffff077224 */ /* 0x000fc600078e0015 */
[----:B------:R-:W4:Y:S04]  /*ca8d0*/  LDL.LU R17, [R1+0x31cc] ;  /* 0x0031cc0001117983 */ /* 0x000f280000300800 */
[----:B------:R-:W4:Y:S04]  /*ca8e0*/  LDL.LU R10, [R1+0x3244] ;  /* 0x00324400010a7983 */ /* 0x000f280000300800 */
[----:B------:R1:W-:Y:S01]  /*ca8f0*/  LDGSTS.E [R4+0x6c00], desc[UR58][R6.64], P0 ;  /* 0x06c0000006047fae */ /* 0x0003e2000812187a */
[----:B------:R-:W-:Y:S02]  /*ca900*/  IADD3 R15, P2, R15, R252, RZ ;  /* 0x000000fc0f0f7210 */ /* 0x000fe40007f5e0ff */
[----:B--2---:R-:W-:-:S03]  /*ca910*/  IADD3.X R19, R19, R2, RZ, P3, !PT ;  /* 0x0000000213137210 */ /* 0x004fc60001ffe4ff */
[----:B------:R-:W-:Y:S01]  /*ca920*/  STL [R1+0x30c4], R15 ;  /* 0x0030c40f01007387 */ /* 0x000fe20000100800 */
[----:B-1----:R-:W-:-:S03]  /*ca930*/  IMAD.MOV.U32 R6, RZ, RZ, R9 ;  /* 0x000000ffff067224 */ /* 0x002fc600078e0009 */
[----:B------:R1:W-:Y:S01]  /*ca940*/  STL [R1+0x3048], R19 ;  /* 0x0030481301007387 */ /* 0x0003e20000100800 */
[----:B------:R-:W-:-:S05]  /*ca950*/  IMAD.MOV.U32 R7, RZ, RZ, R19 ;  /* 0x000000ffff077224 */ /* 0x000fca00078e0013 */
[----:B------:R2:W-:Y:S04]  /*ca960*/  LDGSTS.E [R4+0x6c80], desc[UR58][R6.64], P1 ;  /* 0x06c8000006047fae */ /* 0x0005e8000892187a */
[----:B-1----:R-:W4:Y:S01]  /*ca970*/  LDL.LU R19, [R1+0x31c8] ;  /* 0x0031c80001137983 */ /* 0x002f220000300800 */
[----:B---3--:R-:W-:Y:S02]  /*ca980*/  IADD3.X R18, R18, R2, RZ, P2, !PT ;  /* 0x0000000212127210 */ /* 0x008fe400017fe4ff */
[----:B------:R-:W-:Y:S01]  /*ca990*/  IADD3 R5, P3, R5, R252, RZ ;  /* 0x000000fc05057210 */ /* 0x000fe20007f7e0ff */
[----:B--2---:R-:W-:-:S04]  /*ca9a0*/  IMAD.MOV.U32 R6, RZ, RZ, R15 ;  /* 0x000000ffff067224 */ /* 0x004fc800078e000f */
[----:B------:R-:W-:Y:S01]  /*ca9b0*/  STL [R1+0x30cc], R5 ;  /* 0x0030cc0501007387 */ /* 0x000fe20000100800 */
[----:B----4-:R-:W-:Y:S01]  /*ca9c0*/  IADD3.X R16, R16, R2, RZ, P3, !PT ;  /* 0x0000000210107210 */ /* 0x010fe20001ffe4ff */
[----:B------:R-:W-:Y:S02]  /*ca9d0*/  IMAD.MOV.U32 R7, RZ, RZ, R18 ;  /* 0x000000ffff077224 */ /* 0x000fe400078e0012 */
[----:B------:R1:W-:Y:S04]  /*ca9e0*/  STL [R1+0x30c0], R18 ;  /* 0x0030c01201007387 */ /* 0x0003e80000100800 */
[----:B------:R-:W2:Y:S04]  /*ca9f0*/  LDL.LU R9, [R1+0x324c] ;  /* 0x00324c0001097983 */ /* 0x000ea80000300800 */
[----:B------:R3:W-:Y:S04]  /*caa00*/  LDGSTS.E [R4+0x7400], desc[UR58][R6.64], P0 ;  /* 0x0740000006047fae */ /* 0x0007e8000812187a */
[----:B-1----:R-:W4:Y:S01]  /*caa10*/  LDL.LU R18, [R1+0x3240] ;  /* 0x0032400001127983 */ /* 0x002f220000300800 */
[----:B------:R-:W-:Y:S01]  /*caa20*/  IADD3 R8, P2, R8, R252, RZ ;  /* 0x000000fc08087210 */ /* 0x000fe20007f5e0ff */
[----:B---3--:R-:W-:-:S02]  /*caa30*/  IMAD.MOV.U32 R6, RZ, RZ, R5 ;  /* 0x000000ffff067224 */ /* 0x008fc400078e0005 */
[----:B------:R-:W-:Y:S02]  /*caa40*/  IMAD.MOV.U32 R7, RZ, RZ, R16 ;  /* 0x000000ffff077224 */ /* 0x000fe400078e0010 */
[----:B------:R-:W-:Y:S01]  /*caa50*/  STL [R1+0x3144], R8 ;  /* 0x0031440801007387 */ /* 0x000fe20000100800 */
[----:B------:R-:W-:-:S03]  /*caa60*/  IADD3.X R20, R20, R2, RZ, P2, !PT ;  /* 0x0000000214147210 */ /* 0x000fc600017fe4ff */
[----:B------:R1:W-:Y:S04]  /*caa70*/  STL [R1+0x30c8], R16 ;  /* 0x0030c81001007387 */ /* 0x0003e80000100800 */
[----:B------:R-:W3:Y:S04]  /*caa80*/  LDL.LU R15, [R1+0x32c4] ;  /* 0x0032c400010f7983 */ /* 0x000ee80000300800 */
[----:B------:R1:W-:Y:S04]  /*caa90*/  LDGSTS.E [R4+0x7480], desc[UR58][R6.64], P1 ;  /* 0x0748000006047fae */ /* 0x0003e8000892187a */
[----:B-1----:R-:W3:Y:S01]  /*caaa0*/  LDL.LU R16, [R1+0x3248] ;  /* 0x0032480001107983 */ /* 0x002ee20000300800 */
[----:B------:R-:W-:Y:S01]  /*caab0*/  IADD3 R12, P3, R12, R252, RZ ;  /* 0x000000fc0c0c7210 */ /* 0x000fe20007f7e0ff */
[----:B------:R-:W-:-:S04]  /*caac0*/  IMAD.MOV.U32 R6, RZ, RZ, R8 ;  /* 0x000000ffff067224 */ /* 0x000fc800078e0008 */
[----:B------:R-:W-:Y:S01]  /*caad0*/  STL [R1+0x314c], R12 ;  /* 0x00314c0c01007387 */ /* 0x000fe20000100800 */
[----:B------:R-:W-:Y:S01]  /*caae0*/  IADD3.X R13, R13, R2, RZ, P3, !PT ;  /* 0x000000020d0d7210 */ /* 0x000fe20001ffe4ff */
[----:B------:R-:W-:Y:S02]  /*caaf0*/  IMAD.MOV.U32 R7, RZ, RZ, R20 ;  /* 0x000000ffff077224 */ /* 0x000fe400078e0014 */
        /* <DEDUP_REMOVED lines=10> */
[----:B------:R-:W-:Y:S01]  /*caba0*/  IMAD.MOV.U32 R6, RZ, RZ, R12 ;  /* 0x000000ffff067224 */ /* 0x000fe200078e000c */
[----:B------:R-:W-:-:S04]  /*cabb0*/  IADD3.X R14, R14, R2, RZ, P2, !PT ;  /* 0x000000020e0e7210 */ /* 0x000fc800017fe4ff */
[----:B------:R1:W-:Y:S02]  /*cabc0*/  LDGSTS.E [R4+0x7c80], desc[UR58][R6.64], P1 ;  /* 0x07c8000006047fae */ /* 0x0003e4000892187a */
[----:B-1----:R-:W-:Y:S02]  /*cabd0*/  IMAD.MOV.U32 R6, RZ, RZ, R11 ;  /* 0x000000ffff067224 */ /* 0x002fe400078e000b */
[----:B------:R-:W-:-:S05]  /*cabe0*/  IMAD.MOV.U32 R7, RZ, RZ, R14 ;  /* 0x000000ffff077224 */ /* 0x000fca00078e000e */
[----:B------:R1:W-:Y:S01]  /*cabf0*/  LDGSTS.E [R4+0x8400], desc[UR58][R6.64], P0 ;  /* 0x0840000006047fae */ /* 0x0003e2000812187a */
[----:B------:R-:W-:-:S05]  /*cac00*/  IADD3 R17, P3, R17, R252, RZ ;  /* 0x000000fc11117210 */ /* 0x000fca0007f7e0ff */
[----:B------:R-:W-:Y:S01]  /*cac10*/  STL [R1+0x31cc], R17 ;  /* 0x0031cc1101007387 */ /* 0x000fe20000100800 */
[----:B------:R-:W-:-:S03]  /*cac20*/  IADD3 R10, P2, R10, R252, RZ ;  /* 0x000000fc0a0a7210 */ /* 0x000fc60007f5e0ff */
[----:B------:R1:W-:Y:S04]  /*cac30*/  STL [R1+0x31c0], R14 ;  /* 0x0031c00e01007387 */ /* 0x0003e80000100800 */
[----:B------:R-:W3:Y:S01]  /*cac40*/  LDL.LU R20, [R1+0x3340] ;  /* 0x0033400001147983 */ /* 0x000ee20000300800 */
[----:B-1----:R-:W-:-:S03]  /*cac50*/  IMAD.MOV.U32 R6, RZ, RZ, R17 ;  /* 0x000000ffff067224 */ /* 0x002fc600078e0011 */
[----:B------:R-:W3:Y:S04]  /*cac60*/  LDL.LU R12, [R1+0x334c] ;  /* 0x00334c00010c7983 */ /* 0x000ee80000300800 */
[----:B------:R-:W3:Y:S04]  /*cac70*/  LDL.LU R14, [R1+0x3348] ;  /* 0x00334800010e7983 */ /* 0x000ee80000300800 */
[----:B------:R-:W-:Y:S01]  /*cac80*/  STL [R1+0x3244], R10 ;  /* 0x0032440a01007387 */ /* 0x000fe20000100800 */
[----:B------:R-:W-:-:S05]  /*cac90*/  IADD3.X R19, R19, R2, RZ, P3, !PT ;  /* 0x0000000213137210 */ /* 0x000fca0001ffe4ff */
[----:B------:R-:W-:Y:S01]  /*caca0*/  IMAD.MOV.U32 R7, RZ, RZ, R19 ;  /* 0x000000ffff077224 */ /* 0x000fe200078e0013 */
[----:B------:R1:W-:Y:S04]  /*cacb0*/  STL [R1+0x31c8], R19 ;  /* 0x0031c81301007387 */ /* 0x0003e80000100800 */
[----:B------:R-:W3:Y:S04]  /*cacc0*/  LDL.LU R11, [R1+0x33c4] ;  /* 0x0033c400010b7983 */ /* 0x000ee80000300800 */
[----:B------:R4:W-:Y:S01]  /*cacd0*/  LDGSTS.E [R4+0x8480], desc[UR58][R6.64], P1 ;  /* 0x0848000006047fae */ /* 0x0009e2000892187a */
[----:B--2---:R-:W-:-:S03]  /*cace0*/  IADD3 R9, P3, R9, R252, RZ ;  /* 0x000000fc09097210 */ /* 0x004fc60007f7e0ff */
[----:B-1----:R-:W2:Y:S01]  /*cacf0*/  LDL.LU R19, [R1+0x33c0] ;  /* 0x0033c00001137983 */ /* 0x002ea20000300800 */
[----:B----4-:R-:W-:Y:S01]  /*cad00*/  IADD3.X R18, R18, R2, RZ, P2, !PT ;  /* 0x0000000212127210 */ /* 0x010fe200017fe4ff */
[----:B------:R-:W-:Y:S02]  /*cad10*/  IMAD.MOV.U32 R6, RZ, RZ, R10 ;  /* 0x000000ffff067224 */ /* 0x000fe400078e000a */
[----:B------:R-:W-:Y:S02]  /*cad20*/  STL [R1+0x324c], R9 ;  /* 0x00324c0901007387 */ /* 0x000fe40000100800 */
[----:B------:R-:W-:Y:S02]  /*cad30*/  IMAD.MOV.U32 R7, RZ, RZ, R18 ;  /* 0x000000ffff077224 */ /* 0x000fe400078e0012 */
[----:B------:R1:W-:Y:S04]  /*cad40*/  STL [R1+0x3240], R18 ;  /* 0x0032401201007387 */ /* 0x0003e80000100800 */
[----:B------:R-:W4:Y:S04]  /*cad50*/  LDL.LU R17, [R1+0x33cc] ;  /* 0x0033cc0001117983 */ /* 0x000f280000300800 */
[----:B------:R3:W-:Y:S04]  /*cad60*/  LDGSTS.E [R4+0x8c00], desc[UR58][R6.64], P0 ;  /* 0x08c0000006047fae */ /* 0x0007e8000812187a */
[----:B-1----:R-:W4:Y:S01]  /*cad70*/  LDL.LU R18, [R1+0x33c8] ;  /* 0x0033c80001127983 */ /* 0x002f220000300800 */
[----:B---3--:R-:W-:-:S02]  /*cad80*/  IADD3 R15, P2, R15, R252, RZ ;  /* 0x000000fc0f0f7210 */ /* 0x008fc40007f5e0ff */
[----:B------:R-:W-:Y:S01]  /*cad90*/  IADD3.X R16, R16, R2, RZ, P3, !PT ;  /* 0x0000000210107210 */ /* 0x000fe20001ffe4ff */
[----:B------:R-:W-:Y:S02]  /*cada0*/  IMAD.MOV.U32 R6, RZ, RZ, R9 ;  /* 0x000000ffff067224 */ /* 0x000fe400078e0009 */
[----:B------:R-:W-:Y:S02]  /*cadb0*/  STL [R1+0x32c4], R15 ;  /* 0x0032c40f01007387 */ /* 0x000fe40000100800 */
[----:B------:R-:W-:Y:S02]  /*cadc0*/  IMAD.MOV.U32 R7, RZ, RZ, R16 ;  /* 0x000000ffff077224 */ /* 0x000fe400078e0010 */
[----:B------:R1:W-:Y:S04]  /*cadd0*/  STL [R1+0x3248], R16 ;  /* 0x0032481001007387 */ /* 0x0003e80000100800 */
[----:B------:R-:W3:Y:S04]  /*cade0*/  LDL.LU R10, [R1+0x342c] ;  /* 0x00342c00010a7983 */ /* 0x000ee80000300800 */
[----:B------:R1:W-:Y:S01]  /*cadf0*/  LDGSTS.E [R4+0x8c80], desc[UR58][R6.64], P1 ;  /* 0x08c8000006047fae */ /* 0x0003e2000892187a */
[----:B------:R-:W-:-:S03]  /*cae00*/  IADD3 R5, P3, R5, R252, RZ ;  /* 0x000000fc05057210 */ /* 0x000fc60007f7e0ff */
[----:B-1----:R-:W3:Y:S01]  /*cae10*/  LDL.LU R16, [R1+0x3428] ;  /* 0x0034280001107983 */ /* 0x002ee20000300800 */
[----:B------:R-:W-:-:S03]  /*cae20*/  IADD3.X R21, R21, R2, RZ, P2, !PT ;  /* 0x0000000215157210 */ /* 0x000fc600017fe4ff */
[----:B------:R-:W-:Y:S01]  /*cae30*/  STL [R1+0x32cc], R5 ;  /* 0x0032cc0501007387 */ /* 0x000fe20000100800 */
[----:B------:R-:W-:-:S03]  /*cae40*/  IMAD.MOV.U32 R6, RZ, RZ, R15 ;  /* 0x000000ffff067224 */ /* 0x000fc600078e000f */
[----:B------:R-:W-:Y:S01]  /*cae50*/  STL [R1+0x32c0], R21 ;  /* 0x0032c01501007387 */ /* 0x000fe20000100800 */
[----:B------:R-:W-:-:S03]  /*cae60*/  IMAD.MOV.U32 R7, RZ, RZ, R21 ;  /* 0x000000ffff077224 */ /* 0x000fc600078e0015 */
[----:B------:R-:W3:Y:S04]  /*cae70*/  LDL.LU R9, [R1+0x3434] ;  /* 0x0034340001097983 */ /* 0x000ee80000300800 */
[----:B------:R-:W3:Y:S04]  /*cae80*/  LDL.LU R15, [R1+0x34bc] ;  /* 0x0034bc00010f7983 */ /* 0x000ee80000300800 */
[----:B------:R1:W-:Y:S01]  /*cae90*/  LDGSTS.E [R4+0x9400], desc[UR58][R6.64], P0 ;  /* 0x0940000006047fae */ /* 0x0003e2000812187a */
[----:B------:R-:W-:Y:S02]  /*caea0*/  IADD3 R8, P2, R8, R252, RZ ;  /* 0x000000fc08087210 */ /* 0x000fe40007f5e0ff */
[----:B------:R-:W-:-:S03]  /*caeb0*/  IADD3.X R13, R13, R2, RZ, P3, !PT ;  /* 0x000000020d0d7210 */ /* 0x000fc60001ffe4ff */
[----:B------:R-:W-:Y:S04]  /*caec0*/  STL [R1+0x3344], R8 ;  /* 0x0033440801007387 */ /* 0x000fe80000100800 */
[----:B------:R1:W-:Y:S02]  /*caed0*/  STL [R1+0x32c8], R13 ;  /* 0x0032c80d01007387 */ /* 0x0003e40000100800 */
[----:B-1----:R-:W-:Y:S02]  /*caee0*/  IMAD.MOV.U32 R7, RZ, RZ, R13 ;  /* 0x000000ffff077224 */ /* 0x002fe400078e000d */
[----:B------:R-:W3:Y:S01]  /*caef0*/  LDL.LU R13, [R1+0x3430] ;  /* 0x00343000010d7983 */ /* 0x000ee20000300800 */
[----:B------:R-:W-:-:S05]  /*caf00*/  IMAD.MOV.U32 R6, RZ, RZ, R5 ;  /* 0x000000ffff067224 */ /* 0x000fca00078e0005 */
[----:B------:R1:W-:Y:S02]  /*caf10*/  LDGSTS.E [R4+0x9480], desc[UR58][R6.64], P1 ;  /* 0x0948000006047fae */ /* 0x0003e4000892187a */
[----:B-1----:R-:W-:Y:S01]  /*caf20*/  IMAD.MOV.U32 R6, RZ, RZ, R8 ;  /* 0x000000ffff067224 */ /* 0x002fe200078e0008 */
[----:B------:R-:W-:Y:S02]  /*caf30*/  IADD3.X R20, R20, R2, RZ, P2, !PT ;  /* 0x0000000214147210 */ /* 0x000fe400017fe4ff */
[----:B------:R-:W-:-:S03]  /*caf40*/  IADD3 R12, P3, R12, R252, RZ ;  /* 0x000000fc0c0c7210 */ /* 0x000fc60007f7e0ff */
[----:B------:R-:W-:Y:S02]  /*caf50*/  IMAD.MOV.U32 R7, RZ, RZ, R20 ;  /* 0x000000ffff077224 */ /* 0x000fe400078e0014 */
[----:B------:R1:W-:Y:S01]  /*caf60*/  STL [R1+0x334c], R12 ;  /* 0x00334c0c01007387 */ /* 0x0003e20000100800 */
[----:B------:R-:W-:-:S03]  /*caf70*/  IADD3.X R14, R14, R2, RZ, P3, !PT ;  /* 0x000000020e0e7210 */ /* 0x000fc60001ffe4ff */
[----:B------:R-:W-:Y:S04]  /*caf80*/  STL [R1+0x3340], R20 ;  /* 0x0033401401007387 */ /* 0x000fe80000100800 */
[----:B------:R-:W3:Y:S04]  /*caf90*/  LDL.LU R5, [R1+0x34c4] ;  /* 0x0034c40001057983 */ /* 0x000ee80000300800 */
[----:B------:R-:W3:Y:S04]  /*cafa0*/  LDL.LU R22, [R1+0x34b8] ;  /* 0x0034b80001167983 */ /* 0x000ee80000300800 */
[----:B------:R1:W-:Y:S01]  /*cafb0*/  LDGSTS.E [R4+0x9c00], desc[UR58][R6.64], P0 ;  /* 0x09c0000006047fae */ /* 0x0003e2000812187a */
[----:B------:R-:W-:-:S05]  /*cafc0*/  IADD3 R11, P2, R11, R252, RZ ;  /* 0x000000fc0b0b7210 */ /* 0x000fca0007f5e0ff */
[----:B------:R-:W-:Y:S01]  /*cafd0*/  STL [R1+0x33c4], R11 ;  /* 0x0033c40b01007387 */ /* 0x000fe20000100800 */
[----:B-1----:R-:W-:-:S03]  /*cafe0*/  IMAD.MOV.U32 R6, RZ, RZ, R12 ;  /* 0x000000ffff067224 */ /* 0x002fc600078e000c */
[----:B------:R1:W-:Y:S01]  /*caff0*/  STL [R1+0x3348], R14 ;  /* 0x0033480e01007387 */ /* 0x0003e20000100800 */
[----:B--2---:R-:W-:Y:S01]  /*cb000*/  IADD3.X R19, R19, R2, RZ, P2, !PT ;  /* 0x0000000213137210 */ /* 0x004fe200017fe4ff */
[----:B------:R-:W-:Y:S02]  /*cb010*/  IMAD.MOV.U32 R7, RZ, RZ, R14 ;  /* 0x000000ffff077224 */ /* 0x000fe400078e000e */
[----:B------:R-:W2:Y:S04]  /*cb020*/  LDL.LU R8, [R1+0x353c] ;  /* 0x00353c0001087983 */ /* 0x000ea80000300800 */
[----:B------:R-:W2:Y:S04]  /*cb030*/  LDL.LU R12, [R1+0x34c0] ;  /* 0x0034c000010c7983 */ /* 0x000ea80000300800 */
[----:B------:R1:W-:Y:S01]  /*cb040*/  LDGSTS.E [R4+0x9c80], desc[UR58][R6.64], P1 ;  /* 0x09c8000006047fae */ /* 0x0003e2000892187a */
[----:B----4-:R-:W-:-:S05]  /*cb050*/  IADD3 R17, P3, R17, R252, RZ ;  /* 0x000000fc11117210 */ /* 0x010fca0007f7e0ff */
[----:B------:R-:W-:Y:S01]  /*cb060*/  STL [R1+0x33cc], R17 ;  /* 0x0033cc1101007387 */ /* 0x000fe20000100800 */
[----:B------:R-:W-:-:S03]  /*cb070*/  IADD3.X R18, R18, R2, RZ, P3, !PT ;  /* 0x0000000212127210 */ /* 0x000fc60001ffe4ff */
[----:B------:R4:W-:Y:S01]  /*cb080*/  STL [R1+0x33c0], R19 ;  /* 0x0033c01301007387 */ /* 0x0009e20000100800 */
[----:B-1----:R-:W-:-:S03]  /*cb090*/  IMAD.MOV.U32 R6, RZ, RZ, R11 ;  /* 0x000000ffff067224 */ /* 0x002fc600078e000b */
[----:B------:R-:W2:Y:S01]  /*cb0a0*/  LDL.LU R14, [R1+0x3544] ;  /* 0x00354400010e7983 */ /* 0x000ea20000300800 */
[----:B------:R-:W-:-:S03]  /*cb0b0*/  IMAD.MOV.U32 R7, RZ, RZ, R19 ;  /* 0x000000ffff077224 */ /* 0x000fc600078e0013 */
[----:B------:R-:W2:Y:S04]  /*cb0c0*/  LDL.LU R21, [R1+0x3538] ;  /* 0x0035380001157983 */ /* 0x000ea80000300800 */
[----:B------:R1:W-:Y:S01]  /*cb0d0*/  LDGSTS.E [R4+0xa400], desc[UR58][R6.64], P0 ;  /* 0x0a40000006047fae */ /* 0x0003e2000812187a */
[----:B---3--:R-:W-:-:S05]  /*cb0e0*/  IADD3 R10, P2, R10, R252, RZ ;  /* 0x000000fc0a0a7210 */ /* 0x008fca0007f5e0ff */
[----:B------:R-:W-:Y:S01]  /*cb0f0*/  STL [R1+0x342c], R10 ;  /* 0x00342c0a01007387 */ /* 0x000fe20000100800 */
[----:B------:R-:W-:-:S03]  /*cb100*/  IADD3.X R16, R16, R2, RZ, P2, !PT ;  /* 0x0000000210107210 */ /* 0x000fc600017fe4ff */
[----:B------:R3:W-:Y:S01]  /*cb110*/  STL [R1+0x33c8], R18 ;  /* 0x0033c81201007387 */ /* 0x0007e20000100800 */
[----:B-1----:R-:W-:-:S03]  /*cb120*/  IMAD.MOV.U32 R6, RZ, RZ, R17 ;  /* 0x000000ffff067224 */ /* 0x002fc600078e0011 */
        /* <DEDUP_REMOVED lines=8> */
[----:B----4-:R-:W4:Y:S01]  /*cb1b0*/  LDL.LU R19, [R1+0x35b8] ;  /* 0x0035b80001137983 */ /* 0x010f220000300800 */
[----:B-1----:R-:W-:-:S03]  /*cb1c0*/  IMAD.MOV.U32 R6, RZ, RZ, R10 ;  /* 0x000000ffff067224 */ /* 0x002fc600078e000a */
[----:B------:R-:W4:Y:S04]  /*cb1d0*/  LDL.LU R17, [R1+0x35c4] ;  /* 0x0035c40001117983 */ /* 0x000f280000300800 */
[----:B---3--:R-:W3:Y:S04]  /*cb1e0*/  LDL.LU R18, [R1+0x35c0] ;  /* 0x0035c00001127983 */ /* 0x008ee80000300800 */
[----:B------:R-:W-:Y:S01]  /*cb1f0*/  STL [R1+0x34bc], R15 ;  /* 0x0034bc0f01007387 */ /* 0x000fe20000100800 */
[----:B------:R-:W-:-:S05]  /*cb200*/  IADD3.X R13, R13, R2, RZ, P3, !PT ;  /* 0x000000020d0d7210 */ /* 0x000fca0001ffe4ff */
[----:B------:R1:W-:Y:S04]  /*cb210*/  STL [R1+0x3430], R13 ;  /* 0x0034300d01007387 */ /* 0x0003e80000100800 */
[----:B------:R-:W3:Y:S01]  /*cb220*/  LDL.LU R10, [R1+0x36b4] ;  /* 0x0036b400010a7983 */ /* 0x000ee20000300800 */
[----:B------:R-:W-:-:S03]  /*cb230*/  IMAD.MOV.U32 R7, RZ, RZ, R16 ;  /* 0x000000ffff077224 */ /* 0x000fc600078e0010 */
[----:B------:R-:W3:Y:S04]  /*cb240*/  LDL.LU R16, [R1+0x36b0] ;  /* 0x0036b00001107983 */ /* 0x000ee80000300800 */
[----:B------:R1:W-:Y:S02]  /*cb250*/  LDGSTS.E [R4+0xac00], desc[UR58][R6.64], P0 ;  /* 0x0ac0000006047fae */ /* 0x0003e4000812187a */
[----:B-1----:R-:W-:Y:S02]  /*cb260*/  IMAD.MOV.U32 R6, RZ, RZ, R9 ;  /* 0x000000ffff067224 */ /* 0x002fe400078e0009 */
[----:B------:R-:W-:-:S05]  /*cb270*/  IMAD.MOV.U32 R7, RZ, RZ, R13 ;  /* 0x000000ffff077224 */ /* 0x000fca00078e000d */
[----:B------:R1:W-:Y:S02]  /*cb280*/  LDGSTS.E [R4+0xac80], desc[UR58][R6.64], P1 ;  /* 0x0ac8000006047fae */ /* 0x0003e4000892187a */
[----:B-1----:R-:W-:Y:S01]  /*cb290*/  IMAD.MOV.U32 R6, RZ, RZ, R15 ;  /* 0x000000ffff067224 */ /* 0x002fe200078e000f */
[----:B------:R-:W-:Y:S02]  /*cb2a0*/  IADD3 R5, P3, R5, R252, RZ ;  /* 0x000000fc05057210 */ /* 0x000fe40007f7e0ff */
[----:B------:R-:W-:-:S03]  /*cb2b0*/  IADD3.X R22, R22, R2, RZ, P2, !PT ;  /* 0x0000000216167210 */ /* 0x000fc600017fe4ff */
[----:B------:R-:W-:Y:S02]  /*cb2c0*/  STL [R1+0x34c4], R5 ;  /* 0x0034c40501007387 */ /* 0x000fe40000100800 */
[----:B------:R-:W-:Y:S02]  /*cb2d0*/  IMAD.MOV.U32 R7, RZ, RZ, R22 ;  /* 0x000000ffff077224 */ /* 0x000fe400078e0016 */
[----:B------:R-:W-:Y:S04]  /*cb2e0*/  STL [R1+0x34b8], R22 ;  /* 0x0034b81601007387 */ /* 0x000fe80000100800 */
[----:B------:R-:W3:Y:S04]  /*cb2f0*/  LDL.LU R13, [R1+0x36bc] ;  /* 0x0036bc00010d7983 */ /* 0x000ee80000300800 */
[----:B------:R1:W-:Y:S04]  /*cb300*/  LDGSTS.E [R4+0xb400], desc[UR58][R6.64], P0 ;  /* 0x0b40000006047fae */ /* 0x0003e8000812187a */
[----:B------:R-:W3:Y:S04]  /*cb310*/  LDL.LU R9, [R1+0x3724] ;  /* 0x0037240001097983 */ /* 0x000ee80000300800 */
[----:B------:R-:W3:Y:S01]  /*cb320*/  LDL.LU R15, [R1+0x36b8] ;  /* 0x0036b800010f7983 */ /* 0x000ee20000300800 */
[----:B--2---:R-:W-:-:S02]  /*cb330*/  IADD3 R8, P2, R8, R252, RZ ;  /* 0x000000fc08087210 */ /* 0x004fc40007f5e0ff */
[----:B------:R-:W-:Y:S01]  /*cb340*/  IADD3.X R12, R12, R2, RZ, P3, !PT ;  /* 0x000000020c0c7210 */ /* 0x000fe20001ffe4ff */
[----:B-1----:R-:W-:Y:S02]  /*cb350*/  IMAD.MOV.U32 R6, RZ, RZ, R5 ;  /* 0x000000ffff067224 */ /* 0x002fe400078e0005 */
[----:B------:R-:W-:Y:S02]  /*cb360*/  STL [R1+0x353c], R8 ;  /* 0x00353c0801007387 */ /* 0x000fe40000100800 */
[----:B------:R-:W-:Y:S02]  /*cb370*/  IMAD.MOV.U32 R7, RZ, RZ, R12 ;  /* 0x000000ffff077224 */ /* 0x000fe400078e000c */
[----:B------:R1:W-:Y:S04]  /*cb380*/  STL [R1+0x34c0], R12 ;  /* 0x0034c00c01007387 */ /* 0x0003e80000100800 */
[----:B------:R2:W-:Y:S04]  /*cb390*/  LDGSTS.E [R4+0xb480], desc[UR58][R6.64], P1 ;  /* 0x0b48000006047fae */ /* 0x0005e8000892187a */
[----:B-1----:R-:W3:Y:S01]  /*cb3a0*/  LDL.LU R12, [R1+0x3720] ;  /* 0x00372000010c7983 */ /* 0x002ee20000300800 */
[----:B------:R-:W-:-:S02]  /*cb3b0*/  IADD3 R14, P3, R14, R252, RZ ;  /* 0x000000fc0e0e7210 */ /* 0x000fc40007f7e0ff */
[----:B------:R-:W-:-:S03]  /*cb3c0*/  IADD3.X R21, R21, R2, RZ, P2, !PT ;  /* 0x0000000215157210 */ /* 0x000fc600017fe4ff */
[----:B------:R1:W-:Y:S01]  /*cb3d0*/  STL [R1+0x3544], R14 ;  /* 0x0035440e01007387 */ /* 0x0003e20000100800 */
[----:B--2---:R-:W-:-:S03]  /*cb3e0*/  IMAD.MOV.U32 R6, RZ, RZ, R8 ;  /* 0x000000ffff067224 */ /* 0x004fc600078e0008 */
[----:B------:R-:W-:Y:S01]  /*cb3f0*/  STL [R1+0x3538], R21 ;  /* 0x0035381501007387 */ /* 0x000fe20000100800 */
[----:B------:R-:W-:-:S03]  /*cb400*/  IMAD.MOV.U32 R7, RZ, RZ, R21 ;  /* 0x000000ffff077224 */ /* 0x000fc600078e0015 */
[----:B------:R-:W2:Y:S04]  /*cb410*/  LDL.LU R5, [R1+0x372c] ;  /* 0x00372c0001057983 */ /* 0x000ea80000300800 */
[----:B------:R-:W2:Y:S04]  /*cb420*/  LDL.LU R8, [R1+0x3794] ;  /* 0x0037940001087983 */ /* 0x000ea80000300800 */
[----:B------:R1:W-:Y:S01]  /*cb430*/  LDGSTS.E [R4+0xbc00], desc[UR58][R6.64], P0 ;  /* 0x0bc0000006047fae */ /* 0x0003e2000812187a */
[----:B------:R-:W-:Y:S02]  /*cb440*/  IADD3 R11, P2, R11, R252, RZ ;  /* 0x000000fc0b0b7210 */ /* 0x000fe40007f5e0ff */
[----:B------:R-:W-:-:S03]  /*cb450*/  IADD3.X R20, R20, R2, RZ, P3, !PT ;  /* 0x0000000214147210 */ /* 0x000fc60001ffe4ff */
[----:B------:R3:W-:Y:S01]  /*cb460*/  STL [R1+0x35bc], R11 ;  /* 0x0035bc0b01007387 */ /* 0x0007e20000100800 */
[----:B-1----:R-:W-:Y:S02]  /*cb470*/  IMAD.MOV.U32 R6, RZ, RZ, R14 ;  /* 0x000000ffff067224 */ /* 0x002fe400078e000e */
[----:B------:R-:W-:Y:S01]  /*cb480*/  IMAD.MOV.U32 R7, RZ, RZ, R20 ;  /* 0x000000ffff077224 */ /* 0x000fe200078e0014 */
[----:B------:R-:W-:Y:S04]  /*cb490*/  STL [R1+0x3540], R20 ;  /* 0x0035401401007387 */ /* 0x000fe80000100800 */
[----:B------:R-:W2:Y:S04]  /*cb4a0*/  LDL.LU R14, [R1+0x3728] ;  /* 0x00372800010e7983 */ /* 0x000ea80000300800 */
[----:B------:R1:W-:Y:S01]  /*cb4b0*/  LDGSTS.E [R4+0xbc80], desc[UR58][R6.64], P1 ;  /* 0x0bc8000006047fae */ /* 0x0003e2000892187a */
[----:B----4-:R-:W-:-:S02]  /*cb4c0*/  IADD3.X R19, R19, R2, RZ, P2, !PT ;  /* 0x0000000213137210 */ /* 0x010fc400017fe4ff */
[----:B------:R-:W-:-:S04]  /*cb4d0*/  IADD3 R17, P3, R17, R252, RZ ;  /* 0x000000fc11117210 */ /* 0x000fc80007f7e0ff */
[----:B---3--:R-:W-:Y:S01]  /*cb4e0*/  IADD3.X R18, R18, R2, RZ, P3, !PT ;  /* 0x0000000212127210 */ /* 0x008fe20001ffe4ff */
[----:B------:R-:W-:Y:S01]  /*cb4f0*/  STL [R1+0x35c4], R17 ;  /* 0x0035c41101007387 */ /* 0x000fe20000100800 */
[----:B-1----:R-:W-:-:S03]  /*cb500*/  IMAD.MOV.U32 R6, RZ, RZ, R11 ;  /* 0x000000ffff067224 */ /* 0x002fc600078e000b */
[----:B------:R1:W-:Y:S04]  /*cb510*/  STL [R1+0x35b8], R19 ;  /* 0x0035b81301007387 */ /* 0x0003e80000100800 */
[----:B------:R-:W3:Y:S04]  /*cb520*/  LDL.LU R23, [R1+0x379c] ;  /* 0x00379c0001177983 */ /* 0x000ee80000300800 */
[----:B------:R-:W4:Y:S01]  /*cb530*/  LDL.LU R11, [R1+0x3790] ;  /* 0x00379000010b7983 */ /* 0x000f220000300800 */
[----:B------:R-:W-:-:S05]  /*cb540*/  IADD3 R10, P2, R10, R252, RZ ;  /* 0x000000fc0a0a7210 */ /* 0x000fca0007f5e0ff */
[----:B------:R1:W-:Y:S04]  /*cb550*/  STL [R1+0x36b4], R10 ;  /* 0x0036b40a01007387 */ /* 0x0003e80000100800 */
[----:B------:R-:W-:Y:S04]  /*cb560*/  STL [R1+0x35c0], R18 ;  /* 0x0035c01201007387 */ /* 0x000fe80000100800 */
        /* <DEDUP_REMOVED lines=12> */
[----:B------:R2:W-:Y:S01]  /*cb630*/  STL [R1+0x36bc], R13 ;  /* 0x0036bc0d01007387 */ /* 0x0005e20000100800 */
[----:B------:R-:W-:-:S03]  /*cb640*/  IADD3 R9, P2, R9, R252, RZ ;  /* 0x000000fc09097210 */ /* 0x000fc60007f5e0ff */
[----:B------:R-:W-:Y:S01]  /*cb650*/  STL [R1+0x36b0], R16 ;  /* 0x0036b01001007387 */ /* 0x000fe20000100800 */
[----:B------:R-:W-:-:S03]  /*cb660*/  IADD3.X R15, R15, R2, RZ, P3, !PT ;  /* 0x000000020f0f7210 */ /* 0x000fc60001ffe4ff */
[----:B------:R-:W4:Y:S04]  /*cb670*/  LDL.LU R22, [R1+0x3800] ;  /* 0x0038000001167983 */ /* 0x000f280000300800 */
[----:B------:R-:W-:Y:S01]  /*cb680*/  STL [R1+0x3724], R9 ;  /* 0x0037240901007387 */ /* 0x000fe20000100800 */
[----:B-1----:R-:W-:-:S03]  /*cb690*/  IMAD.MOV.U32 R6, RZ, RZ, R13 ;  /* 0x000000ffff067224 */ /* 0x002fc600078e000d */
[----:B------:R1:W-:Y:S01]  /*cb6a0*/  STL [R1+0x36b8], R15 ;  /* 0x0036b80f01007387 */ /* 0x0003e20000100800 */
[----:B------:R-:W-:-:S03]  /*cb6b0*/  IMAD.MOV.U32 R7, RZ, RZ, R15 ;  /* 0x000000ffff077224 */ /* 0x000fc600078e000f */
[----:B------:R-:W4:Y:S04]  /*cb6c0*/  LDL.LU R19, [R1+0x380c] ;  /* 0x00380c0001137983 */ /* 0x000f280000300800 */
[----:B------:R-:W4:Y:S01]  /*cb6d0*/  LDL.LU R10, [R1+0x389c] ;  /* 0x00389c00010a7983 */ /* 0x000f220000300800 */
[----:B------:R-:W-:-:S03]  /*cb6e0*/  IADD3.X R12, R12, R2, RZ, P2, !PT ;  /* 0x000000020c0c7210 */ /* 0x000fc600017fe4ff */
[----:B------:R-:W4:Y:S04]  /*cb6f0*/  LDL.LU R20, [R1+0x3808] ;  /* 0x0038080001147983 */ /* 0x000f280000300800 */
[----:B------:R1:W-:Y:S01]  /*cb700*/  LDGSTS.E [R4+0xcc80], desc[UR58][R6.64], P1 ;  /* 0x0cc8000006047fae */ /* 0x0003e2000892187a */
[-C--:B--2---:R-:W-:Y:S01]  /*cb710*/  IADD3 R5, P3, R5, R252.reuse, RZ ;  /* 0x000000fc05057210 */ /* 0x084fe20007f7e0ff */
[----:B-1----:R-:W-:Y:S01]  /*cb720*/  IMAD.MOV.U32 R6, RZ, RZ, R9 ;  /* 0x000000ffff067224 */ /* 0x002fe200078e0009 */
[----:B------:R-:W-:-:S03]  /*cb730*/  IADD3 R8, P2, R8, R252, RZ ;  /* 0x000000fc08087210 */ /* 0x000fc60007f5e0ff */
[----:B------:R-:W-:Y:S01]  /*cb740*/  STL [R1+0x372c], R5 ;  /* 0x00372c0501007387 */ /* 0x000fe20000100800 */
[----:B------:R-:W-:-:S03]  /*cb750*/  IMAD.MOV.U32 R7, RZ, RZ, R12 ;  /* 0x000000ffff077224 */ /* 0x000fc600078e000c */
[----:B------:R1:W-:Y:S04]  /*cb760*/  STL [R1+0x3720], R12 ;  /* 0x0037200c01007387 */ /* 0x0003e80000100800 */
[----:B------:R-:W2:Y:S04]  /*cb770*/  LDL.LU R13, [R1+0x3898] ;  /* 0x00389800010d7983 */ /* 0x000ea80000300800 */
[----:B------:R-:W2:Y:S04]  /*cb780*/  LDL.LU R17, [R1+0x38a4] ;  /* 0x0038a40001117983 */ /* 0x000ea80000300800 */
[----:B------:R-:W2:Y:S04]  /*cb790*/  LDL.LU R15, [R1+0x38fc] ;  /* 0x0038fc00010f7983 */ /* 0x000ea80000300800 */
[----:B------:R-:W2:Y:S01]  /*cb7a0*/  LDL.LU R18, [R1+0x38a0] ;  /* 0x0038a00001127983 */ /* 0x000ea20000300800 */
[----:B------:R-:W-:-:S03]  /*cb7b0*/  IADD3.X R14, R14, R2, RZ, P3, !PT ;  /* 0x000000020e0e7210 */ /* 0x000fc60001ffe4ff */
[----:B------:R-:W-:Y:S04]  /*cb7c0*/  STL [R1+0x3794], R8 ;  /* 0x0037940801007387 */ /* 0x000fe80000100800 */
[----:B------:R4:W-:Y:S04]  /*cb7d0*/  STL [R1+0x3728], R14 ;  /* 0x0037280e01007387 */ /* 0x0009e80000100800 */
[----:B-1----:R-:W2:Y:S04]  /*cb7e0*/  LDL.LU R12, [R1+0x3904] ;  /* 0x00390400010c7983 */ /* 0x002ea80000300800 */
[----:B------:R-:W2:Y:S04]  /*cb7f0*/  LDL.LU R9, [R1+0x395c] ;  /* 0x00395c0001097983 */ /* 0x000ea80000300800 */
[----:B------:R1:W-:Y:S04]  /*cb800*/  LDGSTS.E [R4+0xd400], desc[UR58][R6.64], P0 ;  /* 0x0d40000006047fae */ /* 0x0003e8000812187a */
[----:B------:R-:W2:Y:S01]  /*cb810*/  LDL.LU R16, [R1+0x38f8] ;  /* 0x0038f80001107983 */ /* 0x000ea20000300800 */
[----:B---3--:R-:W-:-:S02]  /*cb820*/  IADD3 R23, P3, R23, R252, RZ ;  /* 0x000000fc17177210 */ /* 0x008fc40007f7e0ff */
[----:B----4-:R-:W-:-:S03]  /*cb830*/  IADD3.X R11, R11, R2, RZ, P2, !PT ;  /* 0x000000020b0b7210 */ /* 0x010fc600017fe4ff */
[----:B------:R-:W-:Y:S01]  /*cb840*/  STL [R1+0x379c], R23 ;  /* 0x00379c1701007387 */ /* 0x000fe20000100800 */
[----:B-1----:R-:W-:Y:S02]  /*cb850*/  IMAD.MOV.U32 R6, RZ, RZ, R5 ;  /* 0x000000ffff067224 */ /* 0x002fe400078e0005 */
[----:B------:R-:W-:Y:S01]  /*cb860*/  IMAD.MOV.U32 R7, RZ, RZ, R14 ;  /* 0x000000ffff077224 */ /* 0x000fe200078e000e */
[----:B------:R1:W-:Y:S04]  /*cb870*/  STL [R1+0x3790], R11 ;  /* 0x0037900b01007387 */ /* 0x0003e80000100800 */
[----:B------:R-:W3:Y:S04]  /*cb880*/  LDL.LU R5, [R1+0x3964] ;  /* 0x0039640001057983 */ /* 0x000ee80000300800 */
[----:B------:R-:W4:Y:S04]  /*cb890*/  LDL.LU R14, [R1+0x3900] ;  /* 0x00390000010e7983 */ /* 0x000f280000300800 */
[----:B------:R1:W-:Y:S02]  /*cb8a0*/  LDGSTS.E [R4+0xd480], desc[UR58][R6.64], P1 ;  /* 0x0d48000006047fae */ /* 0x0003e4000892187a */
[----:B-1----:R-:W-:-:S02]  /*cb8b0*/  IMAD.MOV.U32 R7, RZ, RZ, R11 ;  /* 0x000000ffff077224 */ /* 0x002fc400078e000b */
[----:B------:R-:W-:-:S05]  /*cb8c0*/  IMAD.MOV.U32 R6, RZ, RZ, R8 ;  /* 0x000000ffff067224 */ /* 0x000fca00078e0008 */
[----:B------:R1:W-:Y:S01]  /*cb8d0*/  LDGSTS.E [R4+0xdc00], desc[UR58][R6.64], P0 ;  /* 0x0dc0000006047fae */ /* 0x0003e2000812187a */
[----:B------:R-:W-:Y:S02]  /*cb8e0*/  IADD3 R21, P2, R21, R252, RZ ;  /* 0x000000fc15157210 */ /* 0x000fe40007f5e0ff */
[----:B------:R-:W-:-:S03]  /*cb8f0*/  IADD3.X R24, R24, R2, RZ, P3, !PT ;  /* 0x0000000218187210 */ /* 0x000fc60001ffe4ff */
[----:B------:R-:W-:Y:S04]  /*cb900*/  STL [R1+0x3804], R21 ;  /* 0x0038041501007387 */ /* 0x000fe80000100800 */
[----:B------:R-:W-:Y:S04]  /*cb910*/  STL [R1+0x3798], R24 ;  /* 0x0037981801007387 */ /* 0x000fe80000100800 */
[----:B------:R-:W4:Y:S04]  /*cb920*/  LDL.LU R11, [R1+0x3958] ;  /* 0x00395800010b7983 */ /* 0x000f280000300800 */
[----:B------:R-:W4:Y:S01]  /*cb930*/  LDL.LU R8, [R1+0x3960] ;  /* 0x0039600001087983 */ /* 0x000f220000300800 */
[----:B-1----:R-:W-:-:S02]  /*cb940*/  IMAD.MOV.U32 R6, RZ, RZ, R23 ;  /* 0x000000ffff067224 */ /* 0x002fc400078e0017 */
        /* <DEDUP_REMOVED lines=8> */
[-C--:B------:R-:W-:Y:S01]  /*cb9d0*/  IADD3.X R20, R20, R2.reuse, RZ, P3, !PT ;  /* 0x0000000214147210 */ /* 0x080fe20001ffe4ff */
[----:B-1----:R-:W-:Y:S01]  /*cb9e0*/  IMAD.MOV.U32 R6, RZ, RZ, R19 ;  /* 0x000000ffff067224 */ /* 0x002fe200078e0013 */
[----:B------:R-:W-:Y:S03]  /*cb9f0*/  STL [R1+0x380c], R19 ;  /* 0x00380c1301007387 */ /* 0x000fe60000100800 */
[----:B------:R-:W-:Y:S01]  /*cba00*/  IMAD.MOV.U32 R7, RZ, RZ, R20 ;  /* 0x000000ffff077224 */ /* 0x000fe200078e0014 */
[----:B------:R-:W-:Y:S04]  /*cba10*/  STL [R1+0x3800], R22 ;  /* 0x0038001601007387 */ /* 0x000fe80000100800 */
[----:B------:R1:W-:Y:S04]  /*cba20*/  STL [R1+0x389c], R10 ;  /* 0x00389c0a01007387 */ /* 0x0003e80000100800 */
[----:B------:R-:W-:Y:S04]  /*cba30*/  STL [R1+0x3808], R20 ;  /* 0x0038081401007387 */ /* 0x000fe80000100800 */
[----:B------:R1:W-:Y:S01]  /*cba40*/  LDGSTS.E [R4+0xe480], desc[UR58][R6.64], P1 ;  /* 0x0e48000006047fae */ /* 0x0003e2000892187a */
[----:B--2---:R-:W-:-:S02]  /*cba50*/  IADD3.X R13, R13, R2, RZ, P2, !PT ;  /* 0x000000020d0d7210 */ /* 0x004fc400017fe4ff */
[-C--:B------:R-:W-:Y:S01]  /*cba60*/  IADD3 R17, P3, R17, R252.reuse, RZ ;  /* 0x000000fc11117210 */ /* 0x080fe20007f7e0ff */
[----:B-1----:R-:W-:Y:S01]  /*cba70*/  IMAD.MOV.U32 R6, RZ, RZ, R10 ;  /* 0x000000ffff067224 */ /* 0x002fe200078e000a */
[----:B------:R-:W-:-:S03]  /*cba80*/  IADD3 R15, P2, R15, R252, RZ ;  /* 0x000000fc0f0f7210 */ /* 0x000fc60007f5e0ff */
[----:B------:R-:W-:Y:S01]  /*cba90*/  STL [R1+0x38a4], R17 ;  /* 0x0038a41101007387 */ /* 0x000fe20000100800 */
[----:B------:R-:W-:-:S03]  /*cbaa0*/  IADD3.X R18, R18, R2, RZ, P3, !PT ;  /* 0x0000000212127210 */ /* 0x000fc60001ffe4ff */
[----:B------:R1:W-:Y:S01]  /*cbab0*/  STL [R1+0x3898], R13 ;  /* 0x0038980d01007387 */ /* 0x0003e20000100800 */
[----:B------:R-:W-:-:S03]  /*cbac0*/  IMAD.MOV.U32 R7, RZ, RZ, R13 ;  /* 0x000000ffff077224 */ /* 0x000fc600078e000d */
[----:B------:R-:W2:Y:S04]  /*cbad0*/  LDL.LU R10, [R1+0x3b44] ;  /* 0x003b4400010a7983 */ /* 0x000ea80000300800 */
[----:B------:R-:W-:Y:S01]  /*cbae0*/  STL [R1+0x38fc], R15 ;  /* 0x0038fc0f01007387 */ /* 0x000fe20000100800 */
[----:B------:R-:W-:-:S03]  /*cbaf0*/  IADD3 R12, P3, R12, R252, RZ ;  /* 0x000000fc0c0c7210 */ /* 0x000fc60007f7e0ff */
[----:B------:R-:W-:Y:S01]  /*cbb00*/  STL [R1+0x38a0], R18 ;  /* 0x0038a01201007387 */ /* 0x000fe20000100800 */
[----:B------:R-:W-:-:S03]  /*cbb10*/  IADD3 R9, P4, R9, R252, RZ ;  /* 0x000000fc09097210 */ /* 0x000fc60007f9e0ff */
[----:B-1----:R-:W2:Y:S01]  /*cbb20*/  LDL.LU R13, [R1+0x3b3c] ;  /* 0x003b3c00010d7983 */ /* 0x002ea20000300800 */
[----:B------:R-:W-:-:S03]  /*cbb30*/  IADD3.X R16, R16, R2, RZ, P2, !PT ;  /* 0x0000000210107210 */ /* 0x000fc600017fe4ff */
[----:B------:R-:W-:Y:S04]  /*cbb40*/  STL [R1+0x3904], R12 ;  /* 0x0039040c01007387 */ /* 0x000fe80000100800 */
[----:B------:R-:W2:Y:S04]  /*cbb50*/  LDL.LU R19, [R1+0x3b38] ;  /* 0x003b380001137983 */ /* 0x000ea80000300800 */
[----:B------:R-:W-:Y:S04]  /*cbb60*/  STL [R1+0x38f8], R16 ;  /* 0x0038f81001007387 */ /* 0x000fe80000100800 */
[----:B------:R1:W-:Y:S01]  /*cbb70*/  LDGSTS.E [R4+0xec00], desc[UR58][R6.64], P0 ;  /* 0x0ec0000006047fae */ /* 0x0003e2000812187a */
[----:B---3--:R-:W-:-:S02]  /*cbb80*/  IADD3 R5, P2, R5, R252, RZ ;  /* 0x000000fc05057210 */ /* 0x008fc40007f5e0ff */
[----:B----4-:R-:W-:Y:S01]  /*cbb90*/  IADD3.X R14, R14, R2, RZ, P3, !PT ;  /* 0x000000020e0e7210 */ /* 0x010fe20001ffe4ff */
[----:B------:R-:W-:Y:S04]  /*cbba0*/  STL [R1+0x395c], R9 ;  /* 0x00395c0901007387 */ /* 0x000fe80000100800 */
[----:B------:R-:W-:Y:S04]  /*cbbb0*/  STL [R1+0x3964], R5 ;  /* 0x0039640501007387 */ /* 0x000fe80000100800 */
[----:B------:R-:W-:Y:S01]  /*cbbc0*/  STL [R1+0x3900], R14 ;  /* 0x0039000e01007387 */ /* 0x000fe20000100800 */
[----:B------:R-:W-:-:S02]  /*cbbd0*/  IMAD.X R11, R11, 0x1, R2, P4 ;  /* 0x000000010b0b7824 */ /* 0x000fc400020e0602 */
[----:B------:R-:W-:-:S03]  /*cbbe0*/  IMAD.X R8, R8, 0x1, R2, P2 ;  /* 0x0000000108087824 */ /* 0x000fc600010e0602 */
[----:B------:R3:W-:Y:S04]  /*cbbf0*/  STL [R1+0x3958], R11 ;  /* 0x0039580b01007387 */ /* 0x0007e80000100800 */
[----:B------:R4:W-:Y:S04]  /*cbc00*/  STL [R1+0x3960], R8 ;  /* 0x0039600801007387 */ /* 0x0009e80000100800 */
        /* <DEDUP_REMOVED lines=32> */
[----:B--2---:R-:W-:-:S05]  /*cbe10*/  IADD3 R10, P2, R10, R252, RZ ;  /* 0x000000fc0a0a7210 */ /* 0x004fca0007f5e0ff */
[----:B------:R-:W-:Y:S01]  /*cbe20*/  STL [R1+0x3b44], R10 ;  /* 0x003b440a01007387 */ /* 0x000fe20000100800 */
[----:B------:R-:W-:-:S05]  /*cbe30*/  IADD3 R13, P3, R13, R252, RZ ;  /* 0x000000fc0d0d7210 */ /* 0x000fca0007f7e0ff */
[----:B------:R-:W-:Y:S01]  /*cbe40*/  STL [R1+0x3b3c], R13 ;  /* 0x003b3c0d01007387 */ /* 0x000fe20000100800 */
[----:B------:R-:W-:-:S05]  /*cbe50*/  IMAD.X R19, R19, 0x1, R2, P2 ;  /* 0x0000000113137824 */ /* 0x000fca00010e0602 */
[----:B------:R-:W-:Y:S01]  /*cbe60*/  STL [R1+0x3b38], R19 ;  /* 0x003b381301007387 */ /* 0x000fe20000100800 */
[----:B---3--:R-:W-:Y:S01]  /*cbe70*/  IMAD.MOV.U32 R141, RZ, RZ, R43 ;  /* 0x000000ffff8d7224 */ /* 0x008fe200078e002b */
[----:B----4-:R-:W-:Y:S02]  /*cbe80*/  MOV R140, R46 ;  /* 0x0000002e008c7202 */ /* 0x010fe40000000f00 */
[----:B------:R-:W-:Y:S01]  /*cbe90*/  MOV R139, R47 ;  /* 0x0000002f008b7202 */ /* 0x000fe20000000f00 */
[----:B------:R-:W-:Y:S02]  /*cbea0*/  IMAD.MOV.U32 R138, RZ, RZ, R50 ;  /* 0x000000ffff8a7224 */ /* 0x000fe400078e0032 */
[----:B------:R-:W-:Y:S01]  /*cbeb0*/  STL.64 [R1+0x2180], R140 ;  /* 0x0021808c01007387 */ /* 0x000fe20000100a00 */
[----:B------:R-:W-:Y:S02]  /*cbec0*/  IMAD.MOV.U32 R137, RZ, RZ, R51 ;  /* 0x000000ffff897224 */ /* 0x000fe400078e0033 */
[----:B------:R-:W-:Y:S01]  /*cbed0*/  IMAD.MOV.U32 R136, RZ, RZ, R54 ;  /* 0x000000ffff887224 */ /* 0x000fe200078e0036 */
[----:B------:R-:W-:Y:S01]  /*cbee0*/  STL.64 [R1+0x2178], R138 ;  /* 0x0021788a01007387 */ /* 0x000fe20000100a00 */
[----:B------:R-:W-:Y:S01]  /*cbef0*/  IMAD.MOV.U32 R135, RZ, RZ, R55 ;  /* 0x000000ffff877224 */ /* 0x000fe200078e0037 */
[----:B------:R-:W-:-:S02]  /*cbf00*/  MOV R134, R58 ;  /* 0x0000003a00867202 */ /* 0x000fc40000000f00 */
[----:B------:R-:W-:Y:S01]  /*cbf10*/  STL.64 [R1+0x2170], R136 ;  /* 0x0021708801007387 */ /* 0x000fe20000100a00 */
        /* <DEDUP_REMOVED lines=23> */
[----:B------:R-:W-:Y:S04]  /*cc090*/  STL.64 [R1+0x2130], R120 ;  /* 0x0021307801007387 */ /* 0x000fe80000100a00 */
[----:B------:R-:W-:Y:S01]  /*cc0a0*/  STL.64 [R1+0x2128], R118 ;  /* 0x0021287601007387 */ /* 0x000fe20000100a00 */
[----:B------:R-:W-:Y:S01]  /*cc0b0*/  IMAD.MOV.U32 R117, RZ, RZ, R94 ;  /* 0x000000ffff757224 */ /* 0x000fe200078e005e */
[----:B------:R-:W-:Y:S01]  /*cc0c0*/  MOV R115, R98 ;  /* 0x0000006200737202 */ /* 0x000fe20000000f00 */
[----:B------:R-:W-:-:S02]  /*cc0d0*/  IMAD.MOV.U32 R113, RZ, RZ, R102 ;  /* 0x000000ffff717224 */ /* 0x000fc400078e0066 */
[----:B------:R-:W-:Y:S02]  /*cc0e0*/  IMAD.MOV.U32 R109, RZ, RZ, R106 ;  /* 0x000000ffff6d7224 */ /* 0x000fe400078e006a */
[----:B------:R-:W2:Y:S01]  /*cc0f0*/  LDL.LU R106, [R1+0x908] ;  /* 0x00090800016a7983 */ /* 0x000ea20000300800 */
[----:B------:R-:W-:-:S03]  /*cc100*/  MOV R108, R107 ;  /* 0x0000006b006c7202 */ /* 0x000fc60000000f00 */
[----:B------:R-:W2:Y:S01]  /*cc110*/  LDL.LU R107, [R1+0xa98] ;  /* 0x000a9800016b7983 */ /* 0x000ea20000300800 */
[----:B------:R-:W-:-:S03]  /*cc120*/  IMAD.MOV.U32 R112, RZ, RZ, R103 ;  /* 0x000000ffff707224 */ /* 0x000fc600078e0067 */
[----:B------:R-:W3:Y:S04]  /*cc130*/  LDL.LU R43, [R1+0x90c] ;  /* 0x00090c00012b7983 */ /* 0x000ee80000300800 */
[----:B------:R-:W4:Y:S04]  /*cc140*/  LDL.LU R46, [R1+0xa9c] ;  /* 0x000a9c00012e7983 */ /* 0x000f280000300800 */
[----:B------:R-:W4:Y:S01]  /*cc150*/  LDL.LU R102, [R1+0x910] ;  /* 0x0009100001667983 */ /* 0x000f220000300800 */
[----:B------:R-:W-:-:S03]  /*cc160*/  IMAD.MOV.U32 R114, RZ, RZ, R99 ;  /* 0x000000ffff727224 */ /* 0x000fc600078e0063 */
        /* <DEDUP_REMOVED lines=28> */
[----:B-1----:R-:W-:-:S02]  /*cc330*/  IMAD.MOV.U32 R6, RZ, RZ, R17 ;  /* 0x000000ffff067224 */ /* 0x002fc400078e0011 */
[----:B------:R-:W-:Y:S01]  /*cc340*/  IMAD.MOV.U32 R7, RZ, RZ, R18 ;  /* 0x000000ffff077224 */ /* 0x000fe200078e0012 */
[----:B------:R-:W-:Y:S04]  /*cc350*/  STL.64 [R1+0x2120], R116 ;  /* 0x0021207401007387 */ /* 0x000fe80000100a00 */
[----:B------:R1:W-:Y:S04]  /*cc360*/  LDGSTS.E [R4+0xec80], desc[UR58][R6.64], P1 ;  /* 0x0ec8000006047fae */ /* 0x0003e8000892187a */
[----:B------:R-:W-:Y:S04]  /*cc370*/  STL.64 [R1+0x2118], R114 ;  /* 0x0021187201007387 */ /* 0x000fe80000100a00 */
[----:B------:R-:W-:Y:S01]  /*cc380*/  STL.64 [R1+0x2110], R112 ;  /* 0x0021107001007387 */ /* 0x000fe20000100a00 */
[----:B-1----:R-:W-:Y:S01]  /*cc390*/  IMAD.MOV.U32 R6, RZ, RZ, R15 ;  /* 0x000000ffff067224 */ /* 0x002fe200078e000f */
[----:B------:R-:W-:-:S02]  /*cc3a0*/  MOV R7, R16 ;  /* 0x0000001000077202 */ /* 0x000fc40000000f00 */
[----:B------:R-:W-:Y:S04]  /*cc3b0*/  STL.64 [R1+0x2108], R108 ;  /* 0x0021086c01007387 */ /* 0x000fe80000100a00 */
[----:B------:R1:W-:Y:S02]  /*cc3c0*/  LDGSTS.E [R4+0xf400], desc[UR58][R6.64], P0 ;  /* 0x0f40000006047fae */ /* 0x0003e4000812187a */
[----:B-1----:R-:W-:Y:S01]  /*cc3d0*/  IMAD.MOV.U32 R6, RZ, RZ, R12 ;  /* 0x000000ffff067224 */ /* 0x002fe200078e000c */
[----:B------:R-:W-:-:S05]  /*cc3e0*/  MOV R7, R14 ;  /* 0x0000000e00077202 */ /* 0x000fca0000000f00 */
[----:B------:R1:W-:Y:S02]  /*cc3f0*/  LDGSTS.E [R4+0xf480], desc[UR58][R6.64], P1 ;  /* 0x0f48000006047fae */ /* 0x0003e4000892187a */
[----:B-1----:R-:W-:Y:S02]  /*cc400*/  IMAD.MOV.U32 R6, RZ, RZ, R9 ;  /* 0x000000ffff067224 */ /* 0x002fe400078e0009 */
[----:B------:R-:W-:-:S05]  /*cc410*/  IMAD.MOV.U32 R7, RZ, RZ, R11 ;  /* 0x000000ffff077224 */ /* 0x000fca00078e000b */
[----:B------:R1:W-:Y:S02]  /*cc420*/  LDGSTS.E [R4+0xfc00], desc[UR58][R6.64], P0 ;  /* 0x0fc0000006047fae */ /* 0x0003e4000812187a */
[----:B-1----:R-:W-:Y:S01]  /*cc430*/  IMAD.MOV.U32 R7, RZ, RZ, R8 ;  /* 0x000000ffff077224 */ /* 0x002fe200078e0008 */
[----:B--2---:R-:W-:-:S04]  /*cc440*/  LOP3.LUT R107, R107, R106, RZ, 0x3c, !PT ;  /* 0x0000006a6b6b7212 */ /* 0x004fc800078e3cff */
[C---:B------:R-:W-:Y:S02]  /*cc450*/  LOP3.LUT R106, R107.reuse, R106, RZ, 0x3c, !PT ;  /* 0x0000006a6b6a7212 */ /* 0x040fe400078e3cff */
[----:B---3--:R-:W-:Y:S02]  /*cc460*/  MOV R105, R43 ;  /* 0x0000002b00697202 */ /* 0x008fe40000000f00 */
[----:B------:R-:W-:Y:S01]  /*cc470*/  LOP3.LUT R107, R107, R106, RZ, 0x3c, !PT ;  /* 0x0000006a6b6b7212 */ /* 0x000fe200078e3cff */
        /* <DEDUP_REMOVED lines=8> */
[----:B------:R-:W-:Y:S01]  /*cc500*/  STL.64 [R1+0x2100], R106 ;  /* 0x0021006a01007387 */ /* 0x000fe20000100a00 */
[----:B------:R-:W-:Y:S02]  /*cc510*/  IMAD.MOV.U32 R97, RZ, RZ, R51 ;  /* 0x000000ffff617224 */ /* 0x000fe400078e0033 */
[----:B------:R-:W-:Y:S02]  /*cc520*/  LOP3.LUT R99, R99, R98, RZ, 0x3c, !PT ;  /* 0x0000006263637212 */ /* 0x000fe400078e3cff */
[----:B------:R-:W-:-:S04]  /*cc530*/  LOP3.LUT R95, R95, R94, RZ, 0x3c, !PT ;  /* 0x0000005e5f5f7212 */ /* 0x000fc800078e3cff */
[C---:B------:R-:W-:Y:S01]  /*cc540*/  LOP3.LUT R94, R95.reuse, R94, RZ, 0x3c, !PT ;  /* 0x0000005e5f5e7212 */ /* 0x040fe200078e3cff */
[----:B------:R-:W-:Y:S01]  /*cc550*/  STL.64 [R1+0x20f8], R104 ;  /* 0x0020f86801007387 */ /* 0x000fe20000100a00 */
[----:B------:R-:W-:Y:S02]  /*cc560*/  MOV R96, R54 ;  /* 0x0000003600607202 */ /* 0x000fe40000000f00 */
[----:B------:R-:W-:Y:S01]  /*cc570*/  LOP3.LUT R95, R95, R94, RZ, 0x3c, !PT ;  /* 0x0000005e5f5f7212 */ /* 0x000fe200078e3cff */
[----:B------:R-:W-:Y:S01]  /*cc580*/  STL.64 [R1+0x20f0], R102 ;  /* 0x0020f06601007387 */ /* 0x000fe20000100a00 */
[----:B------:R-:W-:Y:S01]  /*cc590*/  LOP3.LUT R91, R91, R90, RZ, 0x3c, !PT ;  /* 0x0000005a5b5b7212 */ /* 0x000fe200078e3cff */
[----:B------:R-:W-:-:S03]  /*cc5a0*/  IMAD.MOV.U32 R92, RZ, RZ, R58 ;  /* 0x000000ffff5c7224 */ /* 0x000fc600078e003a */
        /* <DEDUP_REMOVED lines=13> */
[----:B------:R-:W-:-:S03]  /*cc680*/  MOV R84, R66 ;  /* 0x0000004200547202 */ /* 0x000fc60000000f00 */
[----:B------:R-:W-:Y:S04]  /*cc690*/  STL.64 [R1+0x20c8], R92 ;  /* 0x0020c85c01007387 */ /* 0x000fe80000100a00 */
[----:B------:R-:W-:Y:S04]  /*cc6a0*/  STL.64 [R1+0x20c0], R90 ;  /* 0x0020c05a01007387 */ /* 0x000fe80000100a00 */
[----:B------:R-:W-:Y:S04]  /*cc6b0*/  STL.64 [R1+0x20b8], R88 ;  /* 0x0020b85801007387 */ /* 0x000fe80000100a00 */
[----:B------:R-:W-:Y:S04]  /*cc6c0*/  STL.64 [R1+0x20b0], R86 ;  /* 0x0020b05601007387 */ /* 0x000fe80000100a00 */
[----:B------:R-:W-:Y:S01]  /*cc6d0*/  STL.64 [R1+0x20a8], R84 ;  /* 0x0020a85401007387 */ /* 0x000fe20000100a00 */
[----:B------:R-:W-:-:S03]  /*cc6e0*/  IMAD.MOV.U32 R80, RZ, RZ, R70 ;  /* 0x000000ffff507224 */ /* 0x000fc600078e0046 */
[----:B------:R-:W2:Y:S01]  /*cc6f0*/  LDL.LU R11, [R1+0x948] ;  /* 0x00094800010b7983 */ /* 0x000ea20000300800 */
[----:B------:R-:W-:Y:S02]  /*cc700*/  IMAD.MOV.U32 R77, RZ, RZ, R71 ;  /* 0x000000ffff4d7224 */ /* 0x000fe400078e0047 */
[----:B------:R-:W-:Y:S02]  /*cc710*/  IMAD.MOV.U32 R76, RZ, RZ, R75 ;  /* 0x000000ffff4c7224 */ /* 0x000fe400078e004b */
[----:B------:R-:W3:Y:S04]  /*cc720*/  LDL.LU R75, [R1+0xb38] ;  /* 0x000b3800014b7983 */ /* 0x000ee80000300800 */
        /* <DEDUP_REMOVED lines=29> */
[----:B------:R-:W-:-:S02]  /*cc900*/  LOP3.LUT R83, R83, R82, RZ, 0x3c, !PT ;  /* 0x0000005253537212 */ /* 0x000fc400078e3cff */
[----:B------:R-:W-:Y:S01]  /*cc910*/  LOP3.LUT R79, R79, R78, RZ, 0x3c, !PT ;  /* 0x0000004e4f4f7212 */ /* 0x000fe200078e3cff */
[----:B------:R-:W4:Y:S01]  /*cc920*/  LDL.LU R46, [R1+0x984] ;  /* 0x00098400012e7983 */ /* 0x000f220000300800 */
[----:B------:R-:W-:Y:S02]  /*cc930*/  LOP3.LUT R82, R83, R82, RZ, 0x3c, !PT ;  /* 0x0000005253527212 */ /* 0x000fe400078e3cff */
[----:B------:R-:W-:Y:S01]  /*cc940*/  LOP3.LUT R78, R79, R78, RZ, 0x3c, !PT ;  /* 0x0000004e4f4e7212 */ /* 0x000fe200078e3cff */
[----:B------:R-:W4:Y:S01]  /*cc950*/  LDL.LU R47, [R1+0xb84] ;  /* 0x000b8400012f7983 */ /* 0x000f220000300800 */
[----:B------:R-:W-:Y:S02]  /*cc960*/  LOP3.LUT R83, R83, R82, RZ, 0x3c, !PT ;  /* 0x0000005253537212 */ /* 0x000fe400078e3cff */
[----:B------:R-:W-:-:S03]  /*cc970*/  LOP3.LUT R79, R79, R78, RZ, 0x3c, !PT ;  /* 0x0000004e4f4f7212 */ /* 0x000fc600078e3cff */
[----:B------:R-:W-:Y:S04]  /*cc980*/  STL.64 [R1+0x20a0], R82 ;  /* 0x0020a05201007387 */ /* 0x000fe80000100a00 */
[----:B------:R-:W-:Y:S04]  /*cc990*/  STL.64 [R1+0x2098], R80 ;  /* 0x0020985001007387 */ /* 0x000fe80000100a00 */
[----:B------:R-:W-:Y:S04]  /*cc9a0*/  STL.64 [R1+0x2090], R78 ;  /* 0x0020904e01007387 */ /* 0x000fe80000100a00 */
[----:B------:R-:W-:Y:S01]  /*cc9b0*/  STL.64 [R1+0x2088], R76 ;  /* 0x0020884c01007387 */ /* 0x000fe20000100a00 */
[----:B---3--:R-:W-:Y:S01]  /*cc9c0*/  MOV R74, R75 ;  /* 0x0000004b004a7202 */ /* 0x008fe20000000f00 */
[----:B--2---:R-:W-:Y:S01]  /*cc9d0*/  IMAD.MOV.U32 R75, RZ, RZ, R11 ;  /* 0x000000ffff4b7224 */ /* 0x004fe200078e000b */
[----:B----4-:R-:W-:Y:S01]  /*cc9e0*/  MOV R73, R9 ;  /* 0x0000000900497202 */ /* 0x010fe20000000f00 */
[----:B------:R-:W-:Y:S01]  /*cc9f0*/  IMAD.MOV.U32 R72, RZ, RZ, R8 ;  /* 0x000000ffff487224 */ /* 0x000fe200078e0008 */
        /* <DEDUP_REMOVED lines=39> */
[----:B------:R-:W-:-:S03]  /*ccc70*/  IMAD.MOV.U32 R8, RZ, RZ, R43 ;  /* 0x000000ffff087224 */ /* 0x000fc600078e002b */
        /* <DEDUP_REMOVED lines=34> */
[----:B------:R-:W-:Y:S02]  /*ccea0*/  LOP3.LUT R47, R47, R46, RZ, 0x3c, !PT ;  /* 0x0000002e2f2f7212 */ /* 0x000fe400078e3cff */
[----:B------:R-:W-:Y:S02]  /*cceb0*/  LOP3.LUT R50, R51, R50, RZ, 0x3c, !PT ;  /* 0x0000003233327212 */ /* 0x000fe400078e3cff */
[----:B------:R-:W-:Y:S02]  /*ccec0*/  LOP3.LUT R46, R47, R46, RZ, 0x3c, !PT ;  /* 0x0000002e2f2e7212 */ /* 0x000fe400078e3cff */
[----:B------:R-:W-:Y:S02]  /*cced0*/  LOP3.LUT R51, R51, R50, RZ, 0x3c, !PT ;  /* 0x0000003233337212 */ /* 0x000fe400078e3cff */
[----:B------:R-:W-:-:S03]  /*ccee0*/  LOP3.LUT R47, R47, R46, RZ, 0x3c, !PT ;  /* 0x0000002e2f2f7212 */ /* 0x000fc600078e3cff */
[----:B------:R-:W-:Y:S04]  /*ccef0*/  STL.64 [R1+0x2020], R50 ;  /* 0x0020203201007387 */ /* 0x000fe80000100a00 */
[----:B------:R-:W-:Y:S04]  /*ccf00*/  STL.64 [R1+0x2018], R48 ;  /* 0x0020183001007387 */ /* 0x000fe80000100a00 */
[----:B------:R1:W-:Y:S04]  /*ccf10*/  STL.64 [R1+0x2010], R8 ;  /* 0x0020100801007387 */ /* 0x0003e80000100a00 */
[----:B------:R-:W-:Y:S01]  /*ccf20*/  STL.64 [R1+0x2008], R46 ;  /* 0x0020082e01007387 */ /* 0x000fe20000100a00 */
[----:B------:R-:W-:-:S05]  /*ccf30*/  MOV R6, R5 ;  /* 0x0000000500067202 */ /* 0x000fca0000000f00 */
        /* <DEDUP_REMOVED lines=37> */
[----:B------:R-:W-:Y:S01]  /*cd190*/  LDGSTS.E [R4+0x18c80], desc[UR58][R68.64], P1 ;  /* 0x18c8000044047fae */ /* 0x000fe2000892187a */
[----:B---3--:R-:W-:-:S03]  /*cd1a0*/  MOV R44, R33 ;  /* 0x00000021002c7202 */ /* 0x008fc60000000f00 */
[----:B------:R-:W-:Y:S04]  /*cd1b0*/  LDGSTS.E [R4+0x19400], desc[UR58][R66.64], P0 ;  /* 0x1940000042047fae */ /* 0x000fe8000812187a */
[----:B------:R-:W-:Y:S01]  /*cd1c0*/  STL.64 [R1+0x2000], R44 ;  /* 0x0020002c01007387 */ /* 0x000fe20000100a00 */
[----:B----4-:R-:W-:-:S03]  /*cd1d0*/  LOP3.LUT R43, R43, R42, RZ, 0x3c, !PT ;  /* 0x0000002a2b2b7212 */ /* 0x010fc600078e3cff */
[----:B------:R-:W-:Y:S01]  /*cd1e0*/  LDGSTS.E [R4+0x19480], desc[UR58][R64.64], P1 ;  /* 0x1948000040047fae */ /* 0x000fe2000892187a */
[----:B------:R-:W-:-:S03]  /*cd1f0*/  LOP3.LUT R42, R43, R42, RZ, 0x3c, !PT ;  /* 0x0000002a2b2a7212 */ /* 0x000fc600078e3cff */
[----:B------:R2:W-:Y:S01]  /*cd200*/  STL.64 [R1+0x1ff8], R16 ;  /* 0x001ff81001007387 */ /* 0x0005e20000100a00 */
[----:B------:R-:W-:-:S03]  /*cd210*/  LOP3.LUT R43, R43, R42, RZ, 0x3c, !PT ;  /* 0x0000002a2b2b7212 */ /* 0x000fc600078e3cff */
[----:B------:R-:W-:Y:S01]  /*cd220*/  LDGSTS.E [R4+0x19c00], desc[UR58][R62.64], P0 ;  /* 0x19c000003e047fae */ /* 0x000fe2000812187a */
[----:B------:R-:W-:-:S03]  /*cd230*/  MOV R41, R32 ;  /* 0x0000002000297202 */ /* 0x000fc60000000f00 */
        /* <DEDUP_REMOVED lines=10> */
[----:B------:R-:W-:Y:S01]  /*cd2e0*/  IMAD.MOV.U32 R36, RZ, RZ, R25 ;  /* 0x000000ffff247224 */ /* 0x000fe200078e0019 */
[-C--:B------:R-:W-:Y:S02]  /*cd2f0*/  LOP3.LUT R35, R35, R34.reuse, RZ, 0x3c, !PT ;  /* 0x0000002223237212 */ /* 0x080fe400078e3cff */
[----:B------:R-:W-:Y:S02]  /*cd300*/  LDGSTS.E [R4+0x1a400], desc[UR58][R58.64], P0 ;  /* 0x1a4000003a047fae */ /* 0x000fe4000812187a */
[C---:B------:R-:W-:Y:S01]  /*cd310*/  LOP3.LUT R34, R35.reuse, R34, RZ, 0x3c, !PT ;  /* 0x0000002223227212 */ /* 0x040fe200078e3cff */
[----:B------:R-:W-:Y:S01]  /*cd320*/  IMAD.MOV.U32 R33, RZ, RZ, R24 ;  /* 0x000000ffff217224 */ /* 0x000fe200078e0018 */
[----:B------:R4:W-:Y:S02]  /*cd330*/  STL.64 [R1+0x1fd0], R20 ;  /* 0x001fd01401007387 */ /* 0x0009e40000100a00 */
        /* <DEDUP_REMOVED lines=8> */
[-C--:B------:R-:W-:Y:S01]  /*cd3c0*/  LOP3.LUT R27, R27, R26.reuse, RZ, 0x3c, !PT ;  /* 0x0000001a1b1b7212 */ /* 0x080fe200078e3cff */
[----:B------:R-:W-:Y:S03]  /*cd3d0*/  LDGSTS.E [R4+0x1ac00], desc[UR58][R54.64], P0 ;  /* 0x1ac0000036047fae */ /* 0x000fe6000812187a */
[----:B------:R-:W-:-:S02]  /*cd3e0*/  LOP3.LUT R26, R27, R26, RZ, 0x3c, !PT ;  /* 0x0000001a1b1a7212 */ /* 0x000fc400078e3cff */
[----:B------:R-:W-:Y:S01]  /*cd3f0*/  MOV R29, R22 ;  /* 0x00000016001d7202 */ /* 0x000fe20000000f00 */
[----:B------:R-:W-:Y:S01]  /*cd400*/  STL.64 [R1+0x1fc0], R34 ;  /* 0x001fc02201007387 */ /* 0x000fe20000100a00 */
[----:B------:R-:W-:Y:S01]  /*cd410*/  LOP3.LUT R27, R27, R26, RZ, 0x3c, !PT ;  /* 0x0000001a1b1b7212 */ /* 0x000fe200078e3cff */
[----:B------:R-:W-:Y:S02]  /*cd420*/  IMAD.MOV.U32 R24, RZ, RZ, R11 ;  /* 0x000000ffff187224 */ /* 0x000fe400078e000b */
[----:B------:R-:W-:Y:S01]  /*cd430*/  IMAD.MOV.U32 R25, RZ, RZ, R12 ;  /* 0x000000ffff197224 */ /* 0x000fe200078e000c */
[----:B------:R-:W-:Y:S01]  /*cd440*/  STL.64 [R1+0x1fb8], R32 ;  /* 0x001fb82001007387 */ /* 0x000fe20000100a00 */
[----:B------:R-:W-:Y:S01]  /*cd450*/  IMAD.MOV.U32 R23, RZ, RZ, R240 ;  /* 0x000000ffff177224 */ /* 0x000fe200078e00f0 */
[----:B------:R-:W-:Y:S02]  /*cd460*/  MOV R22, R241 ;  /* 0x000000f100167202 */ /* 0x000fe40000000f00 */
[----:B------:R-:W-:Y:S01]  /*cd470*/  STL.64 [R1+0x1fb0], R30 ;  /* 0x001fb01e01007387 */ /* 0x000fe20000100a00 */
[----:B-1----:R-:W-:-:S03]  /*cd480*/  MOV R7, R242 ;  /* 0x000000f200077202 */ /* 0x002fc60000000f00 */
[----:B------:R-:W-:Y:S01]  /*cd490*/  STL.64 [R1+0x1fa8], R28 ;  /* 0x001fa81c01007387 */ /* 0x000fe20000100a00 */
[----:B------:R-:W-:-:S03]  /*cd4a0*/  IMAD.MOV.U32 R6, RZ, RZ, R243 ;  /* 0x000000ffff067224 */ /* 0x000fc600078e00f3 */
[----:B------:R-:W-:Y:S04]  /*cd4b0*/  STL.64 [R1+0x1fa0], R26 ;  /* 0x001fa01a01007387 */ /* 0x000fe80000100a00 */
[----:B------:R-:W-:Y:S04]  /*cd4c0*/  STL.64 [R1+0x1f98], R24 ;  /* 0x001f981801007387 */ /* 0x000fe80000100a00 */
[----:B------:R1:W-:Y:S04]  /*cd4d0*/  STL.64 [R1+0x1f90], R22 ;  /* 0x001f901601007387 */ /* 0x0003e80000100a00 */
[----:B------:R1:W-:Y:S04]  /*cd4e0*/  STL.64 [R1+0x1f88], R6 ;  /* 0x001f880601007387 */ /* 0x0003e80000100a00 */
[----:B------:R-:W4:Y:S04]  /*cd4f0*/  LDL.LU R11, [R1+0x3ac4] ;  /* 0x003ac400010b7983 */ /* 0x000f280000300800 */
[----:B------:R-:W4:Y:S04]  /*cd500*/  LDL.LU R18, [R1+0x3b30] ;  /* 0x003b300001127983 */ /* 0x000f280000300800 */
        /* <DEDUP_REMOVED lines=10> */
[----:B--2---:R-:W2:Y:S04]  /*cd5b0*/  LDL.LU R16, [R1+0x3ab8] ;  /* 0x003ab80001107983 */ /* 0x004ea80000300800 */
[----:B------:R-:W-:Y:S04]  /*cd5c0*/  LDGSTS.E [R4+0x1d400], desc[UR58][R40.64], P0 ;  /* 0x1d40000028047fae */ /* 0x000fe8000812187a */
[----:B------:R-:W-:Y:S04]  /*cd5d0*/  LDGSTS.E [R4+0x1d480], desc[UR58][R38.64], P1 ;  /* 0x1d48000026047fae */ /* 0x000fe8000892187a */
        /* <DEDUP_REMOVED lines=15> */
[----:B-1----:R-:W4:Y:S04]  /*cd6d0*/  LDL.LU R22, [R1+0x3a30] ;  /* 0x003a300001167983 */ /* 0x002f280000300800 */
[----:B------:R-:W4:Y:S04]  /*cd6e0*/  LDL.LU R12, [R1+0x39bc] ;  /* 0x0039bc00010c7983 */ /* 0x000f280000300800 */
[----:B------:R-:W4:Y:S01]  /*cd6f0*/  LDL.LU R21, [R1+0x39b8] ;  /* 0x0039b80001157983 */ /* 0x000f220000300800 */
[----:B------:R-:W-:Y:S01]  /*cd700*/  MOV R6, R10 ;  /* 0x0000000a00067202 */ /* 0x000fe20000000f00 */
[----:B------:R-:W-:Y:S01]  /*cd710*/  IMAD.MOV.U32 R7, RZ, RZ, R19 ;  /* 0x000000ffff077224 */ /* 0x000fe200078e0013 */
[----:B------:R-:W-:Y:S01]  /*cd720*/  IADD3 R11, P2, R11, R252, RZ ;  /* 0x000000fc0b0b7210 */ /* 0x000fe20007f5e0ff */
[----:B------:R-:W-:-:S04]  /*cd730*/  IMAD.X R18, R18, 0x1, R2, P3 ;  /* 0x0000000112127824 */ /* 0x000fc800018e0602 */
[----:B------:R-:W-:Y:S04]  /*cd740*/  STL [R1+0x3ac4], R11 ;  /* 0x003ac40b01007387 */ /* 0x000fe80000100800 */
[----:B------:R1:W-:Y:S04]  /*cd750*/  STL [R1+0x3b30], R18 ;  /* 0x003b301201007387 */ /* 0x0003e80000100800 */
[----:B------:R-:W4:Y:S04]  /*cd760*/  LDL.LU R10, [R1+0x2bd4] ;  /* 0x002bd400010a7983 */ /* 0x000f280000300800 */
[----:B------:R-:W4:Y:S01]  /*cd770*/  LDL.LU R19, [R1+0x39b0] ;  /* 0x0039b00001137983 */ /* 0x000f220000300800 */
[----:B------:R-:W-:-:S05]  /*cd780*/  LOP3.LUT R5, R111, 0x50, RZ, 0x3c, !PT ;  /* 0x000000506f057812 */ /* 0x000fca00078e3cff */
[----:B------:R-:W-:-:S05]  /*cd790*/  VIADD R5, R5, UR10 ;  /* 0x0000000a05057c36 */ /* 0x000fca0008000000 */
[----:B------:R1:W-:Y:S01]  /*cd7a0*/  LDGSTS.E [R5+0x500], desc[UR58][R6.64], P0 ;  /* 0x0050000006057fae */ /* 0x0003e2000812187a */
[----:B------:R-:W-:Y:S02]  /*cd7b0*/  IADD3 R9, P3, R9, R252, RZ ;  /* 0x000000fc09097210 */ /* 0x000fe40007f7e0ff */
[----:B-1----:R-:W-:Y:S01]  /*cd7c0*/  MOV R6, R13 ;  /* 0x0000000d00067202 */ /* 0x002fe20000000f00 */
[----:B------:R-:W-:Y:S02]  /*cd7d0*/  IMAD.MOV.U32 R7, RZ, RZ, R18 ;  /* 0x000000ffff077224 */ /* 0x000fe400078e0012 */
[----:B------:R-:W-:Y:S04]  /*cd7e0*/  STL [R1+0x3abc], R9 ;  /* 0x003abc0901007387 */ /* 0x000fe80000100800 */
[----:B------:R1:W-:Y:S01]  /*cd7f0*/  LDGSTS.E [R5+0x580], desc[UR58][R6.64], P1 ;  /* 0x0058000006057fae */ /* 0x0003e2000892187a */
[----:B--2---:R-:W-:-:S05]  /*cd800*/  IMAD.X R16, R16, 0x1, R2, P2 ;  /* 0x0000000110107824 */ /* 0x004fca00010e0602 */
[----:B------:R2:W-:Y:S04]  /*cd810*/  STL [R1+0x3ab8], R16 ;  /* 0x003ab81001007387 */ /* 0x0005e80000100800 */
[----:B------:R-:W4:Y:S01]  /*cd820*/  LDL.LU R18, [R1+0x2bd0] ;  /* 0x002bd00001127983 */ /* 0x000f220000300800 */
[----:B-1----:R-:W-:Y:S01]  /*cd830*/  MOV R6, R11 ;  /* 0x0000000b00067202 */ /* 0x002fe20000000f00 */
[----:B------:R-:W-:Y:S01]  /*cd840*/  IMAD.MOV.U32 R7, RZ, RZ, R16 ;  /* 0x000000ffff077224 */ /* 0x000fe200078e0010 */
[----:B---3--:R-:W-:Y:S01]  /*cd850*/  IADD3 R14, P2, R14, R252, RZ ;  /* 0x000000fc0e0e7210 */ /* 0x008fe20007f5e0ff */
[----:B------:R-:W3:Y:S04]  /*cd860*/  LDL.LU R13, [R1+0x2bdc] ;  /* 0x002bdc00010d7983 */ /* 0x000ee80000300800 */
[----:B--2---:R-:W2:Y:S04]  /*cd870*/  LDL.LU R16, [R1+0x2bd8] ;  /* 0x002bd80001107983 */ /* 0x004ea80000300800 */
[----:B------:R1:W-:Y:S01]  /*cd880*/  LDGSTS.E [R5+0xd00], desc[UR58][R6.64], P0 ;  /* 0x00d0000006057fae */ /* 0x0003e2000812187a */
[----:B----4-:R-:W-:-:S03]  /*cd890*/  IMAD.X R20, R20, 0x1, R2, P3 ;  /* 0x0000000114147824 */ /* 0x010fc600018e0602 */
[----:B------:R-:W-:Y:S01]  /*cd8a0*/  STL [R1+0x3a44], R14 ;  /* 0x003a440e01007387 */ /* 0x000fe20000100800 */
[----:B------:R-:W-:Y:S01]  /*cd8b0*/  IADD3 R17, P3, R17, R252, RZ ;  /* 0x000000fc11117210 */ /* 0x000fe20007f7e0ff */
[----:B-1----:R-:W-:Y:S01]  /*cd8c0*/  IMAD.MOV.U32 R7, RZ, RZ, R20 ;  /* 0x000000ffff077224 */ /* 0x002fe200078e0014 */
[----:B------:R-:W-:Y:S01]  /*cd8d0*/  MOV R6, R9 ;  /* 0x0000000900067202 */ /* 0x000fe20000000f00 */
[----:B------:R1:W-:Y:S01]  /*cd8e0*/  STL [R1+0x3ab0], R20 ;  /* 0x003ab01401007387 */ /* 0x0003e20000100800 */
[----:B------:R-:W-:-:S03]  /*cd8f0*/  IMAD.X R15, R15, 0x1, R2, P2 ;  /* 0x000000010f0f7824 */ /* 0x000fc600010e0602 */
[----:B------:R-:W4:Y:S04]  /*cd900*/  LDL.LU R11, [R1+0x2c54] ;  /* 0x002c5400010b7983 */ /* 0x000f280000300800 */
[----:B------:R1:W-:Y:S04]  /*cd910*/  LDGSTS.E [R5+0xd80], desc[UR58][R6.64], P1 ;  /* 0x00d8000006057fae */ /* 0x0003e8000892187a */
[----:B-1----:R-:W4:Y:S04]  /*cd920*/  LDL.LU R20, [R1+0x2c50] ;  /* 0x002c500001147983 */ /* 0x002f280000300800 */
[----:B------:R-:W-:Y:S04]  /*cd930*/  STL [R1+0x3a3c], R17 ;  /* 0x003a3c1101007387 */ /* 0x000fe80000100800 */
[----:B------:R1:W-:Y:S01]  /*cd940*/  STL [R1+0x3a38], R15 ;  /* 0x003a380f01007387 */ /* 0x0003e20000100800 */
[----:B------:R-:W-:Y:S01]  /*cd950*/  MOV R6, R14 ;  /* 0x0000000e00067202 */ /* 0x000fe20000000f00 */
[----:B------:R-:W-:-:S02]  /*cd960*/  IMAD.MOV.U32 R7, RZ, RZ, R15 ;  /* 0x000000ffff077224 */ /* 0x000fc400078e000f */
[----:B------:R-:W4:Y:S01]  /*cd970*/  LDL.LU R9, [R1+0x2c5c] ;  /* 0x002c5c0001097983 */ /* 0x000f220000300800 */
[----:B------:R-:W-:-:S03]  /*cd980*/  IADD3 R8, P2, R8, R252, RZ ;  /* 0x000000fc08087210 */ /* 0x000fc60007f5e0ff */
[----:B------:R-:W4:Y:S04]  /*cd990*/  LDL.LU R14, [R1+0x2c58] ;  /* 0x002c5800010e7983 */ /* 0x000f280000300800 */
[----:B------:R1:W-:Y:S04]  /*cd9a0*/  STL [R1+0x39c4], R8 ;  /* 0x0039c40801007387 */ /* 0x0003e80000100800 */
[----:B------:R1:W-:Y:S01]  /*cd9b0*/  LDGSTS.E [R5+0x1500], desc[UR58][R6.64], P0 ;  /* 0x0150000006057fae */ /* 0x0003e2000812187a */
[----:B------:R-:W-:Y:S01]  /*cd9c0*/  IMAD.X R22, R22, 0x1, R2, P3 ;  /* 0x0000000116167824 */ /* 0x000fe200018e0602 */
[----:B------:R-:W-:-:S04]  /*cd9d0*/  IADD3 R12, P3, R12, R252, RZ ;  /* 0x000000fc0c0c7210 */ /* 0x000fc80007f7e0ff */
[----:B------:R-:W-:Y:S01]  /*cd9e0*/  STL [R1+0x3a30], R22 ;  /* 0x003a301601007387 */ /* 0x000fe20000100800 */
[----:B-1----:R-:W-:Y:S01]  /*cd9f0*/  MOV R6, R17 ;  /* 0x0000001100067202 */ /* 0x002fe20000000f00 */
[----:B------:R-:W-:Y:S02]  /*cda00*/  IMAD.X R21, R21, 0x1, R2, P2 ;  /* 0x0000000115157824 */ /* 0x000fe400010e0602 */
[----:B------:R-:W4:Y:S01]  /*cda10*/  LDL.LU R15, [R1+0x2cd4] ;  /* 0x002cd400010f7983 */ /* 0x000f220000300800 */
[----:B------:R-:W-:-:S03]  /*cda20*/  IMAD.MOV.U32 R7, RZ, RZ, R22 ;  /* 0x000000ffff077224 */ /* 0x000fc600078e0016 */
[----:B------:R-:W4:Y:S04]  /*cda30*/  LDL.LU R17, [R1+0x2cd0] ;  /* 0x002cd00001117983 */ /* 0x000f280000300800 */
[----:B------:R-:W-:Y:S04]  /*cda40*/  STL [R1+0x39bc], R12 ;  /* 0x0039bc0c01007387 */ /* 0x000fe80000100800 */
[----:B------:R-:W-:Y:S04]  /*cda50*/  STL [R1+0x39b8], R21 ;  /* 0x0039b81501007387 */ /* 0x000fe80000100800 */
[----:B------:R-:W4:Y:S04]  /*cda60*/  LDL.LU R4, [R1+0x2cdc] ;  /* 0x002cdc0001047983 */ /* 0x000f280000300800 */
[----:B------:R1:W-:Y:S02]  /*cda70*/  LDGSTS.E [R5+0x1580], desc[UR58][R6.64], P1 ;  /* 0x0158000006057fae */ /* 0x0003e4000892187a */
[----:B-1----:R-:W-:Y:S01]  /*cda80*/  MOV R6, R8 ;  /* 0x0000000800067202 */ /* 0x002fe20000000f00 */
[----:B------:R-:W-:Y:S01]  /*cda90*/  IMAD.MOV.U32 R7, RZ, RZ, R21 ;  /* 0x000000ffff077224 */ /* 0x000fe200078e0015 */
[----:B------:R-:W4:Y:S04]  /*cdaa0*/  LDL.LU R8, [R1+0x2d54] ;  /* 0x002d540001087983 */ /* 0x000f280000300800 */
[----:B------:R1:W-:Y:S01]  /*cdab0*/  LDGSTS.E [R5+0x1d00], desc[UR58][R6.64], P0 ;  /* 0x01d0000006057fae */ /* 0x0003e2000812187a */
[----:B------:R-:W-:Y:S01]  /*cdac0*/  IADD3 R10, P2, R10, R252, RZ ;  /* 0x000000fc0a0a7210 */ /* 0x000fe20007f5e0ff */
[----:B------:R-:W-:-:S04]  /*cdad0*/  IMAD.X R19, R19, 0x1, R2, P3 ;  /* 0x0000000113137824 */ /* 0x000fc800018e0602 */
[----:B------:R-:W-:Y:S01]  /*cdae0*/  STL [R1+0x2bd4], R10 ;  /* 0x002bd40a01007387 */ /* 0x000fe20000100800 */
[----:B-1----:R-:W-:-:S03]  /*cdaf0*/  IMAD.MOV.U32 R7, RZ, RZ, R19 ;  /* 0x000000ffff077224 */ /* 0x002fc600078e0013 */
[----:B------:R1:W-:Y:S04]  /*cdb00*/  STL [R1+0x39b0], R19 ;  /* 0x0039b01301007387 */ /* 0x0003e80000100800 */
[----:B-1----:R-:W4:Y:S01]  /*cdb10*/  LDL.LU R19, [R1+0x2cd8] ;  /* 0x002cd80001137983 */ /* 0x002f220000300800 */
[----:B------:R-:W-:-:S05]  /*cdb20*/  MOV R6, R12 ;  /* 0x0000000c00067202 */ /* 0x000fca0000000f00 */
[----:B------:R1:W-:Y:S02]  /*cdb30*/  LDGSTS.E [R5+0x1d80], desc[UR58][R6.64], P1 ;  /* 0x01d8000006057fae */ /* 0x0003e4000892187a */
[----:B-1----:R-:W-:Y:S01]  /*cdb40*/  MOV R6, R10 ;  /* 0x0000000a00067202 */ /* 0x002fe20000000f00 */
[----:B------:R-:W-:Y:S01]  /*cdb50*/  IMAD.X R18, R18, 0x1, R2, P2 ;  /* 0x0000000112127824 */ /* 0x000fe200010e0602 */
[----:B---3--:R-:W-:-:S03]  /*cdb60*/  IADD3 R13, P3, R13, R252, RZ ;  /* 0x000000fc0d0d7210 */ /* 0x008fc60007f7e0ff */
[----:B------:R-:W-:Y:S02]  /*cdb70*/  IMAD.MOV.U32 R7, RZ, RZ, R18 ;  /* 0x000000ffff077224 */ /* 0x000fe400078e0012 */
[----:B------:R-:W-:Y:S01]  /*cdb80*/  STL [R1+0x2bdc], R13 ;  /* 0x002bdc0d01007387 */ /* 0x000fe20000100800 */
[----:B--2---:R-:W-:-:S03]  /*cdb90*/  IMAD.X R16, R16, 0x1, R2, P3 ;  /* 0x0000000110107824 */ /* 0x004fc600018e0602 */
[----:B------:R1:W-:Y:S04]  /*cdba0*/  STL [R1+0x2bd0], R18 ;  /* 0x002bd01201007387 */ /* 0x0003e80000100800 */
[----:B------:R-:W2:Y:S04]  /*cdbb0*/  LDL.LU R12, [R1+0x2d5c] ;  /* 0x002d5c00010c7983 */ /* 0x000ea80000300800 */
[----:B------:R3:W-:Y:S04]  /*cdbc0*/  LDGSTS.E [R5+0x2500], desc[UR58][R6.64], P0 ;  /* 0x0250000006057fae */ /* 0x0007e8000812187a */
[----:B-1----:R-:W2:Y:S01]  /*cdbd0*/  LDL.LU R18, [R1+0x2d50] ;  /* 0x002d500001127983 */ /* 0x002ea20000300800 */
[----:B----4-:R-:W-:-:S02]  /*cdbe0*/  IADD3 R11, P2, R11, R252, RZ ;  /* 0x000000fc0b0b7210 */ /* 0x010fc40007f5e0ff */
[----:B---3--:R-:W-:-:S03]  /*cdbf0*/  MOV R6, R13 ;  /* 0x0000000d00067202 */ /* 0x008fc60000000f00 */
[----:B------:R-:W-:Y:S01]  /*cdc00*/  STL [R1+0x2c54], R11 ;  /* 0x002c540b01007387 */ /* 0x000fe20000100800 */
[----:B------:R-:W-:Y:S02]  /*cdc10*/  IMAD.MOV.U32 R7, RZ, RZ, R16 ;  /* 0x000000ffff077224 */ /* 0x000fe400078e0010 */
[----:B------:R-:W-:Y:S01]  /*cdc20*/  IMAD.X R20, R20, 0x1, R2, P2 ;  /* 0x0000000114147824 */ /* 0x000fe200010e0602 */
[----:B------:R1:W-:Y:S04]  /*cdc30*/  STL [R1+0x2bd8], R16 ;  /* 0x002bd81001007387 */ /* 0x0003e80000100800 */
[----:B------:R-:W3:Y:S04]  /*cdc40*/  LDL.LU R10, [R1+0x2dd4] ;  /* 0x002dd400010a7983 */ /* 0x000ee80000300800 */
[----:B------:R4:W-:Y:S01]  /*cdc50*/  LDGSTS.E [R5+0x2580], desc[UR58][R6.64], P1 ;  /* 0x0258000006057fae */ /* 0x0009e2000892187a */
[----:B------:R-:W-:-:S03]  /*cdc60*/  IADD3 R9, P3, R9, R252, RZ ;  /* 0x000000fc09097210 */ /* 0x000fc60007f7e0ff */
[----:B-1----:R-:W3:Y:S04]  /*cdc70*/  LDL.LU R16, [R1+0x2d58] ;  /* 0x002d580001107983 */ /* 0x002ee80000300800 */
[----:B------:R-:W-:Y:S01]  /*cdc80*/  STL [R1+0x2c5c], R9 ;  /* 0x002c5c0901007387 */ /* 0x000fe20000100800 */
[----:B------:R-:W-:-:S03]  /*cdc90*/  IMAD.X R14, R14, 0x1, R2, P3 ;  /* 0x000000010e0e7824 */ /* 0x000fc600018e0602 */
[----:B------:R1:W-:Y:S01]  /*cdca0*/  STL [R1+0x2c50], R20 ;  /* 0x002c501401007387 */ /* 0x0003e20000100800 */
[----:B----4-:R-:W-:Y:S01]  /*cdcb0*/  MOV R6, R11 ;  /* 0x0000000b00067202 */ /* 0x010fe20000000f00 */
[----:B------:R-:W-:Y:S02]  /*cdcc0*/  IMAD.MOV.U32 R7, RZ, RZ, R20 ;  /* 0x000000ffff077224 */ /* 0x000fe400078e0014 */
[----:B------:R-:W4:Y:S04]  /*cdcd0*/  LDL.LU R13, [R1+0x2ddc] ;  /* 0x002ddc00010d7983 */ /* 0x000f280000300800 */
        /* <DEDUP_REMOVED lines=8> */
[----:B------:R-:W4:Y:S01]  /*cdd60*/  LDL.LU R11, [R1+0x2e54] ;  /* 0x002e5400010b7983 */ /* 0x000f220000300800 */
[----:B------:R-:W-:-:S03]  /*cdd70*/  IADD3 R4, P3, R4, R252, RZ ;  /* 0x000000fc04047210 */ /* 0x000fc60007f7e0ff */
[----:B------:R-:W4:Y:S04]  /*cdd80*/  LDL.LU R20, [R1+0x2dd8] ;  /* 0x002dd80001147983 */ /* 0x000f280000300800 */
[----:B------:R-:W-:Y:S04]  /*cdd90*/  STL [R1+0x2cdc], R4 ;  /* 0x002cdc0401007387 */ /* 0x000fe80000100800 */
[----:B------:R1:W-:Y:S04]  /*cdda0*/  STL [R1+0x2cd0], R17 ;  /* 0x002cd01101007387 */ /* 0x0003e80000100800 */
[----:B-1----:R-:W4:Y:S04]  /*cddb0*/  LDL.LU R14, [R1+0x2e50] ;  /* 0x002e5000010e7983 */ /* 0x002f280000300800 */
[----:B------:R-:W4:Y:S01]  /*cddc0*/  LDL.LU R9, [R1+0x2e5c] ;  /* 0x002e5c0001097983 */ /* 0x000f220000300800 */
[----:B------:R-:W-:-:S03]  /*cddd0*/  IADD3 R8, P2, R8, R252, RZ ;  /* 0x000000fc08087210 */ /* 0x000fc60007f5e0ff */
[----:B------:R1:W-:Y:S02]  /*cdde0*/  LDGSTS.E [R5+0x2d80], desc[UR58][R6.64], P1 ;  /* 0x02d8000006057fae */ /* 0x0003e4000892187a */
[----:B-1----:R-:W-:Y:S02]  /*cddf0*/  IMAD.MOV.U32 R7, RZ, RZ, R17 ;  /* 0x000000ffff077224 */ /* 0x002fe400078e0011 */
[----:B------:R-:W4:Y:S01]  /*cde00*/  LDL.LU R17, [R1+0x2e58] ;  /* 0x002e580001117983 */ /* 0x000f220000300800 */
[----:B------:R-:W-:-:S03]  /*cde10*/  MOV R6, R15 ;  /* 0x0000000f00067202 */ /* 0x000fc60000000f00 */
        /* <DEDUP_REMOVED lines=8> */
[----:B------:R1:W-:Y:S02]  /*cdea0*/  LDGSTS.E [R5+0x3580], desc[UR58][R6.64], P1 ;  /* 0x0358000006057fae */ /* 0x0003e4000892187a */
[----:B-1----:R-:W-:-:S02]  /*cdeb0*/  MOV R6, R8 ;  /* 0x0000000800067202 */ /* 0x002fc40000000f00 */
[----:B--2---:R-:W-:Y:S01]  /*cdec0*/  IADD3 R12, P3, R12, R252, RZ ;  /* 0x000000fc0c0c7210 */ /* 0x004fe20007f7e0ff */
[----:B------:R-:W-:-:S04]  /*cded0*/  IMAD.X R18, R18, 0x1, R2, P2 ;  /* 0x0000000112127824 */ /* 0x000fc800010e0602 */
[----:B------:R-:W-:Y:S01]  /*cdee0*/  STL [R1+0x2d5c], R12 ;  /* 0x002d5c0c01007387 */ /* 0x000fe20000100800 */
[----:B------:R-:W-:-:S03]  /*cdef0*/  IMAD.MOV.U32 R7, RZ, RZ, R18 ;  /* 0x000000ffff077224 */ /* 0x000fc600078e0012 */
[----:B------:R1:W-:Y:S04]  /*cdf00*/  STL [R1+0x2d50], R18 ;  /* 0x002d501201007387 */ /* 0x0003e80000100800 */
[----:B------:R-:W2:Y:S04]  /*cdf10*/  LDL.LU R4, [R1+0x2edc] ;  /* 0x002edc0001047983 */ /* 0x000ea80000300800 */
[----:B------:R3:W-:Y:S04]  /*cdf20*/  LDGSTS.E [R5+0x3d00], desc[UR58][R6.64], P0 ;  /* 0x03d0000006057fae */ /* 0x0007e8000812187a */
[----:B-1----:R-:W2:Y:S01]  /*cdf30*/  LDL.LU R18, [R1+0x2ed8] ;  /* 0x002ed80001127983 */ /* 0x002ea20000300800 */
[----:B---3--:R-:W-:Y:S01]  /*cdf40*/  IADD3 R10, P2, R10, R252, RZ ;  /* 0x000000fc0a0a7210 */ /* 0x008fe20007f5e0ff */
[----:B------:R-:W-:-:S04]  /*cdf50*/  IMAD.X R16, R16, 0x1, R2, P3 ;  /* 0x0000000110107824 */ /* 0x000fc800018e0602 */
[----:B------:R-:W-:Y:S01]  /*cdf60*/  STL [R1+0x2dd4], R10 ;  /* 0x002dd40a01007387 */ /* 0x000fe20000100800 */
[----:B------:R-:W-:Y:S01]  /*cdf70*/  MOV R6, R12 ;  /* 0x0000000c00067202 */ /* 0x000fe20000000f00 */
[----:B------:R-:W-:Y:S02]  /*cdf80*/  IMAD.MOV.U32 R7, RZ, RZ, R16 ;  /* 0x000000ffff077224 */ /* 0x000fe400078e0010 */
[----:B------:R1:W-:Y:S04]  /*cdf90*/  STL [R1+0x2d58], R16 ;  /* 0x002d581001007387 */ /* 0x0003e80000100800 */
[----:B------:R-:W3:Y:S01]  /*cdfa0*/  LDL.LU R8, [R1+0x2f54] ;  /* 0x002f540001087983 */ /* 0x000ee20000300800 */
[----:B----4-:R-:W-:-:S03]  /*cdfb0*/  IADD3 R13, P3, R13, R252, RZ ;  /* 0x000000fc0d0d7210 */ /* 0x010fc60007f7e0ff */
[----:B------:R4:W-:Y:S01]  /*cdfc0*/  LDGSTS.E [R5+0x3d80], desc[UR58][R6.64], P1 ;  /* 0x03d8000006057fae */ /* 0x0009e2000892187a */
[----:B------:R-:W-:-:S03]  /*cdfd0*/  IMAD.X R21, R21, 0x1, R2, P2 ;  /* 0x0000000115157824 */ /* 0x000fc600010e0602 */
[----:B-1----:R-:W3:Y:S04]  /*cdfe0*/  LDL.LU R16, [R1+0x2f50] ;  /* 0x002f500001107983 */ /* 0x002ee80000300800 */
[----:B------:R-:W-:Y:S04]  /*cdff0*/  STL [R1+0x2ddc], R13 ;  /* 0x002ddc0d01007387 */ /* 0x000fe80000100800 */
[----:B------:R-:W-:Y:S01]  /*ce000*/  STL [R1+0x2dd0], R21 ;  /* 0x002dd01501007387 */ /* 0x000fe20000100800 */
[----:B----4-:R-:W-:Y:S01]  /*ce010*/  MOV R6, R10 ;  /* 0x0000000a00067202 */ /* 0x010fe20000000f00 */
[----:B------:R-:W-:-:S02]  /*ce020*/  IMAD.MOV.U32 R7, RZ, RZ, R21 ;  /* 0x000000ffff077224 */ /* 0x000fc400078e0015 */
[----:B------:R-:W4:Y:S04]  /*ce030*/  LDL.LU R12, [R1+0x2f5c] ;  /* 0x002f5c00010c7983 */ /* 0x000f280000300800 */
[----:B------:R-:W4:Y:S04]  /*ce040*/  LDL.LU R10, [R1+0x2fd4] ;  /* 0x002fd400010a7983 */ /* 0x000f280000300800 */
[----:B------:R1:W-:Y:S01]  /*ce050*/  LDGSTS.E [R5+0x4500], desc[UR58][R6.64], P0 ;  /* 0x0450000006057fae */ /* 0x0003e2000812187a */
[----:B------:R-:W-:Y:S01]  /*ce060*/  IADD3 R11, P2, R11, R252, RZ ;  /* 0x000000fc0b0b7210 */ /* 0x000fe20007f5e0ff */
[----:B------:R-:W-:-:S04]  /*ce070*/  IMAD.X R20, R20, 0x1, R2, P3 ;  /* 0x0000000114147824 */ /* 0x000fc800018e0602 */
[----:B------:R-:W-:Y:S04]  /*ce080*/  STL [R1+0x2e54], R11 ;  /* 0x002e540b01007387 */ /* 0x000fe80000100800 */
[----:B------:R1:W-:Y:S02]  /*ce090*/  STL [R1+0x2dd8], R20 ;  /* 0x002dd81401007387 */ /* 0x0003e40000100800 */
[----:B-1----:R-:W-:Y:S01]  /*ce0a0*/  MOV R6, R13 ;  /* 0x0000000d00067202 */ /* 0x002fe20000000f00 */
[----:B------:R-:W-:Y:S02]  /*ce0b0*/  IMAD.MOV.U32 R7, RZ, RZ, R20 ;  /* 0x000000ffff077224 */ /* 0x000fe400078e0014 */
[----:B------:R-:W-:-:S03]  /*ce0c0*/  IMAD.X R14, R14, 0x1, R2, P2 ;  /* 0x000000010e0e7824 */ /* 0x000fc600010e0602 */
[----:B------:R1:W-:Y:S01]  /*ce0d0*/  LDGSTS.E [R5+0x4580], desc[UR58][R6.64], P1 ;  /* 0x0458000006057fae */ /* 0x0003e2000892187a */
[----:B------:R-:W-:-:S03]  /*ce0e0*/  IADD3 R9, P3, R9, R252, RZ ;  /* 0x000000fc09097210 */ /* 0x000fc60007f7e0ff */
[----:B------:R-:W4:Y:S04]  /*ce0f0*/  LDL.LU R20, [R1+0x2f58] ;  /* 0x002f580001147983 */ /* 0x000f280000300800 */
[----:B------:R-:W-:Y:S04]  /*ce100*/  STL [R1+0x2e5c], R9 ;  /* 0x002e5c0901007387 */ /* 0x000fe80000100800 */
[----:B------:R1:W-:Y:S02]  /*ce110*/  STL [R1+0x2e50], R14 ;  /* 0x002e500e01007387 */ /* 0x0003e40000100800 */
[----:B-1----:R-:W-:Y:S01]  /*ce120*/  MOV R6, R11 ;  /* 0x0000000b00067202 */ /* 0x002fe20000000f00 */
[----:B------:R-:W-:Y:S01]  /*ce130*/  IMAD.MOV.U32 R7, RZ, RZ, R14 ;  /* 0x000000ffff077224 */ /* 0x000fe200078e000e */
[----:B------:R-:W4:Y:S04]  /*ce140*/  LDL.LU R13, [R1+0x2fdc] ;  /* 0x002fdc00010d7983 */ /* 0x000f280000300800 */
[----:B------:R1:W-:Y:S01]  /*ce150*/  LDGSTS.E [R5+0x4d00], desc[UR58][R6.64], P0 ;  /* 0x04d0000006057fae */ /* 0x0003e2000812187a */
[----:B------:R-:W-:-:S03]  /*ce160*/  IMAD.X R17, R17, 0x1, R2, P3 ;  /* 0x0000000111117824 */ /* 0x000fc600018e0602 */
[----:B------:R-:W4:Y:S01]  /*ce170*/  LDL.LU R14, [R1+0x2fd0] ;  /* 0x002fd000010e7983 */ /* 0x000f220000300800 */
[----:B-1----:R-:W-:Y:S01]  /*ce180*/  IMAD.MOV.U32 R7, RZ, RZ, R17 ;  /* 0x000000ffff077224 */ /* 0x002fe200078e0011 */
[----:B------:R-:W-:-:S05]  /*ce190*/  IADD3 R15, P2, R15, R252, RZ ;  /* 0x000000fc0f0f7210 */ /* 0x000fca0007f5e0ff */
[----:B------:R-:W-:Y:S04]  /*ce1a0*/  STL [R1+0x2ed4], R15 ;  /* 0x002ed40f01007387 */ /* 0x000fe80000100800 */
[----:B------:R1:W-:Y:S04]  /*ce1b0*/  STL [R1+0x2e58], R17 ;  /* 0x002e581101007387 */ /* 0x0003e80000100800 */
[----:B------:R-:W4:Y:S04]  /*ce1c0*/  LDL.LU R11, [R1+0x3054] ;  /* 0x00305400010b7983 */ /* 0x000f280000300800 */
[----:B-1----:R-:W4:Y:S01]  /*ce1d0*/  LDL.LU R17, [R1+0x2fd8] ;  /* 0x002fd80001117983 */ /* 0x002f220000300800 */
[----:B------:R-:W-:Y:S01]  /*ce1e0*/  IMAD.X R19, R19, 0x1, R2, P2 ;  /* 0x0000000113137824 */ /* 0x000fe200010e0602 */
[----:B------:R-:W-:-:S05]  /*ce1f0*/  MOV R6, R9 ;  /* 0x0000000900067202 */ /* 0x000fca0000000f00 */
[----:B------:R1:W-:Y:S02]  /*ce200*/  LDGSTS.E [R5+0x4d80], desc[UR58][R6.64], P1 ;  /* 0x04d8000006057fae */ /* 0x0003e4000892187a */
[----:B-1----:R-:W-:Y:S01]  /*ce210*/  MOV R6, R15 ;  /* 0x0000000f00067202 */ /* 0x002fe20000000f00 */
[----:B------:R-:W-:-:S05]  /*ce220*/  IMAD.MOV.U32 R7, RZ, RZ, R19 ;  /* 0x000000ffff077224 */ /* 0x000fca00078e0013 */
[----:B------:R1:W-:Y:S01]  /*ce230*/  LDGSTS.E [R5+0x5500], desc[UR58][R6.64], P0 ;  /* 0x0550000006057fae */ /* 0x0003e2000812187a */
[----:B--2---:R-:W-:-:S05]  /*ce240*/  IADD3 R4, P3, R4, R252, RZ ;  /* 0x000000fc04047210 */ /* 0x004fca0007f7e0ff */
        /* <DEDUP_REMOVED lines=10> */
[----:B------:R-:W-:-:S03]  /*ce2f0*/  IMAD.X R16, R16, 0x1, R2, P2 ;  /* 0x0000000110107824 */ /* 0x000fc600010e0602 */
[----:B------:R3:W-:Y:S04]  /*ce300*/  STL [R1+0x2ed8], R18 ;  /* 0x002ed81201007387 */ /* 0x0007e80000100800 */
[----:B------:R-:W3:Y:S04]  /*ce310*/  LDL.LU R15, [R1+0x30d4] ;  /* 0x0030d400010f7983 */ /* 0x000ee80000300800 */
[----:B--2---:R-:W2:Y:S01]  /*ce320*/  LDL.LU R19, [R1+0x3058] ;  /* 0x0030580001137983 */ /* 0x004ea20000300800 */
[----:B----4-:R-:W-:Y:S01]  /*ce330*/  IADD3 R12, P3, R12, R252, RZ ;  /* 0x000000fc0c0c7210 */ /* 0x010fe20007f7e0ff */
[----:B-1----:R-:W-:-:S04]  /*ce340*/  IMAD.MOV.U32 R7, RZ, RZ, R16 ;  /* 0x000000ffff077224 */ /* 0x002fc800078e0010 */
[----:B------:R-:W-:Y:S01]  /*ce350*/  STL [R1+0x2f5c], R12 ;  /* 0x002f5c0c01007387 */ /* 0x000fe20000100800 */
[----:B------:R-:W-:-:S03]  /*ce360*/  IADD3 R10, P2, R10, R252, RZ ;  /* 0x000000fc0a0a7210 */ /* 0x000fc60007f5e0ff */
[----:B------:R1:W-:Y:S01]  /*ce370*/  STL [R1+0x2f50], R16 ;  /* 0x002f501001007387 */ /* 0x0003e20000100800 */
[----:B------:R-:W-:-:S03]  /*ce380*/  MOV R6, R8 ;  /* 0x0000000800067202 */ /* 0x000fc60000000f00 */
[----:B---3--:R-:W3:Y:S04]  /*ce390*/  LDL.LU R18, [R1+0x30d0] ;  /* 0x0030d00001127983 */ /* 0x008ee80000300800 */
[----:B------:R-:W4:Y:S04]  /*ce3a0*/  LDL.LU R4, [R1+0x30dc] ;  /* 0x0030dc0001047983 */ /* 0x000f280000300800 */
[----:B-1----:R-:W4:Y:S04]  /*ce3b0*/  LDL.LU R16, [R1+0x30d8] ;  /* 0x0030d80001107983 */ /* 0x002f280000300800 */
[----:B------:R-:W-:Y:S04]  /*ce3c0*/  STL [R1+0x2fd4], R10 ;  /* 0x002fd40a01007387 */ /* 0x000fe80000100800 */
[----:B------:R1:W-:Y:S01]  /*ce3d0*/  LDGSTS.E [R5+0x5d00], desc[UR58][R6.64], P0 ;  /* 0x05d0000006057fae */ /* 0x0003e2000812187a */
[----:B------:R-:W-:-:S05]  /*ce3e0*/  IMAD.X R20, R20, 0x1, R2, P3 ;  /* 0x0000000114147824 */ /* 0x000fca00018e0602 */
[----:B------:R1:W-:Y:S04]  /*ce3f0*/  STL [R1+0x2f58], R20 ;  /* 0x002f581401007387 */ /* 0x0003e80000100800 */
[----:B------:R-:W4:Y:S01]  /*ce400*/  LDL.LU R8, [R1+0x3154] ;  /* 0x0031540001087983 */ /* 0x000f220000300800 */
[----:B------:R-:W-:Y:S01]  /*ce410*/  IADD3 R13, P3, R13, R252, RZ ;  /* 0x000000fc0d0d7210 */ /* 0x000fe20007f7e0ff */
[----:B-1----:R-:W-:Y:S01]  /*ce420*/  IMAD.MOV.U32 R7, RZ, RZ, R20 ;  /* 0x000000ffff077224 */ /* 0x002fe200078e0014 */
[----:B------:R-:W-:Y:S01]  /*ce430*/  MOV R6, R12 ;  /* 0x0000000c00067202 */ /* 0x000fe20000000f00 */
[----:B------:R-:W4:Y:S01]  /*ce440*/  LDL.LU R20, [R1+0x3150] ;  /* 0x0031500001147983 */ /* 0x000f220000300800 */
[----:B------:R-:W-:-:S03]  /*ce450*/  IMAD.X R14, R14, 0x1, R2, P2 ;  /* 0x000000010e0e7824 */ /* 0x000fc600010e0602 */
[----:B------:R-:W-:Y:S04]  /*ce460*/  STL [R1+0x2fdc], R13 ;  /* 0x002fdc0d01007387 */ /* 0x000fe80000100800 */
[----:B------:R1:W-:Y:S04]  /*ce470*/  STL [R1+0x2fd0], R14 ;  /* 0x002fd00e01007387 */ /* 0x0003e80000100800 */
[----:B------:R-:W4:Y:S04]  /*ce480*/  LDL.LU R12, [R1+0x315c] ;  /* 0x00315c00010c7983 */ /* 0x000f280000300800 */
[----:B------:R1:W-:Y:S02]  /*ce490*/  LDGSTS.E [R5+0x5d80], desc[UR58][R6.64], P1 ;  /* 0x05d8000006057fae */ /* 0x0003e4000892187a */
[----:B-1----:R-:W-:-:S02]  /*ce4a0*/  IMAD.MOV.U32 R7, RZ, RZ, R14 ;  /* 0x000000ffff077224 */ /* 0x002fc400078e000e */
[----:B------:R-:W4:Y:S01]  /*ce4b0*/  LDL.LU R14, [R1+0x3158] ;  /* 0x00315800010e7983 */ /* 0x000f220000300800 */
[----:B------:R-:W-:-:S05]  /*ce4c0*/  MOV R6, R10 ;  /* 0x0000000a00067202 */ /* 0x000fca0000000f00 */
[----:B------:R1:W-:Y:S01]  /*ce4d0*/  LDGSTS.E [R5+0x6500], desc[UR58][R6.64], P0 ;  /* 0x0650000006057fae */ /* 0x0003e2000812187a */
[----:B------:R-:W-:Y:S01]  /*ce4e0*/  IADD3 R11, P2, R11, R252, RZ ;  /* 0x000000fc0b0b7210 */ /* 0x000fe20007f5e0ff */
[----:B------:R-:W-:-:S04]  /*ce4f0*/  IMAD.X R17, R17, 0x1, R2, P3 ;  /* 0x0000000111117824 */ /* 0x000fc800018e0602 */
[----:B------:R-:W-:Y:S04]  /*ce500*/  STL [R1+0x3054], R11 ;  /* 0x0030540b01007387 */ /* 0x000fe80000100800 */
[----:B------:R1:W-:Y:S04]  /*ce510*/  STL [R1+0x2fd8], R17 ;  /* 0x002fd81101007387 */ /* 0x0003e80000100800 */
[----:B------:R-:W4:Y:S01]  /*ce520*/  LDL.LU R10, [R1+0x31d4] ;  /* 0x0031d400010a7983 */ /* 0x000f220000300800 */
[----:B-1----:R-:W-:Y:S01]  /*ce530*/  MOV R6, R13 ;  /* 0x0000000d00067202 */ /* 0x002fe20000000f00 */
[----:B------:R-:W-:-:S02]  /*ce540*/  IMAD.MOV.U32 R7, RZ, RZ, R17 ;  /* 0x000000ffff077224 */ /* 0x000fc400078e0011 */
[----:B------:R-:W4:Y:S04]  /*ce550*/  LDL.LU R13, [R1+0x31d0] ;  /* 0x0031d000010d7983 */ /* 0x000f280000300800 */
[----:B------:R1:W-:Y:S02]  /*ce560*/  LDGSTS.E [R5+0x6580], desc[UR58][R6.64], P1 ;  /* 0x0658000006057fae */ /* 0x0003e4000892187a */
[----:B-1----:R-:W-:Y:S02]  /*ce570*/  MOV R6, R11 ;  /* 0x0000000b00067202 */ /* 0x002fe40000000f00 */
[----:B------:R-:W-:Y:S01]  /*ce580*/  IADD3 R9, P3, R9, R252, RZ ;  /* 0x000000fc09097210 */ /* 0x000fe20007f7e0ff */
[----:B------:R-:W-:-:S04]  /*ce590*/  IMAD.X R21, R21, 0x1, R2, P2 ;  /* 0x0000000115157824 */ /* 0x000fc800010e0602 */
[----:B------:R-:W-:Y:S01]  /*ce5a0*/  STL [R1+0x305c], R9 ;  /* 0x00305c0901007387 */ /* 0x000fe20000100800 */
[----:B------:R-:W-:-:S03]  /*ce5b0*/  IMAD.MOV.U32 R7, RZ, RZ, R21 ;  /* 0x000000ffff077224 */ /* 0x000fc600078e0015 */
[----:B------:R-:W-:Y:S04]  /*ce5c0*/  STL [R1+0x3050], R21 ;  /* 0x0030501501007387 */ /* 0x000fe80000100800 */
[----:B------:R-:W4:Y:S04]  /*ce5d0*/  LDL.LU R17, [R1+0x31dc] ;  /* 0x0031dc0001117983 */ /* 0x000f280000300800 */
[----:B------:R-:W4:Y:S04]  /*ce5e0*/  LDL.LU R11, [R1+0x3254] ;  /* 0x00325400010b7983 */ /* 0x000f280000300800 */
[----:B------:R1:W-:Y:S01]  /*ce5f0*/  LDGSTS.E [R5+0x6d00], desc[UR58][R6.64], P0 ;  /* 0x06d0000006057fae */ /* 0x0003e2000812187a */
[----:B------:R-:W-:Y:S01]  /*ce600*/  IADD3 R15, P2, R15, R252, RZ ;  /* 0x000000fc0f0f7210 */ /* 0x000fe20007f5e0ff */
[----:B--2---:R-:W-:-:S04]  /*ce610*/  IMAD.X R19, R19, 0x1, R2, P3 ;  /* 0x0000000113137824 */ /* 0x004fc800018e0602 */
[----:B------:R-:W-:Y:S01]  /*ce620*/  STL [R1+0x30d4], R15 ;  /* 0x0030d40f01007387 */ /* 0x000fe20000100800 */
[----:B-1----:R-:W-:Y:S01]  /*ce630*/  MOV R6, R9 ;  /* 0x0000000900067202 */ /* 0x002fe20000000f00 */
[----:B------:R-:W-:Y:S02]  /*ce640*/  IMAD.MOV.U32 R7, RZ, RZ, R19 ;  /* 0x000000ffff077224 */ /* 0x000fe400078e0013 */
[----:B------:R1:W-:Y:S04]  /*ce650*/  STL [R1+0x3058], R19 ;  /* 0x0030581301007387 */ /* 0x0003e80000100800 */
[----:B------:R2:W-:Y:S04]  /*ce660*/  LDGSTS.E [R5+0x6d80], desc[UR58][R6.64], P1 ;  /* 0x06d8000006057fae */ /* 0x0005e8000892187a */
[----:B-1----:R-:W2:Y:S01]  /*ce670*/  LDL.LU R19, [R1+0x31d8] ;  /* 0x0031d80001137983 */ /* 0x002ea20000300800 */
[----:B---3--:R-:W-:Y:S01]  /*ce680*/  IMAD.X R18, R18, 0x1, R2, P2 ;  /* 0x0000000112127824 */ /* 0x008fe200010e0602 */
[----:B----4-:R-:W-:-:S03]  /*ce690*/  IADD3 R4, P3, R4, R252, RZ ;  /* 0x000000fc04047210 */ /* 0x010fc60007f7e0ff */
[----:B--2---:R-:W-:Y:S01]  /*ce6a0*/  IMAD.MOV.U32 R7, RZ, RZ, R18 ;  /* 0x000000ffff077224 */ /* 0x004fe200078e0012 */
[----:B------:R-:W-:Y:S01]  /*ce6b0*/  MOV R6, R15 ;  /* 0x0000000f00067202 */ /* 0x000fe20000000f00 */
[----:B------:R-:W-:Y:S01]  /*ce6c0*/  STL [R1+0x30dc], R4 ;  /* 0x0030dc0401007387 */ /* 0x000fe20000100800 */
[----:B------:R-:W-:-:S03]  /*ce6d0*/  IMAD.X R16, R16, 0x1, R2, P3 ;  /* 0x0000000110107824 */ /* 0x000fc600018e0602 */
[----:B------:R1:W-:Y:S04]  /*ce6e0*/  STL [R1+0x30d0], R18 ;  /* 0x0030d01201007387 */ /* 0x0003e80000100800 */
[----:B------:R-:W2:Y:S04]  /*ce6f0*/  LDL.LU R9, [R1+0x325c] ;  /* 0x00325c0001097983 */ /* 0x000ea80000300800 */
[----:B------:R3:W-:Y:S04]  /*ce700*/  LDGSTS.E [R5+0x7500], desc[UR58][R6.64], P0 ;  /* 0x0750000006057fae */ /* 0x0007e8000812187a */
[----:B-1----:R-:W4:Y:S01]  /*ce710*/  LDL.LU R18, [R1+0x3250] ;  /* 0x0032500001127983 */ /* 0x002f220000300800 */
[----:B------:R-:W-:-:S05]  /*ce720*/  IADD3 R8, P2, R8, R252, RZ ;  /* 0x000000fc08087210 */ /* 0x000fca0007f5e0ff */
[----:B------:R-:W-:Y:S01]  /*ce730*/  STL [R1+0x3154], R8 ;  /* 0x0031540801007387 */ /* 0x000fe20000100800 */
[----:B------:R-:W-:Y:S01]  /*ce740*/  IMAD.X R20, R20, 0x1, R2, P2 ;  /* 0x0000000114147824 */ /* 0x000fe200010e0602 */
[----:B---3--:R-:W-:Y:S01]  /*ce750*/  MOV R6, R4 ;  /* 0x0000000400067202 */ /* 0x008fe20000000f00 */
[----:B------:R-:W-:Y:S01]  /*ce760*/  IMAD.MOV.U32 R7, RZ, RZ, R16 ;  /* 0x000000ffff077224 */ /* 0x000fe200078e0010 */
[----:B------:R1:W-:Y:S04]  /*ce770*/  STL [R1+0x30d8], R16 ;  /* 0x0030d81001007387 */ /* 0x0003e80000100800 */
[----:B------:R-:W3:Y:S04]  /*ce780*/  LDL.LU R15, [R1+0x32d4] ;  /* 0x0032d400010f7983 */ /* 0x000ee80000300800 */
[----:B------:R1:W-:Y:S01]  /*ce790*/  LDGSTS.E [R5+0x7580], desc[UR58][R6.64], P1 ;  /* 0x0758000006057fae */ /* 0x0003e2000892187a */
[----:B------:R-:W-:-:S03]  /*ce7a0*/  IADD3 R12, P3, R12, R252, RZ ;  /* 0x000000fc0c0c7210 */ /* 0x000fc60007f7e0ff */
[----:B-1----:R-:W3:Y:S04]  /*ce7b0*/  LDL.LU R16, [R1+0x3258] ;  /* 0x0032580001107983 */ /* 0x002ee80000300800 */
[----:B------:R-:W-:Y:S04]  /*ce7c0*/  STL [R1+0x315c], R12 ;  /* 0x00315c0c01007387 */ /* 0x000fe80000100800 */
[----:B------:R-:W-:Y:S01]  /*ce7d0*/  STL [R1+0x3150], R20 ;  /* 0x0031501401007387 */ /* 0x000fe20000100800 */
[----:B------:R-:W-:Y:S01]  /*ce7e0*/  MOV R6, R8 ;  /* 0x0000000800067202 */ /* 0x000fe20000000f00 */
[----:B------:R-:W-:-:S02]  /*ce7f0*/  IMAD.MOV.U32 R7, RZ, RZ, R20 ;  /* 0x000000ffff077224 */ /* 0x000fc400078e0014 */
[----:B------:R-:W3:Y:S04]  /*ce800*/  LDL.LU R4, [R1+0x32dc] ;  /* 0x0032dc0001047983 */ /* 0x000ee80000300800 */
[----:B------:R-:W3:Y:S01]  /*ce810*/  LDL.LU R21, [R1+0x32d0] ;  /* 0x0032d00001157983 */ /* 0x000ee20000300800 */
[----:B------:R-:W-:-:S03]  /*ce820*/  IMAD.X R14, R14, 0x1, R2, P3 ;  /* 0x000000010e0e7824 */ /* 0x000fc600018e0602 */
        /* <DEDUP_REMOVED lines=9> */
[----:B------:R1:W-:Y:S02]  /*ce8c0*/  LDGSTS.E [R5+0x7d80], desc[UR58][R6.64], P1 ;  /* 0x07d8000006057fae */ /* 0x0003e4000892187a */
[----:B-1----:R-:W-:Y:S01]  /*ce8d0*/  MOV R6, R10 ;  /* 0x0000000a00067202 */ /* 0x002fe20000000f00 */
[----:B------:R-:W-:-:S05]  /*ce8e0*/  IMAD.MOV.U32 R7, RZ, RZ, R13 ;  /* 0x000000ffff077224 */ /* 0x000fca00078e000d */
[----:B------:R1:W-:Y:S01]  /*ce8f0*/  LDGSTS.E [R5+0x8500], desc[UR58][R6.64], P0 ;  /* 0x0850000006057fae */ /* 0x0003e2000812187a */
[----:B------:R-:W-:-:S05]  /*ce900*/  IADD3 R17, P3, R17, R252, RZ ;  /* 0x000000fc11117210 */ /* 0x000fca0007f7e0ff */
[----:B------:R-:W-:Y:S01]  /*ce910*/  STL [R1+0x31dc], R17 ;  /* 0x0031dc1101007387 */ /* 0x000fe20000100800 */
[----:B------:R-:W-:-:S03]  /*ce920*/  IADD3 R11, P2, R11, R252, RZ ;  /* 0x000000fc0b0b7210 */ /* 0x000fc60007f5e0ff */
[----:B------:R1:W-:Y:S02]  /*ce930*/  STL [R1+0x31d0], R13 ;  /* 0x0031d00d01007387 */ /* 0x0003e40000100800 */
[----:B-1----:R-:W-:Y:S02]  /*ce940*/  MOV R6, R17 ;  /* 0x0000001100067202 */ /* 0x002fe40000000f00 */
[----:B------:R-:W3:Y:S04]  /*ce950*/  LDL.LU R20, [R1+0x3350] ;  /* 0x0033500001147983 */ /* 0x000ee80000300800 */
[----:B------:R-:W3:Y:S04]  /*ce960*/  LDL.LU R12, [R1+0x335c] ;  /* 0x00335c00010c7983 */ /* 0x000ee80000300800 */
[----:B------:R-:W3:Y:S04]  /*ce970*/  LDL.LU R13, [R1+0x3358] ;  /* 0x00335800010d7983 */ /* 0x000ee80000300800 */
[----:B------:R-:W-:Y:S01]  /*ce980*/  STL [R1+0x3254], R11 ;  /* 0x0032540b01007387 */ /* 0x000fe20000100800 */
[----:B------:R-:W-:-:S04]  /*ce990*/  IMAD.X R19, R19, 0x1, R2, P3 ;  /* 0x0000000113137824 */ /* 0x000fc800018e0602 */
[----:B------:R-:W-:Y:S01]  /*ce9a0*/  IMAD.MOV.U32 R7, RZ, RZ, R19 ;  /* 0x000000ffff077224 */ /* 0x000fe200078e0013 */
[----:B------:R1:W-:Y:S04]  /*ce9b0*/  STL [R1+0x31d8], R19 ;  /* 0x0031d81301007387 */ /* 0x0003e80000100800 */
[----:B------:R-:W3:Y:S04]  /*ce9c0*/  LDL.LU R10, [R1+0x33d4] ;  /* 0x0033d400010a7983 */ /* 0x000ee80000300800 */
[----:B------:R4:W-:Y:S04]  /*ce9d0*/  LDGSTS.E [R5+0x8580], desc[UR58][R6.64], P1 ;  /* 0x0858000006057fae */ /* 0x0009e8000892187a */
[----:B-1----:R-:W3:Y:S01]  /*ce9e0*/  LDL.LU R19, [R1+0x33d0] ;  /* 0x0033d00001137983 */ /* 0x002ee20000300800 */
[----:B--2---:R-:W-:Y:S01]  /*ce9f0*/  IADD3 R9, P3, R9, R252, RZ ;  /* 0x000000fc09097210 */ /* 0x004fe20007f7e0ff */
[----:B----4-:R-:W-:Y:S01]  /*cea00*/  IMAD.X R18, R18, 0x1, R2, P2 ;  /* 0x0000000112127824 */ /* 0x010fe200010e0602 */
[----:B------:R-:W-:-:S03]  /*cea10*/  MOV R6, R11 ;  /* 0x0000000b00067202 */ /* 0x000fc60000000f00 */
[----:B------:R-:W-:Y:S01]  /*cea20*/  STL [R1+0x325c], R9 ;  /* 0x00325c0901007387 */ /* 0x000fe20000100800 */
[----:B------:R-:W-:-:S03]  /*cea30*/  IMAD.MOV.U32 R7, RZ, RZ, R18 ;  /* 0x000000ffff077224 */ /* 0x000fc600078e0012 */
[----:B------:R1:W-:Y:S04]  /*cea40*/  STL [R1+0x3250], R18 ;  /* 0x0032501201007387 */ /* 0x0003e80000100800 */
[----:B------:R-:W2:Y:S01]  /*cea50*/  LDL.LU R17, [R1+0x33dc] ;  /* 0x0033dc0001117983 */ /* 0x000ea20000300800 */
[----:B---3--:R-:W-:-:S03]  /*cea60*/  IADD3 R15, P2, R15, R252, RZ ;  /* 0x000000fc0f0f7210 */ /* 0x008fc60007f5e0ff */
[----:B------:R3:W-:Y:S04]  /*cea70*/  LDGSTS.E [R5+0x8d00], desc[UR58][R6.64], P0 ;  /* 0x08d0000006057fae */ /* 0x0007e8000812187a */
        /* <DEDUP_REMOVED lines=25> */
[----:B------:R1:W-:Y:S02]  /*cec10*/  LDGSTS.E [R5+0x9580], desc[UR58][R6.64], P1 ;  /* 0x0958000006057fae */ /* 0x0003e4000892187a */
[----:B-1----:R-:W-:Y:S01]  /*cec20*/  MOV R6, R8 ;  /* 0x0000000800067202 */ /* 0x002fe20000000f00 */
[----:B------:R-:W-:Y:S01]  /*cec30*/  IMAD.X R20, R20, 0x1, R2, P2 ;  /* 0x0000000114147824 */ /* 0x000fe200010e0602 */
[----:B------:R-:W-:-:S03]  /*cec40*/  IADD3 R12, P3, R12, R252, RZ ;  /* 0x000000fc0c0c7210 */ /* 0x000fc60007f7e0ff */
[----:B------:R-:W-:Y:S02]  /*cec50*/  IMAD.MOV.U32 R7, RZ, RZ, R20 ;  /* 0x000000ffff077224 */ /* 0x000fe400078e0014 */
[----:B------:R1:W-:Y:S01]  /*cec60*/  STL [R1+0x335c], R12 ;  /* 0x00335c0c01007387 */ /* 0x0003e20000100800 */
[----:B------:R-:W-:-:S03]  /*cec70*/  IMAD.X R13, R13, 0x1, R2, P3 ;  /* 0x000000010d0d7824 */ /* 0x000fc600018e0602 */
[----:B------:R-:W-:Y:S04]  /*cec80*/  STL [R1+0x3350], R20 ;  /* 0x0033501401007387 */ /* 0x000fe80000100800 */
[----:B------:R-:W3:Y:S04]  /*cec90*/  LDL.LU R4, [R1+0x34d4] ;  /* 0x0034d40001047983 */ /* 0x000ee80000300800 */
[----:B------:R-:W3:Y:S04]  /*ceca0*/  LDL.LU R22, [R1+0x34c8] ;  /* 0x0034c80001167983 */ /* 0x000ee80000300800 */
[----:B------:R1:W-:Y:S01]  /*cecb0*/  LDGSTS.E [R5+0x9d00], desc[UR58][R6.64], P0 ;  /* 0x09d0000006057fae */ /* 0x0003e2000812187a */
[----:B------:R-:W-:-:S05]  /*cecc0*/  IADD3 R10, P2, R10, R252, RZ ;  /* 0x000000fc0a0a7210 */ /* 0x000fca0007f5e0ff */
[----:B------:R-:W-:Y:S01]  /*cecd0*/  STL [R1+0x33d4], R10 ;  /* 0x0033d40a01007387 */ /* 0x000fe20000100800 */
[----:B------:R-:W-:-:S03]  /*cece0*/  IMAD.X R19, R19, 0x1, R2, P2 ;  /* 0x0000000113137824 */ /* 0x000fc600010e0602 */
[----:B------:R4:W-:Y:S01]  /*cecf0*/  STL [R1+0x3358], R13 ;  /* 0x0033580d01007387 */ /* 0x0009e20000100800 */
[----:B-1----:R-:W-:Y:S01]  /*ced00*/  MOV R6, R12 ;  /* 0x0000000c00067202 */ /* 0x002fe20000000f00 */
[----:B------:R-:W-:Y:S02]  /*ced10*/  IMAD.MOV.U32 R7, RZ, RZ, R13 ;  /* 0x000000ffff077224 */ /* 0x000fe400078e000d */
[----:B------:R-:W3:Y:S04]  /*ced20*/  LDL.LU R8, [R1+0x354c] ;  /* 0x00354c0001087983 */ /* 0x000ee80000300800 */
[----:B------:R-:W3:Y:S04]  /*ced30*/  LDL.LU R12, [R1+0x34d0] ;  /* 0x0034d000010c7983 */ /* 0x000ee80000300800 */
[----:B------:R1:W-:Y:S01]  /*ced40*/  LDGSTS.E [R5+0x9d80], desc[UR58][R6.64], P1 ;  /* 0x09d8000006057fae */ /* 0x0003e2000892187a */
[----:B--2---:R-:W-:-:S05]  /*ced50*/  IADD3 R17, P3, R17, R252, RZ ;  /* 0x000000fc11117210 */ /* 0x004fca0007f7e0ff */
[----:B------:R-:W-:Y:S01]  /*ced60*/  STL [R1+0x33dc], R17 ;  /* 0x0033dc1101007387 */ /* 0x000fe20000100800 */
[----:B-1----:R-:W-:-:S03]  /*ced70*/  MOV R6, R10 ;  /* 0x0000000a00067202 */ /* 0x002fc60000000f00 */
[----:B------:R1:W-:Y:S01]  /*ced80*/  STL [R1+0x33d0], R19 ;  /* 0x0033d01301007387 */ /* 0x0003e20000100800 */
[----:B----4-:R-:W-:-:S03]  /*ced90*/  IMAD.X R18, R18, 0x1, R2, P3 ;  /* 0x0000000112127824 */ /* 0x010fc600018e0602 */
[----:B------:R-:W2:Y:S01]  /*ceda0*/  LDL.LU R13, [R1+0x3554] ;  /* 0x00355400010d7983 */ /* 0x000ea20000300800 */
[----:B------:R-:W-:-:S03]  /*cedb0*/  IMAD.MOV.U32 R7, RZ, RZ, R19 ;  /* 0x000000ffff077224 */ /* 0x000fc600078e0013 */
        /* <DEDUP_REMOVED lines=9> */
[----:B------:R-:W4:Y:S01]  /*cee50*/  LDL.LU R20, [R1+0x3550] ;  /* 0x0035500001147983 */ /* 0x000f220000300800 */
[----:B------:R-:W-:-:S03]  /*cee60*/  IADD3 R9, P3, R9, R252, RZ ;  /* 0x000000fc09097210 */ /* 0x000fc60007f7e0ff */
[----:B------:R1:W-:Y:S01]  /*cee70*/  LDGSTS.E [R5+0xa580], desc[UR58][R6.64], P1 ;  /* 0x0a58000006057fae */ /* 0x0003e2000892187a */
[----:B------:R-:W-:-:S03]  /*cee80*/  IADD3 R15, P2, R15, R252, RZ ;  /* 0x000000fc0f0f7210 */ /* 0x000fc60007f5e0ff */
[----:B------:R-:W-:Y:S04]  /*cee90*/  STL [R1+0x3444], R9 ;  /* 0x0034440901007387 */ /* 0x000fe80000100800 */
[----:B------:R3:W-:Y:S04]  /*ceea0*/  STL [R1+0x3438], R16 ;  /* 0x0034381001007387 */ /* 0x0007e80000100800 */
[----:B------:R-:W4:Y:S01]  /*ceeb0*/  LDL.LU R19, [R1+0x35d0] ;  /* 0x0035d00001137983 */ /* 0x000f220000300800 */
[----:B-1----:R-:W-:-:S03]  /*ceec0*/  MOV R6, R11 ;  /* 0x0000000b00067202 */ /* 0x002fc60000000f00 */
[----:B------:R-:W4:Y:S04]  /*ceed0*/  LDL.LU R17, [R1+0x35dc] ;  /* 0x0035dc0001117983 */ /* 0x000f280000300800 */
[----:B---3--:R-:W3:Y:S04]  /*ceee0*/  LDL.LU R18, [R1+0x35d8] ;  /* 0x0035d80001127983 */ /* 0x008ee80000300800 */
[----:B------:R-:W-:Y:S01]  /*ceef0*/  STL [R1+0x34cc], R15 ;  /* 0x0034cc0f01007387 */ /* 0x000fe20000100800 */
[----:B------:R-:W-:-:S05]  /*cef00*/  IMAD.X R14, R14, 0x1, R2, P3 ;  /* 0x000000010e0e7824 */ /* 0x000fca00018e0602 */
[----:B------:R1:W-:Y:S04]  /*cef10*/  STL [R1+0x3440], R14 ;  /* 0x0034400e01007387 */ /* 0x0003e80000100800 */
[----:B------:R-:W3:Y:S01]  /*cef20*/  LDL.LU R11, [R1+0x36c4] ;  /* 0x0036c400010b7983 */ /* 0x000ee20000300800 */
[----:B------:R-:W-:-:S03]  /*cef30*/  IMAD.MOV.U32 R7, RZ, RZ, R16 ;  /* 0x000000ffff077224 */ /* 0x000fc600078e0010 */
[----:B------:R-:W3:Y:S04]  /*cef40*/  LDL.LU R16, [R1+0x36c0] ;  /* 0x0036c00001107983 */ /* 0x000ee80000300800 */
[----:B------:R1:W-:Y:S02]  /*cef50*/  LDGSTS.E [R5+0xad00], desc[UR58][R6.64], P0 ;  /* 0x0ad0000006057fae */ /* 0x0003e4000812187a */
[----:B-1----:R-:W-:Y:S01]  /*cef60*/  MOV R6, R9 ;  /* 0x0000000900067202 */ /* 0x002fe20000000f00 */
[----:B------:R-:W-:-:S05]  /*cef70*/  IMAD.MOV.U32 R7, RZ, RZ, R14 ;  /* 0x000000ffff077224 */ /* 0x000fca00078e000e */
[----:B------:R1:W-:Y:S01]  /*cef80*/  LDGSTS.E [R5+0xad80], desc[UR58][R6.64], P1 ;  /* 0x0ad8000006057fae */ /* 0x0003e2000892187a */
[----:B------:R-:W-:Y:S01]  /*cef90*/  IADD3 R4, P3, R4, R252, RZ ;  /* 0x000000fc04047210 */ /* 0x000fe20007f7e0ff */
[----:B------:R-:W-:Y:S01]  /*cefa0*/  IMAD.X R22, R22, 0x1, R2, P2 ;  /* 0x0000000116167824 */ /* 0x000fe200010e0602 */
[----:B-1----:R-:W-:-:S03]  /*cefb0*/  MOV R6, R15 ;  /* 0x0000000f00067202 */ /* 0x002fc60000000f00 */
[----:B------:R-:W-:Y:S01]  /*cefc0*/  STL [R1+0x34d4], R4 ;  /* 0x0034d40401007387 */ /* 0x000fe20000100800 */
[----:B------:R-:W-:-:S03]  /*cefd0*/  IMAD.MOV.U32 R7, RZ, RZ, R22 ;  /* 0x000000ffff077224 */ /* 0x000fc600078e0016 */
[----:B------:R-:W-:Y:S04]  /*cefe0*/  STL [R1+0x34c8], R22 ;  /* 0x0034c81601007387 */ /* 0x000fe80000100800 */
[----:B------:R-:W3:Y:S04]  /*ceff0*/  LDL.LU R14, [R1+0x36cc] ;  /* 0x0036cc00010e7983 */ /* 0x000ee80000300800 */
[----:B------:R1:W-:Y:S04]  /*cf000*/  LDGSTS.E [R5+0xb500], desc[UR58][R6.64], P0 ;  /* 0x0b50000006057fae */ /* 0x0003e8000812187a */
[----:B------:R-:W3:Y:S01]  /*cf010*/  LDL.LU R9, [R1+0x3734] ;  /* 0x0037340001097983 */ /* 0x000ee20000300800 */
[----:B------:R-:W-:-:S03]  /*cf020*/  IADD3 R8, P2, R8, R252, RZ ;  /* 0x000000fc08087210 */ /* 0x000fc60007f5e0ff */
[----:B------:R-:W3:Y:S01]  /*cf030*/  LDL.LU R15, [R1+0x36c8] ;  /* 0x0036c800010f7983 */ /* 0x000ee20000300800 */
[----:B------:R-:W-:Y:S01]  /*cf040*/  IMAD.X R12, R12, 0x1, R2, P3 ;  /* 0x000000010c0c7824 */ /* 0x000fe200018e0602 */
[----:B-1----:R-:W-:-:S03]  /*cf050*/  MOV R6, R4 ;  /* 0x0000000400067202 */ /* 0x002fc60000000f00 */
[----:B------:R-:W-:Y:S01]  /*cf060*/  IMAD.MOV.U32 R7, RZ, RZ, R12 ;  /* 0x000000ffff077224 */ /* 0x000fe200078e000c */
[----:B------:R-:W-:Y:S04]  /*cf070*/  STL [R1+0x354c], R8 ;  /* 0x00354c0801007387 */ /* 0x000fe80000100800 */
[----:B------:R1:W-:Y:S04]  /*cf080*/  STL [R1+0x34d0], R12 ;  /* 0x0034d00c01007387 */ /* 0x0003e80000100800 */
[----:B------:R4:W-:Y:S04]  /*cf090*/  LDGSTS.E [R5+0xb580], desc[UR58][R6.64], P1 ;  /* 0x0b58000006057fae */ /* 0x0009e8000892187a */
[----:B-1----:R-:W3:Y:S01]  /*cf0a0*/  LDL.LU R12, [R1+0x3730] ;  /* 0x00373000010c7983 */ /* 0x002ee20000300800 */
[----:B--2---:R-:W-:Y:S01]  /*cf0b0*/  IADD3 R13, P3, R13, R252, RZ ;  /* 0x000000fc0d0d7210 */ /* 0x004fe20007f7e0ff */
[----:B----4-:R-:W-:-:S04]  /*cf0c0*/  IMAD.X R21, R21, 0x1, R2, P2 ;  /* 0x0000000115157824 */ /* 0x010fc800010e0602 */
[----:B------:R1:W-:Y:S01]  /*cf0d0*/  STL [R1+0x3554], R13 ;  /* 0x0035540d01007387 */ /* 0x0003e20000100800 */
[----:B------:R-:W-:Y:S01]  /*cf0e0*/  MOV R6, R8 ;  /* 0x0000000800067202 */ /* 0x000fe20000000f00 */
[----:B------:R-:W-:Y:S02]  /*cf0f0*/  IMAD.MOV.U32 R7, RZ, RZ, R21 ;  /* 0x000000ffff077224 */ /* 0x000fe400078e0015 */
[----:B------:R-:W-:Y:S04]  /*cf100*/  STL [R1+0x3548], R21 ;  /* 0x0035481501007387 */ /* 0x000fe80000100800 */
[----:B------:R-:W2:Y:S04]  /*cf110*/  LDL.LU R4, [R1+0x373c] ;  /* 0x00373c0001047983 */ /* 0x000ea80000300800 */
[----:B------:R-:W4:Y:S04]  /*cf120*/  LDL.LU R8, [R1+0x37a4] ;  /* 0x0037a40001087983 */ /* 0x000f280000300800 */
[----:B------:R1:W-:Y:S01]  /*cf130*/  LDGSTS.E [R5+0xbd00], desc[UR58][R6.64], P0 ;  /* 0x0bd0000006057fae */ /* 0x0003e2000812187a */
[----:B------:R-:W-:Y:S01]  /*cf140*/  IADD3 R10, P2, R10, R252, RZ ;  /* 0x000000fc0a0a7210 */ /* 0x000fe20007f5e0ff */
[----:B------:R-:W-:-:S04]  /*cf150*/  IMAD.X R20, R20, 0x1, R2, P3 ;  /* 0x0000000114147824 */ /* 0x000fc800018e0602 */
[----:B------:R3:W-:Y:S04]  /*cf160*/  STL [R1+0x35d4], R10 ;  /* 0x0035d40a01007387 */ /* 0x0007e80000100800 */
[----:B------:R-:W-:Y:S01]  /*cf170*/  STL [R1+0x3550], R20 ;  /* 0x0035501401007387 */ /* 0x000fe20000100800 */
[----:B-1----:R-:W-:Y:S01]  /*cf180*/  MOV R6, R13 ;  /* 0x0000000d00067202 */ /* 0x002fe20000000f00 */
[----:B------:R-:W-:Y:S02]  /*cf190*/  IMAD.MOV.U32 R7, RZ, RZ, R20 ;  /* 0x000000ffff077224 */ /* 0x000fe400078e0014 */
[----:B------:R-:W4:Y:S04]  /*cf1a0*/  LDL.LU R13, [R1+0x3738] ;  /* 0x00373800010d7983 */ /* 0x000f280000300800 */
[----:B------:R1:W-:Y:S01]  /*cf1b0*/  LDGSTS.E [R5+0xbd80], desc[UR58][R6.64], P1 ;  /* 0x0bd8000006057fae */ /* 0x0003e2000892187a */
[----:B------:R-:W-:Y:S01]  /*cf1c0*/  IMAD.X R19, R19, 0x1, R2, P2 ;  /* 0x0000000113137824 */ /* 0x000fe200010e0602 */
[----:B------:R-:W-:-:S05]  /*cf1d0*/  IADD3 R17, P3, R17, R252, RZ ;  /* 0x000000fc11117210 */ /* 0x000fca0007f7e0ff */
[----:B------:R-:W-:Y:S01]  /*cf1e0*/  STL [R1+0x35dc], R17 ;  /* 0x0035dc1101007387 */ /* 0x000fe20000100800 */
[----:B---3--:R-:W-:Y:S01]  /*cf1f0*/  IMAD.X R18, R18, 0x1, R2, P3 ;  /* 0x0000000112127824 */ /* 0x008fe200018e0602 */
[----:B-1----:R-:W-:Y:S02]  /*cf200*/  MOV R6, R10 ;  /* 0x0000000a00067202 */ /* 0x002fe40000000f00 */
[----:B------:R1:W-:Y:S04]  /*cf210*/  STL [R1+0x35d0], R19 ;  /* 0x0035d01301007387 */ /* 0x0003e80000100800 */
[----:B------:R-:W3:Y:S04]  /*cf220*/  LDL.LU R23, [R1+0x37ac] ;  /* 0x0037ac0001177983 */ /* 0x000ee80000300800 */
[----:B------:R-:W3:Y:S01]  /*cf230*/  LDL.LU R10, [R1+0x37a0] ;  /* 0x0037a000010a7983 */ /* 0x000ee20000300800 */
[----:B------:R-:W-:-:S05]  /*cf240*/  IADD3 R11, P2, R11, R252, RZ ;  /* 0x000000fc0b0b7210 */ /* 0x000fca0007f5e0ff */
[----:B------:R1:W-:Y:S04]  /*cf250*/  STL [R1+0x36c4], R11 ;  /* 0x0036c40b01007387 */ /* 0x0003e80000100800 */
[----:B------:R-:W-:Y:S04]  /*cf260*/  STL [R1+0x35d8], R18 ;  /* 0x0035d81201007387 */ /* 0x000fe80000100800 */
[----:B------:R-:W3:Y:S04]  /*cf270*/  LDL.LU R21, [R1+0x3814] ;  /* 0x0038140001157983 */ /* 0x000ee80000300800 */
[----:B------:R-:W3:Y:S01]  /*cf280*/  LDL.LU R24, [R1+0x37a8] ;  /* 0x0037a80001187983 */ /* 0x000ee20000300800 */
[----:B------:R-:W-:-:S02]  /*cf290*/  IMAD.MOV.U32 R7, RZ, RZ, R19 ;  /* 0x000000ffff077224 */ /* 0x000fc400078e0013 */
[----:B------:R-:W-:-:S03]  /*cf2a0*/  IMAD.X R16, R16, 0x1, R2, P2 ;  /* 0x0000000110107824 */ /* 0x000fc600010e0602 */
[----:B------:R1:W-:Y:S02]  /*cf2b0*/  LDGSTS.E [R5+0xc500], desc[UR58][R6.64], P0 ;  /* 0x0c50000006057fae */ /* 0x0003e4000812187a */
[----:B-1----:R-:W-:Y:S01]  /*cf2c0*/  MOV R6, R17 ;  /* 0x0000001100067202 */ /* 0x002fe20000000f00 */
[----:B------:R-:W-:-:S05]  /*cf2d0*/  IMAD.MOV.U32 R7, RZ, RZ, R18 ;  /* 0x000000ffff077224 */ /* 0x000fca00078e0012 */
[----:B------:R1:W-:Y:S01]  /*cf2e0*/  LDGSTS.E [R5+0xc580], desc[UR58][R6.64], P1 ;  /* 0x0c58000006057fae */ /* 0x0003e2000892187a */
[----:B------:R-:W-:Y:S02]  /*cf2f0*/  IADD3 R14, P3, R14, R252, RZ ;  /* 0x000000fc0e0e7210 */ /* 0x000fe40007f7e0ff */
[----:B-1----:R-:W-:-:S03]  /*cf300*/  MOV R6, R11 ;  /* 0x0000000b00067202 */ /* 0x002fc60000000f00 */
[----:B------:R1:W-:Y:S01]  /*cf310*/  STL [R1+0x36cc], R14 ;  /* 0x0036cc0e01007387 */ /* 0x0003e20000100800 */
[----:B------:R-:W-:-:S03]  /*cf320*/  IADD3 R9, P2, R9, R252, RZ ;  /* 0x000000fc09097210 */ /* 0x000fc60007f5e0ff */
[----:B------:R-:W-:Y:S01]  /*cf330*/  STL [R1+0x36c0], R16 ;  /* 0x0036c01001007387 */ /* 0x000fe20000100800 */
[----:B------:R-:W-:Y:S02]  /*cf340*/  IMAD.MOV.U32 R7, RZ, RZ, R16 ;  /* 0x000000ffff077224 */ /* 0x000fe400078e0010 */
[--C-:B------:R-:W-:Y:S01]  /*cf350*/  IMAD.X R15, R15, 0x1, R2.reuse, P3 ;  /* 0x000000010f0f7824 */ /* 0x100fe200018e0602 */
[----:B------:R-:W3:Y:S04]  /*cf360*/  LDL.LU R22, [R1+0x3810] ;  /* 0x0038100001167983 */ /* 0x000ee80000300800 */
[----:B------:R-:W-:Y:S04]  /*cf370*/  STL [R1+0x3734], R9 ;  /* 0x0037340901007387 */ /* 0x000fe80000100800 */
[----:B------:R1:W-:Y:S04]  /*cf380*/  STL [R1+0x36c8], R15 ;  /* 0x0036c80f01007387 */ /* 0x0003e80000100800 */
[----:B------:R-:W3:Y:S04]  /*cf390*/  LDL.LU R19, [R1+0x3854] ;  /* 0x0038540001137983 */ /* 0x000ee80000300800 */
[----:B------:R1:W-:Y:S01]  /*cf3a0*/  LDGSTS.E [R5+0xcd00], desc[UR58][R6.64], P0 ;  /* 0x0cd0000006057fae */ /* 0x0003e2000812187a */
[----:B------:R-:W-:-:S03]  /*cf3b0*/  IMAD.X R12, R12, 0x1, R2, P2 ;  /* 0x000000010c0c7824 */ /* 0x000fc600010e0602 */
[----:B------:R-:W3:Y:S04]  /*cf3c0*/  LDL.LU R11, [R1+0x38ac] ;  /* 0x0038ac00010b7983 */ /* 0x000ee80000300800 */
[----:B------:R-:W3:Y:S01]  /*cf3d0*/  LDL.LU R20, [R1+0x3850] ;  /* 0x0038500001147983 */ /* 0x000ee20000300800 */
[----:B-1----:R-:W-:Y:S01]  /*cf3e0*/  MOV R6, R14 ;  /* 0x0000000e00067202 */ /* 0x002fe20000000f00 */
[----:B------:R-:W-:-:S05]  /*cf3f0*/  IMAD.MOV.U32 R7, RZ, RZ, R15 ;  /* 0x000000ffff077224 */ /* 0x000fca00078e000f */
[----:B------:R1:W-:Y:S01]  /*cf400*/  LDGSTS.E [R5+0xcd80], desc[UR58][R6.64], P1 ;  /* 0x0cd8000006057fae */ /* 0x0003e2000892187a */
[-C--:B--2---:R-:W-:Y:S02]  /*cf410*/  IADD3 R4, P3, R4, R252.reuse, RZ ;  /* 0x000000fc04047210 */ /* 0x084fe40007f7e0ff */
[----:B----4-:R-:W-:-:S03]  /*cf420*/  IADD3 R8, P2, R8, R252, RZ ;  /* 0x000000fc08087210 */ /* 0x010fc60007f5e0ff */
[----:B------:R-:W-:Y:S04]  /*cf430*/  STL [R1+0x373c], R4 ;  /* 0x00373c0401007387 */ /* 0x000fe80000100800 */
[----:B------:R2:W-:Y:S01]  /*cf440*/  STL [R1+0x3730], R12 ;  /* 0x0037300c01007387 */ /* 0x0005e20000100800 */
[----:B-1----:R-:W-:Y:S01]  /*cf450*/  MOV R6, R9 ;  /* 0x0000000900067202 */ /* 0x002fe20000000f00 */
[----:B------:R-:W-:Y:S02]  /*cf460*/  IMAD.MOV.U32 R7, RZ, RZ, R12 ;  /* 0x000000ffff077224 */ /* 0x000fe400078e000c */
[----:B------:R-:W4:Y:S04]  /*cf470*/  LDL.LU R14, [R1+0x38a8] ;  /* 0x0038a800010e7983 */ /* 0x000f280000300800 */
[----:B------:R-:W4:Y:S04]  /*cf480*/  LDL.LU R17, [R1+0x38b4] ;  /* 0x0038b40001117983 */ /* 0x000f280000300800 */
[----:B------:R-:W4:Y:S01]  /*cf490*/  LDL.LU R15, [R1+0x390c] ;  /* 0x00390c00010f7983 */ /* 0x000f220000300800 */
[----:B------:R-:W-:-:S03]  /*cf4a0*/  IMAD.X R13, R13, 0x1, R2, P3 ;  /* 0x000000010d0d7824 */ /* 0x000fc600018e0602 */
[----:B------:R-:W4:Y:S04]  /*cf4b0*/  LDL.LU R18, [R1+0x38b0] ;  /* 0x0038b00001127983 */ /* 0x000f280000300800 */
[----:B------:R-:W-:Y:S04]  /*cf4c0*/  STL [R1+0x37a4], R8 ;  /* 0x0037a40801007387 */ /* 0x000fe80000100800 */
[----:B------:R1:W-:Y:S04]  /*cf4d0*/  STL [R1+0x3738], R13 ;  /* 0x0037380d01007387 */ /* 0x0003e80000100800 */
[----:B--2---:R-:W2:Y:S04]  /*cf4e0*/  LDL.LU R12, [R1+0x3914] ;  /* 0x00391400010c7983 */ /* 0x004ea80000300800 */
[----:B------:R-:W2:Y:S04]  /*cf4f0*/  LDL.LU R9, [R1+0x396c] ;  /* 0x00396c0001097983 */ /* 0x000ea80000300800 */
[----:B------:R1:W-:Y:S01]  /*cf500*/  LDGSTS.E [R5+0xd500], desc[UR58][R6.64], P0 ;  /* 0x0d50000006057fae */ /* 0x0003e2000812187a */
[----:B---3--:R-:W-:-:S03]  /*cf510*/  IADD3 R23, P3, R23, R252, RZ ;  /* 0x000000fc17177210 */ /* 0x008fc60007f7e0ff */
[----:B------:R-:W3:Y:S01]  /*cf520*/  LDL.LU R16, [R1+0x3908] ;  /* 0x0039080001107983 */ /* 0x000ee20000300800 */
[----:B------:R-:W-:-:S03]  /*cf530*/  IMAD.X R10, R10, 0x1, R2, P2 ;  /* 0x000000010a0a7824 */ /* 0x000fc600010e0602 */
[----:B------:R-:W-:Y:S01]  /*cf540*/  STL [R1+0x37ac], R23 ;  /* 0x0037ac1701007387 */ /* 0x000fe20000100800 */
[----:B-1----:R-:W-:Y:S01]  /*cf550*/  MOV R6, R4 ;  /* 0x0000000400067202 */ /* 0x002fe20000000f00 */
[----:B------:R-:W-:Y:S02]  /*cf560*/  IMAD.MOV.U32 R7, RZ, RZ, R13 ;  /* 0x000000ffff077224 */ /* 0x000fe400078e000d */
[----:B------:R1:W-:Y:S04]  /*cf570*/  STL [R1+0x37a0], R10 ;  /* 0x0037a00a01007387 */ /* 0x0003e80000100800 */
[----:B------:R-:W3:Y:S04]  /*cf580*/  LDL.LU R4, [R1+0x3974] ;  /* 0x0039740001047983 */ /* 0x000ee80000300800 */
[----:B------:R-:W3:Y:S04]  /*cf590*/  LDL.LU R13, [R1+0x3910] ;  /* 0x00391000010d7983 */ /* 0x000ee80000300800 */
        /* <DEDUP_REMOVED lines=8> */
[----:B------:R-:W3:Y:S04]  /*cf620*/  LDL.LU R10, [R1+0x3968] ;  /* 0x00396800010a7983 */ /* 0x000ee80000300800 */
[----:B------:R-:W3:Y:S01]  /*cf630*/  LDL.LU R8, [R1+0x3970] ;  /* 0x0039700001087983 */ /* 0x000ee20000300800 */
[----:B-1----:R-:W-:Y:S01]  /*cf640*/  MOV R6, R23 ;  /* 0x0000001700067202 */ /* 0x002fe20000000f00 */
[----:B------:R-:W-:-:S05]  /*cf650*/  IMAD.MOV.U32 R7, RZ, RZ, R24 ;  /* 0x000000ffff077224 */ /* 0x000fca00078e0018 */
[----:B------:R1:W-:Y:S02]  /*cf660*/  LDGSTS.E [R5+0xdd80], desc[UR58][R6.64], P1 ;  /* 0x0dd8000006057fae */ /* 0x0003e4000892187a */
[----:B-1----:R-:W-:Y:S01]  /*cf670*/  MOV R6, R21 ;  /* 0x0000001500067202 */ /* 0x002fe20000000f00 */
[----:B------:R-:W-:-:S04]  /*cf680*/  IMAD.X R22, R22, 0x1, R2, P2 ;  /* 0x0000000116167824 */ /* 0x000fc800010e0602 */
        /* <DEDUP_REMOVED lines=12> */
[----:B----4-:R-:W-:Y:S01]  /*cf750*/  IMAD.X R14, R14, 0x1, R2, P2 ;  /* 0x000000010e0e7824 */ /* 0x010fe200010e0602 */
[----:B------:R-:W-:-:S02]  /*cf760*/  IADD3 R17, P3, R17, R252, RZ ;  /* 0x000000fc11117210 */ /* 0x000fc40007f7e0ff */
[----:B------:R-:W-:-:S03]  /*cf770*/  IADD3 R15, P2, R15, R252, RZ ;  /* 0x000000fc0f0f7210 */ /* 0x000fc60007f5e0ff */
[----:B------:R-:W-:Y:S01]  /*cf780*/  STL [R1+0x38b4], R17 ;  /* 0x0038b41101007387 */ /* 0x000fe20000100800 */
[----:B-1----:R-:W-:Y:S01]  /*cf790*/  MOV R6, R11 ;  /* 0x0000000b00067202 */ /* 0x002fe20000000f00 */
[----:B------:R-:W-:Y:S02]  /*cf7a0*/  IMAD.X R18, R18, 0x1, R2, P3 ;  /* 0x0000000112127824 */ /* 0x000fe400018e0602 */
[----:B------:R1:W-:Y:S01]  /*cf7b0*/  STL [R1+0x38a8], R14 ;  /* 0x0038a80e01007387 */ /* 0x0003e20000100800 */
[----:B------:R-:W-:-:S03]  /*cf7c0*/  IMAD.MOV.U32 R7, RZ, RZ, R14 ;  /* 0x000000ffff077224 */ /* 0x000fc600078e000e */
[----:B------:R-:W4:Y:S04]  /*cf7d0*/  LDL.LU R11, [R1+0x3b34] ;  /* 0x003b3400010b7983 */ /* 0x000f280000300800 */
[----:B------:R-:W-:Y:S01]  /*cf7e0*/  STL [R1+0x390c], R15 ;  /* 0x00390c0f01007387 */ /* 0x000fe20000100800 */
[----:B--2---:R-:W-:-:S03]  /*cf7f0*/  IADD3 R12, P3, R12, R252, RZ ;  /* 0x000000fc0c0c7210 */ /* 0x004fc60007f7e0ff */
[----:B------:R-:W-:Y:S01]  /*cf800*/  STL [R1+0x38b0], R18 ;  /* 0x0038b01201007387 */ /* 0x000fe20000100800 */
[----:B------:R-:W-:-:S03]  /*cf810*/  IADD3 R9, P4, R9, R252, RZ ;  /* 0x000000fc09097210 */ /* 0x000fc60007f9e0ff */
[----:B-1----:R-:W2:Y:S04]  /*cf820*/  LDL.LU R14, [R1+0x3b2c] ;  /* 0x003b2c00010e7983 */ /* 0x002ea80000300800 */
[----:B------:R-:W-:Y:S01]  /*cf830*/  STL [R1+0x3914], R12 ;  /* 0x0039140c01007387 */ /* 0x000fe20000100800 */
[----:B---3--:R-:W-:-:S03]  /*cf840*/  IMAD.X R16, R16, 0x1, R2, P2 ;  /* 0x0000000110107824 */ /* 0x008fc600010e0602 */
[----:B------:R-:W3:Y:S04]  /*cf850*/  LDL.LU R19, [R1+0x3b28] ;  /* 0x003b280001137983 */ /* 0x000ee80000300800 */
[----:B------:R-:W-:Y:S04]  /*cf860*/  STL [R1+0x3908], R16 ;  /* 0x0039081001007387 */ /* 0x000fe80000100800 */
[----:B------:R-:W-:Y:S04]  /*cf870*/  STL [R1+0x396c], R9 ;  /* 0x00396c0901007387 */ /* 0x000fe80000100800 */
[----:B------:R1:W-:Y:S01]  /*cf880*/  LDGSTS.E [R5+0xed00], desc[UR58][R6.64], P0 ;  /* 0x0ed0000006057fae */ /* 0x0003e2000812187a */
        /* <DEDUP_REMOVED lines=40> */
[----:B----4-:R-:W-:-:S02]  /*cfb10*/  IADD3 R11, P2, R11, R252, RZ ;  /* 0x000000fc0b0b7210 */ /* 0x010fc40007f5e0ff */
[----:B--2---:R-:W-:-:S03]  /*cfb20*/  IADD3 R14, P3, R14, R252, RZ ;  /* 0x000000fc0e0e7210 */ /* 0x004fc60007f7e0ff */
[----:B---3--:R-:W-:Y:S01]  /*cfb30*/  IMAD.X R19, R19, 0x1, R2, P2 ;  /* 0x0000000113137824 */ /* 0x008fe200010e0602 */
        /* <DEDUP_REMOVED lines=38> */
[----:B------:R-:W-:Y:S01]  /*cfda0*/  STL.64 [R1+0x1f28], R118 ;  /* 0x001f287601007387 */ /* 0x000fe20000100a00 */
[----:B------:R-:W-:Y:S01]  /*cfdb0*/  MOV R117, R94 ;  /* 0x0000005e00757202 */ /* 0x000fe20000000f00 */
[----:B------:R-:W-:-:S02]  /*cfdc0*/  IMAD.MOV.U32 R115, RZ, RZ, R98 ;  /* 0x000000ffff737224 */ /* 0x000fc400078e0062 */
[----:B------:R-:W-:Y:S01]  /*cfdd0*/  IMAD.MOV.U32 R113, RZ, RZ, R102 ;  /* 0x000000ffff717224 */ /* 0x000fe200078e0066 */
[----:B------:R-:W-:Y:S02]  /*cfde0*/  MOV R109, R106 ;  /* 0x0000006a006d7202 */ /* 0x000fe40000000f00 */
[----:B------:R-:W2:Y:S01]  /*cfdf0*/  LDL.LU R106, [R1+0xc08] ;  /* 0x000c0800016a7983 */ /* 0x000ea20000300800 */
[----:B------:R-:W-:-:S03]  /*cfe00*/  IMAD.MOV.U32 R108, RZ, RZ, R107 ;  /* 0x000000ffff6c7224 */ /* 0x000fc600078e006b */
[----:B------:R-:W2:Y:S01]  /*cfe10*/  LDL.LU R107, [R1+0x1f00] ;  /* 0x001f0000016b7983 */ /* 0x000ea20000300800 */
[----:B------:R-:W-:-:S03]  /*cfe20*/  MOV R112, R103 ;  /* 0x0000006700707202 */ /* 0x000fc60000000f00 */
        /* <DEDUP_REMOVED lines=32> */
[----:B-1----:R-:W-:Y:S01]  /*d0030*/  MOV R6, R17 ;  /* 0x0000001100067202 */ /* 0x002fe20000000f00 */
[----:B------:R-:W-:-:S02]  /*d0040*/  IMAD.MOV.U32 R7, RZ, RZ, R18 ;  /* 0x000000ffff077224 */ /* 0x000fc400078e0012 */
[----:B------:R-:W-:Y:S04]  /*d0050*/  STL.64 [R1+0x1f20], R116 ;  /* 0x001f207401007387 */ /* 0x000fe80000100a00 */
[----:B------:R1:W-:Y:S04]  /*d0060*/  LDGSTS.E [R5+0xed80], desc[UR58][R6.64], P1 ;  /* 0x0ed8000006057fae */ /* 0x0003e8000892187a */
[----:B------:R-:W-:Y:S04]  /*d0070*/  STL.64 [R1+0x1f18], R114 ;  /* 0x001f187201007387 */ /* 0x000fe80000100a00 */
[----:B------:R-:W-:Y:S01]  /*d0080*/  STL.64 [R1+0x1f10], R112 ;  /* 0x001f107001007387 */ /* 0x000fe20000100a00 */
[----:B-1----:R-:W-:-:S02]  /*d0090*/  IMAD.MOV.U32 R6, RZ, RZ, R15 ;  /* 0x000000ffff067224 */ /* 0x002fc400078e000f */
[----:B------:R-:W-:Y:S01]  /*d00a0*/  IMAD.MOV.U32 R7, RZ, RZ, R16 ;  /* 0x000000ffff077224 */ /* 0x000fe200078e0010 */
[----:B------:R-:W-:Y:S04]  /*d00b0*/  STL.64 [R1+0x1f08], R108 ;  /* 0x001f086c01007387 */ /* 0x000fe80000100a00 */
        /* <DEDUP_REMOVED lines=8> */
[----:B--2---:R-:W-:-:S04]  /*d0140*/  LOP3.LUT R107, R107, R106, RZ, 0x3c, !PT ;  /* 0x0000006a6b6b7212 */ /* 0x004fc800078e3cff */
[----:B------:R-:W-:Y:S01]  /*d0150*/  LOP3.LUT R106, R107, R106, RZ, 0x3c, !PT ;  /* 0x0000006a6b6a7212 */ /* 0x000fe200078e3cff */
[----:B---3--:R-:W-:-:S03]  /*d0160*/  IMAD.MOV.U32 R105, RZ, RZ, R43 ;  /* 0x000000ffff697224 */ /* 0x008fc600078e002b */
[----:B------:R-:W-:Y:S01]  /*d0170*/  LOP3.LUT R107, R107, R106, RZ, 0x3c, !PT ;  /* 0x0000006a6b6b7212 */ /* 0x000fe200078e3cff */
[----:B----4-:R-:W-:Y:S01]  /*d0180*/  IMAD.MOV.U32 R104, RZ, RZ, R46 ;  /* 0x000000ffff687224 */ /* 0x010fe200078e002e */
[----:B------:R-:W-:-:S04]  /*d0190*/  LOP3.LUT R103, R103, R102, RZ, 0x3c, !PT ;  /* 0x0000006667677212 */ /* 0x000fc800078e3cff */
[----:B------:R-:W-:Y:S01]  /*d01a0*/  LOP3.LUT R102, R103, R102, RZ, 0x3c, !PT ;  /* 0x0000006667667212 */ /* 0x000fe200078e3cff */
[----:B------:R-:W-:-:S03]  /*d01b0*/  IMAD.MOV.U32 R101, RZ, RZ, R47 ;  /* 0x000000ffff657224 */ /* 0x000fc600078e002f */
        /* <DEDUP_REMOVED lines=26> */
[----:B------:R-:W-:Y:S01]  /*d0360*/  STL.64 [R1+0x1ed0], R94 ;  /* 0x001ed05e01007387 */ /* 0x000fe20000100a00 */
[----:B------:R-:W-:Y:S01]  /*d0370*/  IMAD.MOV.U32 R84, RZ, RZ, R66 ;  /* 0x000000ffff547224 */ /* 0x000fe200078e0042 */
[----:B------:R-:W-:Y:S02]  /*d0380*/  MOV R85, R63 ;  /* 0x0000003f00557202 */ /* 0x000fe40000000f00 */
[----:B------:R-:W-:Y:S04]  /*d0390*/  STL.64 [R1+0x1ec8], R92 ;  /* 0x001ec85c01007387 */ /* 0x000fe80000100a00 */
[----:B------:R-:W-:Y:S04]  /*d03a0*/  STL.64 [R1+0x1ec0], R90 ;  /* 0x001ec05a01007387 */ /* 0x000fe80000100a00 */
[----:B------:R-:W-:Y:S04]  /*d03b0*/  STL.64 [R1+0x1eb8], R88 ;  /* 0x001eb85801007387 */ /* 0x000fe80000100a00 */
[----:B------:R-:W-:Y:S04]  /*d03c0*/  STL.64 [R1+0x1eb0], R86 ;  /* 0x001eb05601007387 */ /* 0x000fe80000100a00 */
[----:B------:R-:W-:Y:S01]  /*d03d0*/  STL.64 [R1+0x1ea8], R84 ;  /* 0x001ea85401007387 */ /* 0x000fe20000100a00 */
[----:B------:R-:W-:-:S03]  /*d03e0*/  IMAD.MOV.U32 R80, RZ, RZ, R70 ;  /* 0x000000ffff507224 */ /* 0x000fc600078e0046 */
[----:B------:R-:W2:Y:S01]  /*d03f0*/  LDL.LU R10, [R1+0xe58] ;  /* 0x000e5800010a7983 */ /* 0x000ea20000300800 */
[----:B------:R-:W-:Y:S01]  /*d0400*/  IMAD.MOV.U32 R77, RZ, RZ, R71 ;  /* 0x000000ffff4d7224 */ /* 0x000fe200078e0047 */
[----:B------:R-:W-:Y:S02]  /*d0410*/  MOV R76, R75 ;  /* 0x0000004b004c7202 */ /* 0x000fe40000000f00 */
[----:B------:R-:W3:Y:S04]  /*d0420*/  LDL.LU R75, [R1+0x1e80] ;  /* 0x001e8000014b7983 */ /* 0x000ee80000300800 */
        /* <DEDUP_REMOVED lines=41> */
[----:B---3--:R-:W-:Y:S01]  /*d06c0*/  IMAD.MOV.U32 R74, RZ, RZ, R75 ;  /* 0x000000ffff4a7224 */ /* 0x008fe200078e004b */
[----:B--2---:R-:W-:Y:S01]  /*d06d0*/  MOV R75, R10 ;  /* 0x0000000a004b7202 */ /* 0x004fe20000000f00 */
[----:B----4-:R-:W-:-:S02]  /*d06e0*/  IMAD.MOV.U32 R73, RZ, RZ, R9 ;  /* 0x000000ffff497224 */ /* 0x010fc400078e0009 */
[----:B------:R-:W-:Y:S01]  /*d06f0*/  IMAD.MOV.U32 R72, RZ, RZ, R8 ;  /* 0x000000ffff487224 */ /* 0x000fe200078e0008 */
        /* <DEDUP_REMOVED lines=40> */
[----:B------:R-:W3:Y:S04]  /*d0980*/  LDL.LU R33, [R1+0x1e00] ;  /* 0x001e000001217983 */ /* 0x000ee80000300800 */
        /* <DEDUP_REMOVED lines=46> */
[----:B------:R-:W-:Y:S01]  /*d0c70*/  LDGSTS.E [R5+0x12d80], desc[UR58][R118.64], P1 ;  /* 0x12d8000076057fae */ /* 0x000fe2000892187a */
[----:B------:R-:W-:-:S03]  /*d0c80*/  LOP3.LUT R47, R47, R46, RZ, 0x3c, !PT ;  /* 0x0000002e2f2f7212 */ /* 0x000fc600078e3cff */
        /* <DEDUP_REMOVED lines=17> */
[----:B------:R-:W-:Y:S04]  /*d0da0*/  STL.64 [R1+0x1e20], R50 ;  /* 0x001e203201007387 */ /* 0x000fe80000100a00 */
        /* <DEDUP_REMOVED lines=16> */
[----:B--2---:R-:W-:-:S03]  /*d0eb0*/  MOV R45, R36 ;  /* 0x00000024002d7202 */ /* 0x004fc60000000f00 */
[----:B------:R-:W-:Y:S01]  /*d0ec0*/  LDGSTS.E [R5+0x19d00], desc[UR58][R62.64], P0 ;  /* 0x19d000003e057fae */ /* 0x000fe2000812187a */
[----:B---3--:R-:W-:-:S03]  /*d0ed0*/  IMAD.MOV.U32 R44, RZ, RZ, R33 ;  /* 0x000000ffff2c7224 */ /* 0x008fc600078e0021 */
[----:B------:R-:W-:Y:S01]  /*d0ee0*/  LDGSTS.E [R5+0x19d80], desc[UR58][R60.64], P1 ;  /* 0x19d800003c057fae */ /* 0x000fe2000892187a */
[----:B----4-:R-:W-:-:S03]  /*d0ef0*/  LOP3.LUT R43, R43, R42, RZ, 0x3c, !PT ;  /* 0x0000002a2b2b7212 */ /* 0x010fc600078e3cff */
[----:B------:R-:W-:Y:S01]  /*d0f00*/  STL.64 [R1+0x1e00], R44 ;  /* 0x001e002c01007387 */ /* 0x000fe20000100a00 */
[----:B------:R-:W-:-:S03]  /*d0f10*/  LOP3.LUT R42, R43, R42, RZ, 0x3c, !PT ;  /* 0x0000002a2b2a7212 */ /* 0x000fc600078e3cff */
[----:B------:R-:W-:Y:S01]  /*d0f20*/  LDGSTS.E [R5+0x1a500], desc[UR58][R58.64], P0 ;  /* 0x1a5000003a057fae */ /* 0x000fe2000812187a */
[----:B------:R-:W-:-:S03]  /*d0f30*/  LOP3.LUT R43, R43, R42, RZ, 0x3c, !PT ;  /* 0x0000002a2b2b7212 */ /* 0x000fc600078e3cff */
[----:B------:R2:W-:Y:S01]  /*d0f40*/  STL.64 [R1+0x1df8], R16 ;  /* 0x001df81001007387 */ /* 0x0005e20000100a00 */
        /* <DEDUP_REMOVED lines=14> */
[C---:B------:R-:W-:Y:S02]  /*d1030*/  LOP3.LUT R34, R35.reuse, R34, RZ, 0x3c, !PT ;  /* 0x0000002223227212 */ /* 0x040fe400078e3cff */
[----:B------:R-:W-:Y:S01]  /*d1040*/  MOV R33, R24 ;  /* 0x0000001800217202 */ /* 0x000fe20000000f00 */
[----:B------:R-:W-:Y:S01]  /*d1050*/  IMAD.MOV.U32 R32, RZ, RZ, R23 ;  /* 0x000000ffff207224 */ /* 0x000fe200078e0017 */
[----:B------:R-:W-:-:S02]  /*d1060*/  LOP3.LUT R35, R35, R34, RZ, 0x3c, !PT ;  /* 0x0000002223237212 */ /* 0x000fc400078e3cff */
[-C--:B------:R-:W-:Y:S01]  /*d1070*/  LOP3.LUT R31, R31, R30.reuse, RZ, 0x3c, !PT ;  /* 0x0000001e1f1f7212 */ /* 0x080fe200078e3cff */
[----:B------:R4:W-:Y:S03]  /*d1080*/  STL.64 [R1+0x1dd0], R20 ;  /* 0x001dd01401007387 */ /* 0x0009e60000100a00 */
        /* <DEDUP_REMOVED lines=11> */
[----:B------:R-:W-:Y:S01]  /*d1140*/  STL.64 [R1+0x1db8], R32 ;  /* 0x001db82001007387 */ /* 0x000fe20000100a00 */
[----:B------:R-:W-:Y:S02]  /*d1150*/  MOV R24, R10 ;  /* 0x0000000a00187202 */ /* 0x000fe40000000f00 */
[----:B------:R-:W-:Y:S01]  /*d1160*/  MOV R23, R240 ;  /* 0x000000f000177202 */ /* 0x000fe20000000f00 */
[----:B------:R-:W-:Y:S01]  /*d1170*/  STL.64 [R1+0x1db0], R30 ;  /* 0x001db01e01007387 */ /* 0x000fe20000100a00 */
[----:B------:R-:W-:-:S03]  /*d1180*/  IMAD.MOV.U32 R22, RZ, RZ, R241 ;  /* 0x000000ffff167224 */ /* 0x000fc600078e00f1 */
[----:B------:R-:W-:Y:S01]  /*d1190*/  STL.64 [R1+0x1da8], R28 ;  /* 0x001da81c01007387 */ /* 0x000fe20000100a00 */
[----:B-1----:R-:W-:-:S03]  /*d11a0*/  IMAD.MOV.U32 R7, RZ, RZ, R242 ;  /* 0x000000ffff077224 */ /* 0x002fc600078e00f2 */
[----:B------:R-:W-:Y:S01]  /*d11b0*/  STL.64 [R1+0x1da0], R26 ;  /* 0x001da01a01007387 */ /* 0x000fe20000100a00 */
[----:B------:R-:W-:-:S03]  /*d11c0*/  IMAD.MOV.U32 R6, RZ, RZ, R243 ;  /* 0x000000ffff067224 */ /* 0x000fc600078e00f3 */
[----:B------:R-:W-:Y:S04]  /*d11d0*/  STL.64 [R1+0x1d98], R24 ;  /* 0x001d981801007387 */ /* 0x000fe80000100a00 */
[----:B------:R1:W-:Y:S04]  /*d11e0*/  STL.64 [R1+0x1d90], R22 ;  /* 0x001d901601007387 */ /* 0x0003e80000100a00 */
[----:B------:R1:W-:Y:S04]  /*d11f0*/  STL.64 [R1+0x1d88], R6 ;  /* 0x001d880601007387 */ /* 0x0003e80000100a00 */
        /* <DEDUP_REMOVED lines=27> */
[----:B------:R-:W-:Y:S01]  /*d13b0*/  LDGSTS.E [R5+0x1fd00], desc[UR58][R22.64], P0 ;  /* 0x1fd0000016057fae */ /* 0x000fe2000812187a */
[----:B------:R-:W-:-:S03]  /*d13c0*/  IADD3 R4, R110, UR10, RZ ;  /* 0x0000000a6e047c10 */ /* 0x000fc6000fffe0ff */
[----:B------:R1:W-:Y:S04]  /*d13d0*/  LDGSTS.E [R5+0x1fd80], desc[UR58][R6.64], P1 ;  /* 0x1fd8000006057fae */ /* 0x0003e8000892187a */
[----:B-1----:R-:W4:Y:S04]  /*d13e0*/  LDL.LU R22, [R1+0x3a20] ;  /* 0x003a200001167983 */ /* 0x002f280000300800 */
[----:B------:R-:W4:Y:S01]  /*d13f0*/  LDL.LU R12, [R1+0x39ac] ;  /* 0x0039ac00010c7983 */ /* 0x000f220000300800 */
[----:B------:R-:W-:Y:S01]  /*d1400*/  IMAD.MOV.U32 R6, RZ, RZ, R11 ;  /* 0x000000ffff067224 */ /* 0x000fe200078e000b */
[----:B------:R-:W-:-:S02]  /*d1410*/  MOV R7, R19 ;  /* 0x0000001300077202 */ /* 0x000fc40000000f00 */
        /* <DEDUP_REMOVED lines=9> */
[----:B------:R-:W4:Y:S01]  /*d14b0*/  LDL.LU R19, [R1+0x39a0] ;  /* 0x0039a00001137983 */ /* 0x000f220000300800 */
[----:B------:R-:W-:-:S03]  /*d14c0*/  IADD3 R9, P3, R9, R252, RZ ;  /* 0x000000fc09097210 */ /* 0x000fc60007f7e0ff */
[----:B------:R1:W-:Y:S04]  /*d14d0*/  LDGSTS.E [R4+0x680], desc[UR58][R6.64], P1 ;  /* 0x0068000006047fae */ /* 0x0003e8000892187a */
[----:B------:R-:W-:Y:S01]  /*d14e0*/  STL [R1+0x3aac], R9 ;  /* 0x003aac0901007387 */ /* 0x000fe20000100800 */
[----:B--2---:R-:W-:-:S05]  /*d14f0*/  IMAD.X R16, R16, 0x1, R2, P2 ;  /* 0x0000000110107824 */ /* 0x004fca00010e0602 */
[----:B------:R2:W-:Y:S04]  /*d1500*/  STL [R1+0x3aa8], R16 ;  /* 0x003aa81001007387 */ /* 0x0005e80000100800 */
[----:B-1----:R-:W4:Y:S01]  /*d1510*/  LDL.LU R18, [R1+0x2be0] ;  /* 0x002be00001127983 */ /* 0x002f220000300800 */
[----:B------:R-:W-:-:S03]  /*d1520*/  IMAD.MOV.U32 R6, RZ, RZ, R10 ;  /* 0x000000ffff067224 */ /* 0x000fc600078e000a */
[----:B------:R-:W4:Y:S01]  /*d1530*/  LDL.LU R14, [R1+0x2bec] ;  /* 0x002bec00010e7983 */ /* 0x000f220000300800 */
[----:B---3--:R-:W-:Y:S02]  /*d1540*/  IADD3 R13, P2, R13, R252, RZ ;  /* 0x000000fc0d0d7210 */ /* 0x008fe40007f5e0ff */
[----:B------:R-:W-:Y:S02]  /*d1550*/  MOV R7, R16 ;  /* 0x0000001000077202 */ /* 0x000fe40000000f00 */
[----:B--2---:R-:W2:Y:S04]  /*d1560*/  LDL.LU R16, [R1+0x2be8] ;  /* 0x002be80001107983 */ /* 0x004ea80000300800 */
[----:B------:R-:W-:Y:S04]  /*d1570*/  STL [R1+0x3a34], R13 ;  /* 0x003a340d01007387 */ /* 0x000fe80000100800 */
[----:B------:R1:W-:Y:S01]  /*d1580*/  LDGSTS.E [R4+0xe00], desc[UR58][R6.64], P0 ;  /* 0x00e0000006047fae */ /* 0x0003e2000812187a */
[----:B----4-:R-:W-:Y:S01]  /*d1590*/  IMAD.X R20, R20, 0x1, R2, P3 ;  /* 0x0000000114147824 */ /* 0x010fe200018e0602 */
[----:B------:R-:W-:-:S04]  /*d15a0*/  IADD3 R17, P3, R17, R252, RZ ;  /* 0x000000fc11117210 */ /* 0x000fc80007f7e0ff */
[----:B------:R3:W-:Y:S01]  /*d15b0*/  STL [R1+0x3aa0], R20 ;  /* 0x003aa01401007387 */ /* 0x0007e20000100800 */
[----:B------:R-:W-:-:S03]  /*d15c0*/  IMAD.X R15, R15, 0x1, R2, P2 ;  /* 0x000000010f0f7824 */ /* 0x000fc600010e0602 */
[----:B------:R-:W4:Y:S01]  /*d15d0*/  LDL.LU R10, [R1+0x2c64] ;  /* 0x002c6400010a7983 */ /* 0x000f220000300800 */
[----:B-1----:R-:W-:Y:S01]  /*d15e0*/  MOV R7, R20 ;  /* 0x0000001400077202 */ /* 0x002fe20000000f00 */
[----:B------:R-:W-:Y:S02]  /*d15f0*/  IMAD.MOV.U32 R6, RZ, RZ, R9 ;  /* 0x000000ffff067224 */ /* 0x000fe400078e0009 */
[----:B---3--:R-:W3:Y:S04]  /*d1600*/  LDL.LU R20, [R1+0x2c60] ;  /* 0x002c600001147983 */ /* 0x008ee80000300800 */
[----:B------:R-:W-:Y:S04]  /*d1610*/  STL [R1+0x3a2c], R17 ;  /* 0x003a2c1101007387 */ /* 0x000fe80000100800 */
[----:B------:R1:W-:Y:S04]  /*d1620*/  STL [R1+0x3a28], R15 ;  /* 0x003a280f01007387 */ /* 0x0003e80000100800 */
[----:B------:R-:W3:Y:S04]  /*d1630*/  LDL.LU R9, [R1+0x2c6c] ;  /* 0x002c6c0001097983 */ /* 0x000ee80000300800 */
[----:B------:R1:W-:Y:S01]  /*d1640*/  LDGSTS.E [R4+0xe80], desc[UR58][R6.64], P1 ;  /* 0x00e8000006047fae */ /* 0x0003e2000892187a */
[----:B------:R-:W-:Y:S01]  /*d1650*/  IADD3 R8, P2, R8, R252, RZ ;  /* 0x000000fc08087210 */ /* 0x000fe20007f5e0ff */
[----:B-1----:R-:W-:Y:S01]  /*d1660*/  IMAD.MOV.U32 R6, RZ, RZ, R13 ;  /* 0x000000ffff067224 */ /* 0x002fe200078e000d */
[----:B------:R-:W-:Y:S01]  /*d1670*/  MOV R7, R15 ;  /* 0x0000000f00077202 */ /* 0x000fe20000000f00 */
[----:B------:R-:W3:Y:S01]  /*d1680*/  LDL.LU R13, [R1+0x2c68] ;  /* 0x002c6800010d7983 */ /* 0x000ee20000300800 */
[----:B------:R-:W-:-:S03]  /*d1690*/  IMAD.X R22, R22, 0x1, R2, P3 ;  /* 0x0000000116167824 */ /* 0x000fc600018e0602 */
[----:B------:R1:W-:Y:S01]  /*d16a0*/  LDGSTS.E [R4+0x1600], desc[UR58][R6.64], P0 ;  /* 0x0160000006047fae */ /* 0x0003e2000812187a */
[----:B------:R-:W-:-:S03]  /*d16b0*/  IADD3 R12, P3, R12, R252, RZ ;  /* 0x000000fc0c0c7210 */ /* 0x000fc60007f7e0ff */
[----:B------:R1:W-:Y:S01]  /*d16c0*/  STL [R1+0x39b4], R8 ;  /* 0x0039b40801007387 */ /* 0x0003e20000100800 */
[----:B------:R-:W-:-:S03]  /*d16d0*/  IMAD.X R21, R21, 0x1, R2, P2 ;  /* 0x0000000115157824 */ /* 0x000fc600010e0602 */
[----:B------:R-:W-:Y:S01]  /*d16e0*/  STL [R1+0x3a20], R22 ;  /* 0x003a201601007387 */ /* 0x000fe20000100800 */
[----:B-1----:R-:W-:Y:S01]  /*d16f0*/  IMAD.MOV.U32 R6, RZ, RZ, R17 ;  /* 0x000000ffff067224 */ /* 0x002fe200078e0011 */
[----:B------:R-:W-:Y:S02]  /*d1700*/  MOV R7, R22 ;  /* 0x0000001600077202 */ /* 0x000fe40000000f00 */
[----:B------:R-:W3:Y:S04]  /*d1710*/  LDL.LU R15, [R1+0x2ce4] ;  /* 0x002ce400010f7983 */ /* 0x000ee80000300800 */
[----:B------:R-:W3:Y:S04]  /*d1720*/  LDL.LU R17, [R1+0x2ce0] ;  /* 0x002ce00001117983 */ /* 0x000ee80000300800 */
[----:B------:R-:W-:Y:S04]  /*d1730*/  STL [R1+0x39ac], R12 ;  /* 0x0039ac0c01007387 */ /* 0x000fe80000100800 */
[----:B------:R1:W-:Y:S04]  /*d1740*/  LDGSTS.E [R4+0x1680], desc[UR58][R6.64], P1 ;  /* 0x0168000006047fae */ /* 0x0003e8000892187a */
[----:B------:R-:W-:Y:S04]  /*d1750*/  STL [R1+0x39a8], R21 ;  /* 0x0039a81501007387 */ /* 0x000fe80000100800 */
[----:B------:R-:W3:Y:S01]  /*d1760*/  LDL.LU R5, [R1+0x2cec] ;  /* 0x002cec0001057983 */ /* 0x000ee20000300800 */
[----:B-1----:R-:W-:Y:S01]  /*d1770*/  IMAD.MOV.U32 R6, RZ, RZ, R8 ;  /* 0x000000ffff067224 */ /* 0x002fe200078e0008 */
[----:B------:R-:W-:-:S02]  /*d1780*/  MOV R7, R21 ;  /* 0x0000001500077202 */ /* 0x000fc40000000f00 */
[----:B------:R-:W3:Y:S04]  /*d1790*/  LDL.LU R8, [R1+0x2d64] ;  /* 0x002d640001087983 */ /* 0x000ee80000300800 */
[----:B------:R1:W-:Y:S02]  /*d17a0*/  LDGSTS.E [R4+0x1e00], desc[UR58][R6.64], P0 ;  /* 0x01e0000006047fae */ /* 0x0003e4000812187a */
[----:B-1----:R-:W-:Y:S01]  /*d17b0*/  IMAD.MOV.U32 R6, RZ, RZ, R12 ;  /* 0x000000ffff067224 */ /* 0x002fe200078e000c */
[----:B------:R-:W-:Y:S01]  /*d17c0*/  IADD3 R11, P2, R11, R252, RZ ;  /* 0x000000fc0b0b7210 */ /* 0x000fe20007f5e0ff */
[----:B------:R-:W-:-:S04]  /*d17d0*/  IMAD.X R19, R19, 0x1, R2, P3 ;  /* 0x0000000113137824 */ /* 0x000fc800018e0602 */
[----:B------:R-:W-:Y:S01]  /*d17e0*/  STL [R1+0x2be4], R11 ;  /* 0x002be40b01007387 */ /* 0x000fe20000100800 */
[----:B------:R-:W-:-:S03]  /*d17f0*/  MOV R7, R19 ;  /* 0x0000001300077202 */ /* 0x000fc60000000f00 */
[----:B------:R1:W-:Y:S04]  /*d1800*/  STL [R1+0x39a0], R19 ;  /* 0x0039a01301007387 */ /* 0x0003e80000100800 */
[----:B------:R2:W-:Y:S04]  /*d1810*/  LDGSTS.E [R4+0x1e80], desc[UR58][R6.64], P1 ;  /* 0x01e8000006047fae */ /* 0x0005e8000892187a */
[----:B-1----:R-:W3:Y:S01]  /*d1820*/  LDL.LU R19, [R1+0x2ce8] ;  /* 0x002ce80001137983 */ /* 0x002ee20000300800 */
[----:B------:R-:W-:Y:S01]  /*d1830*/  IMAD.X R18, R18, 0x1, R2, P2 ;  /* 0x0000000112127824 */ /* 0x000fe200010e0602 */
[----:B------:R-:W-:-:S04]  /*d1840*/  IADD3 R14, P3, R14, R252, RZ ;  /* 0x000000fc0e0e7210 */ /* 0x000fc80007f7e0ff */
[----:B--2---:R-:W-:Y:S01]  /*d1850*/  MOV R7, R18 ;  /* 0x0000001200077202 */ /* 0x004fe20000000f00 */
[----:B------:R-:W-:Y:S04]  /*d1860*/  STL [R1+0x2bec], R14 ;  /* 0x002bec0e01007387 */ /* 0x000fe80000100800 */
[----:B------:R1:W-:Y:S01]  /*d1870*/  STL [R1+0x2be0], R18 ;  /* 0x002be01201007387 */ /* 0x0003e20000100800 */
[----:B------:R-:W-:-:S03]  /*d1880*/  IMAD.X R16, R16, 0x1, R2, P3 ;  /* 0x0000000110107824 */ /* 0x000fc600018e0602 */
[----:B------:R-:W2:Y:S01]  /*d1890*/  LDL.LU R12, [R1+0x2d6c] ;  /* 0x002d6c00010c7983 */ /* 0x000ea20000300800 */
[----:B------:R-:W-:-:S03]  /*d18a0*/  IMAD.MOV.U32 R6, RZ, RZ, R11 ;  /* 0x000000ffff067224 */ /* 0x000fc600078e000b */
[----:B-1----:R-:W2:Y:S04]  /*d18b0*/  LDL.LU R18, [R1+0x2d60] ;  /* 0x002d600001127983 */ /* 0x002ea80000300800 */
[----:B------:R1:W-:Y:S01]  /*d18c0*/  LDGSTS.E [R4+0x2600], desc[UR58][R6.64], P0 ;  /* 0x0260000006047fae */ /* 0x0003e2000812187a */
[----:B----4-:R-:W-:-:S05]  /*d18d0*/  IADD3 R10, P2, R10, R252, RZ ;  /* 0x000000fc0a0a7210 */ /* 0x010fca0007f5e0ff */
[----:B------:R-:W-:Y:S01]  /*d18e0*/  STL [R1+0x2c64], R10 ;  /* 0x002c640a01007387 */ /* 0x000fe20000100800 */
[----:B---3--:R-:W-:-:S03]  /*d18f0*/  IMAD.X R20, R20, 0x1, R2, P2 ;  /* 0x0000000114147824 */ /* 0x008fc600010e0602 */
[----:B------:R3:W-:Y:S01]  /*d1900*/  STL [R1+0x2be8], R16 ;  /* 0x002be81001007387 */ /* 0x0007e20000100800 */
[----:B-1----:R-:W-:-:S03]  /*d1910*/  MOV R7, R16 ;  /* 0x0000001000077202 */ /* 0x002fc60000000f00 */
[----:B------:R-:W4:Y:S01]  /*d1920*/  LDL.LU R11, [R1+0x2de4] ;  /* 0x002de400010b7983 */ /* 0x000f220000300800 */
[----:B------:R-:W-:-:S03]  /*d1930*/  IADD3 R9, P3, R9, R252, RZ ;  /* 0x000000fc09097210 */ /* 0x000fc60007f7e0ff */
[----:B---3--:R-:W3:Y:S01]  /*d1940*/  LDL.LU R16, [R1+0x2d68] ;  /* 0x002d680001107983 */ /* 0x008ee20000300800 */
[----:B------:R-:W-:-:S03]  /*d1950*/  IMAD.MOV.U32 R6, RZ, RZ, R14 ;  /* 0x000000ffff067224 */ /* 0x000fc600078e000e */
[----:B------:R-:W-:Y:S04]  /*d1960*/  STL [R1+0x2c6c], R9 ;  /* 0x002c6c0901007387 */ /* 0x000fe80000100800 */
[----:B------:R1:W-:Y:S04]  /*d1970*/  STL [R1+0x2c60], R20 ;  /* 0x002c601401007387 */ /* 0x0003e80000100800 */
[----:B------:R-:W3:Y:S04]  /*d1980*/  LDL.LU R14, [R1+0x2dec] ;  /* 0x002dec00010e7983 */ /* 0x000ee80000300800 */
[----:B------:R-:W3:Y:S01]  /*d1990*/  LDL.LU R21, [R1+0x2de0] ;  /* 0x002de00001157983 */ /* 0x000ee20000300800 */
[----:B------:R-:W-:-:S03]  /*d19a0*/  IMAD.X R13, R13, 0x1, R2, P3 ;  /* 0x000000010d0d7824 */ /* 0x000fc600018e0602 */
[----:B------:R1:W-:Y:S02]  /*d19b0*/  LDGSTS.E [R4+0x2680], desc[UR58][R6.64], P1 ;  /* 0x0268000006047fae */ /* 0x0003e4000892187a */
[----:B-1----:R-:W-:Y:S01]  /*d19c0*/  IMAD.MOV.U32 R6, RZ, RZ, R10 ;  /* 0x000000ffff067224 */ /* 0x002fe200078e000a */
[----:B------:R-:W-:Y:S02]  /*d19d0*/  MOV R7, R20 ;  /* 0x0000001400077202 */ /* 0x000fe40000000f00 */
[----:B------:R-:W-:-:S03]  /*d19e0*/  IADD3 R15, P2, R15, R252, RZ ;  /* 0x000000fc0f0f7210 */ /* 0x000fc60007f5e0ff */
[----:B------:R1:W-:Y:S02]  /*d19f0*/  LDGSTS.E [R4+0x2e00], desc[UR58][R6.64], P0 ;  /* 0x02e0000006047fae */ /* 0x0003e4000812187a */
[----:B------:R-:W-:Y:S02]  /*d1a00*/  IMAD.X R17, R17, 0x1, R2, P2 ;  /* 0x0000000111117824 */ /* 0x000fe400010e0602 */
[----:B------:R-:W-:Y:S04]  /*d1a10*/  STL [R1+0x2ce4], R15 ;  /* 0x002ce40f01007387 */ /* 0x000fe80000100800 */
[----:B------:R1:W-:Y:S02]  /*d1a20*/  STL [R1+0x2c68], R13 ;  /* 0x002c680d01007387 */ /* 0x0003e40000100800 */
[----:B-1----:R-:W-:Y:S01]  /*d1a30*/  IMAD.MOV.U32 R6, RZ, RZ, R9 ;  /* 0x000000ffff067224 */ /* 0x002fe200078e0009 */
[----:B------:R-:W-:Y:S01]  /*d1a40*/  MOV R7, R13 ;  /* 0x0000000d00077202 */ /* 0x000fe20000000f00 */
[----:B------:R-:W3:Y:S01]  /*d1a50*/  LDL.LU R10, [R1+0x2e64] ;  /* 0x002e6400010a7983 */ /* 0x000ee20000300800 */
[----:B------:R-:W-:-:S03]  /*d1a60*/  IADD3 R5, P3, R5, R252, RZ ;  /* 0x000000fc05057210 */ /* 0x000fc60007f7e0ff */
[----:B------:R-:W3:Y:S04]  /*d1a70*/  LDL.LU R20, [R1+0x2de8] ;  /* 0x002de80001147983 */ /* 0x000ee80000300800 */
[----:B------:R-:W-:Y:S01]  /*d1a80*/  STL [R1+0x2cec], R5 ;  /* 0x002cec0501007387 */ /* 0x000fe20000100800 */
[----:B------:R-:W-:-:S03]  /*d1a90*/  IADD3 R8, P2, R8, R252, RZ ;  /* 0x000000fc08087210 */ /* 0x000fc60007f5e0ff */
[----:B------:R1:W-:Y:S04]  /*d1aa0*/  STL [R1+0x2ce0], R17 ;  /* 0x002ce01101007387 */ /* 0x0003e80000100800 */
[----:B------:R-:W3:Y:S04]  /*d1ab0*/  LDL.LU R13, [R1+0x2e60] ;  /* 0x002e6000010d7983 */ /* 0x000ee80000300800 */
[----:B------:R1:W-:Y:S04]  /*d1ac0*/  LDGSTS.E [R4+0x2e80], desc[UR58][R6.64], P1 ;  /* 0x02e8000006047fae */ /* 0x0003e8000892187a */
[----:B------:R-:W3:Y:S01]  /*d1ad0*/  LDL.LU R9, [R1+0x2e6c] ;  /* 0x002e6c0001097983 */ /* 0x000ee20000300800 */
[----:B-1----:R-:W-:Y:S01]  /*d1ae0*/  IMAD.MOV.U32 R6, RZ, RZ, R15 ;  /* 0x000000ffff067224 */ /* 0x002fe200078e000f */
[----:B------:R-:W-:-:S02]  /*d1af0*/  MOV R7, R17 ;  /* 0x0000001100077202 */ /* 0x000fc40000000f00 */
[----:B------:R-:W3:Y:S04]  /*d1b00*/  LDL.LU R17, [R1+0x2e68] ;  /* 0x002e680001117983 */ /* 0x000ee80000300800 */
[----:B------:R-:W-:Y:S04]  /*d1b10*/  STL [R1+0x2d64], R8 ;  /* 0x002d640801007387 */ /* 0x000fe80000100800 */
[----:B------:R1:W-:Y:S02]  /*d1b20*/  LDGSTS.E [R4+0x3600], desc[UR58][R6.64], P0 ;  /* 0x0360000006047fae */ /* 0x0003e4000812187a */
[----:B-1----:R-:W-:-:S02]  /*d1b30*/  IMAD.MOV.U32 R6, RZ, RZ, R5 ;  /* 0x000000ffff067224 */ /* 0x002fc400078e0005 */
[----:B------:R-:W-:-:S05]  /*d1b40*/  IMAD.X R19, R19, 0x1, R2, P3 ;  /* 0x0000000113137824 */ /* 0x000fca00018e0602 */
[----:B------:R1:W-:Y:S01]  /*d1b50*/  STL [R1+0x2ce8], R19 ;  /* 0x002ce81301007387 */ /* 0x0003e20000100800 */
[----:B------:R-:W-:-:S03]  /*d1b60*/  MOV R7, R19 ;  /* 0x0000001300077202 */ /* 0x000fc60000000f00 */
[----:B------:R-:W3:Y:S04]  /*d1b70*/  LDL.LU R15, [R1+0x2ee4] ;  /* 0x002ee400010f7983 */ /* 0x000ee80000300800 */
[----:B------:R2:W-:Y:S04]  /*d1b80*/  LDGSTS.E [R4+0x3680], desc[UR58][R6.64], P1 ;  /* 0x0368000006047fae */ /* 0x0005e8000892187a */
[----:B-1----:R-:W3:Y:S01]  /*d1b90*/  LDL.LU R19, [R1+0x2ee0] ;  /* 0x002ee00001137983 */ /* 0x002ee20000300800 */
[----:B--2---:R-:W-:Y:S01]  /*d1ba0*/  IADD3 R12, P3, R12, R252, RZ ;  /* 0x000000fc0c0c7210 */ /* 0x004fe20007f7e0ff */
[----:B------:R-:W-:-:S04]  /*d1bb0*/  IMAD.X R18, R18, 0x1, R2, P2 ;  /* 0x0000000112127824 */ /* 0x000fc800010e0602 */
[----:B------:R-:W-:Y:S04]  /*d1bc0*/  STL [R1+0x2d6c], R12 ;  /* 0x002d6c0c01007387 */ /* 0x000fe80000100800 */
[----:B------:R1:W-:Y:S01]  /*d1bd0*/  STL [R1+0x2d60], R18 ;  /* 0x002d601201007387 */ /* 0x0003e20000100800 */
[----:B------:R-:W-:-:S03]  /*d1be0*/  IMAD.MOV.U32 R6, RZ, RZ, R8 ;  /* 0x000000ffff067224 */ /* 0x000fc600078e0008 */
[----:B------:R-:W2:Y:S01]  /*d1bf0*/  LDL.LU R5, [R1+0x2eec] ;  /* 0x002eec0001057983 */ /* 0x000ea20000300800 */
[----:B------:R-:W-:-:S03]  /*d1c00*/  MOV R7, R18 ;  /* 0x0000001200077202 */ /* 0x000fc60000000f00 */
[----:B-1----:R-:W2:Y:S01]  /*d1c10*/  LDL.LU R18, [R1+0x2ee8] ;  /* 0x002ee80001127983 */ /* 0x002ea20000300800 */
[----:B----4-:R-:W-:-:S03]  /*d1c20*/  IADD3 R11, P2, R11, R252, RZ ;  /* 0x000000fc0b0b7210 */ /* 0x010fc60007f5e0ff */
[----:B------:R1:W-:Y:S01]  /*d1c30*/  LDGSTS.E [R4+0x3e00], desc[UR58][R6.64], P0 ;  /* 0x03e0000006047fae */ /* 0x0003e2000812187a */
[----:B---3--:R-:W-:-:S03]  /*d1c40*/  IMAD.X R16, R16, 0x1, R2, P3 ;  /* 0x0000000110107824 */ /* 0x008fc600018e0602 */
[----:B------:R-:W-:Y:S04]  /*d1c50*/  STL [R1+0x2de4], R11 ;  /* 0x002de40b01007387 */ /* 0x000fe80000100800 */
[----:B------:R3:W-:Y:S01]  /*d1c60*/  STL [R1+0x2d68], R16 ;  /* 0x002d681001007387 */ /* 0x0007e20000100800 */
[----:B-1----:R-:W-:-:S03]  /*d1c70*/  MOV R7, R16 ;  /* 0x0000001000077202 */ /* 0x002fc60000000f00 */
[----:B------:R-:W4:Y:S01]  /*d1c80*/  LDL.LU R8, [R1+0x2f64] ;  /* 0x002f640001087983 */ /* 0x000f220000300800 */
[----:B------:R-:W-:Y:S01]  /*d1c90*/  IADD3 R14, P3, R14, R252, RZ ;  /* 0x000000fc0e0e7210 */ /* 0x000fe20007f7e0ff */
[----:B------:R-:W-:Y:S02]  /*d1ca0*/  IMAD.X R21, R21, 0x1, R2, P2 ;  /* 0x0000000115157824 */ /* 0x000fe400010e0602 */
[----:B---3--:R-:W3:Y:S01]  /*d1cb0*/  LDL.LU R16, [R1+0x2f60] ;  /* 0x002f600001107983 */ /* 0x008ee20000300800 */
[----:B------:R-:W-:-:S03]  /*d1cc0*/  IMAD.MOV.U32 R6, RZ, RZ, R12 ;  /* 0x000000ffff067224 */ /* 0x000fc600078e000c */
[----:B------:R-:W-:Y:S04]  /*d1cd0*/  STL [R1+0x2dec], R14 ;  /* 0x002dec0e01007387 */ /* 0x000fe80000100800 */
[----:B------:R-:W-:Y:S04]  /*d1ce0*/  STL [R1+0x2de0], R21 ;  /* 0x002de01501007387 */ /* 0x000fe80000100800 */
[----:B------:R-:W3:Y:S04]  /*d1cf0*/  LDL.LU R12, [R1+0x2f6c] ;  /* 0x002f6c00010c7983 */ /* 0x000ee80000300800 */
[----:B------:R1:W-:Y:S02]  /*d1d00*/  LDGSTS.E [R4+0x3e80], desc[UR58][R6.64], P1 ;  /* 0x03e8000006047fae */ /* 0x0003e4000892187a */
[----:B-1----:R-:W-:Y:S01]  /*d1d10*/  IMAD.MOV.U32 R6, RZ, RZ, R11 ;  /* 0x000000ffff067224 */ /* 0x002fe200078e000b */
[----:B------:R-:W-:Y:S01]  /*d1d20*/  MOV R7, R21 ;  /* 0x0000001500077202 */ /* 0x000fe20000000f00 */
[----:B------:R-:W3:Y:S04]  /*d1d30*/  LDL.LU R11, [R1+0x2fe4] ;  /* 0x002fe400010b7983 */ /* 0x000ee80000300800 */
[----:B------:R1:W-:Y:S01]  /*d1d40*/  LDGSTS.E [R4+0x4600], desc[UR58][R6.64], P0 ;  /* 0x0460000006047fae */ /* 0x0003e2000812187a */
[----:B------:R-:W-:Y:S01]  /*d1d50*/  IADD3 R10, P2, R10, R252, RZ ;  /* 0x000000fc0a0a7210 */ /* 0x000fe20007f5e0ff */
[----:B------:R-:W-:-:S04]  /*d1d60*/  IMAD.X R20, R20, 0x1, R2, P3 ;  /* 0x0000000114147824 */ /* 0x000fc800018e0602 */
[----:B------:R-:W-:Y:S04]  /*d1d70*/  STL [R1+0x2e64], R10 ;  /* 0x002e640a01007387 */ /* 0x000fe80000100800 */
[----:B------:R1:W-:Y:S02]  /*d1d80*/  STL [R1+0x2de8], R20 ;  /* 0x002de81401007387 */ /* 0x0003e40000100800 */
[----:B-1----:R-:W-:Y:S01]  /*d1d90*/  IMAD.MOV.U32 R6, RZ, RZ, R14 ;  /* 0x000000ffff067224 */ /* 0x002fe200078e000e */
[----:B------:R-:W-:Y:S01]  /*d1da0*/  MOV R7, R20 ;  /* 0x0000001400077202 */ /* 0x000fe20000000f00 */
[----:B------:R-:W-:-:S04]  /*d1db0*/  IMAD.X R13, R13, 0x1, R2, P2 ;  /* 0x000000010d0d7824 */ /* 0x000fc800010e0602 */
[----:B------:R1:W-:Y:S04]  /*d1dc0*/  LDGSTS.E [R4+0x4680], desc[UR58][R6.64], P1 ;  /* 0x0468000006047fae */ /* 0x0003e8000892187a */
[----:B------:R-:W3:Y:S01]  /*d1dd0*/  LDL.LU R20, [R1+0x2f68] ;  /* 0x002f680001147983 */ /* 0x000ee20000300800 */
[----:B------:R-:W-:-:S05]  /*d1de0*/  IADD3 R9, P3, R9, R252, RZ ;  /* 0x000000fc09097210 */ /* 0x000fca0007f7e0ff */
[----:B------:R-:W-:Y:S01]  /*d1df0*/  STL [R1+0x2e6c], R9 ;  /* 0x002e6c0901007387 */ /* 0x000fe20000100800 */
[----:B-1----:R-:W-:Y:S01]  /*d1e00*/  IMAD.MOV.U32 R6, RZ, RZ, R10 ;  /* 0x000000ffff067224 */ /* 0x002fe200078e000a */
[----:B------:R-:W-:Y:S02]  /*d1e10*/  MOV R7, R13 ;  /* 0x0000000d00077202 */ /* 0x000fe40000000f00 */
[----:B------:R1:W-:Y:S01]  /*d1e20*/  STL [R1+0x2e60], R13 ;  /* 0x002e600d01007387 */ /* 0x0003e20000100800 */
[----:B------:R-:W-:-:S03]  /*d1e30*/  IMAD.X R17, R17, 0x1, R2, P3 ;  /* 0x0000000111117824 */ /* 0x000fc600018e0602 */
[----:B------:R-:W3:Y:S04]  /*d1e40*/  LDL.LU R14, [R1+0x2fec] ;  /* 0x002fec00010e7983 */ /* 0x000ee80000300800 */
[----:B------:R1:W-:Y:S04]  /*d1e50*/  LDGSTS.E [R4+0x4e00], desc[UR58][R6.64], P0 ;  /* 0x04e0000006047fae */ /* 0x0003e8000812187a */
[----:B-1----:R-:W3:Y:S01]  /*d1e60*/  LDL.LU R13, [R1+0x2fe0] ;  /* 0x002fe000010d7983 */ /* 0x002ee20000300800 */
[----:B------:R-:W-:Y:S01]  /*d1e70*/  MOV R7, R17 ;  /* 0x0000001100077202 */ /* 0x000fe20000000f00 */
[----:B------:R-:W-:-:S05]  /*d1e80*/  IMAD.MOV.U32 R6, RZ, RZ, R9 ;  /* 0x000000ffff067224 */ /* 0x000fca00078e0009 */
[----:B------:R1:W-:Y:S01]  /*d1e90*/  LDGSTS.E [R4+0x4e80], desc[UR58][R6.64], P1 ;  /* 0x04e8000006047fae */ /* 0x0003e2000892187a */
[----:B------:R-:W-:-:S05]  /*d1ea0*/  IADD3 R15, P2, R15, R252, RZ ;  /* 0x000000fc0f0f7210 */ /* 0x000fca0007f5e0ff */
[----:B------:R-:W-:Y:S01]  /*d1eb0*/  STL [R1+0x2ee4], R15 ;  /* 0x002ee40f01007387 */ /* 0x000fe20000100800 */
[----:B------:R-:W-:-:S03]  /*d1ec0*/  IMAD.X R19, R19, 0x1, R2, P2 ;  /* 0x0000000113137824 */ /* 0x000fc600010e0602 */
[----:B------:R1:W-:Y:S04]  /*d1ed0*/  STL [R1+0x2e68], R17 ;  /* 0x002e681101007387 */ /* 0x0003e80000100800 */
[----:B------:R-:W3:Y:S04]  /*d1ee0*/  LDL.LU R10, [R1+0x3064] ;  /* 0x00306400010a7983 */ /* 0x000ee80000300800 */
[----:B-1----:R-:W3:Y:S01]  /*d1ef0*/  LDL.LU R17, [R1+0x2fe8] ;  /* 0x002fe80001117983 */ /* 0x002ee20000300800 */
[----:B------:R-:W-:Y:S01]  /*d1f00*/  IMAD.MOV.U32 R6, RZ, RZ, R15 ;  /* 0x000000ffff067224 */ /* 0x000fe200078e000f */
[----:B------:R-:W-:-:S05]  /*d1f10*/  MOV R7, R19 ;  /* 0x0000001300077202 */ /* 0x000fca0000000f00 */
[----:B------:R1:W-:Y:S01]  /*d1f20*/  LDGSTS.E [R4+0x5600], desc[UR58][R6.64], P0 ;  /* 0x0560000006047fae */ /* 0x0003e2000812187a */
[----:B--2---:R-:W-:-:S05]  /*d1f30*/  IADD3 R5, P3, R5, R252, RZ ;  /* 0x000000fc05057210 */ /* 0x004fca0007f7e0ff */
[----:B------:R-:W-:Y:S04]  /*d1f40*/  STL [R1+0x2eec], R5 ;  /* 0x002eec0501007387 */ /* 0x000fe80000100800 */
[----:B------:R2:W-:Y:S01]  /*d1f50*/  STL [R1+0x2ee0], R19 ;  /* 0x002ee01301007387 */ /* 0x0005e20000100800 */
[----:B------:R-:W-:-:S03]  /*d1f60*/  IMAD.X R18, R18, 0x1, R2, P3 ;  /* 0x0000000112127824 */ /* 0x000fc600018e0602 */
[----:B------:R-:W2:Y:S04]  /*d1f70*/  LDL.LU R9, [R1+0x306c] ;  /* 0x00306c0001097983 */ /* 0x000ea80000300800 */
[----:B------:R-:W2:Y:S01]  /*d1f80*/  LDL.LU R21, [R1+0x3060] ;  /* 0x0030600001157983 */ /* 0x000ea20000300800 */
[----:B----4-:R-:W-:-:S05]  /*d1f90*/  IADD3 R8, P2, R8, R252, RZ ;  /* 0x000000fc08087210 */ /* 0x010fca0007f5e0ff */
[----:B------:R-:W-:Y:S01]  /*d1fa0*/  STL [R1+0x2f64], R8 ;  /* 0x002f640801007387 */ /* 0x000fe20000100800 */
[----:B---3--:R-:W-:-:S03]  /*d1fb0*/  IMAD.X R16, R16, 0x1, R2, P2 ;  /* 0x0000000110107824 */ /* 0x008fc600010e0602 */
[----:B------:R3:W-:Y:S01]  /*d1fc0*/  STL [R1+0x2ee8], R18 ;  /* 0x002ee81201007387 */ /* 0x0007e20000100800 */
[----:B-1----:R-:W-:-:S03]  /*d1fd0*/  MOV R7, R18 ;  /* 0x0000001200077202 */ /* 0x002fc60000000f00 */
[----:B------:R-:W4:Y:S01]  /*d1fe0*/  LDL.LU R15, [R1+0x30e4] ;  /* 0x0030e400010f7983 */ /* 0x000f220000300800 */
[----:B------:R-:W-:-:S03]  /*d1ff0*/  IMAD.MOV.U32 R6, RZ, RZ, R5 ;  /* 0x000000ffff067224 */ /* 0x000fc600078e0005 */
[----:B--2---:R-:W2:Y:S01]  /*d2000*/  LDL.LU R19, [R1+0x3068] ;  /* 0x0030680001137983 */ /* 0x004ea20000300800 */
[----:B------:R-:W-:-:S03]  /*d2010*/  IADD3 R12, P3, R12, R252, RZ ;  /* 0x000000fc0c0c7210 */ /* 0x000fc60007f7e0ff */
[----:B------:R1:W-:Y:S04]  /*d2020*/  LDGSTS.E [R4+0x5680], desc[UR58][R6.64], P1 ;  /* 0x0568000006047fae */ /* 0x0003e8000892187a */
[----:B------:R-:W-:Y:S04]  /*d2030*/  STL [R1+0x2f6c], R12 ;  /* 0x002f6c0c01007387 */ /* 0x000fe80000100800 */
[----:B------:R1:W-:Y:S04]  /*d2040*/  STL [R1+0x2f60], R16 ;  /* 0x002f601001007387 */ /* 0x0003e80000100800 */
[----:B---3--:R-:W3:Y:S04]  /*d2050*/  LDL.LU R18, [R1+0x30e0] ;  /* 0x0030e00001127983 */ /* 0x008ee80000300800 */
[----:B------:R-:W3:Y:S01]  /*d2060*/  LDL.LU R5, [R1+0x30ec] ;  /* 0x0030ec0001057983 */ /* 0x000ee20000300800 */
[----:B-1----:R-:W-:Y:S01]  /*d2070*/  IMAD.MOV.U32 R6, RZ, RZ, R8 ;  /* 0x000000ffff067224 */ /* 0x002fe200078e0008 */
[----:B------:R-:W-:-:S02]  /*d2080*/  MOV R7, R16 ;  /* 0x0000001000077202 */ /* 0x000fc40000000f00 */
[----:B------:R-:W-:Y:S01]  /*d2090*/  IADD3 R11, P2, R11, R252, RZ ;  /* 0x000000fc0b0b7210 */ /* 0x000fe20007f5e0ff */
[----:B------:R-:W3:Y:S04]  /*d20a0*/  LDL.LU R16, [R1+0x30e8] ;  /* 0x0030e80001107983 */ /* 0x000ee80000300800 */
[----:B------:R1:W-:Y:S04]  /*d20b0*/  LDGSTS.E [R4+0x5e00], desc[UR58][R6.64], P0 ;  /* 0x05e0000006047fae */ /* 0x0003e8000812187a */
[----:B------:R-:W-:Y:S01]  /*d20c0*/  STL [R1+0x2fe4], R11 ;  /* 0x002fe40b01007387 */ /* 0x000fe20000100800 */
[----:B-1----:R-:W-:-:S02]  /*d20d0*/  IMAD.MOV.U32 R6, RZ, RZ, R12 ;  /* 0x000000ffff067224 */ /* 0x002fc400078e000c */
[----:B------:R-:W-:-:S05]  /*d20e0*/  IMAD.X R20, R20, 0x1, R2, P3 ;  /* 0x0000000114147824 */ /* 0x000fca00018e0602 */
[----:B------:R-:W-:Y:S01]  /*d20f0*/  MOV R7, R20 ;  /* 0x0000001400077202 */ /* 0x000fe20000000f00 */
[----:B------:R1:W-:Y:S04]  /*d2100*/  STL [R1+0x2f68], R20 ;  /* 0x002f681401007387 */ /* 0x0003e80000100800 */
[----:B------:R-:W3:Y:S04]  /*d2110*/  LDL.LU R8, [R1+0x3164] ;  /* 0x0031640001087983 */ /* 0x000ee80000300800 */
[----:B------:R1:W-:Y:S01]  /*d2120*/  LDGSTS.E [R4+0x5e80], desc[UR58][R6.64], P1 ;  /* 0x05e8000006047fae */ /* 0x0003e2000892187a */
[----:B------:R-:W-:-:S03]  /*d2130*/  IADD3 R14, P3, R14, R252, RZ ;  /* 0x000000fc0e0e7210 */ /* 0x000fc60007f7e0ff */
[----:B-1----:R-:W3:Y:S01]  /*d2140*/  LDL.LU R20, [R1+0x3160] ;  /* 0x0031600001147983 */ /* 0x002ee20000300800 */
[----:B------:R-:W-:-:S03]  /*d2150*/  IMAD.X R13, R13, 0x1, R2, P2 ;  /* 0x000000010d0d7824 */ /* 0x000fc600010e0602 */
[----:B------:R-:W-:Y:S01]  /*d2160*/  STL [R1+0x2fec], R14 ;  /* 0x002fec0e01007387 */ /* 0x000fe20000100800 */
[----:B------:R-:W-:-:S03]  /*d2170*/  IMAD.MOV.U32 R6, RZ, RZ, R11 ;  /* 0x000000ffff067224 */ /* 0x000fc600078e000b */
[----:B------:R1:W-:Y:S01]  /*d2180*/  STL [R1+0x2fe0], R13 ;  /* 0x002fe00d01007387 */ /* 0x0003e20000100800 */
[----:B------:R-:W-:-:S03]  /*d2190*/  MOV R7, R13 ;  /* 0x0000000d00077202 */ /* 0x000fc60000000f00 */
[----:B------:R-:W3:Y:S04]  /*d21a0*/  LDL.LU R12, [R1+0x316c] ;  /* 0x00316c00010c7983 */ /* 0x000ee80000300800 */
[----:B------:R1:W-:Y:S04]  /*d21b0*/  LDGSTS.E [R4+0x6600], desc[UR58][R6.64], P0 ;  /* 0x0660000006047fae */ /* 0x0003e8000812187a */
[----:B-1----:R-:W3:Y:S01]  /*d21c0*/  LDL.LU R13, [R1+0x3168] ;  /* 0x00316800010d7983 */ /* 0x002ee20000300800 */
[----:B------:R-:W-:Y:S01]  /*d21d0*/  IMAD.MOV.U32 R6, RZ, RZ, R14 ;  /* 0x000000ffff067224 */ /* 0x000fe200078e000e */
[----:B------:R-:W-:Y:S01]  /*d21e0*/  IADD3 R10, P2, R10, R252, RZ ;  /* 0x000000fc0a0a7210 */ /* 0x000fe20007f5e0ff */
[----:B------:R-:W-:-:S04]  /*d21f0*/  IMAD.X R17, R17, 0x1, R2, P3 ;  /* 0x0000000111117824 */ /* 0x000fc800018e0602 */
[----:B------:R-:W-:Y:S04]  /*d2200*/  STL [R1+0x3064], R10 ;  /* 0x0030640a01007387 */ /* 0x000fe80000100800 */
[----:B------:R1:W-:Y:S01]  /*d2210*/  STL [R1+0x2fe8], R17 ;  /* 0x002fe81101007387 */ /* 0x0003e20000100800 */
[----:B------:R-:W-:-:S03]  /*d2220*/  MOV R7, R17 ;  /* 0x0000001100077202 */ /* 0x000fc60000000f00 */
[----:B------:R-:W3:Y:S04]  /*d2230*/  LDL.LU R11, [R1+0x31e4] ;  /* 0x0031e400010b7983 */ /* 0x000ee80000300800 */
[----:B------:R-:W3:Y:S04]  /*d2240*/  LDL.LU R14, [R1+0x31e0] ;  /* 0x0031e000010e7983 */ /* 0x000ee80000300800 */
[----:B------:R1:W-:Y:S01]  /*d2250*/  LDGSTS.E [R4+0x6680], desc[UR58][R6.64], P1 ;  /* 0x0668000006047fae */ /* 0x0003e2000892187a */
[----:B------:R-:W-:Y:S01]  /*d2260*/  IADD3 R9, P3, R9, R252, RZ ;  /* 0x000000fc09097210 */ /* 0x000fe20007f7e0ff */
[----:B------:R-:W-:-:S04]  /*d2270*/  IMAD.X R21, R21, 0x1, R2, P2 ;  /* 0x0000000115157824 */ /* 0x000fc800010e0602 */
[----:B------:R-:W-:Y:S01]  /*d2280*/  STL [R1+0x306c], R9 ;  /* 0x00306c0901007387 */ /* 0x000fe20000100800 */
[----:B-1----:R-:W-:-:S03]  /*d2290*/  IMAD.MOV.U32 R6, RZ, RZ, R10 ;  /* 0x000000ffff067224 */ /* 0x002fc600078e000a */
[----:B------:R-:W-:Y:S01]  /*d22a0*/  STL [R1+0x3060], R21 ;  /* 0x0030601501007387 */ /* 0x000fe20000100800 */
[----:B------:R-:W-:-:S03]  /*d22b0*/  MOV R7, R21 ;  /* 0x0000001500077202 */ /* 0x000fc60000000f00 */
[----:B------:R-:W3:Y:S04]  /*d22c0*/  LDL.LU R17, [R1+0x31ec] ;  /* 0x0031ec0001117983 */ /* 0x000ee80000300800 */
[----:B------:R1:W-:Y:S04]  /*d22d0*/  LDGSTS.E [R4+0x6e00], desc[UR58][R6.64], P0 ;  /* 0x06e0000006047fae */ /* 0x0003e8000812187a */
[----:B------:R-:W3:Y:S01]  /*d22e0*/  LDL.LU R10, [R1+0x3264] ;  /* 0x00326400010a7983 */ /* 0x000ee20000300800 */
[----:B----4-:R-:W-:Y:S01]  /*d22f0*/  IADD3 R15, P2, R15, R252, RZ ;  /* 0x000000fc0f0f7210 */ /* 0x010fe20007f5e0ff */
[----:B--2---:R-:W-:-:S04]  /*d2300*/  IMAD.X R19, R19, 0x1, R2, P3 ;  /* 0x0000000113137824 */ /* 0x004fc800018e0602 */
[----:B------:R-:W-:Y:S01]  /*d2310*/  STL [R1+0x30e4], R15 ;  /* 0x0030e40f01007387 */ /* 0x000fe20000100800 */
[----:B-1----:R-:W-:Y:S01]  /*d2320*/  IMAD.MOV.U32 R6, RZ, RZ, R9 ;  /* 0x000000ffff067224 */ /* 0x002fe200078e0009 */
[----:B------:R-:W-:Y:S02]  /*d2330*/  MOV R7, R19 ;  /* 0x0000001300077202 */ /* 0x000fe40000000f00 */
[----:B------:R1:W-:Y:S04]  /*d2340*/  STL [R1+0x3068], R19 ;  /* 0x0030681301007387 */ /* 0x0003e80000100800 */
[----:B------:R2:W-:Y:S01]  /*d2350*/  LDGSTS.E [R4+0x6e80], desc[UR58][R6.64], P1 ;  /* 0x06e8000006047fae */ /* 0x0005e2000892187a */
[----:B---3--:R-:W-:-:S03]  /*d2360*/  IMAD.X R18, R18, 0x1, R2, P2 ;  /* 0x0000000112127824 */ /* 0x008fc600010e0602 */
[----:B-1----:R-:W3:Y:S01]  /*d2370*/  LDL.LU R19, [R1+0x31e8] ;  /* 0x0031e80001137983 */ /* 0x002ee20000300800 */
[----:B------:R-:W-:Y:S02]  /*d2380*/  IADD3 R5, P3, R5, R252, RZ ;  /* 0x000000fc05057210 */ /* 0x000fe40007f7e0ff */
[----:B--2---:R-:W-:-:S03]  /*d2390*/  MOV R7, R18 ;  /* 0x0000001200077202 */ /* 0x004fc60000000f00 */
[----:B------:R-:W-:Y:S04]  /*d23a0*/  STL [R1+0x30ec], R5 ;  /* 0x0030ec0501007387 */ /* 0x000fe80000100800 */
[----:B------:R1:W-:Y:S04]  /*d23b0*/  STL [R1+0x30e0], R18 ;  /* 0x0030e01201007387 */ /* 0x0003e80000100800 */
[----:B------:R-:W2:Y:S04]  /*d23c0*/  LDL.LU R9, [R1+0x326c] ;  /* 0x00326c0001097983 */ /* 0x000ea80000300800 */
[----:B-1----:R-:W4:Y:S01]  /*d23d0*/  LDL.LU R18, [R1+0x3260] ;  /* 0x0032600001127983 */ /* 0x002f220000300800 */
[----:B------:R-:W-:-:S02]  /*d23e0*/  IMAD.MOV.U32 R6, RZ, RZ, R15 ;  /* 0x000000ffff067224 */ /* 0x000fc400078e000f */
[----:B------:R-:W-:-:S03]  /*d23f0*/  IMAD.X R16, R16, 0x1, R2, P3 ;  /* 0x0000000110107824 */ /* 0x000fc600018e0602 */
[----:B------:R1:W-:Y:S01]  /*d2400*/  LDGSTS.E [R4+0x7600], desc[UR58][R6.64], P0 ;  /* 0x0760000006047fae */ /* 0x0003e2000812187a */
[----:B------:R-:W-:Y:S01]  /*d2410*/  IADD3 R8, P2, R8, R252, RZ ;  /* 0x000000fc08087210 */ /* 0x000fe20007f5e0ff */
[----:B-1----:R-:W-:Y:S01]  /*d2420*/  IMAD.MOV.U32 R6, RZ, RZ, R5 ;  /* 0x000000ffff067224 */ /* 0x002fe200078e0005 */
[----:B------:R-:W-:-:S03]  /*d2430*/  MOV R7, R16 ;  /* 0x0000001000077202 */ /* 0x000fc60000000f00 */
[----:B------:R-:W-:Y:S01]  /*d2440*/  STL [R1+0x3164], R8 ;  /* 0x0031640801007387 */ /* 0x000fe20000100800 */
[----:B------:R-:W-:-:S03]  /*d2450*/  IMAD.X R20, R20, 0x1, R2, P2 ;  /* 0x0000000114147824 */ /* 0x000fc600010e0602 */
[----:B------:R1:W-:Y:S04]  /*d2460*/  STL [R1+0x30e8], R16 ;  /* 0x0030e81001007387 */ /* 0x0003e80000100800 */
[----:B------:R-:W4:Y:S04]  /*d2470*/  LDL.LU R15, [R1+0x32e4] ;  /* 0x0032e400010f7983 */ /* 0x000f280000300800 */
[----:B------:R1:W-:Y:S04]  /*d2480*/  LDGSTS.E [R4+0x7680], desc[UR58][R6.64], P1 ;  /* 0x0768000006047fae */ /* 0x0003e8000892187a */
[----:B-1----:R-:W4:Y:S01]  /*d2490*/  LDL.LU R16, [R1+0x3268] ;  /* 0x0032680001107983 */ /* 0x002f220000300800 */
[----:B------:R-:W-:-:S05]  /*d24a0*/  IADD3 R12, P3, R12, R252, RZ ;  /* 0x000000fc0c0c7210 */ /* 0x000fca0007f7e0ff */
[----:B------:R-:W-:Y:S01]  /*d24b0*/  STL [R1+0x316c], R12 ;  /* 0x00316c0c01007387 */ /* 0x000fe20000100800 */
[----:B------:R-:W-:Y:S01]  /*d24c0*/  IMAD.MOV.U32 R6, RZ, RZ, R8 ;  /* 0x000000ffff067224 */ /* 0x000fe200078e0008 */
[----:B------:R-:W-:Y:S01]  /*d24d0*/  MOV R7, R20 ;  /* 0x0000001400077202 */ /* 0x000fe20000000f00 */
[----:B------:R-:W-:Y:S01]  /*d24e0*/  IMAD.X R13, R13, 0x1, R2, P3 ;  /* 0x000000010d0d7824 */ /* 0x000fe200018e0602 */
[----:B------:R-:W-:Y:S04]  /*d24f0*/  STL [R1+0x3160], R20 ;  /* 0x0031601401007387 */ /* 0x000fe80000100800 */
[----:B------:R-:W4:Y:S04]  /*d2500*/  LDL.LU R5, [R1+0x32ec] ;  /* 0x0032ec0001057983 */ /* 0x000f280000300800 */
[----:B------:R-:W4:Y:S04]  /*d2510*/  LDL.LU R21, [R1+0x32e0] ;  /* 0x0032e00001157983 */ /* 0x000f280000300800 */
[----:B------:R1:W-:Y:S02]  /*d2520*/  LDGSTS.E [R4+0x7e00], desc[UR58][R6.64], P0 ;  /* 0x07e0000006047fae */ /* 0x0003e4000812187a */
[----:B-1----:R-:W-:Y:S01]  /*d2530*/  MOV R7, R13 ;  /* 0x0000000d00077202 */ /* 0x002fe20000000f00 */
        /* <DEDUP_REMOVED lines=8> */
[----:B------:R-:W-:Y:S01]  /*d25c0*/  IMAD.MOV.U32 R6, RZ, RZ, R11 ;  /* 0x000000ffff067224 */ /* 0x000fe200078e000b */
[----:B------:R-:W-:-:S05]  /*d25d0*/  MOV R7, R14 ;  /* 0x0000000e00077202 */ /* 0x000fca0000000f00 */
[----:B------:R1:W-:Y:S01]  /*d25e0*/  LDGSTS.E [R4+0x8600], desc[UR58][R6.64], P0 ;  /* 0x0860000006047fae */ /* 0x0003e2000812187a */
[----:B------:R-:W-:-:S05]  /*d25f0*/  IADD3 R17, P3, R17, R252, RZ ;  /* 0x000000fc11117210 */ /* 0x000fca0007f7e0ff */
[----:B------:R-:W-:Y:S04]  /*d2600*/  STL [R1+0x31ec], R17 ;  /* 0x0031ec1101007387 */ /* 0x000fe80000100800 */
[----:B------:R1:W-:Y:S01]  /*d2610*/  STL [R1+0x31e0], R14 ;  /* 0x0031e00e01007387 */ /* 0x0003e20000100800 */
[----:B------:R-:W-:-:S03]  /*d2620*/  IADD3 R10, P2, R10, R252, RZ ;  /* 0x000000fc0a0a7210 */ /* 0x000fc60007f5e0ff */
[----:B------:R-:W4:Y:S04]  /*d2630*/  LDL.LU R20, [R1+0x3360] ;  /* 0x0033600001147983 */ /* 0x000f280000300800 */
[----:B------:R-:W4:Y:S04]  /*d2640*/  LDL.LU R12, [R1+0x336c] ;  /* 0x00336c00010c7983 */ /* 0x000f280000300800 */
[----:B-1----:R-:W4:Y:S04]  /*d2650*/  LDL.LU R14, [R1+0x3368] ;  /* 0x00336800010e7983 */ /* 0x002f280000300800 */
[----:B------:R-:W-:Y:S01]  /*d2660*/  STL [R1+0x3264], R10 ;  /* 0x0032640a01007387 */ /* 0x000fe20000100800 */
[----:B---3--:R-:W-:-:S05]  /*d2670*/  IMAD.X R19, R19, 0x1, R2, P3 ;  /* 0x0000000113137824 */ /* 0x008fca00018e0602 */
[----:B------:R1:W-:Y:S01]  /*d2680*/  STL [R1+0x31e8], R19 ;  /* 0x0031e81301007387 */ /* 0x0003e20000100800 */
[----:B------:R-:W-:-:S03]  /*d2690*/  MOV R7, R19 ;  /* 0x0000001300077202 */ /* 0x000fc60000000f00 */
[----:B------:R-:W3:Y:S01]  /*d26a0*/  LDL.LU R11, [R1+0x33e4] ;  /* 0x0033e400010b7983 */ /* 0x000ee20000300800 */
[----:B------:R-:W-:-:S03]  /*d26b0*/  IMAD.MOV.U32 R6, RZ, RZ, R17 ;  /* 0x000000ffff067224 */ /* 0x000fc600078e0011 */
[----:B-1----:R-:W3:Y:S01]  /*d26c0*/  LDL.LU R19, [R1+0x33e0] ;  /* 0x0033e00001137983 */ /* 0x002ee20000300800 */
[----:B--2---:R-:W-:-:S03]  /*d26d0*/  IADD3 R9, P3, R9, R252, RZ ;  /* 0x000000fc09097210 */ /* 0x004fc60007f7e0ff */
[----:B------:R1:W-:Y:S01]  /*d26e0*/  LDGSTS.E [R4+0x8680], desc[UR58][R6.64], P1 ;  /* 0x0868000006047fae */ /* 0x0003e2000892187a */
[----:B----4-:R-:W-:-:S03]  /*d26f0*/  IMAD.X R18, R18, 0x1, R2, P2 ;  /* 0x0000000112127824 */ /* 0x010fc600010e0602 */
[----:B------:R-:W-:Y:S04]  /*d2700*/  STL [R1+0x326c], R9 ;  /* 0x00326c0901007387 */ /* 0x000fe80000100800 */
[----:B------:R2:W-:Y:S04]  /*d2710*/  STL [R1+0x3260], R18 ;  /* 0x0032601201007387 */ /* 0x0005e80000100800 */
[----:B------:R-:W4:Y:S01]  /*d2720*/  LDL.LU R17, [R1+0x33ec] ;  /* 0x0033ec0001117983 */ /* 0x000f220000300800 */
[----:B-1----:R-:W-:Y:S01]  /*d2730*/  IMAD.MOV.U32 R6, RZ, RZ, R10 ;  /* 0x000000ffff067224 */ /* 0x002fe200078e000a */
[----:B------:R-:W-:-:S02]  /*d2740*/  MOV R7, R18 ;  /* 0x0000001200077202 */ /* 0x000fc40000000f00 */
[----:B--2---:R-:W2:Y:S04]  /*d2750*/  LDL.LU R18, [R1+0x33e8] ;  /* 0x0033e80001127983 */ /* 0x004ea80000300800 */
[----:B------:R1:W-:Y:S01]  /*d2760*/  LDGSTS.E [R4+0x8e00], desc[UR58][R6.64], P0 ;  /* 0x08e0000006047fae */ /* 0x0003e2000812187a */
[----:B------:R-:W-:Y:S01]  /*d2770*/  IADD3 R15, P2, R15, R252, RZ ;  /* 0x000000fc0f0f7210 */ /* 0x000fe20007f5e0ff */
[----:B-1----:R-:W-:Y:S02]  /*d2780*/  IMAD.MOV.U32 R6, RZ, RZ, R9 ;  /* 0x000000ffff067224 */ /* 0x002fe400078e0009 */
[----:B------:R-:W-:Y:S02]  /*d2790*/  IMAD.X R16, R16, 0x1, R2, P3 ;  /* 0x0000000110107824 */ /* 0x000fe400018e0602 */
[----:B------:R-:W-:Y:S04]  /*d27a0*/  STL [R1+0x32e4], R15 ;  /* 0x0032e40f01007387 */ /* 0x000fe80000100800 */
[----:B------:R1:W-:Y:S01]  /*d27b0*/  STL [R1+0x3268], R16 ;  /* 0x0032681001007387 */ /* 0x0003e20000100800 */
[----:B------:R-:W-:-:S03]  /*d27c0*/  MOV R7, R16 ;  /* 0x0000001000077202 */ /* 0x000fc60000000f00 */
[----:B------:R-:W2:Y:S04]  /*d27d0*/  LDL.LU R10, [R1+0x344c] ;  /* 0x00344c00010a7983 */ /* 0x000ea80000300800 */
[----:B------:R1:W-:Y:S01]  /*d27e0*/  LDGSTS.E [R4+0x8e80], desc[UR58][R6.64], P1 ;  /* 0x08e8000006047fae */ /* 0x0003e2000892187a */
[----:B------:R-:W-:-:S03]  /*d27f0*/  IADD3 R5, P3, R5, R252, RZ ;  /* 0x000000fc05057210 */ /* 0x000fc60007f7e0ff */
[----:B-1----:R-:W2:Y:S01]  /*d2800*/  LDL.LU R16, [R1+0x3448] ;  /* 0x0034480001107983 */ /* 0x002ea20000300800 */
[----:B------:R-:W-:-:S03]  /*d2810*/  IMAD.X R21, R21, 0x1, R2, P2 ;  /* 0x0000000115157824 */ /* 0x000fc600010e0602 */
[----:B------:R-:W-:Y:S04]  /*d2820*/  STL [R1+0x32ec], R5 ;  /* 0x0032ec0501007387 */ /* 0x000fe80000100800 */
[----:B------:R-:W-:Y:S01]  /*d2830*/  STL [R1+0x32e0], R21 ;  /* 0x0032e01501007387 */ /* 0x000fe20000100800 */
[----:B------:R-:W-:Y:S01]  /*d2840*/  IMAD.MOV.U32 R6, RZ, RZ, R15 ;  /* 0x000000ffff067224 */ /* 0x000fe200078e000f */
[----:B------:R-:W-:Y:S02]  /*d2850*/  MOV R7, R21 ;  /* 0x0000001500077202 */ /* 0x000fe40000000f00 */
[----:B------:R-:W2:Y:S04]  /*d2860*/  LDL.LU R9, [R1+0x3454] ;  /* 0x0034540001097983 */ /* 0x000ea80000300800 */
[----:B------:R-:W2:Y:S04]  /*d2870*/  LDL.LU R15, [R1+0x34dc] ;  /* 0x0034dc00010f7983 */ /* 0x000ea80000300800 */
        /* <DEDUP_REMOVED lines=8> */
[----:B-1----:R-:W2:Y:S01]  /*d2900*/  LDL.LU R13, [R1+0x3450] ;  /* 0x00345000010d7983 */ /* 0x002ea20000300800 */
[----:B------:R-:W-:Y:S01]  /*d2910*/  IMAD.X R20, R20, 0x1, R2, P2 ;  /* 0x0000000114147824 */ /* 0x000fe200010e0602 */
[----:B------:R-:W-:-:S05]  /*d2920*/  IADD3 R12, P3, R12, R252, RZ ;  /* 0x000000fc0c0c7210 */ /* 0x000fca0007f7e0ff */
[----:B------:R1:W-:Y:S04]  /*d2930*/  STL [R1+0x336c], R12 ;  /* 0x00336c0c01007387 */ /* 0x0003e80000100800 */
[----:B------:R-:W-:Y:S01]  /*d2940*/  STL [R1+0x3360], R20 ;  /* 0x0033601401007387 */ /* 0x000fe20000100800 */
[----:B------:R-:W-:-:S03]  /*d2950*/  IMAD.X R14, R14, 0x1, R2, P3 ;  /* 0x000000010e0e7824 */ /* 0x000fc600018e0602 */
[----:B------:R-:W2:Y:S01]  /*d2960*/  LDL.LU R5, [R1+0x34e4] ;  /* 0x0034e40001057983 */ /* 0x000ea20000300800 */
[----:B------:R-:W-:Y:S01]  /*d2970*/  IMAD.MOV.U32 R6, RZ, RZ, R8 ;  /* 0x000000ffff067224 */ /* 0x000fe200078e0008 */
[----:B------:R-:W-:Y:S02]  /*d2980*/  MOV R7, R20 ;  /* 0x0000001400077202 */ /* 0x000fe40000000f00 */
[----:B------:R-:W2:Y:S04]  /*d2990*/  LDL.LU R22, [R1+0x34d8] ;  /* 0x0034d80001167983 */ /* 0x000ea80000300800 */
[----:B------:R1:W-:Y:S01]  /*d29a0*/  LDGSTS.E [R4+0x9e00], desc[UR58][R6.64], P0 ;  /* 0x09e0000006047fae */ /* 0x0003e2000812187a */
[----:B---3--:R-:W-:-:S05]  /*d29b0*/  IADD3 R11, P2, R11, R252, RZ ;  /* 0x000000fc0b0b7210 */ /* 0x008fca0007f5e0ff */
[----:B------:R-:W-:Y:S01]  /*d29c0*/  STL [R1+0x33e4], R11 ;  /* 0x0033e40b01007387 */ /* 0x000fe20000100800 */
[----:B------:R-:W-:-:S03]  /*d29d0*/  IMAD.X R19, R19, 0x1, R2, P2 ;  /* 0x0000000113137824 */ /* 0x000fc600010e0602 */
[----:B------:R3:W-:Y:S01]  /*d29e0*/  STL [R1+0x3368], R14 ;  /* 0x0033680e01007387 */ /* 0x0007e20000100800 */
[----:B-1----:R-:W-:-:S03]  /*d29f0*/  IMAD.MOV.U32 R6, RZ, RZ, R12 ;  /* 0x000000ffff067224 */ /* 0x002fc600078e000c */
[----:B------:R-:W2:Y:S01]  /*d2a00*/  LDL.LU R8, [R1+0x355c] ;  /* 0x00355c0001087983 */ /* 0x000ea20000300800 */
[----:B------:R-:W-:-:S03]  /*d2a10*/  MOV R7, R14 ;  /* 0x0000000e00077202 */ /* 0x000fc60000000f00 */
[----:B------:R-:W2:Y:S04]  /*d2a20*/  LDL.LU R12, [R1+0x34e0] ;  /* 0x0034e000010c7983 */ /* 0x000ea80000300800 */
[----:B------:R1:W-:Y:S01]  /*d2a30*/  LDGSTS.E [R4+0x9e80], desc[UR58][R6.64], P1 ;  /* 0x09e8000006047fae */ /* 0x0003e2000892187a */
[----:B----4-:R-:W-:-:S05]  /*d2a40*/  IADD3 R17, P3, R17, R252, RZ ;  /* 0x000000fc11117210 */ /* 0x010fca0007f7e0ff */
[----:B------:R-:W-:Y:S04]  /*d2a50*/  STL [R1+0x33ec], R17 ;  /* 0x0033ec1101007387 */ /* 0x000fe80000100800 */
[----:B------:R4:W-:Y:S04]  /*d2a60*/  STL [R1+0x33e0], R19 ;  /* 0x0033e01301007387 */ /* 0x0009e80000100800 */
[----:B---3--:R-:W3:Y:S04]  /*d2a70*/  LDL.LU R14, [R1+0x3564] ;  /* 0x00356400010e7983 */ /* 0x008ee80000300800 */
[----:B------:R-:W3:Y:S01]  /*d2a80*/  LDL.LU R21, [R1+0x3558] ;  /* 0x0035580001157983 */ /* 0x000ee20000300800 */
[----:B--2---:R-:W-:Y:S01]  /*d2a90*/  IMAD.X R18, R18, 0x1, R2, P3 ;  /* 0x0000000112127824 */ /* 0x004fe200018e0602 */
[----:B-1----:R-:W-:Y:S01]  /*d2aa0*/  MOV R7, R19 ;  /* 0x0000001300077202 */ /* 0x002fe20000000f00 */
[----:B------:R-:W-:-:S05]  /*d2ab0*/  IMAD.MOV.U32 R6, RZ, RZ, R11 ;  /* 0x000000ffff067224 */ /* 0x000fca00078e000b */
[----:B------:R1:W-:Y:S01]  /*d2ac0*/  LDGSTS.E [R4+0xa600], desc[UR58][R6.64], P0 ;  /* 0x0a60000006047fae */ /* 0x0003e2000812187a */
[----:B------:R-:W-:Y:S01]  /*d2ad0*/  IADD3 R10, P2, R10, R252, RZ ;  /* 0x000000fc0a0a7210 */ /* 0x000fe20007f5e0ff */
[----:B-1----:R-:W-:Y:S01]  /*d2ae0*/  IMAD.MOV.U32 R6, RZ, RZ, R17 ;  /* 0x000000ffff067224 */ /* 0x002fe200078e0011 */
[----:B------:R-:W-:-:S03]  /*d2af0*/  MOV R7, R18 ;  /* 0x0000001200077202 */ /* 0x000fc60000000f00 */
[----:B------:R-:W-:Y:S01]  /*d2b00*/  STL [R1+0x344c], R10 ;  /* 0x00344c0a01007387 */ /* 0x000fe20000100800 */
[----:B------:R-:W-:-:S03]  /*d2b10*/  IMAD.X R16, R16, 0x1, R2, P2 ;  /* 0x0000000110107824 */ /* 0x000fc600010e0602 */
        /* <DEDUP_REMOVED lines=9> */
[----:B-1----:R-:W-:Y:S01]  /*d2bb0*/  IMAD.MOV.U32 R6, RZ, RZ, R10 ;  /* 0x000000ffff067224 */ /* 0x002fe200078e000a */
[----:B------:R-:W-:Y:S02]  /*d2bc0*/  MOV R7, R16 ;  /* 0x0000001000077202 */ /* 0x000fe40000000f00 */
[----:B------:R-:W4:Y:S04]  /*d2bd0*/  LDL.LU R17, [R1+0x35ec] ;  /* 0x0035ec0001117983 */ /* 0x000f280000300800 */
        /* <DEDUP_REMOVED lines=8> */
[----:B------:R-:W4:Y:S04]  /*d2c60*/  LDL.LU R16, [R1+0x36d0] ;  /* 0x0036d00001107983 */ /* 0x000f280000300800 */
[----:B------:R1:W-:Y:S01]  /*d2c70*/  LDGSTS.E [R4+0xae80], desc[UR58][R6.64], P1 ;  /* 0x0ae8000006047fae */ /* 0x0003e2000892187a */
[----:B------:R-:W-:Y:S01]  /*d2c80*/  IADD3 R5, P3, R5, R252, RZ ;  /* 0x000000fc05057210 */ /* 0x000fe20007f7e0ff */
[----:B------:R-:W-:-:S04]  /*d2c90*/  IMAD.X R22, R22, 0x1, R2, P2 ;  /* 0x0000000116167824 */ /* 0x000fc800010e0602 */
[----:B------:R-:W-:Y:S04]  /*d2ca0*/  STL [R1+0x34e4], R5 ;  /* 0x0034e40501007387 */ /* 0x000fe80000100800 */
[----:B------:R-:W-:Y:S01]  /*d2cb0*/  STL [R1+0x34d8], R22 ;  /* 0x0034d81601007387 */ /* 0x000fe20000100800 */
[----:B-1----:R-:W-:-:S03]  /*d2cc0*/  IMAD.MOV.U32 R6, RZ, RZ, R15 ;  /* 0x000000ffff067224 */ /* 0x002fc600078e000f */
[----:B------:R-:W4:Y:S01]  /*d2cd0*/  LDL.LU R13, [R1+0x36dc] ;  /* 0x0036dc00010d7983 */ /* 0x000f220000300800 */
[----:B------:R-:W-:-:S03]  /*d2ce0*/  MOV R7, R22 ;  /* 0x0000001600077202 */ /* 0x000fc60000000f00 */
[----:B------:R-:W4:Y:S04]  /*d2cf0*/  LDL.LU R9, [R1+0x3744] ;  /* 0x0037440001097983 */ /* 0x000f280000300800 */
[----:B------:R-:W4:Y:S01]  /*d2d00*/  LDL.LU R15, [R1+0x36d8] ;  /* 0x0036d800010f7983 */ /* 0x000f220000300800 */
[----:B------:R-:W-:-:S03]  /*d2d10*/  IADD3 R8, P2, R8, R252, RZ ;  /* 0x000000fc08087210 */ /* 0x000fc60007f5e0ff */
[----:B------:R1:W-:Y:S01]  /*d2d20*/  LDGSTS.E [R4+0xb600], desc[UR58][R6.64], P0 ;  /* 0x0b60000006047fae */ /* 0x0003e2000812187a */
[----:B------:R-:W-:-:S03]  /*d2d30*/  IMAD.X R12, R12, 0x1, R2, P3 ;  /* 0x000000010c0c7824 */ /* 0x000fc600018e0602 */
[----:B------:R-:W-:Y:S04]  /*d2d40*/  STL [R1+0x355c], R8 ;  /* 0x00355c0801007387 */ /* 0x000fe80000100800 */
[----:B------:R1:W-:Y:S02]  /*d2d50*/  STL [R1+0x34e0], R12 ;  /* 0x0034e00c01007387 */ /* 0x0003e40000100800 */
[----:B-1----:R-:W-:Y:S01]  /*d2d60*/  MOV R7, R12 ;  /* 0x0000000c00077202 */ /* 0x002fe20000000f00 */
[----:B------:R-:W-:Y:S01]  /*d2d70*/  IMAD.MOV.U32 R6, RZ, RZ, R5 ;  /* 0x000000ffff067224 */ /* 0x000fe200078e0005 */
[----:B------:R-:W4:Y:S01]  /*d2d80*/  LDL.LU R12, [R1+0x3740] ;  /* 0x00374000010c7983 */ /* 0x000f220000300800 */
[----:B---3--:R-:W-:-:S03]  /*d2d90*/  IADD3 R14, P3, R14, R252, RZ ;  /* 0x000000fc0e0e7210 */ /* 0x008fc60007f7e0ff */
[----:B------:R1:W-:Y:S01]  /*d2da0*/  LDGSTS.E [R4+0xb680], desc[UR58][R6.64], P1 ;  /* 0x0b68000006047fae */ /* 0x0003e2000892187a */
[----:B------:R-:W-:-:S03]  /*d2db0*/  IMAD.X R21, R21, 0x1, R2, P2 ;  /* 0x0000000115157824 */ /* 0x000fc600010e0602 */
[----:B------:R3:W-:Y:S04]  /*d2dc0*/  STL [R1+0x3564], R14 ;  /* 0x0035640e01007387 */ /* 0x0007e80000100800 */
[----:B------:R-:W-:Y:S04]  /*d2dd0*/  STL [R1+0x3558], R21 ;  /* 0x0035581501007387 */ /* 0x000fe80000100800 */
[----:B------:R-:W4:Y:S01]  /*d2de0*/  LDL.LU R5, [R1+0x374c] ;  /* 0x00374c0001057983 */ /* 0x000f220000300800 */
[----:B-1----:R-:W-:Y:S01]  /*d2df0*/  IMAD.MOV.U32 R6, RZ, RZ, R8 ;  /* 0x000000ffff067224 */ /* 0x002fe200078e0008 */
[----:B------:R-:W-:-:S02]  /*d2e00*/  MOV R7, R21 ;  /* 0x0000001500077202 */ /* 0x000fc40000000f00 */
[----:B------:R-:W4:Y:S04]  /*d2e10*/  LDL.LU R8, [R1+0x37b4] ;  /* 0x0037b40001087983 */ /* 0x000f280000300800 */
[----:B------:R1:W-:Y:S02]  /*d2e20*/  LDGSTS.E [R4+0xbe00], desc[UR58][R6.64], P0 ;  /* 0x0be0000006047fae */ /* 0x0003e4000812187a */
[----:B-1----:R-:W-:Y:S01]  /*d2e30*/  IMAD.MOV.U32 R6, RZ, RZ, R14 ;  /* 0x000000ffff067224 */ /* 0x002fe200078e000e */
[----:B--2---:R-:W-:Y:S01]  /*d2e40*/  IADD3 R11, P2, R11, R252, RZ ;  /* 0x000000fc0b0b7210 */ /* 0x004fe20007f5e0ff */
[----:B------:R-:W-:-:S04]  /*d2e50*/  IMAD.X R20, R20, 0x1, R2, P3 ;  /* 0x0000000114147824 */ /* 0x000fc800018e0602 */
[----:B------:R1:W-:Y:S04]  /*d2e60*/  STL [R1+0x35e4], R11 ;  /* 0x0035e40b01007387 */ /* 0x0003e80000100800 */
[----:B------:R-:W-:Y:S01]  /*d2e70*/  STL [R1+0x3560], R20 ;  /* 0x0035601401007387 */ /* 0x000fe20000100800 */
[----:B------:R-:W-:-:S03]  /*d2e80*/  MOV R7, R20 ;  /* 0x0000001400077202 */ /* 0x000fc60000000f00 */
[----:B---3--:R-:W2:Y:S04]  /*d2e90*/  LDL.LU R14, [R1+0x3748] ;  /* 0x00374800010e7983 */ /* 0x008ea80000300800 */
[----:B------:R3:W-:Y:S01]  /*d2ea0*/  LDGSTS.E [R4+0xbe80], desc[UR58][R6.64], P1 ;  /* 0x0be8000006047fae */ /* 0x0007e2000892187a */
[----:B----4-:R-:W-:Y:S01]  /*d2eb0*/  IMAD.X R19, R19, 0x1, R2, P2 ;  /* 0x0000000113137824 */ /* 0x010fe200010e0602 */
[----:B------:R-:W-:-:S05]  /*d2ec0*/  IADD3 R17, P3, R17, R252, RZ ;  /* 0x000000fc11117210 */ /* 0x000fca0007f7e0ff */
[----:B------:R-:W-:Y:S01]  /*d2ed0*/  STL [R1+0x35ec], R17 ;  /* 0x0035ec1101007387 */ /* 0x000fe20000100800 */
[----:B------:R-:W-:Y:S02]  /*d2ee0*/  IMAD.X R18, R18, 0x1, R2, P3 ;  /* 0x0000000112127824 */ /* 0x000fe400018e0602 */
[----:B---3--:R-:W-:Y:S01]  /*d2ef0*/  IMAD.MOV.U32 R6, RZ, RZ, R11 ;  /* 0x000000ffff067224 */ /* 0x008fe200078e000b */
[----:B------:R3:W-:Y:S04]  /*d2f00*/  STL [R1+0x35e0], R19 ;  /* 0x0035e01301007387 */ /* 0x0007e80000100800 */
[----:B------:R-:W4:Y:S01]  /*d2f10*/  LDL.LU R23, [R1+0x37bc] ;  /* 0x0037bc0001177983 */ /* 0x000f220000300800 */
[----:B------:R-:W-:-:S03]  /*d2f20*/  MOV R7, R19 ;  /* 0x0000001300077202 */ /* 0x000fc60000000f00 */
[----:B-1----:R-:W4:Y:S04]  /*d2f30*/  LDL.LU R11, [R1+0x37b0] ;  /* 0x0037b000010b7983 */ /* 0x002f280000300800 */
[----:B------:R1:W-:Y:S02]  /*d2f40*/  LDGSTS.E [R4+0xc600], desc[UR58][R6.64], P0 ;  /* 0x0c60000006047fae */ /* 0x0003e4000812187a */
[----:B-1----:R-:W-:Y:S01]  /*d2f50*/  IMAD.MOV.U32 R6, RZ, RZ, R17 ;  /* 0x000000ffff067224 */ /* 0x002fe200078e0011 */
[----:B------:R-:W-:-:S05]  /*d2f60*/  MOV R7, R18 ;  /* 0x0000001200077202 */ /* 0x000fca0000000f00 */
[----:B------:R1:W-:Y:S01]  /*d2f70*/  LDGSTS.E [R4+0xc680], desc[UR58][R6.64], P1 ;  /* 0x0c68000006047fae */ /* 0x0003e2000892187a */
[----:B------:R-:W-:-:S05]  /*d2f80*/  IADD3 R10, P2, R10, R252, RZ ;  /* 0x000000fc0a0a7210 */ /* 0x000fca0007f5e0ff */
[----:B------:R3:W-:Y:S01]  /*d2f90*/  STL [R1+0x36d4], R10 ;  /* 0x0036d40a01007387 */ /* 0x0007e20000100800 */
[----:B------:R-:W-:-:S03]  /*d2fa0*/  IMAD.X R16, R16, 0x1, R2, P2 ;  /* 0x0000000110107824 */ /* 0x000fc600010e0602 */
[----:B------:R-:W-:Y:S04]  /*d2fb0*/  STL [R1+0x35e8], R18 ;  /* 0x0035e81201007387 */ /* 0x000fe80000100800 */
[----:B------:R-:W4:Y:S04]  /*d2fc0*/  LDL.LU R21, [R1+0x385c] ;  /* 0x00385c0001157983 */ /* 0x000f280000300800 */
[----:B------:R-:W4:Y:S01]  /*d2fd0*/  LDL.LU R24, [R1+0x37b8] ;  /* 0x0037b80001187983 */ /* 0x000f220000300800 */
[----:B-1----:R-:W-:Y:S01]  /*d2fe0*/  IMAD.MOV.U32 R6, RZ, RZ, R10 ;  /* 0x000000ffff067224 */ /* 0x002fe200078e000a */
[----:B------:R-:W-:-:S05]  /*d2ff0*/  MOV R7, R16 ;  /* 0x0000001000077202 */ /* 0x000fca0000000f00 */
[----:B------:R1:W-:Y:S01]  /*d3000*/  LDGSTS.E [R4+0xce00], desc[UR58][R6.64], P0 ;  /* 0x0ce0000006047fae */ /* 0x0003e2000812187a */
[-C--:B------:R-:W-:Y:S02]  /*d3010*/  IADD3 R13, P3, R13, R252.reuse, RZ ;  /* 0x000000fc0d0d7210 */ /* 0x080fe40007f7e0ff */
[----:B------:R-:W-:-:S03]  /*d3020*/  IADD3 R9, P2, R9, R252, RZ ;  /* 0x000000fc09097210 */ /* 0x000fc60007f5e0ff */
[----:B------:R1:W-:Y:S01]  /*d3030*/  STL [R1+0x36dc], R13 ;  /* 0x0036dc0d01007387 */ /* 0x0003e20000100800 */
[----:B------:R-:W-:-:S03]  /*d3040*/  IMAD.X R15, R15, 0x1, R2, P3 ;  /* 0x000000010f0f7824 */ /* 0x000fc600018e0602 */
[----:B------:R-:W-:Y:S04]  /*d3050*/  STL [R1+0x36d0], R16 ;  /* 0x0036d01001007387 */ /* 0x000fe80000100800 */
[----:B------:R-:W4:Y:S04]  /*d3060*/  LDL.LU R22, [R1+0x3858] ;  /* 0x0038580001167983 */ /* 0x000f280000300800 */
[----:B------:R-:W-:Y:S04]  /*d3070*/  STL [R1+0x3744], R9 ;  /* 0x0037440901007387 */ /* 0x000fe80000100800 */
[----:B------:R1:W-:Y:S04]  /*d3080*/  STL [R1+0x36d8], R15 ;  /* 0x0036d80f01007387 */ /* 0x0003e80000100800 */
[----:B---3--:R-:W3:Y:S04]  /*d3090*/  LDL.LU R19, [R1+0x3864] ;  /* 0x0038640001137983 */ /* 0x008ee80000300800 */
[----:B------:R-:W3:Y:S01]  /*d30a0*/  LDL.LU R10, [R1+0x38bc] ;  /* 0x0038bc00010a7983 */ /* 0x000ee20000300800 */
[----:B------:R-:W-:-:S03]  /*d30b0*/  IMAD.X R12, R12, 0x1, R2, P2 ;  /* 0x000000010c0c7824 */ /* 0x000fc600010e0602 */
[----:B------:R-:W3:Y:S01]  /*d30c0*/  LDL.LU R20, [R1+0x3860] ;  /* 0x0038600001147983 */ /* 0x000ee20000300800 */
[----:B-1----:R-:W-:Y:S01]  /*d30d0*/  IMAD.MOV.U32 R6, RZ, RZ, R13 ;  /* 0x000000ffff067224 */ /* 0x002fe200078e000d */
[----:B------:R-:W-:-:S05]  /*d30e0*/  MOV R7, R15 ;  /* 0x0000000f00077202 */ /* 0x000fca0000000f00 */
[----:B------:R1:W-:Y:S01]  /*d30f0*/  LDGSTS.E [R4+0xce80], desc[UR58][R6.64], P1 ;  /* 0x0ce8000006047fae */ /* 0x0003e2000892187a */
[----:B------:R-:W-:-:S05]  /*d3100*/  IADD3 R5, P3, R5, R252, RZ ;  /* 0x000000fc05057210 */ /* 0x000fca0007f7e0ff */
[----:B------:R-:W-:Y:S04]  /*d3110*/  STL [R1+0x374c], R5 ;  /* 0x00374c0501007387 */ /* 0x000fe80000100800 */
[----:B------:R4:W-:Y:S04]  /*d3120*/  STL [R1+0x3740], R12 ;  /* 0x0037400c01007387 */ /* 0x0009e80000100800 */
[----:B------:R-:W3:Y:S04]  /*d3130*/  LDL.LU R13, [R1+0x38b8] ;  /* 0x0038b800010d7983 */ /* 0x000ee80000300800 */
[----:B------:R-:W3:Y:S01]  /*d3140*/  LDL.LU R15, [R1+0x38c4] ;  /* 0x0038c400010f7983 */ /* 0x000ee20000300800 */
[----:B-1----:R-:W-:Y:S01]  /*d3150*/  IMAD.MOV.U32 R6, RZ, RZ, R9 ;  /* 0x000000ffff067224 */ /* 0x002fe200078e0009 */
[----:B------:R-:W-:-:S02]  /*d3160*/  MOV R7, R12 ;  /* 0x0000000c00077202 */ /* 0x000fc40000000f00 */
[----:B------:R-:W-:Y:S01]  /*d3170*/  IADD3 R8, P2, R8, R252, RZ ;  /* 0x000000fc08087210 */ /* 0x000fe20007f5e0ff */
[----:B------:R-:W3:Y:S04]  /*d3180*/  LDL.LU R16, [R1+0x391c] ;  /* 0x00391c0001107983 */ /* 0x000ee80000300800 */
[----:B------:R1:W-:Y:S04]  /*d3190*/  LDGSTS.E [R4+0xd600], desc[UR58][R6.64], P0 ;  /* 0x0d60000006047fae */ /* 0x0003e8000812187a */
[----:B------:R-:W3:Y:S01]  /*d31a0*/  LDL.LU R18, [R1+0x38c0] ;  /* 0x0038c00001127983 */ /* 0x000ee20000300800 */
[----:B--2---:R-:W-:-:S02]  /*d31b0*/  IMAD.X R14, R14, 0x1, R2, P3 ;  /* 0x000000010e0e7824 */ /* 0x004fc400018e0602 */
[----:B-1----:R-:W-:-:S03]  /*d31c0*/  IMAD.MOV.U32 R6, RZ, RZ, R5 ;  /* 0x000000ffff067224 */ /* 0x002fc600078e0005 */
[----:B------:R-:W-:-:S05]  /*d31d0*/  MOV R7, R14 ;  /* 0x0000000e00077202 */ /* 0x000fca0000000f00 */
[----:B------:R1:W-:Y:S04]  /*d31e0*/  LDGSTS.E [R4+0xd680], desc[UR58][R6.64], P1 ;  /* 0x0d68000006047fae */ /* 0x0003e8000892187a */
[----:B------:R-:W-:Y:S01]  /*d31f0*/  STL [R1+0x37b4], R8 ;  /* 0x0037b40801007387 */ /* 0x000fe20000100800 */
[----:B----4-:R-:W-:Y:S01]  /*d3200*/  IADD3 R23, P3, R23, R252, RZ ;  /* 0x000000fc17177210 */ /* 0x010fe20007f7e0ff */
[----:B------:R-:W-:Y:S02]  /*d3210*/  IMAD.X R11, R11, 0x1, R2, P2 ;  /* 0x000000010b0b7824 */ /* 0x000fe400010e0602 */
[----:B-1----:R-:W-:-:S03]  /*d3220*/  IMAD.MOV.U32 R6, RZ, RZ, R8 ;  /* 0x000000ffff067224 */ /* 0x002fc600078e0008 */
[----:B------:R-:W-:Y:S01]  /*d3230*/  MOV R7, R11 ;  /* 0x0000000b00077202 */ /* 0x000fe20000000f00 */
[----:B------:R1:W-:Y:S04]  /*d3240*/  STL [R1+0x3748], R14 ;  /* 0x0037480e01007387 */ /* 0x0003e80000100800 */
[----:B------:R2:W-:Y:S04]  /*d3250*/  LDGSTS.E [R4+0xde00], desc[UR58][R6.64], P0 ;  /* 0x0de0000006047fae */ /* 0x0005e8000812187a */
[----:B------:R-:W4:Y:S04]  /*d3260*/  LDL.LU R12, [R1+0x3924] ;  /* 0x00392400010c7983 */ /* 0x000f280000300800 */
[----:B------:R-:W4:Y:S01]  /*d3270*/  LDL.LU R9, [R1+0x397c] ;  /* 0x00397c0001097983 */ /* 0x000f220000300800 */
[----:B--2---:R-:W-:-:S03]  /*d3280*/  IMAD.MOV.U32 R6, RZ, RZ, R23 ;  /* 0x000000ffff067224 */ /* 0x004fc600078e0017 */
[----:B------:R-:W2:Y:S04]  /*d3290*/  LDL.LU R17, [R1+0x3918] ;  /* 0x0039180001117983 */ /* 0x000ea80000300800 */
[----:B------:R-:W-:Y:S04]  /*d32a0*/  STL [R1+0x37bc], R23 ;  /* 0x0037bc1701007387 */ /* 0x000fe80000100800 */
[----:B------:R1:W-:Y:S04]  /*d32b0*/  STL [R1+0x37b0], R11 ;  /* 0x0037b00b01007387 */ /* 0x0003e80000100800 */
[----:B------:R-:W2:Y:S04]  /*d32c0*/  LDL.LU R5, [R1+0x3984] ;  /* 0x0039840001057983 */ /* 0x000ea80000300800 */
[----:B-1----:R-:W2:Y:S01]  /*d32d0*/  LDL.LU R14, [R1+0x3920] ;  /* 0x00392000010e7983 */ /* 0x002ea20000300800 */
[----:B------:R-:W-:Y:S01]  /*d32e0*/  IADD3 R21, P2, R21, R252, RZ ;  /* 0x000000fc15157210 */ /* 0x000fe20007f5e0ff */
[----:B------:R-:W-:-:S05]  /*d32f0*/  IMAD.X R24, R24, 0x1, R2, P3 ;  /* 0x0000000118187824 */ /* 0x000fca00018e0602 */
[----:B------:R-:W-:Y:S01]  /*d3300*/  MOV R7, R24 ;  /* 0x0000001800077202 */ /* 0x000fe20000000f00 */
[----:B------:R-:W-:Y:S04]  /*d3310*/  STL [R1+0x385c], R21 ;  /* 0x00385c1501007387 */ /* 0x000fe80000100800 */
[----:B------:R1:W-:Y:S04]  /*d3320*/  LDGSTS.E [R4+0xde80], desc[UR58][R6.64], P1 ;  /* 0x0de8000006047fae */ /* 0x0003e8000892187a */
[----:B------:R-:W-:Y:S04]  /*d3330*/  STL [R1+0x37b8], R24 ;  /* 0x0037b81801007387 */ /* 0x000fe80000100800 */
[----:B------:R-:W2:Y:S01]  /*d3340*/  LDL.LU R11, [R1+0x3978] ;  /* 0x00397800010b7983 */ /* 0x000ea20000300800 */
[----:B-1----:R-:W-:-:S03]  /*d3350*/  IMAD.MOV.U32 R6, RZ, RZ, R21 ;  /* 0x000000ffff067224 */ /* 0x002fc600078e0015 */
[----:B------:R-:W2:Y:S01]  /*d3360*/  LDL.LU R8, [R1+0x3980] ;  /* 0x0039800001087983 */ /* 0x000ea20000300800 */
[----:B------:R-:W-:-:S05]  /*d3370*/  IMAD.X R22, R22, 0x1, R2, P2 ;  /* 0x0000000116167824 */ /* 0x000fca00010e0602 */
[----:B------:R-:W-:-:S05]  /*d3380*/  MOV R7, R22 ;  /* 0x0000001600077202 */ /* 0x000fca0000000f00 */
[----:B------:R1:W-:Y:S01]  /*d3390*/  LDGSTS.E [R4+0xe600], desc[UR58][R6.64], P0 ;  /* 0x0e60000006047fae */ /* 0x0003e2000812187a */
[-C--:B---3--:R-:W-:Y:S02]  /*d33a0*/  IADD3 R19, P3, R19, R252.reuse, RZ ;  /* 0x000000fc13137210 */ /* 0x088fe40007f7e0ff */
[----:B------:R-:W-:-:S03]  /*d33b0*/  IADD3 R10, P2, R10, R252, RZ ;  /* 0x000000fc0a0a7210 */ /* 0x000fc60007f5e0ff */
[----:B------:R-:W-:Y:S01]  /*d33c0*/  IMAD.X R20, R20, 0x1, R2, P3 ;  /* 0x0000000114147824 */ /* 0x000fe200018e0602 */
[----:B------:R-:W-:Y:S01]  /*d33d0*/  STL [R1+0x3864], R19 ;  /* 0x0038641301007387 */ /* 0x000fe20000100800 */
[----:B-1----:R-:W-:-:S03]  /*d33e0*/  IMAD.MOV.U32 R6, RZ, RZ, R19 ;  /* 0x000000ffff067224 */ /* 0x002fc600078e0013 */
[----:B------:R-:W-:Y:S01]  /*d33f0*/  MOV R7, R20 ;  /* 0x0000001400077202 */ /* 0x000fe20000000f00 */
[----:B------:R-:W-:Y:S04]  /*d3400*/  STL [R1+0x3858], R22 ;  /* 0x0038581601007387 */ /* 0x000fe80000100800 */
[----:B------:R1:W-:Y:S04]  /*d3410*/  STL [R1+0x38bc], R10 ;  /* 0x0038bc0a01007387 */ /* 0x0003e80000100800 */
[----:B------:R-:W-:Y:S04]  /*d3420*/  STL [R1+0x3860], R20 ;  /* 0x0038601401007387 */ /* 0x000fe80000100800 */
[----:B------:R3:W-:Y:S01]  /*d3430*/  LDGSTS.E [R4+0xe680], desc[UR58][R6.64], P1 ;  /* 0x0e68000006047fae */ /* 0x0007e2000892187a */
[----:B------:R-:W-:Y:S01]  /*d3440*/  IMAD.X R13, R13, 0x1, R2, P2 ;  /* 0x000000010d0d7824 */ /* 0x000fe200010e0602 */
[----:B------:R-:W-:Y:S01]  /*d3450*/  IADD3 R15, P3, R15, R252, RZ ;  /* 0x000000fc0f0f7210 */ /* 0x000fe20007f7e0ff */
[----:B---3--:R-:W-:-:S04]  /*d3460*/  IMAD.MOV.U32 R6, RZ, RZ, R10 ;  /* 0x000000ffff067224 */ /* 0x008fc800078e000a */
[----:B------:R-:W-:Y:S04]  /*d3470*/  STL [R1+0x38c4], R15 ;  /* 0x0038c40f01007387 */ /* 0x000fe80000100800 */
[----:B------:R3:W-:Y:S04]  /*d3480*/  STL [R1+0x38b8], R13 ;  /* 0x0038b80d01007387 */ /* 0x0007e80000100800 */
[----:B-1----:R-:W2:Y:S01]  /*d3490*/  LDL.LU R10, [R1+0x3b24] ;  /* 0x003b2400010a7983 */ /* 0x002ea20000300800 */
[----:B------:R-:W-:Y:S01]  /*d34a0*/  IADD3 R16, P2, R16, R252, RZ ;  /* 0x000000fc10107210 */ /* 0x000fe20007f5e0ff */
[----:B------:R-:W-:Y:S01]  /*d34b0*/  IMAD.X R18, R18, 0x1, R2, P3 ;  /* 0x0000000112127824 */ /* 0x000fe200018e0602 */
[----:B------:R-:W-:-:S03]  /*d34c0*/  MOV R7, R13 ;  /* 0x0000000d00077202 */ /* 0x000fc60000000f00 */
[----:B------:R-:W-:Y:S04]  /*d34d0*/  STL [R1+0x391c], R16 ;  /* 0x00391c1001007387 */ /* 0x000fe80000100800 */
[----:B------:R-:W-:Y:S04]  /*d34e0*/  STL [R1+0x38c0], R18 ;  /* 0x0038c01201007387 */ /* 0x000fe80000100800 */
[----:B---3--:R-:W3:Y:S04]  /*d34f0*/  LDL.LU R13, [R1+0x3b1c] ;  /* 0x003b1c00010d7983 */ /* 0x008ee80000300800 */
[----:B------:R1:W-:Y:S02]  /*d3500*/  LDGSTS.E [R4+0xee00], desc[UR58][R6.64], P0 ;  /* 0x0ee0000006047fae */ /* 0x0003e4000812187a */
[----:B-1----:R-:W-:Y:S01]  /*d3510*/  IMAD.MOV.U32 R6, RZ, RZ, R15 ;  /* 0x000000ffff067224 */ /* 0x002fe200078e000f */
[----:B------:R-:W-:-:S05]  /*d3520*/  MOV R7, R18 ;  /* 0x0000001200077202 */ /* 0x000fca0000000f00 */
[----:B------:R1:W-:Y:S01]  /*d3530*/  LDGSTS.E [R4+0xee80], desc[UR58][R6.64], P1 ;  /* 0x0ee8000006047fae */ /* 0x0003e2000892187a */
[-C--:B----4-:R-:W-:Y:S02]  /*d3540*/  IADD3 R12, P3, R12, R252.reuse, RZ ;  /* 0x000000fc0c0c7210 */ /* 0x090fe40007f7e0ff */
[----:B------:R-:W-:-:S03]  /*d3550*/  IADD3 R9, P4, R9, R252, RZ ;  /* 0x000000fc09097210 */ /* 0x000fc60007f9e0ff */
[----:B------:R-:W-:Y:S01]  /*d3560*/  STL [R1+0x3924], R12 ;  /* 0x0039240c01007387 */ /* 0x000fe20000100800 */
[----:B--2---:R-:W-:-:S03]  /*d3570*/  IMAD.X R17, R17, 0x1, R2, P2 ;  /* 0x0000000111117824 */ /* 0x004fc600010e0602 */
[----:B------:R-:W2:Y:S04]  /*d3580*/  LDL.LU R15, [R1+0x3b18] ;  /* 0x003b1800010f7983 */ /* 0x000ea80000300800 */
[----:B------:R-:W-:Y:S01]  /*d3590*/  STL [R1+0x3918], R17 ;  /* 0x0039181101007387 */ /* 0x000fe20000100800 */
[----:B------:R-:W-:-:S03]  /*d35a0*/  IADD3 R5, P2, R5, R252, RZ ;  /* 0x000000fc05057210 */ /* 0x000fc60007f5e0ff */
[----:B------:R-:W-:Y:S01]  /*d35b0*/  STL [R1+0x397c], R9 ;  /* 0x00397c0901007387 */ /* 0x000fe20000100800 */
[----:B------:R-:W-:-:S03]  /*d35c0*/  IMAD.X R14, R14, 0x1, R2, P3 ;  /* 0x000000010e0e7824 */ /* 0x000fc600018e0602 */
[----:B------:R4:W-:Y:S04]  /*d35d0*/  STL [R1+0x3984], R5 ;  /* 0x0039840501007387 */ /* 0x0009e80000100800 */
[----:B------:R-:W-:Y:S01]  /*d35e0*/  STL [R1+0x3920], R14 ;  /* 0x0039200e01007387 */ /* 0x000fe20000100800 */
[----:B-1----:R-:W-:Y:S01]  /*d35f0*/  MOV R6, R16 ;  /* 0x0000001000067202 */ /* 0x002fe20000000f00 */
[----:B------:R-:W-:-:S05]  /*d3600*/  IMAD.MOV.U32 R7, RZ, RZ, R17 ;  /* 0x000000ffff077224 */ /* 0x000fca00078e0011 */
[----:B------:R1:W-:Y:S02]  /*d3610*/  LDGSTS.E [R4+0xf600], desc[UR58][R6.64], P0 ;  /* 0x0f60000006047fae */ /* 0x0003e4000812187a */
[----:B-1----:R-:W-:Y:S01]  /*d3620*/  MOV R6, R12 ;  /* 0x0000000c00067202 */ /* 0x002fe20000000f00 */
[----:B------:R-:W-:-:S05]  /*d3630*/  IMAD.MOV.U32 R7, RZ, RZ, R14 ;  /* 0x000000ffff077224 */ /* 0x000fca00078e000e */
[----:B------:R1:W-:Y:S02]  /*d3640*/  LDGSTS.E [R4+0xf680], desc[UR58][R6.64], P1 ;  /* 0x0f68000006047fae */ /* 0x0003e4000892187a */
[----:B-1----:R-:W-:Y:S02]  /*d3650*/  IMAD.MOV.U32 R6, RZ, RZ, R9 ;  /* 0x000000ffff067224 */ /* 0x002fe400078e0009 */
[--C-:B------:R-:W-:Y:S02]  /*d3660*/  IMAD.X R11, R11, 0x1, R2.reuse, P4 ;  /* 0x000000010b0b7824 */ /* 0x100fe400020e0602 */
[----:B------:R-:W-:-:S03]  /*d3670*/  IMAD.X R8, R8, 0x1, R2, P2 ;  /* 0x0000000108087824 */ /* 0x000fc600010e0602 */
[----:B------:R1:W-:Y:S04]  /*d3680*/  STL [R1+0x3978], R11 ;  /* 0x0039780b01007387 */ /* 0x0003e80000100800 */
[----:B------:R1:W-:Y:S01]  /*d3690*/  STL [R1+0x3980], R8 ;  /* 0x0039800801007387 */ /* 0x0003e20000100800 */
[----:B------:R-:W-:-:S05]  /*d36a0*/  MOV R7, R11 ;  /* 0x0000000b00077202 */ /* 0x000fca0000000f00 */
[----:B------:R4:W-:Y:S02]  /*d36b0*/  LDGSTS.E [R4+0xfe00], desc[UR58][R6.64], P0 ;  /* 0x0fe0000006047fae */ /* 0x0009e4000812187a */
[----:B----4-:R-:W-:Y:S01]  /*d36c0*/  IMAD.MOV.U32 R6, RZ, RZ, R5 ;  /* 0x000000ffff067224 */ /* 0x010fe200078e0005 */
[----:B------:R-:W-:Y:S02]  /*d36d0*/  LOP3.LUT R5, R111, 0x70, RZ, 0x3c, !PT ;  /* 0x000000706f057812 */ /* 0x000fe400078e3cff */
[----:B------:R-:W-:-:S05]  /*d36e0*/  IADD3 R10, P2, R10, R252, RZ ;  /* 0x000000fc0a0a7210 */ /* 0x000fca0007f5e0ff */
        /* <DEDUP_REMOVED lines=33> */
[----:B---3--:R-:W-:-:S02]  /*d3900*/  IADD3 R13, P3, R13, R252, RZ ;  /* 0x000000fc0d0d7210 */ /* 0x008fc40007f7e0ff */
[----:B--2---:R-:W-:-:S03]  /*d3910*/  IADD3.X R15, R15, R2, RZ, P2, !PT ;  /* 0x000000020f0f7210 */ /* 0x004fc600017fe4ff */
[----:B------:R-:W-:Y:S04]  /*d3920*/  STL [R1+0x3b1c], R13 ;  /* 0x003b1c0d01007387 */ /* 0x000fe80000100800 */
[----:B------:R-:W-:Y:S01]  /*d3930*/  STL [R1+0x3b18], R15 ;  /* 0x003b180f01007387 */ /* 0x000fe20000100800 */
[----:B----4-:R-:W-:Y:S02]  /*d3940*/  IMAD.MOV.U32 R139, RZ, RZ, R47 ;  /* 0x000000ffff8b7224 */ /* 0x010fe400078e002f */
[----:B------:R-:W-:Y:S02]  /*d3950*/  IMAD.MOV.U32 R138, RZ, RZ, R50 ;  /* 0x000000ffff8a7224 */ /* 0x000fe400078e0032 */
        /* <DEDUP_REMOVED lines=32> */
[----:B------:R-:W-:Y:S04]  /*d3b60*/  STL.64 [R1+0x1d30], R118 ;  /* 0x001d307601007387 */ /* 0x000fe80000100a00 */
[----:B------:R-:W-:Y:S01]  /*d3b70*/  STL.64 [R1+0x1d28], R116 ;  /* 0x001d287401007387 */ /* 0x000fe20000100a00 */
[----:B------:R-:W-:Y:S02]  /*d3b80*/  IMAD.MOV.U32 R115, RZ, RZ, R98 ;  /* 0x000000ffff737224 */ /* 0x000fe400078e0062 */
[----:B------:R-:W-:Y:S01]  /*d3b90*/  IMAD.MOV.U32 R113, RZ, RZ, R102 ;  /* 0x000000ffff717224 */ /* 0x000fe200078e0066 */
[----:B------:R-:W-:Y:S01]  /*d3ba0*/  MOV R112, R103 ;  /* 0x0000006700707202 */ /* 0x000fe20000000f00 */
[----:B------:R-:W-:Y:S01]  /*d3bb0*/  IMAD.MOV.U32 R114, RZ, RZ, R99 ;  /* 0x000000ffff727224 */ /* 0x000fe200078e0063 */
[----:B------:R-:W-:-:S02]  /*d3bc0*/  MOV R109, R106 ;  /* 0x0000006a006d7202 */ /* 0x000fc40000000f00 */
[----:B------:R-:W2:Y:S01]  /*d3bd0*/  LDL.LU R106, [R1+0x1cf8] ;  /* 0x001cf800016a7983 */ /* 0x000ea20000300800 */
[----:B------:R-:W-:-:S03]  /*d3be0*/  IMAD.MOV.U32 R108, RZ, RZ, R107 ;  /* 0x000000ffff6c7224 */ /* 0x000fc600078e006b */
        /* <DEDUP_REMOVED lines=32> */
[C---:B------:R-:W-:Y:S01]  /*d3df0*/  LOP3.LUT R110, R111.reuse, R110, RZ, 0x3c, !PT ;  /* 0x0000006e6f6e7212 */ /* 0x040fe200078e3cff */
[----:B------:R-:W-:Y:S03]  /*d3e00*/  STL.64 [R1+0x1d20], R114 ;  /* 0x001d207201007387 */ /* 0x000fe60000100a00 */
[----:B------:R-:W-:Y:S01]  /*d3e10*/  LOP3.LUT R111, R111, R110, RZ, 0x3c, !PT ;  /* 0x0000006e6f6f7212 */ /* 0x000fe200078e3cff */
[----:B------:R-:W-:Y:S04]  /*d3e20*/  STL.64 [R1+0x1d18], R112 ;  /* 0x001d187001007387 */ /* 0x000fe80000100a00 */
[----:B------:R-:W-:Y:S04]  /*d3e30*/  STL.64 [R1+0x1d10], R110 ;  /* 0x001d106e01007387 */ /* 0x000fe80000100a00 */
[----:B------:R-:W-:Y:S01]  /*d3e40*/  STL.64 [R1+0x1d08], R108 ;  /* 0x001d086c01007387 */ /* 0x000fe20000100a00 */
        /* <DEDUP_REMOVED lines=22> */
[----:B----4-:R-:W-:Y:S01]  /*d3fb0*/  IMAD.MOV.U32 R104, RZ, RZ, R46 ;  /* 0x000000ffff687224 */ /* 0x010fe200078e002e */
[----:B------:R-:W-:-:S03]  /*d3fc0*/  LOP3.LUT R103, R103, R102, RZ, 0x3c, !PT ;  /* 0x0000006667677212 */ /* 0x000fc600078e3cff */
[----:B------:R-:W-:Y:S01]  /*d3fd0*/  LDGSTS.E [R4+0x14600], desc[UR58][R106.64], P0 ;  /* 0x146000006a047fae */ /* 0x000fe2000812187a */
[C---:B------:R-:W-:Y:S01]  /*d3fe0*/  LOP3.LUT R102, R103.reuse, R102, RZ, 0x3c, !PT ;  /* 0x0000006667667212 */ /* 0x040fe200078e3cff */
[----:B------:R-:W-:Y:S02]  /*d3ff0*/  IMAD.MOV.U32 R101, RZ, RZ, R47 ;  /* 0x000000ffff657224 */ /* 0x000fe400078e002f */
[----:B------:R-:W-:Y:S01]  /*d4000*/  STL.64 [R1+0x1d00], R106 ;  /* 0x001d006a01007387 */ /* 0x000fe20000100a00 */
        /* <DEDUP_REMOVED lines=16> */
[----:B------:R-:W-:Y:S01]  /*d4110*/  IMAD.MOV.U32 R93, RZ, RZ, R55 ;  /* 0x000000ffff5d7224 */ /* 0x000fe200078e0037 */
[----:B------:R-:W-:Y:S02]  /*d4120*/  LDGSTS.E [R4+0x14e80], desc[UR58][R100.64], P1 ;  /* 0x14e8000064047fae */ /* 0x000fe4000892187a */
[C---:B------:R-:W-:Y:S01]  /*d4130*/  LOP3.LUT R90, R91.reuse, R90, RZ, 0x3c, !PT ;  /* 0x0000005a5b5a7212 */ /* 0x040fe200078e3cff */
[----:B------:R-:W-:Y:S01]  /*d4140*/  IMAD.MOV.U32 R89, RZ, RZ, R59 ;  /* 0x000000ffff597224 */ /* 0x000fe200078e003b */
[----:B------:R-:W-:Y:S02]  /*d4150*/  STL.64 [R1+0x1ce8], R100 ;  /* 0x001ce86401007387 */ /* 0x000fe40000100a00 */
[----:B------:R-:W-:-:S02]  /*d4160*/  LOP3.LUT R91, R91, R90, RZ, 0x3c, !PT ;  /* 0x0000005a5b5b7212 */ /* 0x000fc400078e3cff */
[-C--:B------:R-:W-:Y:S01]  /*d4170*/  LOP3.LUT R87, R87, R86.reuse, RZ, 0x3c, !PT ;  /* 0x0000005657577212 */ /* 0x080fe200078e3cff */
[----:B------:R-:W-:Y:S03]  /*d4180*/  STL.64 [R1+0x1ce0], R98 ;  /* 0x001ce06201007387 */ /* 0x000fe60000100a00 */
[C---:B------:R-:W-:Y:S01]  /*d4190*/  LOP3.LUT R86, R87.reuse, R86, RZ, 0x3c, !PT ;  /* 0x0000005657567212 */ /* 0x040fe200078e3cff */
[----:B------:R-:W-:Y:S01]  /*d41a0*/  STL.64 [R1+0x1cd8], R96 ;  /* 0x001cd86001007387 */ /* 0x000fe20000100a00 */
[----:B------:R-:W-:Y:S02]  /*d41b0*/  MOV R88, R62 ;  /* 0x0000003e00587202 */ /* 0x000fe40000000f00 */
[----:B------:R-:W-:Y:S01]  /*d41c0*/  LOP3.LUT R87, R87, R86, RZ, 0x3c, !PT ;  /* 0x0000005657577212 */ /* 0x000fe200078e3cff */
[----:B------:R-:W-:Y:S01]  /*d41d0*/  STL.64 [R1+0x1cd0], R94 ;  /* 0x001cd05e01007387 */ /* 0x000fe20000100a00 */
[----:B------:R-:W-:Y:S01]  /*d41e0*/  IMAD.MOV.U32 R84, RZ, RZ, R66 ;  /* 0x000000ffff547224 */ /* 0x000fe200078e0042 */
[----:B------:R-:W-:-:S02]  /*d41f0*/  MOV R85, R63 ;  /* 0x0000003f00557202 */ /* 0x000fc40000000f00 */
[----:B------:R-:W-:Y:S04]  /*d4200*/  STL.64 [R1+0x1cc8], R92 ;  /* 0x001cc85c01007387 */ /* 0x000fe80000100a00 */
[----:B------:R-:W-:Y:S04]  /*d4210*/  STL.64 [R1+0x1cc0], R90 ;  /* 0x001cc05a01007387 */ /* 0x000fe80000100a00 */
[----:B------:R-:W-:Y:S04]  /*d4220*/  STL.64 [R1+0x1cb8], R88 ;  /* 0x001cb85801007387 */ /* 0x000fe80000100a00 */
[----:B------:R-:W-:Y:S04]  /*d4230*/  STL.64 [R1+0x1cb0], R86 ;  /* 0x001cb05601007387 */ /* 0x000fe80000100a00 */
[----:B------:R-:W-:Y:S01]  /*d4240*/  STL.64 [R1+0x1ca8], R84 ;  /* 0x001ca85401007387 */ /* 0x000fe20000100a00 */
[----:B------:R-:W-:-:S03]  /*d4250*/  IMAD.MOV.U32 R80, RZ, RZ, R70 ;  /* 0x000000ffff507224 */ /* 0x000fc600078e0046 */
[----:B-1----:R-:W2:Y:S01]  /*d4260*/  LDL.LU R11, [R1+0x1c78] ;  /* 0x001c7800010b7983 */ /* 0x002ea20000300800 */
[----:B------:R-:W-:Y:S02]  /*d4270*/  IMAD.MOV.U32 R77, RZ, RZ, R71 ;  /* 0x000000ffff4d7224 */ /* 0x000fe400078e0047 */
[----:B------:R-:W-:Y:S01]  /*d4280*/  IMAD.MOV.U32 R81, RZ, RZ, R67 ;  /* 0x000000ffff517224 */ /* 0x000fe200078e0043 */
[----:B------:R-:W-:Y:S01]  /*d4290*/  LOP3.LUT R83, R83, R82, RZ, 0x3c, !PT ;  /* 0x0000005253537212 */ /* 0x000fe200078e3cff */
[----:B------:R-:W-:Y:S01]  /*d42a0*/  LDGSTS.E [R4+0x15600], desc[UR58][R98.64], P0 ;  /* 0x1560000062047fae */ /* 0x000fe2000812187a */
[----:B------:R-:W-:-:S03]  /*d42b0*/  MOV R76, R75 ;  /* 0x0000004b004c7202 */ /* 0x000fc60000000f00 */
        /* <DEDUP_REMOVED lines=51> */
[----:B---3--:R-:W-:Y:S01]  /*d45f0*/  IMAD.MOV.U32 R74, RZ, RZ, R75 ;  /* 0x000000ffff4a7224 */ /* 0x008fe200078e004b */
[----:B--2---:R-:W-:Y:S01]  /*d4600*/  MOV R75, R11 ;  /* 0x0000000b004b7202 */ /* 0x004fe20000000f00 */
[----:B----4-:R-:W-:-:S02]  /*d4610*/  IMAD.MOV.U32 R73, RZ, RZ, R9 ;  /* 0x000000ffff497224 */ /* 0x010fc400078e0009 */
        /* <DEDUP_REMOVED lines=28> */
[----:B------:R-:W-:Y:S01]  /*d47e0*/  STL.64 [R1+0x1c60], R66 ;  /* 0x001c604201007387 */ /* 0x000fe20000100a00 */
[----:B------:R-:W-:Y:S02]  /*d47f0*/  MOV R56, R31 ;  /* 0x0000001f00387202 */ /* 0x000fe40000000f00 */
[----:B------:R-:W-:Y:S01]  /*d4800*/  MOV R9, R34 ;  /* 0x0000002200097202 */ /* 0x000fe20000000f00 */
[----:B------:R-:W-:Y:S01]  /*d4810*/  STL.64 [R1+0x1c58], R64 ;  /* 0x001c584001007387 */ /* 0x000fe20000100a00 */
[----:B------:R-:W-:Y:S01]  /*d4820*/  IMAD.MOV.U32 R8, RZ, RZ, R35 ;  /* 0x000000ffff087224 */ /* 0x000fe200078e0023 */
[-C--:B------:R-:W-:Y:S02]  /*d4830*/  LOP3.LUT R55, R55, R54.reuse, RZ, 0x3c, !PT ;  /* 0x0000003637377212 */ /* 0x080fe400078e3cff */
[----:B------:R-:W-:Y:S02]  /*d4840*/  LDGSTS.E [R4+0x19600], desc[UR58][R66.64], P0 ;  /* 0x1960000042047fae */ /* 0x000fe4000812187a */
[----:B------:R-:W-:-:S02]  /*d4850*/  LOP3.LUT R54, R55, R54, RZ, 0x3c, !PT ;  /* 0x0000003637367212 */ /* 0x000fc400078e3cff */
[----:B------:R-:W-:Y:S02]  /*d4860*/  STL.64 [R1+0x1c50], R62 ;  /* 0x001c503e01007387 */ /* 0x000fe40000100a00 */
[----:B------:R-:W-:Y:S02]  /*d4870*/  LOP3.LUT R55, R55, R54, RZ, 0x3c, !PT ;  /* 0x0000003637377212 */ /* 0x000fe400078e3cff */
[----:B------:R-:W-:Y:S04]  /*d4880*/  STL.64 [R1+0x1c48], R60 ;  /* 0x001c483c01007387 */ /* 0x000fe80000100a00 */
[----:B------:R-:W-:Y:S04]  /*d4890*/  STL.64 [R1+0x1c40], R58 ;  /* 0x001c403a01007387 */ /* 0x000fe80000100a00 */
[----:B------:R-:W-:Y:S04]  /*d48a0*/  STL.64 [R1+0x1c38], R56 ;  /* 0x001c383801007387 */ /* 0x000fe80000100a00 */
[----:B------:R1:W-:Y:S04]  /*d48b0*/  STL.64 [R1+0x1c30], R8 ;  /* 0x001c300801007387 */ /* 0x0003e80000100a00 */
[----:B------:R-:W-:Y:S01]  /*d48c0*/  STL.64 [R1+0x1c28], R54 ;  /* 0x001c283601007387 */ /* 0x000fe20000100a00 */
[----:B------:R-:W-:Y:S01]  /*d48d0*/  MOV R49, R46 ;  /* 0x0000002e00317202 */ /* 0x000fe20000000f00 */
[----:B------:R-:W-:-:S02]  /*d48e0*/  IMAD.MOV.U32 R53, RZ, RZ, R42 ;  /* 0x000000ffff357224 */ /* 0x000fc400078e002a */
[----:B------:R-:W2:Y:S01]  /*d48f0*/  LDL.LU R46, [R1+0x1bf8] ;  /* 0x001bf800012e7983 */ /* 0x000ea20000300800 */
[----:B------:R-:W-:-:S03]  /*d4900*/  IMAD.MOV.U32 R48, RZ, RZ, R47 ;  /* 0x000000ffff307224 */ /* 0x000fc600078e002f */
[----:B------:R-:W2:Y:S04]  /*d4910*/  LDL.LU R47, [R1+0x2a30] ;  /* 0x002a3000012f7983 */ /* 0x000ea80000300800 */
[----:B------:R-:W3:Y:S01]  /*d4920*/  LDL.LU R36, [R1+0x1bf0] ;  /* 0x001bf00001247983 */ /* 0x000ee20000300800 */
[----:B------:R-:W-:-:S03]  /*d4930*/  MOV R52, R43 ;  /* 0x0000002b00347202 */ /* 0x000fc60000000f00 */
        /* <DEDUP_REMOVED lines=34> */
[----:B------:R1:W-:Y:S01]  /*d4b60*/  STL.64 [R1+0x1c20], R16 ;  /* 0x001c201001007387 */ /* 0x0003e20000100a00 */
[----:B------:R-:W-:-:S03]  /*d4b70*/  LOP3.LUT R51, R51, R50, RZ, 0x3c, !PT ;  /* 0x0000003233337212 */ /* 0x000fc600078e3cff */
        /* <DEDUP_REMOVED lines=17> */
[----:B----4-:R-:W-:-:S04]  /*d4c90*/  IMAD.MOV.U32 R44, RZ, RZ, R33 ;  /* 0x000000ffff2c7224 */ /* 0x010fc800078e0021 */
[----:B------:R-:W-:Y:S01]  /*d4ca0*/  STL.64 [R1+0x1c00], R46 ;  /* 0x001c002e01007387 */ /* 0x000fe20000100a00 */
        /* <DEDUP_REMOVED lines=10> */
[----:B------:R2:W-:Y:S01]  /*d4d50*/  STL.64 [R1+0x1bf0], R18 ;  /* 0x001bf01201007387 */ /* 0x0005e20000100a00 */
[----:B------:R-:W-:-:S03]  /*d4d60*/  LOP3.LUT R39, R39, R38, RZ, 0x3c, !PT ;  /* 0x0000002627277212 */ /* 0x000fc600078e3cff */
[----:B------:R-:W-:Y:S01]  /*d4d70*/  STL.64 [R1+0x1be8], R42 ;  /* 0x001be82a01007387 */ /* 0x000fe20000100a00 */
[----:B------:R-:W-:Y:S01]  /*d4d80*/  MOV R37, R28 ;  /* 0x0000001c00257202 */ /* 0x000fe20000000f00 */
[----:B------:R-:W-:Y:S01]  /*d4d90*/  IMAD.MOV.U32 R36, RZ, RZ, R25 ;  /* 0x000000ffff247224 */ /* 0x000fe200078e0019 */
[-C--:B------:R-:W-:Y:S01]  /*d4da0*/  LOP3.LUT R35, R35, R34.reuse, RZ, 0x3c, !PT ;  /* 0x0000002223237212 */ /* 0x080fe200078e3cff */
[----:B------:R-:W-:Y:S03]  /*d4db0*/  LDGSTS.E [R4+0x1ce00], desc[UR58][R18.64], P0 ;  /* 0x1ce0000012047fae */ /* 0x000fe6000812187a */
[C---:B------:R-:W-:Y:S01]  /*d4dc0*/  LOP3.LUT R34, R35.reuse, R34, RZ, 0x3c, !PT ;  /* 0x0000002223227212 */ /* 0x040fe200078e3cff */
[----:B------:R-:W-:Y:S01]  /*d4dd0*/  STL.64 [R1+0x1be0], R40 ;  /* 0x001be02801007387 */ /* 0x000fe20000100a00 */
[----:B------:R-:W-:Y:S02]  /*d4de0*/  IMAD.MOV.U32 R33, RZ, RZ, R24 ;  /* 0x000000ffff217224 */ /* 0x000fe400078e0018 */
[----:B------:R-:W-:Y:S01]  /*d4df0*/  LOP3.LUT R35, R35, R34, RZ, 0x3c, !PT ;  /* 0x0000002223237212 */ /* 0x000fe200078e3cff */
[----:B------:R-:W-:Y:S01]  /*d4e00*/  IMAD.MOV.U32 R32, RZ, RZ, R21 ;  /* 0x000000ffff207224 */ /* 0x000fe200078e0015 */
[----:B------:R-:W-:Y:S01]  /*d4e10*/  STL.64 [R1+0x1bd8], R38 ;  /* 0x001bd82601007387 */ /* 0x000fe20000100a00 */
[----:B------:R-:W-:-:S03]  /*d4e20*/  MOV R21, R20 ;  /* 0x0000001400157202 */ /* 0x000fc60000000f00 */
[----:B------:R3:W-:Y:S01]  /*d4e30*/  STL.64 [R1+0x1bd0], R22 ;  /* 0x001bd01601007387 */ /* 0x0007e20000100a00 */
[----:B------:R-:W-:Y:S01]  /*d4e40*/  IMAD.MOV.U32 R20, RZ, RZ, R14 ;  /* 0x000000ffff147224 */ /* 0x000fe200078e000e */
[-C--:B------:R-:W-:Y:S02]  /*d4e50*/  LOP3.LUT R31, R31, R30.reuse, RZ, 0x3c, !PT ;  /* 0x0000001e1f1f7212 */ /* 0x080fe400078e3cff */
[----:B------:R-:W-:Y:S02]  /*d4e60*/  LDGSTS.E [R4+0x1ce80], desc[UR58][R42.64], P1 ;  /* 0x1ce800002a047fae */ /* 0x000fe4000892187a */
[C---:B------:R-:W-:Y:S02]  /*d4e70*/  LOP3.LUT R30, R31.reuse, R30, RZ, 0x3c, !PT ;  /* 0x0000001e1f1e7212 */ /* 0x040fe400078e3cff */
[----:B------:R-:W-:Y:S01]  /*d4e80*/  STL.64 [R1+0x1bc8], R36 ;  /* 0x001bc82401007387 */ /* 0x000fe20000100a00 */
[----:B------:R-:W-:Y:S02]  /*d4e90*/  MOV R29, R12 ;  /* 0x0000000c001d7202 */ /* 0x000fe40000000f00 */
        /* <DEDUP_REMOVED lines=9> */
[----:B------:R-:W-:Y:S02]  /*d4f30*/  IMAD.MOV.U32 R24, RZ, RZ, R241 ;  /* 0x000000ffff187224 */ /* 0x000fe400078e00f1 */
[----:B------:R-:W-:Y:S01]  /*d4f40*/  IMAD.MOV.U32 R7, RZ, RZ, R242 ;  /* 0x000000ffff077224 */ /* 0x000fe200078e00f2 */
[----:B------:R4:W-:Y:S01]  /*d4f50*/  STL.64 [R1+0x1bb0], R20 ;  /* 0x001bb01401007387 */ /* 0x0009e20000100a00 */
[----:B------:R-:W-:-:S03]  /*d4f60*/  MOV R6, R243 ;  /* 0x000000f300067202 */ /* 0x000fc60000000f00 */
[----:B------:R-:W-:Y:S04]  /*d4f70*/  STL.64 [R1+0x1ba8], R30 ;  /* 0x001ba81e01007387 */ /* 0x000fe80000100a00 */
[----:B------:R-:W-:Y:S04]  /*d4f80*/  STL.64 [R1+0x1ba0], R28 ;  /* 0x001ba01c01007387 */ /* 0x000fe80000100a00 */
[----:B------:R-:W-:Y:S04]  /*d4f90*/  STL.64 [R1+0x1b98], R26 ;  /* 0x001b981a01007387 */ /* 0x000fe80000100a00 */
[----:B------:R-:W-:Y:S04]  /*d4fa0*/  STL.64 [R1+0x1b90], R24 ;  /* 0x001b901801007387 */ /* 0x000fe80000100a00 */
[----:B------:R4:W-:Y:S04]  /*d4fb0*/  STL.64 [R1+0x1b88], R6 ;  /* 0x001b880601007387 */ /* 0x0009e80000100a00 */
[----:B-1----:R-:W4:Y:S04]  /*d4fc0*/  LDL.LU R9, [R1+0x3aa4] ;  /* 0x003aa40001097983 */ /* 0x002f280000300800 */
[----:B------:R-:W4:Y:S04]  /*d4fd0*/  LDL.LU R17, [R1+0x3ae0] ;  /* 0x003ae00001117983 */ /* 0x000f280000300800 */
[----:B------:R-:W4:Y:S04]  /*d4fe0*/  LDL.LU R16, [R1+0x3a9c] ;  /* 0x003a9c0001107983 */ /* 0x000f280000300800 */
[----:B--2---:R-:W2:Y:S04]  /*d4ff0*/  LDL.LU R19, [R1+0x3a98] ;  /* 0x003a980001137983 */ /* 0x004ea80000300800 */
[----:B------:R-:W-:Y:S04]  /*d5000*/  LDGSTS.E [R4+0x1d680], desc[UR58][R38.64], P1 ;  /* 0x1d68000026047fae */ /* 0x000fe8000892187a */
[----:B------:R-:W2:Y:S04]  /*d5010*/  LDL.LU R11, [R1+0x3a24] ;  /* 0x003a2400010b7983 */ /* 0x000ea80000300800 */
[----:B------:R-:W-:Y:S04]  /*d5020*/  LDGSTS.E [R4+0x1de00], desc[UR58][R22.64], P0 ;  /* 0x1de0000016047fae */ /* 0x000fe8000812187a */
[----:B------:R-:W-:Y:S04]  /*d5030*/  LDGSTS.E [R4+0x1de80], desc[UR58][R36.64], P1 ;  /* 0x1de8000024047fae */ /* 0x000fe8000892187a */
[----:B------:R-:W-:Y:S04]  /*d5040*/  LDGSTS.E [R4+0x1e600], desc[UR58][R34.64], P0 ;  /* 0x1e60000022047fae */ /* 0x000fe8000812187a */
[----:B---3--:R-:W3:Y:S04]  /*d5050*/  LDL.LU R22, [R1+0x3a50] ;  /* 0x003a500001167983 */ /* 0x008ee80000300800 */
[----:B------:R-:W-:Y:S04]  /*d5060*/  LDGSTS.E [R4+0x1e680], desc[UR58][R32.64], P1 ;  /* 0x1e68000020047fae */ /* 0x000fe8000892187a */
[----:B------:R-:W3:Y:S04]  /*d5070*/  LDL.LU R8, [R1+0x3a1c] ;  /* 0x003a1c0001087983 */ /* 0x000ee80000300800 */
[----:B------:R-:W-:Y:S04]  /*d5080*/  LDGSTS.E [R4+0x1ee00], desc[UR58][R20.64], P0 ;  /* 0x1ee0000014047fae */ /* 0x000fe8000812187a */
[----:B------:R-:W-:Y:S04]  /*d5090*/  LDGSTS.E [R4+0x1ee80], desc[UR58][R30.64], P1 ;  /* 0x1ee800001e047fae */ /* 0x000fe8000892187a */
[----:B------:R-:W-:Y:S04]  /*d50a0*/  LDGSTS.E [R4+0x1f600], desc[UR58][R28.64], P0 ;  /* 0x1f6000001c047fae */ /* 0x000fe8000812187a */
[----:B----4-:R-:W4:Y:S04]  /*d50b0*/  LDL.LU R20, [R1+0x3a18] ;  /* 0x003a180001147983 */ /* 0x010f280000300800 */
[----:B------:R-:W4:Y:S04]  /*d50c0*/  LDL.LU R14, [R1+0x39a4] ;  /* 0x0039a400010e7983 */ /* 0x000f280000300800 */
[----:B------:R-:W4:Y:S04]  /*d50d0*/  LDL.LU R21, [R1+0x39d0] ;  /* 0x0039d00001157983 */ /* 0x000f280000300800 */
[----:B------:R-:W4:Y:S04]  /*d50e0*/  LDL.LU R12, [R1+0x399c] ;  /* 0x00399c00010c7983 */ /* 0x000f280000300800 */
[----:B------:R-:W4:Y:S01]  /*d50f0*/  LDL.LU R18, [R1+0x3998] ;  /* 0x0039980001127983 */ /* 0x000f220000300800 */
[----:B------:R-:W-:-:S03]  /*d5100*/  VIADD R5, R5, UR10 ;  /* 0x0000000a05057c36 */ /* 0x000fc60008000000 */
[----:B------:R-:W-:Y:S04]  /*d5110*/  LDGSTS.E [R4+0x1f680], desc[UR58][R26.64], P1 ;  /* 0x1f6800001a047fae */ /* 0x000fe8000892187a */
[----:B------:R-:W-:Y:S04]  /*d5120*/  LDGSTS.E [R4+0x1fe00], desc[UR58][R24.64], P0 ;  /* 0x1fe0000018047fae */ /* 0x000fe8000812187a */
[----:B------:R1:W-:Y:S02]  /*d5130*/  LDGSTS.E [R4+0x1fe80], desc[UR58][R6.64], P1 ;  /* 0x1fe8000006047fae */ /* 0x0003e4000892187a */
[----:B-1----:R-:W-:-:S02]  /*d5140*/  IMAD.MOV.U32 R6, RZ, RZ, R10 ;  /* 0x000000ffff067224 */ /* 0x002fc400078e000a */
[----:B------:R-:W-:-:S05]  /*d5150*/  IMAD.MOV.U32 R7, RZ, RZ, R15 ;  /* 0x000000ffff077224 */ /* 0x000fca00078e000f */
[----:B------:R1:W-:Y:S02]  /*d5160*/  LDGSTS.E [R5+0x700], desc[UR58][R6.64], P0 ;  /* 0x0070000006057fae */ /* 0x0003e4000812187a */
[----:B-1----:R-:W-:Y:S01]  /*d5170*/  IMAD.MOV.U32 R6, RZ, RZ, R13 ;  /* 0x000000ffff067224 */ /* 0x002fe200078e000d */
[----:B------:R-:W-:Y:S02]  /*d5180*/  IADD3 R9, P2, R9, R252, RZ ;  /* 0x000000fc09097210 */ /* 0x000fe40007f5e0ff */
[----:B------:R-:W-:-:S03]  /*d5190*/  IADD3.X R17, R17, R2, RZ, P3, !PT ;  /* 0x0000000211117210 */ /* 0x000fc60001ffe4ff */
[----:B------:R-:W-:Y:S04]  /*d51a0*/  STL [R1+0x3aa4], R9 ;  /* 0x003aa40901007387 */ /* 0x000fe80000100800 */
[----:B------:R1:W-:Y:S01]  /*d51b0*/  STL [R1+0x3ae0], R17 ;  /* 0x003ae01101007387 */ /* 0x0003e20000100800 */
[----:B------:R-:W-:-:S03]  /*d51c0*/  IADD3 R16, P3, R16, R252, RZ ;  /* 0x000000fc10107210 */ /* 0x000fc60007f7e0ff */
[----:B------:R-:W4:Y:S01]  /*d51d0*/  LDL.LU R15, [R1+0x2b7c] ;  /* 0x002b7c00010f7983 */ /* 0x000f220000300800 */
[----:B--2---:R-:W-:Y:S01]  /*d51e0*/  IADD3.X R19, R19, R2, RZ, P2, !PT ;  /* 0x0000000213137210 */ /* 0x004fe200017fe4ff */
[----:B------:R-:W-:Y:S02]  /*d51f0*/  IMAD.MOV.U32 R7, RZ, RZ, R17 ;  /* 0x000000ffff077224 */ /* 0x000fe400078e0011 */
[----:B------:R-:W2:Y:S01]  /*d5200*/  LDL.LU R10, [R1+0x2bf4] ;  /* 0x002bf400010a7983 */ /* 0x000ea20000300800 */
[----:B------:R-:W-:-:S03]  /*d5210*/  IADD3 R11, P2, R11, R252, RZ ;  /* 0x000000fc0b0b7210 */ /* 0x000fc60007f5e0ff */
[----:B-1----:R-:W2:Y:S04]  /*d5220*/  LDL.LU R17, [R1+0x2bf0] ;  /* 0x002bf00001117983 */ /* 0x002ea80000300800 */
[----:B------:R-:W-:Y:S04]  /*d5230*/  STL [R1+0x3a9c], R16 ;  /* 0x003a9c1001007387 */ /* 0x000fe80000100800 */
[----:B------:R1:W-:Y:S04]  /*d5240*/  STL [R1+0x3a98], R19 ;  /* 0x003a981301007387 */ /* 0x0003e80000100800 */
[----:B------:R1:W-:Y:S01]  /*d5250*/  LDGSTS.E [R5+0x780], desc[UR58][R6.64], P1 ;  /* 0x0078000006057fae */ /* 0x0003e2000892187a */
[----:B---3--:R-:W-:-:S03]  /*d5260*/  IADD3.X R22, R22, R2, RZ, P3, !PT ;  /* 0x0000000216167210 */ /* 0x008fc60001ffe4ff */
[----:B------:R-:W3:Y:S01]  /*d5270*/  LDL.LU R13, [R1+0x2bfc] ;  /* 0x002bfc00010d7983 */ /* 0x000ee20000300800 */
[----:B-1----:R-:W-:Y:S02]  /*d5280*/  IMAD.MOV.U32 R7, RZ, RZ, R19 ;  /* 0x000000ffff077224 */ /* 0x002fe400078e0013 */
[----:B------:R-:W-:Y:S01]  /*d5290*/  IMAD.MOV.U32 R6, RZ, RZ, R9 ;  /* 0x000000ffff067224 */ /* 0x000fe200078e0009 */
[----:B------:R-:W3:Y:S01]  /*d52a0*/  LDL.LU R19, [R1+0x2bf8] ;  /* 0x002bf80001137983 */ /* 0x000ee20000300800 */
[----:B------:R-:W-:-:S03]  /*d52b0*/  IADD3 R8, P3, R8, R252, RZ ;  /* 0x000000fc08087210 */ /* 0x000fc60007f7e0ff */
[----:B------:R-:W-:Y:S04]  /*d52c0*/  STL [R1+0x3a24], R11 ;  /* 0x003a240b01007387 */ /* 0x000fe80000100800 */
[----:B------:R-:W-:Y:S04]  /*d52d0*/  STL [R1+0x3a50], R22 ;  /* 0x003a501601007387 */ /* 0x000fe80000100800 */
[----:B------:R-:W3:Y:S01]  /*d52e0*/  LDL.LU R9, [R1+0x2c74] ;  /* 0x002c740001097983 */ /* 0x000ee20000300800 */
[----:B----4-:R-:W-:-:S03]  /*d52f0*/  IADD3.X R20, R20, R2, RZ, P2, !PT ;  /* 0x0000000214147210 */ /* 0x010fc600017fe4ff */
[----:B------:R1:W-:Y:S01]  /*d5300*/  LDGSTS.E [R5+0xf00], desc[UR58][R6.64], P0 ;  /* 0x00f0000006057fae */ /* 0x0003e2000812187a */
[----:B------:R-:W-:Y:S02]  /*d5310*/  IADD3 R14, P2, R14, R252, RZ ;  /* 0x000000fc0e0e7210 */ /* 0x000fe40007f5e0ff */
        /* <DEDUP_REMOVED lines=14> */
[----:B------:R-:W-:Y:S04]  /*d5400*/  STL [R1+0x39d0], R21 ;  /* 0x0039d01501007387 */ /* 0x000fe80000100800 */
[----:B------:R-:W4:Y:S04]  /*d5410*/  LDL.LU R11, [R1+0x2cf4] ;  /* 0x002cf400010b7983 */ /* 0x000f280000300800 */
[----:B------:R1:W-:Y:S02]  /*d5420*/  LDGSTS.E [R5+0x1700], desc[UR58][R6.64], P0 ;  /* 0x0170000006057fae */ /* 0x0003e4000812187a */
[----:B-1----:R-:W-:-:S02]  /*d5430*/  IMAD.MOV.U32 R6, RZ, RZ, R8 ;  /* 0x000000ffff067224 */ /* 0x002fc400078e0008 */
[----:B------:R-:W-:Y:S01]  /*d5440*/  IMAD.MOV.U32 R7, RZ, RZ, R21 ;  /* 0x000000ffff077224 */ /* 0x000fe200078e0015 */
[----:B------:R-:W4:Y:S04]  /*d5450*/  LDL.LU R8, [R1+0x2cfc] ;  /* 0x002cfc0001087983 */ /* 0x000f280000300800 */
[----:B------:R-:W-:Y:S04]  /*d5460*/  STL [R1+0x399c], R12 ;  /* 0x00399c0c01007387 */ /* 0x000fe80000100800 */
[----:B------:R1:W-:Y:S04]  /*d5470*/  LDGSTS.E [R5+0x1780], desc[UR58][R6.64], P1 ;  /* 0x0178000006057fae */ /* 0x0003e8000892187a */
[----:B------:R1:W-:Y:S02]  /*d5480*/  STL [R1+0x3998], R18 ;  /* 0x0039981201007387 */ /* 0x0003e40000100800 */
[----:B-1----:R-:W-:-:S02]  /*d5490*/  IMAD.MOV.U32 R7, RZ, RZ, R18 ;  /* 0x000000ffff077224 */ /* 0x002fc400078e0012 */
[----:B------:R-:W4:Y:S01]  /*d54a0*/  LDL.LU R18, [R1+0x2cf0] ;  /* 0x002cf00001127983 */ /* 0x000f220000300800 */
[----:B------:R-:W-:-:S05]  /*d54b0*/  IMAD.MOV.U32 R6, RZ, RZ, R14 ;  /* 0x000000ffff067224 */ /* 0x000fca00078e000e */
[----:B------:R1:W-:Y:S02]  /*d54c0*/  LDGSTS.E [R5+0x1f00], desc[UR58][R6.64], P0 ;  /* 0x01f0000006057fae */ /* 0x0003e4000812187a */
[----:B-1----:R-:W-:Y:S01]  /*d54d0*/  IMAD.MOV.U32 R6, RZ, RZ, R12 ;  /* 0x000000ffff067224 */ /* 0x002fe200078e000c */
[----:B------:R-:W-:Y:S02]  /*d54e0*/  IADD3.X R15, R15, R2, RZ, P3, !PT ;  /* 0x000000020f0f7210 */ /* 0x000fe40001ffe4ff */
[----:B--2---:R-:W-:-:S03]  /*d54f0*/  IADD3 R10, P2, R10, R252, RZ ;  /* 0x000000fc0a0a7210 */ /* 0x004fc60007f5e0ff */
[----:B------:R-:W-:Y:S02]  /*d5500*/  IMAD.MOV.U32 R7, RZ, RZ, R15 ;  /* 0x000000ffff077224 */ /* 0x000fe400078e000f */
[----:B------:R-:W-:Y:S01]  /*d5510*/  STL [R1+0x2bf4], R10 ;  /* 0x002bf40a01007387 */ /* 0x000fe20000100800 */
[----:B------:R-:W-:-:S03]  /*d5520*/  IADD3.X R17, R17, R2, RZ, P2, !PT ;  /* 0x0000000211117210 */ /* 0x000fc600017fe4ff */
[----:B------:R1:W-:Y:S04]  /*d5530*/  STL [R1+0x2b7c], R15 ;  /* 0x002b7c0f01007387 */ /* 0x0003e80000100800 */
[----:B------:R-:W2:Y:S04]  /*d5540*/  LDL.LU R14, [R1+0x2d74] ;  /* 0x002d7400010e7983 */ /* 0x000ea80000300800 */
[----:B------:R1:W-:Y:S01]  /*d5550*/  LDGSTS.E [R5+0x1f80], desc[UR58][R6.64], P1 ;  /* 0x01f8000006057fae */ /* 0x0003e2000892187a */
[----:B---3--:R-:W-:-:S03]  /*d5560*/  IADD3 R13, P3, R13, R252, RZ ;  /* 0x000000fc0d0d7210 */ /* 0x008fc60007f7e0ff */
[----:B-1----:R-:W3:Y:S04]  /*d5570*/  LDL.LU R15, [R1+0x2cf8] ;  /* 0x002cf800010f7983 */ /* 0x002ee80000300800 */
[----:B------:R-:W-:Y:S04]  /*d5580*/  STL [R1+0x2bfc], R13 ;  /* 0x002bfc0d01007387 */ /* 0x000fe80000100800 */
[----:B------:R1:W-:Y:S01]  /*d5590*/  STL [R1+0x2bf0], R17 ;  /* 0x002bf01101007387 */ /* 0x0003e20000100800 */
[----:B------:R-:W-:Y:S01]  /*d55a0*/  IADD3.X R19, R19, R2, RZ, P3, !PT ;  /* 0x0000000213137210 */ /* 0x000fe20001ffe4ff */
[----:B------:R-:W-:-:S02]  /*d55b0*/  IMAD.MOV.U32 R7, RZ, RZ, R17 ;  /* 0x000000ffff077224 */ /* 0x000fc400078e0011 */
[----:B------:R-:W3:Y:S01]  /*d55c0*/  LDL.LU R12, [R1+0x2d7c] ;  /* 0x002d7c00010c7983 */ /* 0x000ee20000300800 */
[----:B------:R-:W-:-:S03]  /*d55d0*/  IMAD.MOV.U32 R6, RZ, RZ, R10 ;  /* 0x000000ffff067224 */ /* 0x000fc600078e000a */
[----:B-1----:R-:W3:Y:S01]  /*d55e0*/  LDL.LU R17, [R1+0x2d70] ;  /* 0x002d700001117983 */ /* 0x002ee20000300800 */
[----:B------:R-:W-:-:S03]  /*d55f0*/  IADD3 R9, P2, R9, R252, RZ ;  /* 0x000000fc09097210 */ /* 0x000fc60007f5e0ff */
[----:B------:R1:W-:Y:S04]  /*d5600*/  LDGSTS.E [R5+0x2700], desc[UR58][R6.64], P0 ;  /* 0x0270000006057fae */ /* 0x0003e8000812187a */
[----:B------:R-:W-:Y:S04]  /*d5610*/  STL [R1+0x2c74], R9 ;  /* 0x002c740901007387 */ /* 0x000fe80000100800 */
[----:B------:R1:W-:Y:S04]  /*d5620*/  STL [R1+0x2bf8], R19 ;  /* 0x002bf81301007387 */ /* 0x0003e80000100800 */
[----:B------:R-:W3:Y:S04]  /*d5630*/  LDL.LU R10, [R1+0x2df4] ;  /* 0x002df400010a7983 */ /* 0x000ee80000300800 */
[----:B------:R-:W3:Y:S01]  /*d5640*/  LDL.LU R21, [R1+0x2d78] ;  /* 0x002d780001157983 */ /* 0x000ee20000300800 */
[----:B----4-:R-:W-:Y:S01]  /*d5650*/  IADD3.X R16, R16, R2, RZ, P2, !PT ;  /* 0x0000000210107210 */ /* 0x010fe200017fe4ff */
[----:B-1----:R-:W-:-:S02]  /*d5660*/  IMAD.MOV.U32 R6, RZ, RZ, R13 ;  /* 0x000000ffff067224 */ /* 0x002fc400078e000d */
[----:B------:R-:W-:-:S05]  /*d5670*/  IMAD.MOV.U32 R7, RZ, RZ, R19 ;  /* 0x000000ffff077224 */ /* 0x000fca00078e0013 */
[----:B------:R1:W-:Y:S01]  /*d5680*/  LDGSTS.E [R5+0x2780], desc[UR58][R6.64], P1 ;  /* 0x0278000006057fae */ /* 0x0003e2000892187a */
[----:B------:R-:W-:-:S05]  /*d5690*/  IADD3 R4, P3, R4, R252, RZ ;  /* 0x000000fc04047210 */ /* 0x000fca0007f7e0ff */
[----:B------:R-:W-:Y:S04]  /*d56a0*/  STL [R1+0x2c7c], R4 ;  /* 0x002c7c0401007387 */ /* 0x000fe80000100800 */
[----:B------:R4:W-:Y:S04]  /*d56b0*/  STL [R1+0x2c70], R16 ;  /* 0x002c701001007387 */ /* 0x0009e80000100800 */
[----:B------:R-:W3:Y:S01]  /*d56c0*/  LDL.LU R13, [R1+0x2dfc] ;  /* 0x002dfc00010d7983 */ /* 0x000ee20000300800 */
[----:B-1----:R-:W-:-:S03]  /*d56d0*/  IMAD.MOV.U32 R7, RZ, RZ, R16 ;  /* 0x000000ffff077224 */ /* 0x002fc600078e0010 */
[----:B------:R-:W3:Y:S01]  /*d56e0*/  LDL.LU R19, [R1+0x2df0] ;  /* 0x002df00001137983 */ /* 0x000ee20000300800 */
[----:B------:R-:W-:Y:S01]  /*d56f0*/  IADD3.X R20, R20, R2, RZ, P3, !PT ;  /* 0x0000000214147210 */ /* 0x000fe20001ffe4ff */
[----:B------:R-:W-:-:S05]  /*d5700*/  IMAD.MOV.U32 R6, RZ, RZ, R9 ;  /* 0x000000ffff067224 */ /* 0x000fca00078e0009 */
[----:B------:R1:W-:Y:S01]  /*d5710*/  LDGSTS.E [R5+0x2f00], desc[UR58][R6.64], P0 ;  /* 0x02f0000006057fae */ /* 0x0003e2000812187a */
[----:B------:R-:W-:-:S05]  /*d5720*/  IADD3 R11, P2, R11, R252, RZ ;  /* 0x000000fc0b0b7210 */ /* 0x000fca0007f5e0ff */
[----:B------:R-:W-:Y:S04]  /*d5730*/  STL [R1+0x2cf4], R11 ;  /* 0x002cf40b01007387 */ /* 0x000fe80000100800 */
[----:B------:R1:W-:Y:S04]  /*d5740*/  STL [R1+0x2c78], R20 ;  /* 0x002c781401007387 */ /* 0x0003e80000100800 */
[----:B----4-:R-:W4:Y:S04]  /*d5750*/  LDL.LU R16, [R1+0x2df8] ;  /* 0x002df80001107983 */ /* 0x010f280000300800 */
[----:B------:R-:W4:Y:S01]  /*d5760*/  LDL.LU R9, [R1+0x2e74] ;  /* 0x002e740001097983 */ /* 0x000f220000300800 */
[----:B------:R-:W-:Y:S01]  /*d5770*/  IADD3 R8, P3, R8, R252, RZ ;  /* 0x000000fc08087210 */ /* 0x000fe20007f7e0ff */
[----:B-1----:R-:W-:-:S02]  /*d5780*/  IMAD.MOV.U32 R7, RZ, RZ, R20 ;  /* 0x000000ffff077224 */ /* 0x002fc400078e0014 */
[----:B------:R-:W4:Y:S01]  /*d5790*/  LDL.LU R20, [R1+0x2e70] ;  /* 0x002e700001147983 */ /* 0x000f220000300800 */
[----:B------:R-:W-:-:S03]  /*d57a0*/  IMAD.MOV.U32 R6, RZ, RZ, R4 ;  /* 0x000000ffff067224 */ /* 0x000fc600078e0004 */
[----:B------:R-:W-:Y:S04]  /*d57b0*/  STL [R1+0x2cfc], R8 ;  /* 0x002cfc0801007387 */ /* 0x000fe80000100800 */
[----:B------:R1:W-:Y:S01]  /*d57c0*/  LDGSTS.E [R5+0x2f80], desc[UR58][R6.64], P1 ;  /* 0x02f8000006057fae */ /* 0x0003e2000892187a */
[----:B------:R-:W-:-:S05]  /*d57d0*/  IADD3.X R18, R18, R2, RZ, P2, !PT ;  /* 0x0000000212127210 */ /* 0x000fca00017fe4ff */
[----:B------:R1:W-:Y:S04]  /*d57e0*/  STL [R1+0x2cf0], R18 ;  /* 0x002cf01201007387 */ /* 0x0003e80000100800 */
[----:B------:R-:W4:Y:S01]  /*d57f0*/  LDL.LU R4, [R1+0x2e7c] ;  /* 0x002e7c0001047983 */ /* 0x000f220000300800 */
[----:B-1----:R-:W-:Y:S02]  /*d5800*/  IMAD.MOV.U32 R6, RZ, RZ, R11 ;  /* 0x000000ffff067224 */ /* 0x002fe400078e000b */
[----:B------:R-:W-:Y:S02]  /*d5810*/  IMAD.MOV.U32 R7, RZ, RZ, R18 ;  /* 0x000000ffff077224 */ /* 0x000fe400078e0012 */
[----:B------:R-:W4:Y:S04]  /*d5820*/  LDL.LU R18, [R1+0x2e78] ;  /* 0x002e780001127983 */ /* 0x000f280000300800 */
[----:B------:R1:W-:Y:S02]  /*d5830*/  LDGSTS.E [R5+0x3700], desc[UR58][R6.64], P0 ;  /* 0x0370000006057fae */ /* 0x0003e4000812187a */
[----:B-1----:R-:W-:Y:S01]  /*d5840*/  IMAD.MOV.U32 R6, RZ, RZ, R8 ;  /* 0x000000ffff067224 */ /* 0x002fe200078e0008 */
[----:B--2---:R-:W-:-:S02]  /*d5850*/  IADD3 R14, P2, R14, R252, RZ ;  /* 0x000000fc0e0e7210 */ /* 0x004fc40007f5e0ff */
[----:B---3--:R-:W-:-:S03]  /*d5860*/  IADD3.X R15, R15, R2, RZ, P3, !PT ;  /* 0x000000020f0f7210 */ /* 0x008fc60001ffe4ff */
[----:B------:R-:W-:Y:S04]  /*d5870*/  STL [R1+0x2d74], R14 ;  /* 0x002d740e01007387 */ /* 0x000fe80000100800 */
[----:B------:R1:W-:Y:S01]  /*d5880*/  STL [R1+0x2cf8], R15 ;  /* 0x002cf80f01007387 */ /* 0x0003e20000100800 */
[----:B------:R-:W-:-:S03]  /*d5890*/  IMAD.MOV.U32 R7, RZ, RZ, R15 ;  /* 0x000000ffff077224 */ /* 0x000fc600078e000f */
[----:B------:R-:W2:Y:S01]  /*d58a0*/  LDL.LU R11, [R1+0x2ef4] ;  /* 0x002ef400010b7983 */ /* 0x000ea20000300800 */
[----:B------:R-:W-:-:S03]  /*d58b0*/  IADD3 R12, P3, R12, R252, RZ ;  /* 0x000000fc0c0c7210 */ /* 0x000fc60007f7e0ff */
[----:B------:R3:W-:Y:S04]  /*d58c0*/  LDGSTS.E [R5+0x3780], desc[UR58][R6.64], P1 ;  /* 0x0378000006057fae */ /* 0x0007e8000892187a */
[----:B-1----:R-:W2:Y:S01]  /*d58d0*/  LDL.LU R15, [R1+0x2ef0] ;  /* 0x002ef000010f7983 */ /* 0x002ea20000300800 */
[----:B------:R-:W-:-:S03]  /*d58e0*/  IADD3.X R17, R17, R2, RZ, P2, !PT ;  /* 0x0000000211117210 */ /* 0x000fc600017fe4ff */
[----:B------:R-:W-:Y:S04]  /*d58f0*/  STL [R1+0x2d7c], R12 ;  /* 0x002d7c0c01007387 */ /* 0x000fe80000100800 */
[----:B------:R1:W-:Y:S01]  /*d5900*/  STL [R1+0x2d70], R17 ;  /* 0x002d701101007387 */ /* 0x0003e20000100800 */
[----:B---3--:R-:W-:Y:S02]  /*d5910*/  IMAD.MOV.U32 R6, RZ, RZ, R14 ;  /* 0x000000ffff067224 */ /* 0x008fe400078e000e */
[----:B------:R-:W-:Y:S01]  /*d5920*/  IMAD.MOV.U32 R7, RZ, RZ, R17 ;  /* 0x000000ffff077224 */ /* 0x000fe200078e0011 */
[----:B------:R-:W3:Y:S04]  /*d5930*/  LDL.LU R8, [R1+0x2efc] ;  /* 0x002efc0001087983 */ /* 0x000ee80000300800 */
[----:B------:R1:W-:Y:S01]  /*d5940*/  LDGSTS.E [R5+0x3f00], desc[UR58][R6.64], P0 ;  /* 0x03f0000006057fae */ /* 0x0003e2000812187a */
[----:B------:R-:W-:-:S03]  /*d5950*/  IADD3 R10, P2, R10, R252, RZ ;  /* 0x000000fc0a0a7210 */ /* 0x000fc60007f5e0ff */
[----:B-1----:R-:W3:Y:S01]  /*d5960*/  LDL.LU R17, [R1+0x2ef8] ;  /* 0x002ef80001117983 */ /* 0x002ee20000300800 */
[----:B------:R-:W-:-:S03]  /*d5970*/  IADD3.X R21, R21, R2, RZ, P3, !PT ;  /* 0x0000000215157210 */ /* 0x000fc60001ffe4ff */
[----:B------:R-:W-:Y:S04]  /*d5980*/  STL [R1+0x2df4], R10 ;  /* 0x002df40a01007387 */ /* 0x000fe80000100800 */
[----:B------:R-:W-:Y:S01]  /*d5990*/  STL [R1+0x2d78], R21 ;  /* 0x002d781501007387 */ /* 0x000fe20000100800 */
[----:B------:R-:W-:Y:S02]  /*d59a0*/  IMAD.MOV.U32 R6, RZ, RZ, R12 ;  /* 0x000000ffff067224 */ /* 0x000fe400078e000c */
[----:B------:R-:W-:Y:S01]  /*d59b0*/  IMAD.MOV.U32 R7, RZ, RZ, R21 ;  /* 0x000000ffff077224 */ /* 0x000fe200078e0015 */
[----:B------:R-:W3:Y:S04]  /*d59c0*/  LDL.LU R14, [R1+0x2f74] ;  /* 0x002f7400010e7983 */ /* 0x000ee80000300800 */
[----:B------:R-:W3:Y:S04]  /*d59d0*/  LDL.LU R12, [R1+0x2f7c] ;  /* 0x002f7c00010c7983 */ /* 0x000ee80000300800 */
        /* <DEDUP_REMOVED lines=8> */
[----:B-1----:R-:W3:Y:S01]  /*d5a60*/  LDL.LU R19, [R1+0x2f70] ;  /* 0x002f700001137983 */ /* 0x002ee20000300800 */
[----:B----4-:R-:W-:Y:S02]  /*d5a70*/  IADD3.X R16, R16, R2, RZ, P3, !PT ;  /* 0x0000000210107210 */ /* 0x010fe40001ffe4ff */
[----:B------:R-:W-:-:S03]  /*d5a80*/  IADD3 R9, P2, R9, R252, RZ ;  /* 0x000000fc09097210 */ /* 0x000fc60007f5e0ff */
[----:B------:R-:W-:Y:S02]  /*d5a90*/  IMAD.MOV.U32 R7, RZ, RZ, R16 ;  /* 0x000000ffff077224 */ /* 0x000fe400078e0010 */
[----:B------:R-:W-:Y:S04]  /*d5aa0*/  STL [R1+0x2e74], R9 ;  /* 0x002e740901007387 */ /* 0x000fe80000100800 */
[----:B------:R1:W-:Y:S01]  /*d5ab0*/  STL [R1+0x2df8], R16 ;  /* 0x002df81001007387 */ /* 0x0003e20000100800 */
[----:B------:R-:W-:-:S03]  /*d5ac0*/  IADD3.X R20, R20, R2, RZ, P2, !PT ;  /* 0x0000000214147210 */ /* 0x000fc600017fe4ff */
[----:B------:R-:W4:Y:S01]  /*d5ad0*/  LDL.LU R10, [R1+0x2ff4] ;  /* 0x002ff400010a7983 */ /* 0x000f220000300800 */
[----:B------:R-:W-:-:S03]  /*d5ae0*/  IMAD.MOV.U32 R6, RZ, RZ, R13 ;  /* 0x000000ffff067224 */ /* 0x000fc600078e000d */
[----:B-1----:R-:W4:Y:S04]  /*d5af0*/  LDL.LU R16, [R1+0x2f78] ;  /* 0x002f780001107983 */ /* 0x002f280000300800 */
[----:B------:R1:W-:Y:S01]  /*d5b00*/  LDGSTS.E [R5+0x4780], desc[UR58][R6.64], P1 ;  /* 0x0478000006057fae */ /* 0x0003e2000892187a */
[----:B------:R-:W-:Y:S01]  /*d5b10*/  IADD3 R4, P3, R4, R252, RZ ;  /* 0x000000fc04047210 */ /* 0x000fe20007f7e0ff */
[----:B-1----:R-:W-:-:S04]  /*d5b20*/  IMAD.MOV.U32 R7, RZ, RZ, R20 ;  /* 0x000000ffff077224 */ /* 0x002fc800078e0014 */
        /* <DEDUP_REMOVED lines=11> */
[----:B------:R-:W-:Y:S04]  /*d5be0*/  STL [R1+0x2ef4], R11 ;  /* 0x002ef40b01007387 */ /* 0x000fe80000100800 */
[----:B------:R2:W-:Y:S01]  /*d5bf0*/  STL [R1+0x2e78], R18 ;  /* 0x002e781201007387 */ /* 0x0005e20000100800 */
[----:B------:R-:W-:-:S03]  /*d5c00*/  IADD3.X R15, R15, R2, RZ, P2, !PT ;  /* 0x000000020f0f7210 */ /* 0x000fc600017fe4ff */
[----:B------:R-:W4:Y:S04]  /*d5c10*/  LDL.LU R9, [R1+0x3074] ;  /* 0x0030740001097983 */ /* 0x000f280000300800 */
[----:B------:R-:W4:Y:S01]  /*d5c20*/  LDL.LU R21, [R1+0x2ff8] ;  /* 0x002ff80001157983 */ /* 0x000f220000300800 */
        /* <DEDUP_REMOVED lines=20> */
[----:B------:R-:W-:-:S05]  /*d5d70*/  IADD3.X R19, R19, R2, RZ, P2, !PT ;  /* 0x0000000213137210 */ /* 0x000fca00017fe4ff */
[----:B------:R1:W-:Y:S02]  /*d5d80*/  STL [R1+0x2f70], R19 ;  /* 0x002f701301007387 */ /* 0x0003e40000100800 */
[----:B-1----:R-:W-:Y:S02]  /*d5d90*/  IMAD.MOV.U32 R7, RZ, RZ, R19 ;  /* 0x000000ffff077224 */ /* 0x002fe400078e0013 */
[----:B------:R-:W2:Y:S01]  /*d5da0*/  LDL.LU R8, [R1+0x30fc] ;  /* 0x0030fc0001087983 */ /* 0x000ea20000300800 */
[----:B------:R-:W-:-:S03]  /*d5db0*/  IMAD.MOV.U32 R6, RZ, RZ, R14 ;  /* 0x000000ffff067224 */ /* 0x000fc600078e000e */
[----:B------:R-:W2:Y:S04]  /*d5dc0*/  LDL.LU R19, [R1+0x30f8] ;  /* 0x0030f80001137983 */ /* 0x000ea80000300800 */
[----:B------:R1:W-:Y:S01]  /*d5dd0*/  LDGSTS.E [R5+0x5f00], desc[UR58][R6.64], P0 ;  /* 0x05f0000006057fae */ /* 0x0003e2000812187a */
[----:B----4-:R-:W-:Y:S02]  /*d5de0*/  IADD3 R10, P2, R10, R252, RZ ;  /* 0x000000fc0a0a7210 */ /* 0x010fe40007f5e0ff */
[----:B------:R-:W-:-:S03]  /*d5df0*/  IADD3.X R16, R16, R2, RZ, P3, !PT ;  /* 0x0000000210107210 */ /* 0x000fc60001ffe4ff */
[----:B------:R-:W-:Y:S04]  /*d5e00*/  STL [R1+0x2ff4], R10 ;  /* 0x002ff40a01007387 */ /* 0x000fe80000100800 */
[----:B------:R4:W-:Y:S04]  /*d5e10*/  STL [R1+0x2f78], R16 ;  /* 0x002f781001007387 */ /* 0x0009e80000100800 */
[----:B------:R-:W2:Y:S01]  /*d5e20*/  LDL.LU R14, [R1+0x3174] ;  /* 0x00317400010e7983 */ /* 0x000ea20000300800 */
[----:B-1----:R-:W-:Y:S02]  /*d5e30*/  IMAD.MOV.U32 R7, RZ, RZ, R16 ;  /* 0x000000ffff077224 */ /* 0x002fe400078e0010 */
[----:B------:R-:W-:Y:S01]  /*d5e40*/  IMAD.MOV.U32 R6, RZ, RZ, R12 ;  /* 0x000000ffff067224 */ /* 0x000fe200078e000c */
[----:B----4-:R-:W4:Y:S04]  /*d5e50*/  LDL.LU R16, [R1+0x3170] ;  /* 0x0031700001107983 */ /* 0x010f280000300800 */
[----:B------:R1:W-:Y:S01]  /*d5e60*/  LDGSTS.E [R5+0x5f80], desc[UR58][R6.64], P1 ;  /* 0x05f8000006057fae */ /* 0x0003e2000892187a */
[----:B------:R-:W-:-:S02]  /*d5e70*/  IADD3 R13, P3, R13, R252, RZ ;  /* 0x000000fc0d0d7210 */ /* 0x000fc40007f7e0ff */
[----:B------:R-:W-:-:S03]  /*d5e80*/  IADD3.X R20, R20, R2, RZ, P2, !PT ;  /* 0x0000000214147210 */ /* 0x000fc600017fe4ff */
[----:B------:R-:W-:Y:S04]  /*d5e90*/  STL [R1+0x2ffc], R13 ;  /* 0x002ffc0d01007387 */ /* 0x000fe80000100800 */
[----:B------:R1:W-:Y:S04]  /*d5ea0*/  STL [R1+0x2ff0], R20 ;  /* 0x002ff01401007387 */ /* 0x0003e80000100800 */
[----:B------:R-:W4:Y:S01]  /*d5eb0*/  LDL.LU R12, [R1+0x317c] ;  /* 0x00317c00010c7983 */ /* 0x000f220000300800 */
[----:B-1----:R-:W-:Y:S02]  /*d5ec0*/  IMAD.MOV.U32 R6, RZ, RZ, R10 ;  /* 0x000000ffff067224 */ /* 0x002fe400078e000a */
[----:B------:R-:W-:-:S02]  /*d5ed0*/  IMAD.MOV.U32 R7, RZ, RZ, R20 ;  /* 0x000000ffff077224 */ /* 0x000fc400078e0014 */
[----:B------:R-:W4:Y:S04]  /*d5ee0*/  LDL.LU R20, [R1+0x3178] ;  /* 0x0031780001147983 */ /* 0x000f280000300800 */
[----:B------:R1:W-:Y:S02]  /*d5ef0*/  LDGSTS.E [R5+0x6700], desc[UR58][R6.64], P0 ;  /* 0x0670000006057fae */ /* 0x0003e4000812187a */
[----:B-1----:R-:W-:Y:S01]  /*d5f00*/  IMAD.MOV.U32 R6, RZ, RZ, R13 ;  /* 0x000000ffff067224 */ /* 0x002fe200078e000d */
[----:B------:R-:W-:Y:S02]  /*d5f10*/  IADD3 R9, P2, R9, R252, RZ ;  /* 0x000000fc09097210 */ /* 0x000fe40007f5e0ff */
[----:B------:R-:W-:-:S03]  /*d5f20*/  IADD3.X R21, R21, R2, RZ, P3, !PT ;  /* 0x0000000215157210 */ /* 0x000fc60001ffe4ff */
[----:B------:R-:W-:Y:S04]  /*d5f30*/  STL [R1+0x3074], R9 ;  /* 0x0030740901007387 */ /* 0x000fe80000100800 */
[----:B------:R-:W-:Y:S01]  /*d5f40*/  STL [R1+0x2ff8], R21 ;  /* 0x002ff81501007387 */ /* 0x000fe20000100800 */
[----:B------:R-:W-:-:S03]  /*d5f50*/  IMAD.MOV.U32 R7, RZ, RZ, R21 ;  /* 0x000000ffff077224 */ /* 0x000fc600078e0015 */
[----:B------:R-:W4:Y:S04]  /*d5f60*/  LDL.LU R10, [R1+0x31f4] ;  /* 0x0031f400010a7983 */ /* 0x000f280000300800 */
[----:B------:R-:W4:Y:S01]  /*d5f70*/  LDL.LU R13, [R1+0x31fc] ;  /* 0x0031fc00010d7983 */ /* 0x000f220000300800 */
[----:B---3--:R-:W-:-:S03]  /*d5f80*/  IADD3 R4, P3, R4, R252, RZ ;  /* 0x000000fc04047210 */ /* 0x008fc60007f7e0ff */
[----:B------:R1:W-:Y:S01]  /*d5f90*/  LDGSTS.E [R5+0x6780], desc[UR58][R6.64], P1 ;  /* 0x0678000006057fae */ /* 0x0003e2000892187a */
[----:B--2---:R-:W-:-:S03]  /*d5fa0*/  IADD3.X R18, R18, R2, RZ, P2, !PT ;  /* 0x0000000212127210 */ /* 0x004fc600017fe4ff */
[----:B------:R-:W-:Y:S04]  /*d5fb0*/  STL [R1+0x307c], R4 ;  /* 0x00307c0401007387 */ /* 0x000fe80000100800 */
[----:B------:R2:W-:Y:S01]  /*d5fc0*/  STL [R1+0x3070], R18 ;  /* 0x0030701201007387 */ /* 0x0005e20000100800 */
[----:B-1----:R-:W-:Y:S02]  /*d5fd0*/  IMAD.MOV.U32 R6, RZ, RZ, R9 ;  /* 0x000000ffff067224 */ /* 0x002fe400078e0009 */
[----:B------:R-:W-:Y:S02]  /*d5fe0*/  IMAD.MOV.U32 R7, RZ, RZ, R18 ;  /* 0x000000ffff077224 */ /* 0x000fe400078e0012 */
[----:B--2---:R-:W2:Y:S01]  /*d5ff0*/  LDL.LU R18, [R1+0x31f0] ;  /* 0x0031f00001127983 */ /* 0x004ea20000300800 */
[----:B------:R-:W-:-:S03]  /*d6000*/  IADD3.X R15, R15, R2, RZ, P3, !PT ;  /* 0x000000020f0f7210 */ /* 0x000fc60001ffe4ff */
[----:B------:R1:W-:Y:S01]  /*d6010*/  LDGSTS.E [R5+0x6f00], desc[UR58][R6.64], P0 ;  /* 0x06f0000006057fae */ /* 0x0003e2000812187a */
[----:B------:R-:W-:-:S05]  /*d6020*/  IADD3 R11, P2, R11, R252, RZ ;  /* 0x000000fc0b0b7210 */ /* 0x000fca0007f5e0ff */
[----:B------:R-:W-:Y:S01]  /*d6030*/  STL [R1+0x30f4], R11 ;  /* 0x0030f40b01007387 */ /* 0x000fe20000100800 */
[----:B------:R-:W-:-:S03]  /*d6040*/  IADD3.X R17, R17, R2, RZ, P2, !PT ;  /* 0x0000000211117210 */ /* 0x000fc600017fe4ff */
[----:B------:R3:W-:Y:S01]  /*d6050*/  STL [R1+0x3078], R15 ;  /* 0x0030780f01007387 */ /* 0x0007e20000100800 */
[----:B-1----:R-:W-:-:S03]  /*d6060*/  IMAD.MOV.U32 R6, RZ, RZ, R4 ;  /* 0x000000ffff067224 */ /* 0x002fc600078e0004 */
[----:B------:R-:W2:Y:S01]  /*d6070*/  LDL.LU R9, [R1+0x3274] ;  /* 0x0032740001097983 */ /* 0x000ea20000300800 */
[----:B------:R-:W-:-:S03]  /*d6080*/  IMAD.MOV.U32 R7, RZ, RZ, R15 ;  /* 0x000000ffff077224 */ /* 0x000fc600078e000f */
[----:B---3--:R-:W3:Y:S04]  /*d6090*/  LDL.LU R15, [R1+0x31f8] ;  /* 0x0031f800010f7983 */ /* 0x008ee80000300800 */
[----:B------:R1:W-:Y:S01]  /*d60a0*/  LDGSTS.E [R5+0x6f80], desc[UR58][R6.64], P1 ;  /* 0x06f8000006057fae */ /* 0x0003e2000892187a */
[----:B------:R-:W-:-:S05]  /*d60b0*/  IADD3 R8, P3, R8, R252, RZ ;  /* 0x000000fc08087210 */ /* 0x000fca0007f7e0ff */
[----:B------:R-:W-:Y:S01]  /*d60c0*/  STL [R1+0x30fc], R8 ;  /* 0x0030fc0801007387 */ /* 0x000fe20000100800 */
[----:B------:R-:W-:Y:S01]  /*d60d0*/  IADD3.X R19, R19, R2, RZ, P3, !PT ;  /* 0x0000000213137210 */ /* 0x000fe20001ffe4ff */
[----:B-1----:R-:W-:Y:S02]  /*d60e0*/  IMAD.MOV.U32 R7, RZ, RZ, R17 ;  /* 0x000000ffff077224 */ /* 0x002fe400078e0011 */
[----:B------:R1:W-:Y:S04]  /*d60f0*/  STL [R1+0x30f0], R17 ;  /* 0x0030f01101007387 */ /* 0x0003e80000100800 */
[----:B------:R-:W3:Y:S01]  /*d6100*/  LDL.LU R4, [R1+0x327c] ;  /* 0x00327c0001047983 */ /* 0x000ee20000300800 */
[----:B------:R-:W-:-:S03]  /*d6110*/  IMAD.MOV.U32 R6, RZ, RZ, R11 ;  /* 0x000000ffff067224 */ /* 0x000fc600078e000b */
[----:B-1----:R-:W3:Y:S04]  /*d6120*/  LDL.LU R17, [R1+0x3270] ;  /* 0x0032700001117983 */ /* 0x002ee80000300800 */
[----:B------:R1:W-:Y:S01]  /*d6130*/  LDGSTS.E [R5+0x7700], desc[UR58][R6.64], P0 ;  /* 0x0770000006057fae */ /* 0x0003e2000812187a */
[----:B------:R-:W-:-:S05]  /*d6140*/  IADD3 R14, P2, R14, R252, RZ ;  /* 0x000000fc0e0e7210 */ /* 0x000fca0007f5e0ff */
[----:B------:R-:W-:Y:S04]  /*d6150*/  STL [R1+0x3174], R14 ;  /* 0x0031740e01007387 */ /* 0x000fe80000100800 */
[----:B------:R-:W-:Y:S01]  /*d6160*/  STL [R1+0x30f8], R19 ;  /* 0x0030f81301007387 */ /* 0x000fe20000100800 */
[----:B----4-:R-:W-:-:S03]  /*d6170*/  IADD3.X R16, R16, R2, RZ, P2, !PT ;  /* 0x0000000210107210 */ /* 0x010fc600017fe4ff */
[----:B------:R-:W4:Y:S01]  /*d6180*/  LDL.LU R11, [R1+0x32f4] ;  /* 0x0032f400010b7983 */ /* 0x000f220000300800 */
[----:B-1----:R-:W-:-:S03]  /*d6190*/  IMAD.MOV.U32 R6, RZ, RZ, R8 ;  /* 0x000000ffff067224 */ /* 0x002fc600078e0008 */
[----:B------:R-:W4:Y:S01]  /*d61a0*/  LDL.LU R21, [R1+0x3278] ;  /* 0x0032780001157983 */ /* 0x000f220000300800 */
[----:B------:R-:W-:-:S05]  /*d61b0*/  IMAD.MOV.U32 R7, RZ, RZ, R19 ;  /* 0x000000ffff077224 */ /* 0x000fca00078e0013 */
        /* <DEDUP_REMOVED lines=17> */
[----:B------:R-:W4:Y:S04]  /*d62d0*/  LDL.LU R14, [R1+0x32f8] ;  /* 0x0032f800010e7983 */ /* 0x000f280000300800 */
[----:B------:R-:W4:Y:S04]  /*d62e0*/  LDL.LU R19, [R1+0x3374] ;  /* 0x0033740001137983 */ /* 0x000f280000300800 */
[----:B-1----:R-:W4:Y:S01]  /*d62f0*/  LDL.LU R20, [R1+0x3370] ;  /* 0x0033700001147983 */ /* 0x002f220000300800 */
[----:B--2---:R-:W-:-:S03]  /*d6300*/  IADD3.X R18, R18, R2, RZ, P2, !PT ;  /* 0x0000000212127210 */ /* 0x004fc600017fe4ff */
[----:B------:R-:W-:Y:S01]  /*d6310*/  STL [R1+0x31fc], R13 ;  /* 0x0031fc0d01007387 */ /* 0x000fe20000100800 */
[----:B------:R-:W-:-:S03]  /*d6320*/  IMAD.MOV.U32 R6, RZ, RZ, R10 ;  /* 0x000000ffff067224 */ /* 0x000fc600078e000a */
[----:B------:R1:W-:Y:S01]  /*d6330*/  STL [R1+0x31f0], R18 ;  /* 0x0031f01201007387 */ /* 0x0003e20000100800 */
[----:B------:R-:W-:-:S03]  /*d6340*/  IMAD.MOV.U32 R7, RZ, RZ, R18 ;  /* 0x000000ffff077224 */ /* 0x000fc600078e0012 */
[----:B------:R-:W2:Y:S04]  /*d6350*/  LDL.LU R12, [R1+0x337c] ;  /* 0x00337c00010c7983 */ /* 0x000ea80000300800 */
[----:B------:R3:W-:Y:S04]  /*d6360*/  LDGSTS.E [R5+0x8700], desc[UR58][R6.64], P0 ;  /* 0x0870000006057fae */ /* 0x0007e8000812187a */
[----:B-1----:R-:W2:Y:S01]  /*d6370*/  LDL.LU R18, [R1+0x3378] ;  /* 0x0033780001127983 */ /* 0x002ea20000300800 */
[----:B------:R-:W-:Y:S02]  /*d6380*/  IADD3 R9, P2, R9, R252, RZ ;  /* 0x000000fc09097210 */ /* 0x000fe40007f5e0ff */
[----:B---3--:R-:W-:-:S03]  /*d6390*/  IADD3.X R15, R15, R2, RZ, P3, !PT ;  /* 0x000000020f0f7210 */ /* 0x008fc60001ffe4ff */
[----:B------:R-:W-:Y:S04]  /*d63a0*/  STL [R1+0x3274], R9 ;  /* 0x0032740901007387 */ /* 0x000fe80000100800 */
[----:B------:R1:W-:Y:S01]  /*d63b0*/  STL [R1+0x31f8], R15 ;  /* 0x0031f80f01007387 */ /* 0x0003e20000100800 */
[----:B------:R-:W-:-:S03]  /*d63c0*/  IMAD.MOV.U32 R7, RZ, RZ, R15 ;  /* 0x000000ffff077224 */ /* 0x000fc600078e000f */
[----:B------:R-:W3:Y:S01]  /*d63d0*/  LDL.LU R10, [R1+0x33f4] ;  /* 0x0033f400010a7983 */ /* 0x000ee20000300800 */
[----:B------:R-:W-:-:S03]  /*d63e0*/  IMAD.MOV.U32 R6, RZ, RZ, R13 ;  /* 0x000000ffff067224 */ /* 0x000fc600078e000d */
[----:B-1----:R-:W3:Y:S04]  /*d63f0*/  LDL.LU R15, [R1+0x33f0] ;  /* 0x0033f000010f7983 */ /* 0x002ee80000300800 */
[----:B------:R1:W-:Y:S01]  /*d6400*/  LDGSTS.E [R5+0x8780], desc[UR58][R6.64], P1 ;  /* 0x0878000006057fae */ /* 0x0003e2000892187a */
[----:B------:R-:W-:Y:S02]  /*d6410*/  IADD3 R4, P3, R4, R252, RZ ;  /* 0x000000fc04047210 */ /* 0x000fe40007f7e0ff */
[----:B------:R-:W-:-:S03]  /*d6420*/  IADD3.X R17, R17, R2, RZ, P2, !PT ;  /* 0x0000000211117210 */ /* 0x000fc600017fe4ff */
[----:B------:R-:W-:Y:S04]  /*d6430*/  STL [R1+0x327c], R4 ;  /* 0x00327c0401007387 */ /* 0x000fe80000100800 */
[----:B------:R1:W-:Y:S02]  /*d6440*/  STL [R1+0x3270], R17 ;  /* 0x0032701101007387 */ /* 0x0003e40000100800 */
[----:B-1----:R-:W-:Y:S02]  /*d6450*/  IMAD.MOV.U32 R6, RZ, RZ, R9 ;  /* 0x000000ffff067224 */ /* 0x002fe400078e0009 */
[----:B------:R-:W3:Y:S01]  /*d6460*/  LDL.LU R13, [R1+0x346c] ;  /* 0x00346c00010d7983 */ /* 0x000ee20000300800 */
[----:B------:R-:W-:-:S03]  /*d6470*/  IMAD.MOV.U32 R7, RZ, RZ, R17 ;  /* 0x000000ffff077224 */ /* 0x000fc600078e0011 */
[----:B------:R-:W3:Y:S04]  /*d6480*/  LDL.LU R17, [R1+0x3468] ;  /* 0x0034680001117983 */ /* 0x000ee80000300800 */
[----:B------:R1:W-:Y:S01]  /*d6490*/  LDGSTS.E [R5+0x8f00], desc[UR58][R6.64], P0 ;  /* 0x08f0000006057fae */ /* 0x0003e2000812187a */
[----:B----4-:R-:W-:Y:S02]  /*d64a0*/  IADD3 R11, P2, R11, R252, RZ ;  /* 0x000000fc0b0b7210 */ /* 0x010fe40007f5e0ff */
        /* <DEDUP_REMOVED lines=13> */
[----:B------:R-:W4:Y:S01]  /*d6580*/  LDL.LU R16, [R1+0x3458] ;  /* 0x0034580001107983 */ /* 0x000f220000300800 */
[----:B------:R-:W-:-:S05]  /*d6590*/  IMAD.MOV.U32 R6, RZ, RZ, R11 ;  /* 0x000000ffff067224 */ /* 0x000fca00078e000b */
[----:B------:R1:W-:Y:S02]  /*d65a0*/  LDGSTS.E [R5+0x9700], desc[UR58][R6.64], P0 ;  /* 0x0970000006057fae */ /* 0x0003e4000812187a */
[----:B-1----:R-:W-:Y:S01]  /*d65b0*/  IMAD.MOV.U32 R6, RZ, RZ, R8 ;  /* 0x000000ffff067224 */ /* 0x002fe200078e0008 */
[----:B------:R-:W-:Y:S02]  /*d65c0*/  IADD3.X R14, R14, R2, RZ, P3, !PT ;  /* 0x000000020e0e7210 */ /* 0x000fe40001ffe4ff */
[----:B------:R-:W-:-:S03]  /*d65d0*/  IADD3 R19, P2, R19, R252, RZ ;  /* 0x000000fc13137210 */ /* 0x000fc60007f5e0ff */
[----:B------:R-:W-:Y:S02]  /*d65e0*/  IMAD.MOV.U32 R7, RZ, RZ, R14 ;  /* 0x000000ffff077224 */ /* 0x000fe400078e000e */
[----:B------:R-:W-:Y:S01]  /*d65f0*/  STL [R1+0x3374], R19 ;  /* 0x0033741301007387 */ /* 0x000fe20000100800 */
[----:B------:R-:W-:-:S03]  /*d6600*/  IADD3.X R20, R20, R2, RZ, P2, !PT ;  /* 0x0000000214147210 */ /* 0x000fc600017fe4ff */
[----:B------:R1:W-:Y:S04]  /*d6610*/  STL [R1+0x32f8], R14 ;  /* 0x0032f80e01007387 */ /* 0x0003e80000100800 */
[----:B------:R-:W4:Y:S04]  /*d6620*/  LDL.LU R11, [R1+0x34ec] ;  /* 0x0034ec00010b7983 */ /* 0x000f280000300800 */
[----:B------:R1:W-:Y:S01]  /*d6630*/  LDGSTS.E [R5+0x9780], desc[UR58][R6.64], P1 ;  /* 0x0978000006057fae */ /* 0x0003e2000892187a */
[----:B--2---:R-:W-:-:S03]  /*d6640*/  IADD3 R12, P3, R12, R252, RZ ;  /* 0x000000fc0c0c7210 */ /* 0x004fc60007f7e0ff */
[----:B-1----:R-:W2:Y:S04]  /*d6650*/  LDL.LU R14, [R1+0x3460] ;  /* 0x00346000010e7983 */ /* 0x002ea80000300800 */
[----:B------:R-:W-:Y:S01]  /*d6660*/  STL [R1+0x337c], R12 ;  /* 0x00337c0c01007387 */ /* 0x000fe20000100800 */
[----:B------:R-:W-:-:S03]  /*d6670*/  IADD3.X R18, R18, R2, RZ, P3, !PT ;  /* 0x0000000212127210 */ /* 0x000fc60001ffe4ff */
[----:B------:R1:W-:Y:S01]  /*d6680*/  STL [R1+0x3370], R20 ;  /* 0x0033701401007387 */ /* 0x0003e20000100800 */
[----:B------:R-:W-:Y:S02]  /*d6690*/  IMAD.MOV.U32 R6, RZ, RZ, R19 ;  /* 0x000000ffff067224 */ /* 0x000fe400078e0013 */
[----:B------:R-:W-:Y:S01]  /*d66a0*/  IMAD.MOV.U32 R7, RZ, RZ, R20 ;  /* 0x000000ffff077224 */ /* 0x000fe200078e0014 */
[----:B------:R-:W2:Y:S04]  /*d66b0*/  LDL.LU R8, [R1+0x34f4] ;  /* 0x0034f40001087983 */ /* 0x000ea80000300800 */
        /* <DEDUP_REMOVED lines=11> */
[----:B------:R-:W-:-:S05]  /*d6770*/  IADD3 R13, P3, R13, R252, RZ ;  /* 0x000000fc0d0d7210 */ /* 0x000fca0007f7e0ff */
[----:B------:R-:W-:Y:S01]  /*d6780*/  STL [R1+0x346c], R13 ;  /* 0x00346c0d01007387 */ /* 0x000fe20000100800 */
[----:B------:R-:W-:-:S03]  /*d6790*/  IADD3.X R17, R17, R2, RZ, P3, !PT ;  /* 0x0000000211117210 */ /* 0x000fc60001ffe4ff */
[----:B------:R4:W-:Y:S01]  /*d67a0*/  STL [R1+0x33f0], R15 ;  /* 0x0033f00f01007387 */ /* 0x0009e20000100800 */
[----:B-1----:R-:W-:-:S03]  /*d67b0*/  IMAD.MOV.U32 R6, RZ, RZ, R10 ;  /* 0x000000ffff067224 */ /* 0x002fc600078e000a */
[----:B---3--:R-:W3:Y:S01]  /*d67c0*/  LDL.LU R18, [R1+0x3574] ;  /* 0x0035740001127983 */ /* 0x008ee20000300800 */
[----:B------:R-:W-:-:S03]  /*d67d0*/  IMAD.MOV.U32 R7, RZ, RZ, R15 ;  /* 0x000000ffff077224 */ /* 0x000fc600078e000f */
[----:B------:R-:W3:Y:S04]  /*d67e0*/  LDL.LU R21, [R1+0x3568] ;  /* 0x0035680001157983 */ /* 0x000ee80000300800 */
[----:B------:R1:W-:Y:S01]  /*d67f0*/  LDGSTS.E [R5+0xa700], desc[UR58][R6.64], P0 ;  /* 0x0a70000006057fae */ /* 0x0003e2000812187a */
[----:B----4-:R-:W-:Y:S01]  /*d6800*/  IADD3 R9, P2, R9, R252, RZ ;  /* 0x000000fc09097210 */ /* 0x010fe20007f5e0ff */
[----:B-1----:R-:W-:-:S04]  /*d6810*/  IMAD.MOV.U32 R6, RZ, RZ, R13 ;  /* 0x000000ffff067224 */ /* 0x002fc800078e000d */
[----:B------:R-:W-:Y:S01]  /*d6820*/  STL [R1+0x345c], R9 ;  /* 0x00345c0901007387 */ /* 0x000fe20000100800 */
[----:B------:R-:W-:-:S03]  /*d6830*/  IADD3 R4, P3, R4, R252, RZ ;  /* 0x000000fc04047210 */ /* 0x000fc60007f7e0ff */
[----:B------:R1:W-:Y:S01]  /*d6840*/  STL [R1+0x3468], R17 ;  /* 0x0034681101007387 */ /* 0x0003e20000100800 */
[----:B------:R-:W-:-:S03]  /*d6850*/  IMAD.MOV.U32 R7, RZ, RZ, R17 ;  /* 0x000000ffff077224 */ /* 0x000fc600078e0011 */
[----:B------:R-:W4:Y:S04]  /*d6860*/  LDL.LU R19, [R1+0x3570] ;  /* 0x0035700001137983 */ /* 0x000f280000300800 */
[----:B------:R-:W4:Y:S04]  /*d6870*/  LDL.LU R10, [R1+0x35f4] ;  /* 0x0035f400010a7983 */ /* 0x000f280000300800 */
[----:B------:R-:W4:Y:S04]  /*d6880*/  LDL.LU R15, [R1+0x35fc] ;  /* 0x0035fc00010f7983 */ /* 0x000f280000300800 */
[----:B-1----:R-:W4:Y:S04]  /*d6890*/  LDL.LU R17, [R1+0x35f0] ;  /* 0x0035f00001117983 */ /* 0x002f280000300800 */
[----:B------:R-:W-:Y:S04]  /*d68a0*/  STL [R1+0x3464], R4 ;  /* 0x0034640401007387 */ /* 0x000fe80000100800 */
[----:B------:R1:W-:Y:S01]  /*d68b0*/  LDGSTS.E [R5+0xa780], desc[UR58][R6.64], P1 ;  /* 0x0a78000006057fae */ /* 0x0003e2000892187a */
[----:B------:R-:W-:-:S05]  /*d68c0*/  IADD3.X R16, R16, R2, RZ, P2, !PT ;  /* 0x0000000210107210 */ /* 0x000fca00017fe4ff */
[----:B------:R1:W-:Y:S02]  /*d68d0*/  STL [R1+0x3458], R16 ;  /* 0x0034581001007387 */ /* 0x0003e40000100800 */
[----:B-1----:R-:W-:Y:S02]  /*d68e0*/  IMAD.MOV.U32 R7, RZ, RZ, R16 ;  /* 0x000000ffff077224 */ /* 0x002fe400078e0010 */
[----:B------:R-:W4:Y:S04]  /*d68f0*/  LDL.LU R13, [R1+0x36e4] ;  /* 0x0036e400010d7983 */ /* 0x000f280000300800 */
[----:B------:R-:W4:Y:S01]  /*d6900*/  LDL.LU R16, [R1+0x35f8] ;  /* 0x0035f80001107983 */ /* 0x000f220000300800 */
[----:B------:R-:W-:-:S05]  /*d6910*/  IMAD.MOV.U32 R6, RZ, RZ, R9 ;  /* 0x000000ffff067224 */ /* 0x000fca00078e0009 */
[----:B------:R1:W-:Y:S02]  /*d6920*/  LDGSTS.E [R5+0xaf00], desc[UR58][R6.64], P0 ;  /* 0x0af0000006057fae */ /* 0x0003e4000812187a */
[----:B-1----:R-:W-:Y:S01]  /*d6930*/  IMAD.MOV.U32 R6, RZ, RZ, R4 ;  /* 0x000000ffff067224 */ /* 0x002fe200078e0004 */
[----:B------:R-:W-:Y:S02]  /*d6940*/  IADD3 R11, P2, R11, R252, RZ ;  /* 0x000000fc0b0b7210 */ /* 0x000fe40007f5e0ff */
[----:B--2---:R-:W-:-:S05]  /*d6950*/  IADD3.X R14, R14, R2, RZ, P3, !PT ;  /* 0x000000020e0e7210 */ /* 0x004fca0001ffe4ff */
[----:B------:R-:W-:Y:S01]  /*d6960*/  IMAD.MOV.U32 R7, RZ, RZ, R14 ;  /* 0x000000ffff077224 */ /* 0x000fe200078e000e */
[----:B------:R-:W-:Y:S04]  /*d6970*/  STL [R1+0x34ec], R11 ;  /* 0x0034ec0b01007387 */ /* 0x000fe80000100800 */
[----:B------:R1:W-:Y:S01]  /*d6980*/  LDGSTS.E [R5+0xaf80], desc[UR58][R6.64], P1 ;  /* 0x0af8000006057fae */ /* 0x0003e2000892187a */
[----:B------:R-:W-:Y:S02]  /*d6990*/  IADD3 R8, P3, R8, R252, RZ ;  /* 0x000000fc08087210 */ /* 0x000fe40007f7e0ff */
[----:B------:R-:W-:Y:S01]  /*d69a0*/  IADD3.X R22, R22, R2, RZ, P2, !PT ;  /* 0x0000000216167210 */ /* 0x000fe200017fe4ff */
[----:B------:R2:W-:Y:S04]  /*d69b0*/  STL [R1+0x3460], R14 ;  /* 0x0034600e01007387 */ /* 0x0005e80000100800 */
[----:B------:R-:W4:Y:S01]  /*d69c0*/  LDL.LU R9, [R1+0x36ec] ;  /* 0x0036ec0001097983 */ /* 0x000f220000300800 */
[----:B-1----:R-:W-:-:S02]  /*d69d0*/  IMAD.MOV.U32 R6, RZ, RZ, R11 ;  /* 0x000000ffff067224 */ /* 0x002fc400078e000b */
[----:B------:R-:W-:Y:S01]  /*d69e0*/  IMAD.MOV.U32 R7, RZ, RZ, R22 ;  /* 0x000000ffff077224 */ /* 0x000fe200078e0016 */
[----:B--2---:R-:W2:Y:S04]  /*d69f0*/  LDL.LU R14, [R1+0x36e0] ;  /* 0x0036e000010e7983 */ /* 0x004ea80000300800 */
[----:B------:R1:W-:Y:S01]  /*d6a00*/  LDGSTS.E [R5+0xb700], desc[UR58][R6.64], P0 ;  /* 0x0b70000006057fae */ /* 0x0003e2000812187a */
[----:B------:R-:W-:Y:S02]  /*d6a10*/  IADD3 R20, P2, R20, R252, RZ ;  /* 0x000000fc14147210 */ /* 0x000fe40007f5e0ff */
[----:B------:R-:W-:Y:S01]  /*d6a20*/  IADD3.X R12, R12, R2, RZ, P3, !PT ;  /* 0x000000020c0c7210 */ /* 0x000fe20001ffe4ff */
[----:B------:R-:W-:Y:S01]  /*d6a30*/  STL [R1+0x34f4], R8 ;  /* 0x0034f40801007387 */ /* 0x000fe20000100800 */
[----:B-1----:R-:W-:-:S03]  /*d6a40*/  IMAD.MOV.U32 R6, RZ, RZ, R8 ;  /* 0x000000ffff067224 */ /* 0x002fc600078e0008 */
[----:B------:R-:W-:Y:S01]  /*d6a50*/  STL [R1+0x34e8], R22 ;  /* 0x0034e81601007387 */ /* 0x000fe20000100800 */
[----:B------:R-:W-:-:S03]  /*d6a60*/  IMAD.MOV.U32 R7, RZ, RZ, R12 ;  /* 0x000000ffff077224 */ /* 0x000fc600078e000c */
[----:B------:R-:W2:Y:S04]  /*d6a70*/  LDL.LU R4, [R1+0x3754] ;  /* 0x0037540001047983 */ /* 0x000ea80000300800 */
[----:B------:R-:W2:Y:S04]  /*d6a80*/  LDL.LU R11, [R1+0x36e8] ;  /* 0x0036e800010b7983 */ /* 0x000ea80000300800 */
[----:B------:R-:W-:Y:S01]  /*d6a90*/  STL [R1+0x356c], R20 ;  /* 0x00356c1401007387 */ /* 0x000fe20000100800 */
[----:B---3--:R-:W-:Y:S02]  /*d6aa0*/  IADD3 R18, P3, R18, R252, RZ ;  /* 0x000000fc12127210 */ /* 0x008fe40007f7e0ff */
[----:B------:R-:W-:Y:S01]  /*d6ab0*/  IADD3.X R21, R21, R2, RZ, P2, !PT ;  /* 0x0000000215157210 */ /* 0x000fe200017fe4ff */
[----:B------:R1:W-:Y:S04]  /*d6ac0*/  STL [R1+0x34f0], R12 ;  /* 0x0034f00c01007387 */ /* 0x0003e80000100800 */
[----:B------:R3:W-:Y:S04]  /*d6ad0*/  LDGSTS.E [R5+0xb780], desc[UR58][R6.64], P1 ;  /* 0x0b78000006057fae */ /* 0x0007e8000892187a */
[----:B-1----:R-:W2:Y:S04]  /*d6ae0*/  LDL.LU R12, [R1+0x3750] ;  /* 0x00375000010c7983 */ /* 0x002ea80000300800 */
[----:B------:R-:W-:Y:S01]  /*d6af0*/  STL [R1+0x3574], R18 ;  /* 0x0035741201007387 */ /* 0x000fe20000100800 */
[----:B---3--:R-:W-:-:S02]  /*d6b00*/  IMAD.MOV.U32 R6, RZ, RZ, R20 ;  /* 0x000000ffff067224 */ /* 0x008fc400078e0014 */
[----:B------:R-:W-:Y:S01]  /*d6b10*/  IMAD.MOV.U32 R7, RZ, RZ, R21 ;  /* 0x000000ffff077224 */ /* 0x000fe200078e0015 */
[----:B------:R-:W-:Y:S04]  /*d6b20*/  STL [R1+0x3568], R21 ;  /* 0x0035681501007387 */ /* 0x000fe80000100800 */
[----:B------:R-:W3:Y:S01]  /*d6b30*/  LDL.LU R8, [R1+0x375c] ;  /* 0x00375c0001087983 */ /* 0x000ee20000300800 */
[----:B----4-:R-:W-:-:S03]  /*d6b40*/  IADD3.X R19, R19, R2, RZ, P3, !PT ;  /* 0x0000000213137210 */ /* 0x010fc60001ffe4ff */
[----:B------:R1:W-:Y:S01]  /*d6b50*/  LDGSTS.E [R5+0xbf00], desc[UR58][R6.64], P0 ;  /* 0x0bf0000006057fae */ /* 0x0003e2000812187a */
[-C--:B------:R-:W-:Y:S02]  /*d6b60*/  IADD3 R10, P2, R10, R252.reuse, RZ ;  /* 0x000000fc0a0a7210 */ /* 0x080fe40007f5e0ff */
[----:B------:R-:W-:-:S03]  /*d6b70*/  IADD3 R15, P3, R15, R252, RZ ;  /* 0x000000fc0f0f7210 */ /* 0x000fc60007f7e0ff */
[----:B------:R4:W-:Y:S01]  /*d6b80*/  STL [R1+0x35f4], R10 ;  /* 0x0035f40a01007387 */ /* 0x0009e20000100800 */
[----:B------:R-:W-:Y:S01]  /*d6b90*/  IADD3.X R17, R17, R2, RZ, P2, !PT ;  /* 0x0000000211117210 */ /* 0x000fe200017fe4ff */
[----:B-1----:R-:W-:Y:S02]  /*d6ba0*/  IMAD.MOV.U32 R6, RZ, RZ, R18 ;  /* 0x000000ffff067224 */ /* 0x002fe400078e0012 */
[----:B------:R-:W-:Y:S01]  /*d6bb0*/  IMAD.MOV.U32 R7, RZ, RZ, R19 ;  /* 0x000000ffff077224 */ /* 0x000fe200078e0013 */
[----:B------:R1:W-:Y:S04]  /*d6bc0*/  STL [R1+0x3570], R19 ;  /* 0x0035701301007387 */ /* 0x0003e80000100800 */
[----:B------:R-:W3:Y:S04]  /*d6bd0*/  LDL.LU R25, [R1+0x37c4] ;  /* 0x0037c40001197983 */ /* 0x000ee80000300800 */
[----:B------:R-:W-:Y:S04]  /*d6be0*/  STL [R1+0x35fc], R15 ;  /* 0x0035fc0f01007387 */ /* 0x000fe80000100800 */
[----:B------:R1:W-:Y:S04]  /*d6bf0*/  LDGSTS.E [R5+0xbf80], desc[UR58][R6.64], P1 ;  /* 0x0bf8000006057fae */ /* 0x0003e8000892187a */
[----:B------:R2:W-:Y:S01]  /*d6c00*/  STL [R1+0x35f0], R17 ;  /* 0x0035f01101007387 */ /* 0x0005e20000100800 */
[----:B------:R-:W-:Y:S01]  /*d6c10*/  IADD3 R13, P2, R13, R252, RZ ;  /* 0x000000fc0d0d7210 */ /* 0x000fe20007f5e0ff */
[----:B-1----:R-:W-:-:S02]  /*d6c20*/  IMAD.MOV.U32 R6, RZ, RZ, R10 ;  /* 0x000000ffff067224 */ /* 0x002fc400078e000a */
[----:B----4-:R-:W4:Y:S01]  /*d6c30*/  LDL.LU R10, [R1+0x3758] ;  /* 0x00375800010a7983 */ /* 0x010f220000300800 */
[----:B------:R-:W-:-:S03]  /*d6c40*/  IADD3.X R16, R16, R2, RZ, P3, !PT ;  /* 0x0000000210107210 */ /* 0x000fc60001ffe4ff */
[----:B------:R-:W-:Y:S04]  /*d6c50*/  STL [R1+0x36e4], R13 ;  /* 0x0036e40d01007387 */ /* 0x000fe80000100800 */
[----:B------:R1:W-:Y:S04]  /*d6c60*/  STL [R1+0x35f8], R16 ;  /* 0x0035f81001007387 */ /* 0x0003e80000100800 */
[----:B------:R-:W4:Y:S04]  /*d6c70*/  LDL.LU R23, [R1+0x37cc] ;  /* 0x0037cc0001177983 */ /* 0x000f280000300800 */
[----:B------:R-:W4:Y:S01]  /*d6c80*/  LDL.LU R26, [R1+0x37c0] ;  /* 0x0037c000011a7983 */ /* 0x000f220000300800 */
[----:B------:R-:W-:-:S05]  /*d6c90*/  IMAD.MOV.U32 R7, RZ, RZ, R17 ;  /* 0x000000ffff077224 */ /* 0x000fca00078e0011 */
[----:B------:R1:W-:Y:S02]  /*d6ca0*/  LDGSTS.E [R5+0xc700], desc[UR58][R6.64], P0 ;  /* 0x0c70000006057fae */ /* 0x0003e4000812187a */
[----:B-1----:R-:W-:Y:S02]  /*d6cb0*/  IMAD.MOV.U32 R6, RZ, RZ, R15 ;  /* 0x000000ffff067224 */ /* 0x002fe400078e000f */
[----:B------:R-:W-:-:S05]  /*d6cc0*/  IMAD.MOV.U32 R7, RZ, RZ, R16 ;  /* 0x000000ffff077224 */ /* 0x000fca00078e0010 */
[----:B------:R1:W-:Y:S02]  /*d6cd0*/  LDGSTS.E [R5+0xc780], desc[UR58][R6.64], P1 ;  /* 0x0c78000006057fae */ /* 0x0003e4000892187a */
[----:B-1----:R-:W-:Y:S01]  /*d6ce0*/  IMAD.MOV.U32 R6, RZ, RZ, R13 ;  /* 0x000000ffff067224 */ /* 0x002fe200078e000d */
[----:B------:R-:W-:Y:S02]  /*d6cf0*/  IADD3 R9, P3, R9, R252, RZ ;  /* 0x000000fc09097210 */ /* 0x000fe40007f7e0ff */
[----:B--2---:R-:W-:-:S03]  /*d6d00*/  IADD3.X R14, R14, R2, RZ, P2, !PT ;  /* 0x000000020e0e7210 */ /* 0x004fc600017fe4ff */
[----:B------:R-:W-:Y:S04]  /*d6d10*/  STL [R1+0x36ec], R9 ;  /* 0x0036ec0901007387 */ /* 0x000fe80000100800 */
[----:B------:R-:W-:Y:S04]  /*d6d20*/  STL [R1+0x36e0], R14 ;  /* 0x0036e00e01007387 */ /* 0x000fe80000100800 */
[----:B------:R-:W2:Y:S01]  /*d6d30*/  LDL.LU R21, [R1+0x386c] ;  /* 0x00386c0001157983 */ /* 0x000ea20000300800 */
[----:B------:R-:W-:-:S03]  /*d6d40*/  IMAD.MOV.U32 R7, RZ, RZ, R14 ;  /* 0x000000ffff077224 */ /* 0x000fc600078e000e */
[----:B------:R-:W2:Y:S04]  /*d6d50*/  LDL.LU R24, [R1+0x37c8] ;  /* 0x0037c80001187983 */ /* 0x000ea80000300800 */
[----:B------:R1:W-:Y:S01]  /*d6d60*/  LDGSTS.E [R5+0xcf00], desc[UR58][R6.64], P0 ;  /* 0x0cf0000006057fae */ /* 0x0003e2000812187a */
[----:B------:R-:W-:Y:S02]  /*d6d70*/  IADD3 R4, P2, R4, R252, RZ ;  /* 0x000000fc04047210 */ /* 0x000fe40007f5e0ff */
[----:B------:R-:W-:-:S03]  /*d6d80*/  IADD3.X R11, R11, R2, RZ, P3, !PT ;  /* 0x000000020b0b7210 */ /* 0x000fc60001ffe4ff */
[----:B------:R-:W-:Y:S04]  /*d6d90*/  STL [R1+0x3754], R4 ;  /* 0x0037540401007387 */ /* 0x000fe80000100800 */
[----:B------:R3:W-:Y:S04]  /*d6da0*/  STL [R1+0x36e8], R11 ;  /* 0x0036e80b01007387 */ /* 0x0007e80000100800 */
[----:B------:R-:W2:Y:S04]  /*d6db0*/  LDL.LU R22, [R1+0x3868] ;  /* 0x0038680001167983 */ /* 0x000ea80000300800 */
[----:B------:R-:W2:Y:S04]  /*d6dc0*/  LDL.LU R19, [R1+0x3874] ;  /* 0x0038740001137983 */ /* 0x000ea80000300800 */
[----:B------:R-:W2:Y:S01]  /*d6dd0*/  LDL.LU R17, [R1+0x38cc] ;  /* 0x0038cc0001117983 */ /* 0x000ea20000300800 */
[----:B-1----:R-:W-:-:S03]  /*d6de0*/  IMAD.MOV.U32 R6, RZ, RZ, R9 ;  /* 0x000000ffff067224 */ /* 0x002fc600078e0009 */
[----:B------:R-:W2:Y:S01]  /*d6df0*/  LDL.LU R20, [R1+0x3870] ;  /* 0x0038700001147983 */ /* 0x000ea20000300800 */
[----:B------:R-:W-:Y:S01]  /*d6e00*/  IADD3.X R12, R12, R2, RZ, P2, !PT ;  /* 0x000000020c0c7210 */ /* 0x000fe200017fe4ff */
[----:B------:R-:W-:-:S05]  /*d6e10*/  IMAD.MOV.U32 R7, RZ, RZ, R11 ;  /* 0x000000ffff077224 */ /* 0x000fca00078e000b */
[----:B------:R1:W-:Y:S01]  /*d6e20*/  LDGSTS.E [R5+0xcf80], desc[UR58][R6.64], P1 ;  /* 0x0cf8000006057fae */ /* 0x0003e2000892187a */
[----:B---3--:R-:W-:-:S05]  /*d6e30*/  IADD3 R8, P3, R8, R252, RZ ;  /* 0x000000fc08087210 */ /* 0x008fca0007f7e0ff */
[----:B------:R-:W-:Y:S04]  /*d6e40*/  STL [R1+0x375c], R8 ;  /* 0x00375c0801007387 */ /* 0x000fe80000100800 */
[----:B------:R3:W-:Y:S04]  /*d6e50*/  STL [R1+0x3750], R12 ;  /* 0x0037500c01007387 */ /* 0x0007e80000100800 */
[----:B------:R-:W2:Y:S04]  /*d6e60*/  LDL.LU R18, [R1+0x38c8] ;  /* 0x0038c80001127983 */ /* 0x000ea80000300800 */
[----:B------:R-:W2:Y:S04]  /*d6e70*/  LDL.LU R16, [R1+0x38d0] ;  /* 0x0038d00001107983 */ /* 0x000ea80000300800 */
[----:B------:R-:W2:Y:S01]  /*d6e80*/  LDL.LU R15, [R1+0x38d4] ;  /* 0x0038d400010f7983 */ /* 0x000ea20000300800 */
[----:B------:R-:W-:-:S03]  /*d6e90*/  IADD3 R25, P2, R25, R252, RZ ;  /* 0x000000fc19197210 */ /* 0x000fc60007f5e0ff */
[----:B------:R-:W2:Y:S01]  /*d6ea0*/  LDL.LU R13, [R1+0x392c] ;  /* 0x00392c00010d7983 */ /* 0x000ea20000300800 */
[----:B-1----:R-:W-:-:S03]  /*d6eb0*/  IMAD.MOV.U32 R6, RZ, RZ, R4 ;  /* 0x000000ffff067224 */ /* 0x002fc600078e0004 */
[----:B------:R-:W2:Y:S01]  /*d6ec0*/  LDL.LU R11, [R1+0x3934] ;  /* 0x00393400010b7983 */ /* 0x000ea20000300800 */
[----:B------:R-:W-:-:S03]  /*d6ed0*/  IMAD.MOV.U32 R7, RZ, RZ, R12 ;  /* 0x000000ffff077224 */ /* 0x000fc600078e000c */
[----:B------:R-:W2:Y:S04]  /*d6ee0*/  LDL.LU R9, [R1+0x398c] ;  /* 0x00398c0001097983 */ /* 0x000ea80000300800 */
[----:B------:R-:W2:Y:S04]  /*d6ef0*/  LDL.LU R14, [R1+0x3928] ;  /* 0x00392800010e7983 */ /* 0x000ea80000300800 */
[----:B------:R-:W-:Y:S04]  /*d6f00*/  STL [R1+0x37c4], R25 ;  /* 0x0037c41901007387 */ /* 0x000fe80000100800 */
[----:B------:R1:W-:Y:S01]  /*d6f10*/  LDGSTS.E [R5+0xd700], desc[UR58][R6.64], P0 ;  /* 0x0d70000006057fae */ /* 0x0003e2000812187a */
[----:B----4-:R-:W-:-:S05]  /*d6f20*/  IADD3.X R10, R10, R2, RZ, P3, !PT ;  /* 0x000000020a0a7210 */ /* 0x010fca0001ffe4ff */
[----:B------:R4:W-:Y:S04]  /*d6f30*/  STL [R1+0x3758], R10 ;  /* 0x0037580a01007387 */ /* 0x0009e80000100800 */
[----:B------:R-:W2:Y:S01]  /*d6f40*/  LDL.LU R4, [R1+0x3994] ;  /* 0x0039940001047983 */ /* 0x000ea20000300800 */
[----:B------:R-:W-:-:S03]  /*d6f50*/  IADD3 R23, P3, R23, R252, RZ ;  /* 0x000000fc17177210 */ /* 0x000fc60007f7e0ff */
[----:B---3--:R-:W3:Y:S01]  /*d6f60*/  LDL.LU R12, [R1+0x3930] ;  /* 0x00393000010c7983 */ /* 0x008ee20000300800 */
[----:B------:R-:W-:-:S03]  /*d6f70*/  IADD3.X R26, R26, R2, RZ, P2, !PT ;  /* 0x000000021a1a7210 */ /* 0x000fc600017fe4ff */
[----:B------:R-:W-:Y:S01]  /*d6f80*/  STL [R1+0x37cc], R23 ;  /* 0x0037cc1701007387 */ /* 0x000fe20000100800 */
[----:B-1----:R-:W-:Y:S02]  /*d6f90*/  IMAD.MOV.U32 R7, RZ, RZ, R10 ;  /* 0x000000ffff077224 */ /* 0x002fe400078e000a */
[----:B------:R-:W-:Y:S01]  /*d6fa0*/  IMAD.MOV.U32 R6, RZ, RZ, R8 ;  /* 0x000000ffff067224 */ /* 0x000fe200078e0008 */
[----:B------:R-:W-:Y:S04]  /*d6fb0*/  STL [R1+0x37c0], R26 ;  /* 0x0037c01a01007387 */ /* 0x000fe80000100800 */
[----:B----4-:R-:W4:Y:S04]  /*d6fc0*/  LDL.LU R10, [R1+0x3988] ;  /* 0x00398800010a7983 */ /* 0x010f280000300800 */
[----:B------:R-:W4:Y:S04]  /*d6fd0*/  LDL.LU R8, [R1+0x3990] ;  /* 0x0039900001087983 */ /* 0x000f280000300800 */
[----:B------:R1:W-:Y:S01]  /*d6fe0*/  LDGSTS.E [R5+0xd780], desc[UR58][R6.64], P1 ;  /* 0x0d78000006057fae */ /* 0x0003e2000892187a */
[----:B--2---:R-:W-:-:S02]  /*d6ff0*/  IADD3 R21, P2, R21, R252, RZ ;  /* 0x000000fc15157210 */ /* 0x004fc40007f5e0ff */
[----:B------:R-:W-:-:S03]  /*d7000*/  IADD3.X R24, R24, R2, RZ, P3, !PT ;  /* 0x0000000218187210 */ /* 0x000fc60001ffe4ff */
[----:B------:R-:W-:Y:S04]  /*d7010*/  STL [R1+0x386c], R21 ;  /* 0x00386c1501007387 */ /* 0x000fe80000100800 */
[----:B------:R-:W-:Y:S01]  /*d7020*/  STL [R1+0x37c8], R24 ;  /* 0x0037c81801007387 */ /* 0x000fe20000100800 */
[----:B------:R-:W-:Y:S02]  /*d7030*/  IADD3.X R22, R22, R2, RZ, P2, !PT ;  /* 0x0000000216167210 */ /* 0x000fe400017fe4ff */
[-C--:B------:R-:W-:Y:S02]  /*d7040*/  IADD3 R19, P3, R19, R252.reuse, RZ ;  /* 0x000000fc13137210 */ /* 0x080fe40007f7e0ff */
[----:B------:R-:W-:-:S03]  /*d7050*/  IADD3 R17, P2, R17, R252, RZ ;  /* 0x000000fc11117210 */ /* 0x000fc60007f5e0ff */
[----:B------:R-:W-:Y:S01]  /*d7060*/  STL [R1+0x3874], R19 ;  /* 0x0038741301007387 */ /* 0x000fe20000100800 */
[----:B------:R-:W-:-:S03]  /*d7070*/  IADD3.X R20, R20, R2, RZ, P3, !PT ;  /* 0x0000000214147210 */ /* 0x000fc60001ffe4ff */
[----:B------:R-:W-:Y:S04]  /*d7080*/  STL [R1+0x3868], R22 ;  /* 0x0038681601007387 */ /* 0x000fe80000100800 */
[----:B------:R-:W-:Y:S04]  /*d7090*/  STL [R1+0x38cc], R17 ;  /* 0x0038cc1101007387 */ /* 0x000fe80000100800 */
[----:B------:R-:W-:Y:S01]  /*d70a0*/  STL [R1+0x3870], R20 ;  /* 0x0038701401007387 */ /* 0x000fe20000100800 */
[----:B------:R-:W-:Y:S02]  /*d70b0*/  IADD3.X R18, R18, R2, RZ, P2, !PT ;  /* 0x0000000212127210 */ /* 0x000fe400017fe4ff */
[----:B------:R-:W-:-:S02]  /*d70c0*/  IADD3 R15, P3, R15, R252, RZ ;  /* 0x000000fc0f0f7210 */ /* 0x000fc40007f7e0ff */
[----:B------:R-:W-:Y:S02]  /*d70d0*/  IADD3 R13, P2, R13, R252, RZ ;  /* 0x000000fc0d0d7210 */ /* 0x000fe40007f5e0ff */
[----:B------:R-:W-:Y:S01]  /*d70e0*/  IADD3.X R16, R16, R2, RZ, P3, !PT ;  /* 0x0000000210107210 */ /* 0x000fe20001ffe4ff */
[----:B------:R-:W-:Y:S01]  /*d70f0*/  STL [R1+0x38d4], R15 ;  /* 0x0038d40f01007387 */ /* 0x000fe20000100800 */
[-C--:B------:R-:W-:Y:S02]  /*d7100*/  IADD3 R11, P3, R11, R252.reuse, RZ ;  /* 0x000000fc0b0b7210 */ /* 0x080fe40007f7e0ff */
[----:B------:R-:W-:Y:S01]  /*d7110*/  IADD3 R9, P4, R9, R252, RZ ;  /* 0x000000fc09097210 */ /* 0x000fe20007f9e0ff */
[----:B------:R-:W-:Y:S01]  /*d7120*/  STL [R1+0x38c8], R18 ;  /* 0x0038c81201007387 */ /* 0x000fe20000100800 */
[----:B------:R-:W-:-:S03]  /*d7130*/  IADD3.X R14, R14, R2, RZ, P2, !PT ;  /* 0x000000020e0e7210 */ /* 0x000fc600017fe4ff */
[----:B------:R2:W-:Y:S04]  /*d7140*/  STL [R1+0x392c], R13 ;  /* 0x00392c0d01007387 */ /* 0x0005e80000100800 */
[----:B------:R-:W-:Y:S04]  /*d7150*/  STL [R1+0x38d0], R16 ;  /* 0x0038d01001007387 */ /* 0x000fe80000100800 */
[----:B------:R-:W-:Y:S04]  /*d7160*/  STL [R1+0x3934], R11 ;  /* 0x0039340b01007387 */ /* 0x000fe80000100800 */
[----:B------:R-:W-:Y:S01]  /*d7170*/  STL [R1+0x3928], R14 ;  /* 0x0039280e01007387 */ /* 0x000fe20000100800 */
[----:B------:R-:W-:-:S03]  /*d7180*/  IADD3 R4, P2, R4, R252, RZ ;  /* 0x000000fc04047210 */ /* 0x000fc60007f5e0ff */
[----:B------:R-:W-:Y:S01]  /*d7190*/  STL [R1+0x398c], R9 ;  /* 0x00398c0901007387 */ /* 0x000fe20000100800 */
[----:B---3--:R-:W-:-:S03]  /*d71a0*/  IADD3.X R12, R12, R2, RZ, P3, !PT ;  /* 0x000000020c0c7210 */ /* 0x008fc60001ffe4ff */
[----:B------:R-:W-:Y:S04]  /*d71b0*/  STL [R1+0x3994], R4 ;  /* 0x0039940401007387 */ /* 0x000fe80000100800 */
[----:B------:R3:W-:Y:S01]  /*d71c0*/  STL [R1+0x3930], R12 ;  /* 0x0039300c01007387 */ /* 0x0007e20000100800 */
[--C-:B----4-:R-:W-:Y:S02]  /*d71d0*/  IMAD.X R10, R10, 0x1, R2.reuse, P4 ;  /* 0x000000010a0a7824 */ /* 0x110fe400020e0602 */
[----:B------:R-:W-:-:S03]  /*d71e0*/  IMAD.X R8, R8, 0x1, R2, P2 ;  /* 0x0000000108087824 */ /* 0x000fc600010e0602 */
[----:B------:R4:W-:Y:S04]  /*d71f0*/  STL [R1+0x3988], R10 ;  /* 0x0039880a01007387 */ /* 0x0009e80000100800 */
[----:B------:R4:W-:Y:S04]  /*d7200*/  STL [R1+0x3990], R8 ;  /* 0x0039900801007387 */ /* 0x0009e80000100800 */
        /* <DEDUP_REMOVED lines=34> */
[----:B----4-:R-:W-:Y:S02]  /*d7430*/  IMAD.MOV.U32 R131, RZ, RZ, R51 ;  /* 0x000000ffff837224 */ /* 0x010fe400078e0033 */
[----:B------:R-:W-:Y:S01]  /*d7440*/  IMAD.MOV.U32 R130, RZ, RZ, R54 ;  /* 0x000000ffff827224 */ /* 0x000fe200078e0036 */
[----:B------:R2:W-:Y:S01]  /*d7450*/  STL.64 [R1+0x1b60], R132 ;  /* 0x001b608401007387 */ /* 0x0005e20000100a00 */
[----:B------:R-:W-:Y:S01]  /*d7460*/  IMAD.MOV.U32 R129, RZ, RZ, R55 ;  /* 0x000000ffff817224 */ /* 0x000fe200078e0037 */
[----:B------:R-:W-:Y:S02]  /*d7470*/  MOV R128, R58 ;  /* 0x0000003a00807202 */ /* 0x000fe40000000f00 */
[----:B------:R2:W-:Y:S01]  /*d7480*/  STL.64 [R1+0x1b58], R130 ;  /* 0x001b588201007387 */ /* 0x0005e20000100a00 */
[----:B------:R-:W-:Y:S01]  /*d7490*/  MOV R127, R59 ;  /* 0x0000003b007f7202 */ /* 0x000fe20000000f00 */
[----:B------:R-:W-:Y:S02]  /*d74a0*/  IMAD.MOV.U32 R126, RZ, RZ, R62 ;  /* 0x000000ffff7e7224 */ /* 0x000fe400078e003e */
[----:B------:R2:W-:Y:S01]  /*d74b0*/  STL.64 [R1+0x1b50], R128 ;  /* 0x001b508001007387 */ /* 0x0005e20000100a00 */
[----:B------:R-:W-:-:S02]  /*d74c0*/  IMAD.MOV.U32 R125, RZ, RZ, R63 ;  /* 0x000000ffff7d7224 */ /* 0x000fc400078e003f */
        /* <DEDUP_REMOVED lines=19> */
[----:B------:R-:W-:-:S04]  /*d7600*/  LOP3.LUT R111, R111, R110, RZ, 0x3c, !PT ;  /* 0x0000006e6f6f7212 */ /* 0x000fc800078e3cff */
[C---:B------:R-:W-:Y:S01]  /*d7610*/  LOP3.LUT R110, R111.reuse, R110, RZ, 0x3c, !PT ;  /* 0x0000006e6f6e7212 */ /* 0x040fe200078e3cff */
[----:B------:R2:W-:Y:S03]  /*d7620*/  STL.64 [R1+0x1b18], R114 ;  /* 0x001b187201007387 */ /* 0x0005e60000100a00 */
[----:B------:R-:W-:Y:S01]  /*d7630*/  LOP3.LUT R111, R111, R110, RZ, 0x3c, !PT ;  /* 0x0000006e6f6f7212 */ /* 0x000fe200078e3cff */
[----:B------:R2:W-:Y:S04]  /*d7640*/  STL.64 [R1+0x1b10], R112 ;  /* 0x001b107001007387 */ /* 0x0005e80000100a00 */
[----:B------:R2:W-:Y:S04]  /*d7650*/  STL.64 [R1+0x1b08], R110 ;  /* 0x001b086e01007387 */ /* 0x0005e80000100a00 */
[----:B------:R-:W3:Y:S01]  /*d7660*/  LDL.LU R35, [R1+0x1ad8] ;  /* 0x001ad80001237983 */ /* 0x000ee20000300800 */
[----:B------:R-:W-:-:S03]  /*d7670*/  MOV R105, R98 ;  /* 0x0000006200697202 */ /* 0x000fc60000000f00 */
[----:B------:R-:W4:Y:S01]  /*d7680*/  LDL.LU R38, [R1+0x2ab8] ;  /* 0x002ab80001267983 */ /* 0x000f220000300800 */
[----:B------:R-:W-:-:S03]  /*d7690*/  IMAD.MOV.U32 R104, RZ, RZ, R99 ;  /* 0x000000ffff687224 */ /* 0x000fc600078e0063 */
        /* <DEDUP_REMOVED lines=30> */
[----:B-1----:R-:W-:-:S02]  /*d7880*/  IMAD.MOV.U32 R6, RZ, RZ, R25 ;  /* 0x000000ffff067224 */ /* 0x002fc400078e0019 */
[----:B------:R-:W-:Y:S01]  /*d7890*/  IMAD.MOV.U32 R7, RZ, RZ, R26 ;  /* 0x000000ffff077224 */ /* 0x000fe200078e001a */
[----:B------:R-:W-:Y:S01]  /*d78a0*/  LOP3.LUT R107, R107, R106, RZ, 0x3c, !PT ;  /* 0x0000006a6b6b7212 */ /* 0x000fe200078e3cff */
[----:B------:R-:W2:Y:S04]  /*d78b0*/  LDL.LU R70, [R1+0x1a60] ;  /* 0x001a600001467983 */ /* 0x000ea80000300800 */
[----:B------:R1:W-:Y:S01]  /*d78c0*/  LDGSTS.E [R5+0xdf00], desc[UR58][R6.64], P0 ;  /* 0x0df0000006057fae */ /* 0x0003e2000812187a */
[----:B------:R-:W-:Y:S02]  /*d78d0*/  LOP3.LUT R103, R103, R102, RZ, 0x3c, !PT ;  /* 0x0000006667677212 */ /* 0x000fe400078e3cff */
[----:B------:R-:W-:Y:S01]  /*d78e0*/  LOP3.LUT R106, R107, R106, RZ, 0x3c, !PT ;  /* 0x0000006a6b6a7212 */ /* 0x000fe200078e3cff */
[----:B------:R-:W2:Y:S01]  /*d78f0*/  LDL.LU R71, [R1+0x2af4] ;  /* 0x002af40001477983 */ /* 0x000ea20000300800 */
[----:B-1----:R-:W-:-:S02]  /*d7900*/  IMAD.MOV.U32 R6, RZ, RZ, R23 ;  /* 0x000000ffff067224 */ /* 0x002fc400078e0017 */
[----:B------:R-:W-:-:S05]  /*d7910*/  IMAD.MOV.U32 R7, RZ, RZ, R24 ;  /* 0x000000ffff077224 */ /* 0x000fca00078e0018 */
[----:B------:R1:W-:Y:S02]  /*d7920*/  LDGSTS.E [R5+0xdf80], desc[UR58][R6.64], P1 ;  /* 0x0df8000006057fae */ /* 0x0003e4000892187a */
[----:B-1----:R-:W-:Y:S02]  /*d7930*/  IMAD.MOV.U32 R6, RZ, RZ, R21 ;  /* 0x000000ffff067224 */ /* 0x002fe400078e0015 */
[----:B------:R-:W-:-:S05]  /*d7940*/  IMAD.MOV.U32 R7, RZ, RZ, R22 ;  /* 0x000000ffff077224 */ /* 0x000fca00078e0016 */
[----:B------:R1:W-:Y:S01]  /*d7950*/  LDGSTS.E [R5+0xe700], desc[UR58][R6.64], P0 ;  /* 0x0e70000006057fae */ /* 0x0003e2000812187a */
[----:B------:R-:W-:Y:S02]  /*d7960*/  LOP3.LUT R102, R103, R102, RZ, 0x3c, !PT ;  /* 0x0000006667667212 */ /* 0x000fe400078e3cff */
[----:B------:R-:W-:Y:S01]  /*d7970*/  LOP3.LUT R107, R107, R106, RZ, 0x3c, !PT ;  /* 0x0000006a6b6b7212 */ /* 0x000fe200078e3cff */
[----:B-1----:R-:W-:Y:S02]  /*d7980*/  IMAD.MOV.U32 R6, RZ, RZ, R19 ;  /* 0x000000ffff067224 */ /* 0x002fe400078e0013 */
[----:B------:R-:W-:-:S05]  /*d7990*/  IMAD.MOV.U32 R7, RZ, RZ, R20 ;  /* 0x000000ffff077224 */ /* 0x000fca00078e0014 */
[----:B------:R1:W-:Y:S01]  /*d79a0*/  LDGSTS.E [R5+0xe780], desc[UR58][R6.64], P1 ;  /* 0x0e78000006057fae */ /* 0x0003e2000892187a */
[----:B------:R-:W-:-:S03]  /*d79b0*/  LOP3.LUT R103, R103, R102, RZ, 0x3c, !PT ;  /* 0x0000006667677212 */ /* 0x000fc600078e3cff */
[----:B------:R2:W-:Y:S01]  /*d79c0*/  STL.64 [R1+0x1b00], R108 ;  /* 0x001b006c01007387 */ /* 0x0005e20000100a00 */
[----:B-1----:R-:W-:Y:S02]  /*d79d0*/  IMAD.MOV.U32 R6, RZ, RZ, R17 ;  /* 0x000000ffff067224 */ /* 0x002fe400078e0011 */
[----:B------:R-:W-:Y:S01]  /*d79e0*/  IMAD.MOV.U32 R7, RZ, RZ, R18 ;  /* 0x000000ffff077224 */ /* 0x000fe200078e0012 */
[----:B------:R1:W-:Y:S04]  /*d79f0*/  STL.64 [R1+0x1af8], R106 ;  /* 0x001af86a01007387 */ /* 0x0003e80000100a00 */
[----:B------:R1:W-:Y:S04]  /*d7a00*/  LDGSTS.E [R5+0xef00], desc[UR58][R6.64], P0 ;  /* 0x0ef0000006057fae */ /* 0x0003e8000812187a */
[----:B------:R2:W-:Y:S04]  /*d7a10*/  STL.64 [R1+0x1af0], R104 ;  /* 0x001af06801007387 */ /* 0x0005e80000100a00 */
[----:B------:R2:W-:Y:S01]  /*d7a20*/  STL.64 [R1+0x1ae8], R102 ;  /* 0x001ae86601007387 */ /* 0x0005e20000100a00 */
[----:B-1----:R-:W-:-:S02]  /*d7a30*/  IMAD.MOV.U32 R6, RZ, RZ, R15 ;  /* 0x000000ffff067224 */ /* 0x002fc400078e000f */
[----:B------:R-:W-:-:S05]  /*d7a40*/  IMAD.MOV.U32 R7, RZ, RZ, R16 ;  /* 0x000000ffff077224 */ /* 0x000fca00078e0010 */
[----:B------:R1:W-:Y:S02]  /*d7a50*/  LDGSTS.E [R5+0xef80], desc[UR58][R6.64], P1 ;  /* 0x0ef8000006057fae */ /* 0x0003e4000892187a */
[----:B-1----:R-:W-:Y:S01]  /*d7a60*/  IMAD.MOV.U32 R6, RZ, RZ, R13 ;  /* 0x000000ffff067224 */ /* 0x002fe200078e000d */
[----:B------:R-:W-:-:S05]  /*d7a70*/  MOV R7, R14 ;  /* 0x0000000e00077202 */ /* 0x000fca0000000f00 */
[----:B------:R1:W-:Y:S02]  /*d7a80*/  LDGSTS.E [R5+0xf700], desc[UR58][R6.64], P0 ;  /* 0x0f70000006057fae */ /* 0x0003e4000812187a */
[----:B-1----:R-:W-:Y:S01]  /*d7a90*/  IMAD.MOV.U32 R6, RZ, RZ, R11 ;  /* 0x000000ffff067224 */ /* 0x002fe200078e000b */
[----:B------:R-:W-:-:S05]  /*d7aa0*/  MOV R7, R12 ;  /* 0x0000000c00077202 */ /* 0x000fca0000000f00 */
[----:B------:R1:W-:Y:S02]  /*d7ab0*/  LDGSTS.E [R5+0xf780], desc[UR58][R6.64], P1 ;  /* 0x0f78000006057fae */ /* 0x0003e4000892187a */
[----:B-1----:R-:W-:Y:S02]  /*d7ac0*/  IMAD.MOV.U32 R6, RZ, RZ, R9 ;  /* 0x000000ffff067224 */ /* 0x002fe400078e0009 */
[----:B------:R-:W-:-:S05]  /*d7ad0*/  IMAD.MOV.U32 R7, RZ, RZ, R10 ;  /* 0x000000ffff077224 */ /* 0x000fca00078e000a */
[----:B------:R1:W-:Y:S01]  /*d7ae0*/  LDGSTS.E [R5+0xff00], desc[UR58][R6.64], P0 ;  /* 0x0ff0000006057fae */ /* 0x0003e2000812187a */
[----:B---3--:R-:W-:Y:S02]  /*d7af0*/  IMAD.MOV.U32 R101, RZ, RZ, R35 ;  /* 0x000000ffff657224 */ /* 0x008fe400078e0023 */
[----:B----4-:R-:W-:Y:S01]  /*d7b00*/  IMAD.MOV.U32 R100, RZ, RZ, R38 ;  /* 0x000000ffff647224 */ /* 0x010fe200078e0026 */
[----:B--2---:R-:W-:-:S04]  /*d7b10*/  LOP3.LUT R99, R99, R98, RZ, 0x3c, !PT ;  /* 0x0000006263637212 */ /* 0x004fc800078e3cff */
[----:B------:R-:W-:Y:S01]  /*d7b20*/  LOP3.LUT R98, R99, R98, RZ, 0x3c, !PT ;  /* 0x0000006263627212 */ /* 0x000fe200078e3cff */
[----:B------:R-:W-:-:S03]  /*d7b30*/  IMAD.MOV.U32 R97, RZ, RZ, R39 ;  /* 0x000000ffff617224 */ /* 0x000fc600078e0027 */
[----:B------:R-:W-:Y:S02]  /*d7b40*/  LOP3.LUT R99, R99, R98, RZ, 0x3c, !PT ;  /* 0x0000006263637212 */ /* 0x000fe400078e3cff */
[----:B------:R-:W-:-:S04]  /*d7b50*/  LOP3.LUT R95, R95, R94, RZ, 0x3c, !PT ;  /* 0x0000005e5f5f7212 */ /* 0x000fc800078e3cff */
[C---:B------:R-:W-:Y:S02]  /*d7b60*/  LOP3.LUT R94, R95.reuse, R94, RZ, 0x3c, !PT ;  /* 0x0000005e5f5e7212 */ /* 0x040fe400078e3cff */
[----:B------:R-:W-:Y:S02]  /*d7b70*/  MOV R96, R42 ;  /* 0x0000002a00607202 */ /* 0x000fe40000000f00 */
[----:B------:R-:W-:Y:S01]  /*d7b80*/  LOP3.LUT R95, R95, R94, RZ, 0x3c, !PT ;  /* 0x0000005e5f5f7212 */ /* 0x000fe200078e3cff */
[----:B------:R-:W-:Y:S01]  /*d7b90*/  IMAD.MOV.U32 R92, RZ, RZ, R46 ;  /* 0x000000ffff5c7224 */ /* 0x000fe200078e002e */
[----:B------:R-:W-:-:S04]  /*d7ba0*/  LOP3.LUT R91, R91, R90, RZ, 0x3c, !PT ;  /* 0x0000005a5b5b7212 */ /* 0x000fc800078e3cff */
[C---:B------:R-:W-:Y:S01]  /*d7bb0*/  LOP3.LUT R90, R91.reuse, R90, RZ, 0x3c, !PT ;  /* 0x0000005a5b5a7212 */ /* 0x040fe200078e3cff */
[----:B------:R2:W-:Y:S01]  /*d7bc0*/  STL.64 [R1+0x1ae0], R100 ;  /* 0x001ae06401007387 */ /* 0x0005e20000100a00 */
[----:B------:R-:W-:Y:S01]  /*d7bd0*/  MOV R93, R43 ;  /* 0x0000002b005d7202 */ /* 0x000fe20000000f00 */
[----:B------:R-:W-:Y:S01]  /*d7be0*/  IMAD.MOV.U32 R89, RZ, RZ, R47 ;  /* 0x000000ffff597224 */ /* 0x000fe200078e002f */
[----:B------:R-:W-:Y:S01]  /*d7bf0*/  LOP3.LUT R91, R91, R90, RZ, 0x3c, !PT ;  /* 0x0000005a5b5b7212 */ /* 0x000fe200078e3cff */
[----:B------:R2:W-:Y:S01]  /*d7c00*/  STL.64 [R1+0x1ad8], R98 ;  /* 0x001ad86201007387 */ /* 0x0005e20000100a00 */
[----:B------:R-:W-:Y:S01]  /*d7c10*/  LOP3.LUT R87, R87, R86, RZ, 0x3c, !PT ;  /* 0x0000005657577212 */ /* 0x000fe200078e3cff */
[----:B------:R-:W-:-:S03]  /*d7c20*/  IMAD.MOV.U32 R88, RZ, RZ, R50 ;  /* 0x000000ffff587224 */ /* 0x000fc600078e0032 */
[C---:B------:R-:W-:Y:S01]  /*d7c30*/  LOP3.LUT R86, R87.reuse, R86, RZ, 0x3c, !PT ;  /* 0x0000005657567212 */ /* 0x040fe200078e3cff */
[----:B------:R2:W-:Y:S01]  /*d7c40*/  STL.64 [R1+0x1ad0], R96 ;  /* 0x001ad06001007387 */ /* 0x0005e20000100a00 */
[----:B------:R-:W-:Y:S02]  /*d7c50*/  IMAD.MOV.U32 R85, RZ, RZ, R51 ;  /* 0x000000ffff557224 */ /* 0x000fe400078e0033 */
[----:B------:R-:W-:Y:S01]  /*d7c60*/  LOP3.LUT R87, R87, R86, RZ, 0x3c, !PT ;  /* 0x0000005657577212 */ /* 0x000fe200078e3cff */
[----:B------:R2:W-:Y:S01]  /*d7c70*/  STL.64 [R1+0x1ac8], R94 ;  /* 0x001ac85e01007387 */ /* 0x0005e20000100a00 */
[----:B------:R-:W-:-:S04]  /*d7c80*/  LOP3.LUT R83, R83, R82, RZ, 0x3c, !PT ;  /* 0x0000005253537212 */ /* 0x000fc800078e3cff */
[C---:B------:R-:W-:Y:S01]  /*d7c90*/  LOP3.LUT R82, R83.reuse, R82, RZ, 0x3c, !PT ;  /* 0x0000005253527212 */ /* 0x040fe200078e3cff */
[----:B------:R2:W-:Y:S01]  /*d7ca0*/  STL.64 [R1+0x1ac0], R92 ;  /* 0x001ac05c01007387 */ /* 0x0005e20000100a00 */
[----:B------:R-:W-:Y:S02]  /*d7cb0*/  MOV R84, R54 ;  /* 0x0000003600547202 */ /* 0x000fe40000000f00 */
[----:B------:R-:W-:Y:S01]  /*d7cc0*/  LOP3.LUT R83, R83, R82, RZ, 0x3c, !PT ;  /* 0x0000005253537212 */ /* 0x000fe200078e3cff */
[----:B------:R2:W-:Y:S01]  /*d7cd0*/  STL.64 [R1+0x1ab8], R90 ;  /* 0x001ab85a01007387 */ /* 0x0005e20000100a00 */
[----:B------:R-:W-:Y:S01]  /*d7ce0*/  LOP3.LUT R79, R79, R78, RZ, 0x3c, !PT ;  /* 0x0000004e4f4f7212 */ /* 0x000fe200078e3cff */
[----:B------:R-:W-:-:S03]  /*d7cf0*/  IMAD.MOV.U32 R80, RZ, RZ, R58 ;  /* 0x000000ffff507224 */ /* 0x000fc600078e003a */
[C---:B------:R-:W-:Y:S01]  /*d7d00*/  LOP3.LUT R78, R79.reuse, R78, RZ, 0x3c, !PT ;  /* 0x0000004e4f4e7212 */ /* 0x040fe200078e3cff */
[----:B------:R2:W-:Y:S01]  /*d7d10*/  STL.64 [R1+0x1ab0], R88 ;  /* 0x001ab05801007387 */ /* 0x0005e20000100a00 */
[----:B------:R-:W-:Y:S02]  /*d7d20*/  MOV R81, R55 ;  /* 0x0000003700517202 */ /* 0x000fe40000000f00 */
[----:B------:R-:W-:Y:S01]  /*d7d30*/  LOP3.LUT R79, R79, R78, RZ, 0x3c, !PT ;  /* 0x0000004e4f4f7212 */ /* 0x000fe200078e3cff */
[----:B------:R2:W-:Y:S04]  /*d7d40*/  STL.64 [R1+0x1aa8], R86 ;  /* 0x001aa85601007387 */ /* 0x0005e80000100a00 */
[----:B------:R2:W-:Y:S04]  /*d7d50*/  STL.64 [R1+0x1aa0], R84 ;  /* 0x001aa05401007387 */ /* 0x0005e80000100a00 */
[----:B------:R2:W-:Y:S04]  /*d7d60*/  STL.64 [R1+0x1a98], R82 ;  /* 0x001a985201007387 */ /* 0x0005e80000100a00 */
[----:B------:R2:W-:Y:S01]  /*d7d70*/  STL.64 [R1+0x1a90], R80 ;  /* 0x001a905001007387 */ /* 0x0005e20000100a00 */
[----:B------:R-:W-:-:S03]  /*d7d80*/  MOV R73, R66 ;  /* 0x0000004200497202 */ /* 0x000fc60000000f00 */
[----:B------:R2:W-:Y:S01]  /*d7d90*/  STL.64 [R1+0x1a88], R78 ;  /* 0x001a884e01007387 */ /* 0x0005e20000100a00 */
[----:B------:R-:W-:-:S03]  /*d7da0*/  IMAD.MOV.U32 R72, RZ, RZ, R67 ;  /* 0x000000ffff487224 */ /* 0x000fc600078e0043 */
[----:B------:R-:W3:Y:S04]  /*d7db0*/  LDL.LU R13, [R1+0x1a58] ;  /* 0x001a5800010d7983 */ /* 0x000ee80000300800 */
[----:B------:R-:W4:Y:S01]  /*d7dc0*/  LDL.LU R12, [R1+0x2af8] ;  /* 0x002af800010c7983 */ /* 0x000f220000300800 */
[----:B------:R-:W-:-:S03]  /*d7dd0*/  IMAD.MOV.U32 R76, RZ, RZ, R62 ;  /* 0x000000ffff4c7224 */ /* 0x000fc600078e003e */
[----:B------:R-:W2:Y:S01]  /*d7de0*/  LDL.LU R66, [R1+0x1a50] ;  /* 0x001a500001427983 */ /* 0x000ea20000300800 */
[----:B------:R-:W-:-:S03]  /*d7df0*/  MOV R74, R75 ;  /* 0x0000004b004a7202 */ /* 0x000fc60000000f00 */
[----:B------:R-:W2:Y:S01]  /*d7e00*/  LDL.LU R67, [R1+0x2afc] ;  /* 0x002afc0001437983 */ /* 0x000ea20000300800 */
[----:B------:R-:W-:-:S03]  /*d7e10*/  IMAD.MOV.U32 R75, RZ, RZ, R63 ;  /* 0x000000ffff4b7224 */ /* 0x000fc600078e003f */
[----:B------:R-:W2:Y:S01]  /*d7e20*/  LDL.LU R11, [R1+0x1a48] ;  /* 0x001a4800010b7983 */ /* 0x000ea20000300800 */
[----:B-1----:R-:W-:-:S03]  /*d7e30*/  IMAD.MOV.U32 R7, RZ, RZ, R8 ;  /* 0x000000ffff077224 */ /* 0x002fc600078e0008 */
[----:B------:R-:W2:Y:S04]  /*d7e40*/  LDL.LU R10, [R1+0x2b00] ;  /* 0x002b0000010a7983 */ /* 0x000ea80000300800 */
        /* <DEDUP_REMOVED lines=25> */
[----:B------:R-:W-:-:S03]  /*d7fe0*/  LOP3.LUT R71, R71, R70, RZ, 0x3c, !PT ;  /* 0x0000004647477212 */ /* 0x000fc600078e3cff */
[----:B------:R-:W2:Y:S01]  /*d7ff0*/  LDL.LU R38, [R1+0x19e0] ;  /* 0x0019e00001267983 */ /* 0x000ea20000300800 */
[----:B------:R-:W-:-:S03]  /*d8000*/  LOP3.LUT R70, R71, R70, RZ, 0x3c, !PT ;  /* 0x0000004647467212 */ /* 0x000fc600078e3cff */
[----:B------:R-:W2:Y:S01]  /*d8010*/  LDL.LU R39, [R1+0x2b34] ;  /* 0x002b340001277983 */ /* 0x000ea20000300800 */
[----:B------:R-:W-:-:S03]  /*d8020*/  LOP3.LUT R71, R71, R70, RZ, 0x3c, !PT ;  /* 0x0000004647477212 */ /* 0x000fc600078e3cff */
[----:B------:R1:W-:Y:S04]  /*d8030*/  STL.64 [R1+0x1a80], R76 ;  /* 0x001a804c01007387 */ /* 0x0003e80000100a00 */
[----:B------:R1:W-:Y:S04]  /*d8040*/  STL.64 [R1+0x1a78], R74 ;  /* 0x001a784a01007387 */ /* 0x0003e80000100a00 */
[----:B------:R1:W-:Y:S04]  /*d8050*/  STL.64 [R1+0x1a70], R72 ;  /* 0x001a704801007387 */ /* 0x0003e80000100a00 */
[----:B------:R1:W-:Y:S01]  /*d8060*/  STL.64 [R1+0x1a68], R70 ;  /* 0x001a684601007387 */ /* 0x0003e20000100a00 */
[----:B---3--:R-:W-:-:S02]  /*d8070*/  IMAD.MOV.U32 R69, RZ, RZ, R13 ;  /* 0x000000ffff457224 */ /* 0x008fc400078e000d */
        /* <DEDUP_REMOVED lines=40> */
[----:B------:R-:W-:-:S03]  /*d8300*/  IMAD.MOV.U32 R41, RZ, RZ, R34 ;  /* 0x000000ffff297224 */ /* 0x000fc600078e0022 */
[----:B------:R1:W-:Y:S01]  /*d8310*/  STL.64 [R1+0x1a08], R46 ;  /* 0x001a082e01007387 */ /* 0x0003e20000100a00 */
[----:B------:R-:W-:-:S03]  /*d8320*/  MOV R40, R35 ;  /* 0x0000002300287202 */ /* 0x000fc60000000f00 */
[----:B------:R-:W2:Y:S04]  /*d8330*/  LDL.LU R33, [R1+0x19d8] ;  /* 0x0019d80001217983 */ /* 0x000ea80000300800 */
[----:B------:R-:W3:Y:S01]  /*d8340*/  LDL.LU R32, [R1+0x2b38] ;  /* 0x002b380001207983 */ /* 0x000ee20000300800 */
        /* <DEDUP_REMOVED lines=32> */
[----:B------:R-:W-:-:S05]  /*d8550*/  MOV R6, R4 ;  /* 0x0000000400067202 */ /* 0x000fca0000000f00 */
        /* <DEDUP_REMOVED lines=24> */
[----:B------:R1:W-:Y:S01]  /*d86e0*/  LDGSTS.E [R5+0x15f80], desc[UR58][R86.64], P1 ;  /* 0x15f8000056057fae */ /* 0x0003e2000892187a */
[----:B------:R-:W-:-:S03]  /*d86f0*/  LOP3.LUT R43, R43, R42, RZ, 0x3c, !PT ;  /* 0x0000002a2b2b7212 */ /* 0x000fc600078e3cff */
        /* <DEDUP_REMOVED lines=16> */
[----:B------:R1:W-:Y:S04]  /*d8800*/  LDGSTS.E [R5+0x18f80], desc[UR58][R62.64], P1 ;  /* 0x18f800003e057fae */ /* 0x0003e8000892187a */
[----:B------:R1:W-:Y:S04]  /*d8810*/  LDGSTS.E [R5+0x19700], desc[UR58][R60.64], P0 ;  /* 0x197000003c057fae */ /* 0x0003e8000812187a */
[----:B------:R1:W-:Y:S04]  /*d8820*/  LDGSTS.E [R5+0x19780], desc[UR58][R58.64], P1 ;  /* 0x197800003a057fae */ /* 0x0003e8000892187a */
[----:B------:R1:W-:Y:S04]  /*d8830*/  LDGSTS.E [R5+0x19f00], desc[UR58][R56.64], P0 ;  /* 0x19f0000038057fae */ /* 0x0003e8000812187a */
[----:B------:R1:W-:Y:S04]  /*d8840*/  STL.64 [R1+0x1a00], R44 ;  /* 0x001a002c01007387 */ /* 0x0003e80000100a00 */
[----:B------:R1:W-:Y:S04]  /*d8850*/  LDGSTS.E [R5+0x19f80], desc[UR58][R54.64], P1 ;  /* 0x19f8000036057fae */ /* 0x0003e8000892187a */
[----:B------:R1:W-:Y:S01]  /*d8860*/  STL.64 [R1+0x19f8], R42 ;  /* 0x0019f82a01007387 */ /* 0x0003e20000100a00 */
[----:B--2---:R-:W-:-:S03]  /*d8870*/  MOV R37, R33 ;  /* 0x0000002100257202 */ /* 0x004fc60000000f00 */
[----:B------:R2:W-:Y:S01]  /*d8880*/  LDGSTS.E [R5+0x1a700], desc[UR58][R52.64], P0 ;  /* 0x1a70000034057fae */ /* 0x0005e2000812187a */
[----:B---3--:R-:W-:Y:S01]  /*d8890*/  IMAD.MOV.U32 R36, RZ, RZ, R32 ;  /* 0x000000ffff247224 */ /* 0x008fe200078e0020 */
[-C--:B----4-:R-:W-:Y:S02]  /*d88a0*/  LOP3.LUT R35, R35, R34.reuse, RZ, 0x3c, !PT ;  /* 0x0000002223237212 */ /* 0x090fe400078e3cff */
[----:B------:R2:W-:Y:S02]  /*d88b0*/  STL.64 [R1+0x19f0], R40 ;  /* 0x0019f02801007387 */ /* 0x0005e40000100a00 */
[C---:B------:R-:W-:Y:S01]  /*d88c0*/  LOP3.LUT R34, R35.reuse, R34, RZ, 0x3c, !PT ;  /* 0x0000002223227212 */ /* 0x040fe200078e3cff */
[----:B------:R-:W-:Y:S01]  /*d88d0*/  IMAD.MOV.U32 R33, RZ, RZ, R29 ;  /* 0x000000ffff217224 */ /* 0x000fe200078e001d */
[----:B------:R2:W-:Y:S02]  /*d88e0*/  LDGSTS.E [R5+0x1a780], desc[UR58][R50.64], P1 ;  /* 0x1a78000032057fae */ /* 0x0005e4000892187a */
[----:B------:R-:W-:Y:S01]  /*d88f0*/  LOP3.LUT R35, R35, R34, RZ, 0x3c, !PT ;  /* 0x0000002223237212 */ /* 0x000fe200078e3cff */
[----:B------:R-:W-:Y:S01]  /*d8900*/  IMAD.MOV.U32 R32, RZ, RZ, R28 ;  /* 0x000000ffff207224 */ /* 0x000fe200078e001c */
[-C--:B------:R-:W-:Y:S01]  /*d8910*/  LOP3.LUT R31, R31, R30.reuse, RZ, 0x3c, !PT ;  /* 0x0000001e1f1f7212 */ /* 0x080fe200078e3cff */
[----:B------:R2:W-:Y:S03]  /*d8920*/  STL.64 [R1+0x19e8], R38 ;  /* 0x0019e82601007387 */ /* 0x0005e60000100a00 */
[C---:B------:R-:W-:Y:S01]  /*d8930*/  LOP3.LUT R30, R31.reuse, R30, RZ, 0x3c, !PT ;  /* 0x0000001e1f1e7212 */ /* 0x040fe200078e3cff */
[----:B------:R-:W-:Y:S01]  /*d8940*/  IMAD.MOV.U32 R29, RZ, RZ, R25 ;  /* 0x000000ffff1d7224 */ /* 0x000fe200078e0019 */
[----:B------:R2:W-:Y:S02]  /*d8950*/  LDGSTS.E [R5+0x1af00], desc[UR58][R48.64], P0 ;  /* 0x1af0000030057fae */ /* 0x0005e4000812187a */
[----:B------:R-:W-:-:S02]  /*d8960*/  LOP3.LUT R31, R31, R30, RZ, 0x3c, !PT ;  /* 0x0000001e1f1f7212 */ /* 0x000fc400078e3cff */
[-C--:B------:R-:W-:Y:S01]  /*d8970*/  LOP3.LUT R27, R27, R26.reuse, RZ, 0x3c, !PT ;  /* 0x0000001a1b1b7212 */ /* 0x080fe200078e3cff */
[----:B------:R2:W-:Y:S03]  /*d8980*/  STL.64 [R1+0x19e0], R36 ;  /* 0x0019e02401007387 */ /* 0x0005e60000100a00 */
[C---:B------:R-:W-:Y:S01]  /*d8990*/  LOP3.LUT R26, R27.reuse, R26, RZ, 0x3c, !PT ;  /* 0x0000001a1b1a7212 */ /* 0x040fe200078e3cff */
[----:B------:R2:W-:Y:S01]  /*d89a0*/  LDGSTS.E [R5+0x1af80], desc[UR58][R46.64], P1 ;  /* 0x1af800002e057fae */ /* 0x0005e2000892187a */
[----:B------:R-:W-:Y:S02]  /*d89b0*/  MOV R28, R24 ;  /* 0x00000018001c7202 */ /* 0x000fe40000000f00 */
[----:B------:R-:W-:Y:S01]  /*d89c0*/  LOP3.LUT R27, R27, R26, RZ, 0x3c, !PT ;  /* 0x0000001a1b1b7212 */ /* 0x000fe200078e3cff */
[----:B------:R2:W-:Y:S01]  /*d89d0*/  STL.64 [R1+0x19d8], R34 ;  /* 0x0019d82201007387 */ /* 0x0005e20000100a00 */
[----:B------:R-:W-:Y:S01]  /*d89e0*/  IMAD.MOV.U32 R24, RZ, RZ, R22 ;  /* 0x000000ffff187224 */ /* 0x000fe200078e0016 */
[----:B------:R-:W-:Y:S01]  /*d89f0*/  MOV R25, R23 ;  /* 0x0000001700197202 */ /* 0x000fe20000000f00 */
[----:B------:R-:W-:Y:S01]  /*d8a00*/  IMAD.MOV.U32 R23, RZ, RZ, R21 ;  /* 0x000000ffff177224 */ /* 0x000fe200078e0015 */
[----:B------:R2:W-:Y:S01]  /*d8a10*/  LDGSTS.E [R5+0x1b700], desc[UR58][R44.64], P0 ;  /* 0x1b7000002c057fae */ /* 0x0005e2000812187a */
[----:B------:R-:W-:-:S03]  /*d8a20*/  IMAD.MOV.U32 R22, RZ, RZ, R20 ;  /* 0x000000ffff167224 */ /* 0x000fc600078e0014 */
[----:B------:R2:W-:Y:S01]  /*d8a30*/  STL.64 [R1+0x19d0], R32 ;  /* 0x0019d02001007387 */ /* 0x0005e20000100a00 */
[----:B------:R-:W-:-:S03]  /*d8a40*/  IMAD.MOV.U32 R21, RZ, RZ, R19 ;  /* 0x000000ffff157224 */ /* 0x000fc600078e0013 */
[----:B------:R2:W-:Y:S01]  /*d8a50*/  LDGSTS.E [R5+0x1b780], desc[UR58][R42.64], P1 ;  /* 0x1b7800002a057fae */ /* 0x0005e2000892187a */
[----:B------:R-:W-:-:S03]  /*d8a60*/  MOV R20, R18 ;  /* 0x0000001200147202 */ /* 0x000fc60000000f00 */
[----:B------:R2:W-:Y:S01]  /*d8a70*/  STL.64 [R1+0x19c8], R30 ;  /* 0x0019c81e01007387 */ /* 0x0005e20000100a00 */
[----:B------:R-:W-:-:S03]  /*d8a80*/  MOV R19, R17 ;  /* 0x0000001100137202 */ /* 0x000fc60000000f00 */
[----:B------:R2:W-:Y:S01]  /*d8a90*/  LDGSTS.E [R5+0x1bf00], desc[UR58][R40.64], P0 ;  /* 0x1bf0000028057fae */ /* 0x0005e2000812187a */
[----:B------:R-:W-:-:S03]  /*d8aa0*/  IMAD.MOV.U32 R18, RZ, RZ, R16 ;  /* 0x000000ffff127224 */ /* 0x000fc600078e0010 */
[----:B------:R2:W-:Y:S01]  /*d8ab0*/  STL.64 [R1+0x19c0], R28 ;  /* 0x0019c01c01007387 */ /* 0x0005e20000100a00 */
[----:B------:R-:W-:-:S03]  /*d8ac0*/  IMAD.MOV.U32 R17, RZ, RZ, R15 ;  /* 0x000000ffff117224 */ /* 0x000fc600078e000f */
        /* <DEDUP_REMOVED lines=11> */
[----:B------:R-:W-:Y:S01]  /*d8b80*/  UIADD3 UR5, UR5, 0x1, URZ ;  /* 0x0000000105057890 */ /* 0x000fe2000fffe03f */
[----:B------:R-:W-:Y:S02]  /*d8b90*/  IMAD.MOV.U32 R11, RZ, RZ, R9 ;  /* 0x000000ffff0b7224 */ /* 0x000fe400078e0009 */
[----:B------:R2:W-:Y:S01]  /*d8ba0*/  LDGSTS.E [R5+0x1cf00], desc[UR58][R32.64], P0 ;  /* 0x1cf0000020057fae */ /* 0x0005e2000812187a */
[----:B------:R-:W-:-:S03]  /*d8bb0*/  IMAD.MOV.U32 R10, RZ, RZ, R8 ;  /* 0x000000ffff0a7224 */ /* 0x000fc600078e0008 */
[----:B------:R2:W-:Y:S01]  /*d8bc0*/  STL.64 [R1+0x19a0], R20 ;  /* 0x0019a01401007387 */ /* 0x0005e20000100a00 */
[----:B------:R-:W-:-:S03]  /*d8bd0*/  IMAD.MOV.U32 R9, RZ, RZ, R240 ;  /* 0x000000ffff097224 */ /* 0x000fc600078e00f0 */
[----:B------:R2:W-:Y:S01]  /*d8be0*/  LDGSTS.E [R5+0x1cf80], desc[UR58][R30.64], P1 ;  /* 0x1cf800001e057fae */ /* 0x0005e2000892187a */
[----:B------:R-:W-:-:S03]  /*d8bf0*/  MOV R8, R241 ;  /* 0x000000f100087202 */ /* 0x000fc60000000f00 */
[----:B------:R2:W-:Y:S01]  /*d8c00*/  STL.64 [R1+0x1998], R18 ;  /* 0x0019981201007387 */ /* 0x0005e20000100a00 */
[----:B-1----:R-:W-:-:S03]  /*d8c10*/  MOV R7, R242 ;  /* 0x000000f200077202 */ /* 0x002fc60000000f00 */
[----:B------:R2:W-:Y:S01]  /*d8c20*/  LDGSTS.E [R5+0x1d700], desc[UR58][R28.64], P0 ;  /* 0x1d7000001c057fae */ /* 0x0005e2000812187a */
[----:B------:R-:W-:-:S03]  /*d8c30*/  IMAD.MOV.U32 R6, RZ, RZ, R243 ;  /* 0x000000ffff067224 */ /* 0x000fc600078e00f3 */
[----:B------:R2:W-:Y:S04]  /*d8c40*/  STL.64 [R1+0x1990], R16 ;  /* 0x0019901001007387 */ /* 0x0005e80000100a00 */
[----:B------:R2:W-:Y:S01]  /*d8c50*/  LDGSTS.E [R5+0x1d780], desc[UR58][R26.64], P1 ;  /* 0x1d7800001a057fae */ /* 0x0005e2000892187a */
[----:B------:R-:W-:-:S03]  /*d8c60*/  UISETP.NE.U32.AND UP0, UPT, UR5, UR8, UPT ;  /* 0x000000080500728c */ /* 0x000fc6000bf05070 */
[----:B------:R2:W-:Y:S04]  /*d8c70*/  STL.64 [R1+0x1988], R14 ;  /* 0x0019880e01007387 */ /* 0x0005e80000100a00 */
[----:B------:R2:W-:Y:S04]  /*d8c80*/  LDGSTS.E [R5+0x1df00], desc[UR58][R24.64], P0 ;  /* 0x1df0000018057fae */ /* 0x0005e8000812187a */
        /* <DEDUP_REMOVED lines=8> */
[----:B------:R2:W-:Y:S04]  /*d8d10*/  LDGSTS.E [R5+0x1ef80], desc[UR58][R14.64], P1 ;  /* 0x1ef800000e057fae */ /* 0x0005e8000892187a */
[----:B------:R2:W-:Y:S04]  /*d8d20*/  LDGSTS.E [R5+0x1f700], desc[UR58][R12.64], P0 ;  /* 0x1f7000000c057fae */ /* 0x0005e8000812187a */
[----:B------:R2:W-:Y:S04]  /*d8d30*/  LDGSTS.E [R5+0x1f780], desc[UR58][R10.64], P1 ;  /* 0x1f7800000a057fae */ /* 0x0005e8000892187a */
[----:B------:R2:W-:Y:S01]  /*d8d40*/  LDGSTS.E [R5+0x1ff00], desc[UR58][R8.64], P0 ;  /* 0x1ff0000008057fae */ /* 0x0005e2000812187a */
[----:B------:R-:W-:-:S03]  /*d8d50*/  PLOP3.LUT P0, PT, PT, PT, UP0, 0x80, 0x0 ;  /* 0x000000000000781c */ /* 0x000fc60003f0f008 */
[----:B------:R2:W-:Y:S04]  /*d8d60*/  LDGSTS.E [R5+0x1ff80], desc[UR58][R6.64], P1 ;  /* 0x1ff8000006057fae */ /* 0x0005e8000892187a */
[----:B------:R-:W0:Y:S06]  /*d8d70*/  LDGDEPBAR ;  /* 0x00000000000079af */ /* 0x000e2c0000000000 */
[----:B------:R-:W-:Y:S05]  /*d8d80*/  @P0 BRA `(.L_x_1) ;  /* 0xfffff87000080947 */ /* 0x000fea000383ffff */
.L_x_0:
[----:B----45:R-:W3:Y:S04]  /*d8d90*/  LDL R136, [R1+0x40] ;  /* 0x0000400001887983 */ /* 0x030ee80000100800 */
[----:B--2---:R-:W2:Y:S01]  /*d8da0*/  LDL R17, [R1+0x48] ;  /* 0x0000480001117983 */ /* 0x004ea20000100800 */
[----:B------:R-:W-:Y:S01]  /*d8db0*/  MOV R16, UR59 ;  /* 0x0000003b00107c02 */ /* 0x000fe20008000f00 */
[----:B------:R-:W-:Y:S01]  /*d8dc0*/  ULDC UR5, c[0x0][0x244] ;  /* 0x0000910000057ab9 */ /* 0x000fe20000000800 */
[----:B------:R-:W-:Y:S01]  /*d8dd0*/  ULDC.64 UR6, c[0x0][0x228] ;  /* 0x00008a0000067ab9 */ /* 0x000fe20000000a00 */
[----:B------:R-:W-:Y:S01]  /*d8de0*/  STL [R1+0x4ac4], R29 ;  /* 0x004ac41d01007387 */ /* 0x000fe20000100800 */
[----:B------:R-:W-:Y:S01]  /*d8df0*/  MOV R15, UR4 ;  /* 0x00000004000f7c02 */ /* 0x000fe20008000f00 */
[----:B------:R-:W-:Y:S01]  /*d8e00*/  ULDC.64 UR12, c[0x0][0x228] ;  /* 0x00008a00000c7ab9 */ /* 0x000fe20000000a00 */
[----:B------:R-:W-:Y:S01]  /*d8e10*/  MOV R14, UR58 ;  /* 0x0000003a000e7c02 */ /* 0x000fe20008000f00 */
[----:B------:R3:W-:Y:S01]  /*d8e20*/  STL [R1+0x640], R16 ;  /* 0x0006401001007387 */ /* 0x0007e20000100800 */
[----:B------:R-:W-:Y:S01]  /*d8e30*/  ULDC.64 UR10, c[0x0][0x228] ;  /* 0x00008a00000a7ab9 */ /* 0x000fe20000000a00 */
[----:B------:R-:W-:Y:S01]  /*d8e40*/  ULDC UR8, c[0x0][0x244] ;  /* 0x0000910000087ab9 */ /* 0x000fe20000000800 */
[----:B------:R-:W-:Y:S01]  /*d8e50*/  ULDC.64 UR14, c[0x0][0x228] ;  /* 0x00008a00000e7ab9 */ /* 0x000fe20000000a00 */
[----:B------:R-:W4:Y:S01]  /*d8e60*/  LDL R135, [R1+0x4c] ;  /* 0x00004c0001877983 */ /* 0x000f220000100800 */
[----:B------:R-:W-:Y:S01]  /*d8e70*/  MOV R131, UR6 ;  /* 0x0000000600837c02 */ /* 0x000fe20008000f00 */
[----:B------:R-:W-:Y:S01]  /*d8e80*/  UMOV UR4, UR7 ;  /* 0x0000000700047c82 */ /* 0x000fe20008000000 */
[----:B------:R-:W-:Y:S01]  /*d8e90*/  ULDC.64 UR6, c[0x0][0x220] ;  /* 0x0000880000067ab9 */ /* 0x000fe20000000a00 */
[----:B------:R1:W-:Y:S01]  /*d8ea0*/  STL [R1+0x63c], R14 ;  /* 0x00063c0e01007387 */ /* 0x0003e20000100800 */
[----:B------:R-:W-:Y:S01]  /*d8eb0*/  LOP3.LUT R0, R0, 0xfffff7ff, RZ, 0xc0, !PT ;  /* 0xfffff7ff00007812 */ /* 0x000fe200078ec0ff */
[----:B------:R-:W-:Y:S01]  /*d8ec0*/  ULDC.64 UR16, c[0x0][0x228] ;  /* 0x00008a0000107ab9 */ /* 0x000fe20000000a00 */
[----:B------:R-:W-:Y:S01]  /*d8ed0*/  ULDC.64 UR20, c[0x0][0x228] ;  /* 0x00008a0000147ab9 */ /* 0x000fe20000000a00 */
[----:B------:R1:W-:Y:S01]  /*d8ee0*/  STL [R1+0x638], R15 ;  /* 0x0006380f01007387 */ /* 0x0003e20000100800 */
[----:B------:R-:W-:Y:S01]  /*d8ef0*/  ULDC.64 UR34, c[0x0][0x228] ;  /* 0x00008a0000227ab9 */ /* 0x000fe20000000a00 */
[----:B------:R-:W-:Y:S01]  /*d8f00*/  LOP3.LUT R26, R26, 0x7fffffff, RZ, 0xc0, !PT ;  /* 0x7fffffff1a1a7812 */ /* 0x000fe200078ec0ff */
[----:B------:R-:W-:Y:S01]  /*d8f10*/  ULDC.64 UR26, c[0x0][0x228] ;  /* 0x00008a00001a7ab9 */ /* 0x000fe20000000a00 */
[----:B------:R-:W-:Y:S01]  /*d8f20*/  ULDC.64 UR32, c[0x0][0x228] ;  /* 0x00008a0000207ab9 */ /* 0x000fe20000000a00 */
[----:B------:R-:W-:Y:S01]  /*d8f30*/  ULDC.64 UR28, c[0x0][0x228] ;  /* 0x00008a00001c7ab9 */ /* 0x000fe20000000a00 */
[----:B------:R-:W-:Y:S01]  /*d8f40*/  ULDC.64 UR24, c[0x0][0x228] ;  /* 0x00008a0000187ab9 */ /* 0x000fe20000000a00 */
[----:B------:R-:W-:Y:S01]  /*d8f50*/  ULDC.64 UR54, c[0x0][0x228] ;  /* 0x00008a0000367ab9 */ /* 0x000fe20000000a00 */
[----:B------:R-:W-:Y:S01]  /*d8f60*/  ULDC.64 UR42, c[0x0][0x228] ;  /* 0x00008a00002a7ab9 */ /* 0x000fe20000000a00 */
[----:B------:R-:W-:Y:S01]  /*d8f70*/  LOP3.LUT R24, R24, 0xffffdfff, RZ, 0xc0, !PT ;  /* 0xffffdfff18187812 */ /* 0x000fe200078ec0ff */
[----:B------:R-:W-:Y:S01]  /*d8f80*/  ULDC.64 UR30, c[0x0][0x228] ;  /* 0x00008a00001e7ab9 */ /* 0x000fe20000000a00 */
[----:B------:R-:W-:Y:S01]  /*d8f90*/  LOP3.LUT R23, R23, 0xffffff7f, RZ, 0xc0, !PT ;  /* 0xffffff7f17177812 */ /* 0x000fe200078ec0ff */
[----:B------:R-:W-:Y:S01]  /*d8fa0*/  ULDC.64 UR56, c[0x0][0x228] ;  /* 0x00008a0000387ab9 */ /* 0x000fe20000000a00 */
[----:B------:R-:W-:Y:S01]  /*d8fb0*/  LOP3.LUT R20, R20, 0xfffff7ff, RZ, 0xc0, !PT ;  /* 0xfffff7ff14147812 */ /* 0x000fe200078ec0ff */
        /* <DEDUP_REMOVED lines=10> */
[----:B------:R-:W-:-:S04]  /*d9060*/  DEPBAR.LE SB0, 0x0 ;  /* 0x000080000000791a */ /* 0x000fc80000000000 */
[----:B---3--:R-:W-:Y:S02]  /*d9070*/  VIADD R16, R136, 0xd6 ;  /* 0x000000d688107836 */ /* 0x008fe40000000000 */
[----:B--2---:R-:W-:-:S03]  /*d9080*/  IMAD R17, R17, UR5, RZ ;  /* 0x0000000511117c24 */ /* 0x004fc6000f8e02ff */
[----:B------:R-:W-:Y:S02]  /*d9090*/  ISETP.GE.AND P1, PT, R16, UR13, PT ;  /* 0x0000000d10007c0c */ /* 0x000fe4000bf26270 */
[----:B------:R-:W-:-:S04]  /*d90a0*/  LEA R16, P5, R17, UR6, 0x2 ;  /* 0x0000000611107c11 */ /* 0x000fc8000f8a10ff */
[----:B------:R-:W-:Y:S01]  /*d90b0*/  LEA.HI.X.SX32 R17, R17, UR7, 0x2, P5 ;  /* 0x0000000711117c11 */ /* 0x000fe2000a8f16ff */
[----:B------:R-:W-:Y:S01]  /*d90c0*/  STL [R1+0x4a9c], R16 ;  /* 0x004a9c1001007387 */ /* 0x000fe20000100800 */
[C---:B-1----:R-:W-:Y:S01]  /*d90d0*/  VIADD R14, R136.reuse, 0xe2 ;  /* 0x000000e2880e7836 */ /* 0x042fe20000000000 */
[----:B------:R-:W-:Y:S01]  /*d90e0*/  UMOV UR23, UR16 ;  /* 0x0000001000177c82 */ /* 0x000fe20008000000 */
[----:B------:R-:W-:Y:S01]  /*d90f0*/  VIADD R15, R136, 0xdc ;  /* 0x000000dc880f7836 */ /* 0x000fe20000000000 */
[----:B------:R1:W-:Y:S01]  /*d9100*/  STL [R1+0x4a98], R17 ;  /* 0x004a981101007387 */ /* 0x0003e20000100800 */
[----:B------:R-:W-:-:S03]  /*d9110*/  ULDC.64 UR6, c[0x0][0x228] ;  /* 0x00008a0000067ab9 */ /* 0x000fc60000000a00 */
[----:B-1----:R-:W2:Y:S01]  /*d9120*/  LDL R17, [R1+0x48] ;  /* 0x0000480001117983 */ /* 0x002ea20000100800 */
[----:B------:R-:W-:Y:S01]  /*d9130*/  ISETP.GE.AND P3, PT, R14, UR4, PT ;  /* 0x000000040e007c0c */ /* 0x000fe2000bf66270 */
[----:B------:R-:W-:Y:S01]  /*d9140*/  VIADD R14, R136, 0xd0 ;  /* 0x000000d0880e7836 */ /* 0x000fe20000000000 */
[----:B------:R-:W-:Y:S01]  /*d9150*/  ISETP.GE.AND P2, PT, R15, UR11, PT ;  /* 0x0000000b0f007c0c */ /* 0x000fe2000bf46270 */
[----:B------:R-:W-:Y:S01]  /*d9160*/  ULDC.64 UR4, c[0x0][0x228] ;  /* 0x00008a0000047ab9 */ /* 0x000fe20000000a00 */
[C---:B----4-:R-:W-:Y:S01]  /*d9170*/  ISETP.LT.AND P6, PT, R135.reuse, UR10, !P3 ;  /* 0x0000000a87007c0c */ /* 0x050fe2000dfc1270 */
[C---:B------:R-:W-:Y:S01]  /*d9180*/  IMAD R15, R135.reuse, UR8, RZ ;  /* 0x00000008870f7c24 */ /* 0x040fe2000f8e02ff */
[----:B------:R-:W-:Y:S01]  /*d9190*/  ISETP.LT.AND P5, PT, R135, UR12, !P2 ;  /* 0x0000000c87007c0c */ /* 0x000fe2000d7a1270 */
[----:B------:R-:W-:Y:S01]  /*d91a0*/  ULDC.64 UR8, c[0x0][0x220] ;  /* 0x0000880000087ab9 */ /* 0x000fe20000000a00 */
[----:B------:R-:W-:Y:S01]  /*d91b0*/  ISETP.GE.AND P0, PT, R14, UR15, PT ;  /* 0x0000000f0e007c0c */ /* 0x000fe2000bf06270 */
[----:B------:R-:W-:Y:S01]  /*d91c0*/  UMOV UR22, UR4 ;  /* 0x0000000400167c82 */ /* 0x000fe20008000000 */
[C---:B------:R-:W-:Y:S01]  /*d91d0*/  LEA R14, P4, R15.reuse, UR8, 0x2 ;  /* 0x000000080f0e7c11 */ /* 0x040fe2000f8810ff */
[----:B------:R-:W-:Y:S01]  /*d91e0*/  IMAD.U32 R127, RZ, RZ, UR5 ;  /* 0x00000005ff7f7e24 */ /* 0x000fe2000f8e00ff */
[----:B------:R-:W-:Y:S01]  /*d91f0*/  ULDC.64 UR4, c[0x0][0x228] ;  /* 0x00008a0000047ab9 */ /* 0x000fe20000000a00 */
[----:B------:R-:W-:Y:S01]  /*d9200*/  IADD3 R40, R136, 0xca, RZ ;  /* 0x000000ca88287810 */ /* 0x000fe20007ffe0ff */
[----:B------:R-:W-:Y:S01]  /*d9210*/  IMAD.U32 R129, RZ, RZ, UR17 ;  /* 0x00000011ff817e24 */ /* 0x000fe2000f8e00ff */
[----:B------:R-:W-:-:S02]  /*d9220*/  LEA.HI.X.SX32 R15, R15, UR9, 0x2, P4 ;  /* 0x000000090f0f7c11 */ /* 0x000fc4000a0f16ff */
[----:B------:R-:W-:Y:S01]  /*d9230*/  @P6 LOP3.LUT R0, R0, 0x800, RZ, 0xfc, !PT ;  /* 0x0000080000006812 */ /* 0x000fe200078efcff */
[----:B------:R-:W-:Y:S01]  /*d9240*/  UMOV UR11, UR4 ;  /* 0x00000004000b7c82 */ /* 0x000fe20008000000 */
[----:B------:R-:W-:Y:S01]  /*d9250*/  ISETP.LT.AND P4, PT, R135, UR14, !P1 ;  /* 0x0000000e87007c0c */ /* 0x000fe2000cf81270 */
[----:B------:R-:W-:Y:S01]  /*d9260*/  ULDC.64 UR16, c[0x0][0x228] ;  /* 0x00008a0000107ab9 */ /* 0x000fe20000000a00 */
[----:B------:R-:W-:Y:S01]  /*d9270*/  LOP3.LUT R0, R0, 0xfffffdff, RZ, 0xc0, !PT ;  /* 0xfffffdff00007812 */ /* 0x000fe200078ec0ff */
[----:B------:R-:W-:Y:S01]  /*d9280*/  VIADD R43, R136, 0xc4 ;  /* 0x000000c4882b7836 */ /* 0x000fe20000000000 */
[----:B------:R-:W-:Y:S01]  /*d9290*/  MOV R125, UR5 ;  /* 0x00000005007d7c02 */ /* 0x000fe20008000f00 */
[----:B------:R-:W-:Y:S01]  /*d92a0*/  ULDC.64 UR4, c[0x0][0x228] ;  /* 0x00008a0000047ab9 */ /* 0x000fe20000000a00 */
[----:B------:R-:W-:Y:S01]  /*d92b0*/  @P5 LOP3.LUT R0, R0, 0x200, RZ, 0xfc, !PT ;  /* 0x0000020000005812 */ /* 0x000fe200078efcff */
[C---:B------:R-:W-:Y:S01]  /*d92c0*/  VIADD R46, R136.reuse, 0xbe ;  /* 0x000000be882e7836 */ /* 0x040fe20000000000 */
[C---:B------:R-:W-:Y:S01]  /*d92d0*/  IADD3 R49, R136.reuse, 0xb8, RZ ;  /* 0x000000b888317810 */ /* 0x040fe20007ffe0ff */
[----:B------:R-:W-:Y:S01]  /*d92e0*/  VIADD R52, R136, 0xb2 ;  /* 0x000000b288347836 */ /* 0x000fe20000000000 */
[----:B------:R-:W-:Y:S01]  /*d92f0*/  LOP3.LUT R0, R0, 0xffffff7f, RZ, 0xc0, !PT ;  /* 0xffffff7f00007812 */ /* 0x000fe200078ec0ff */
[C---:B------:R-:W-:Y:S01]  /*d9300*/  VIADD R55, R136.reuse, 0xac ;  /* 0x000000ac88377836 */ /* 0x040fe20000000000 */
[----:B------:R-:W-:Y:S01]  /*d9310*/  ULDC.64 UR8, c[0x0][0x228] ;  /* 0x00008a0000087ab9 */ /* 0x000fe20000000a00 */
[----:B------:R-:W-:Y:S01]  /*d9320*/  IADD3 R58, R136, 0xa6, RZ ;  /* 0x000000a6883a7810 */ /* 0x000fe20007ffe0ff */
[----:B------:R-:W-:Y:S01]  /*d9330*/  ULDC.64 UR14, c[0x0][0x228] ;  /* 0x00008a00000e7ab9 */ /* 0x000fe20000000a00 */
[----:B------:R-:W-:Y:S01]  /*d9340*/  @P4 LOP3.LUT R0, R0, 0x80, RZ, 0xfc, !PT ;  /* 0x0000008000004812 */ /* 0x000fe200078efcff */
[----:B------:R-:W-:Y:S01]  /*d9350*/  VIADD R60, R136, 0xa0 ;  /* 0x000000a0883c7836 */ /* 0x000fe20000000000 */
[----:B------:R-:W-:-:S02]  /*d9360*/  ULDC.64 UR12, c[0x0][0x228] ;  /* 0x00008a00000c7ab9 */ /* 0x000fc40000000a00 */
[----:B------:R-:W-:Y:S01]  /*d9370*/  LOP3.LUT R0, R0, 0xfffffbff, RZ, 0xc0, !PT ;  /* 0xfffffbff00007812 */ /* 0x000fe200078ec0ff */
[----:B------:R-:W-:Y:S01]  /*d9380*/  UMOV UR10, UR4 ;  /* 0x00000004000a7c82 */ /* 0x000fe20008000000 */
[----:B------:R-:W-:Y:S01]  /*d9390*/  IMAD.U32 R122, RZ, RZ, UR5 ;  /* 0x00000005ff7a7e24 */ /* 0x000fe2000f8e00ff */
[----:B------:R-:W-:Y:S02]  /*d93a0*/  ULDC.64 UR4, c[0x0][0x228] ;  /* 0x00008a0000047ab9 */ /* 0x000fe40000000a00 */
[----:B------:R-:W-:Y:S01]  /*d93b0*/  UMOV UR19, UR4 ;  /* 0x0000000400137c82 */ /* 0x000fe20008000000 */
[----:B------:R-:W-:Y:S01]  /*d93c0*/  IMAD.U32 R121, RZ, RZ, UR5 ;  /* 0x00000005ff797e24 */ /* 0x000fe2000f8e00ff */
[----:B------:R-:W-:Y:S02]  /*d93d0*/  ULDC.64 UR4, c[0x0][0x228] ;  /* 0x00008a0000047ab9 */ /* 0x000fe40000000a00 */
[----:B------:R-:W-:Y:S01]  /*d93e0*/  UMOV UR18, UR4 ;  /* 0x0000000400127c82 */ /* 0x000fe20008000000 */
[----:B------:R-:W-:Y:S01]  /*d93f0*/  MOV R119, UR5 ;  /* 0x0000000500777c02 */ /* 0x000fe20008000f00 */
[----:B------:R-:W-:-:S02]  /*d9400*/  ULDC.64 UR4, c[0x0][0x228] ;  /* 0x00008a0000047ab9 */ /* 0x000fc40000000a00 */
        /* <DEDUP_REMOVED lines=14> */
[----:B------:R-:W-:Y:S01]  /*d94f0*/  ULDC.64 UR4, c[0x0][0x228] ;  /* 0x00008a0000047ab9 */ /* 0x000fe20000000a00 */
[C---:B------:R-:W-:Y:S01]  /*d9500*/  VIADD R62, R136.reuse, 0x9a ;  /* 0x0000009a883e7836 */ /* 0x040fe20000000000 */
[C---:B------:R-:W-:Y:S01]  /*d9510*/  IADD3 R64, R136.reuse, 0x94, RZ ;  /* 0x0000009488407810 */ /* 0x040fe20007ffe0ff */
[----:B------:R-:W-:Y:S02]  /*d9520*/  IMAD.U32 R74, RZ, RZ, UR25 ;  /* 0x00000019ff4a7e24 */ /* 0x000fe4000f8e00ff */
[----:B------:R-:W-:-:S02]  /*d9530*/  VIADD R66, R136, 0x8e ;  /* 0x0000008e88427836 */ /* 0x000fc40000000000 */
[C---:B------:R-:W-:Y:S01]  /*d9540*/  VIADD R68, R136.reuse, 0x88 ;  /* 0x0000008888447836 */ /* 0x040fe20000000000 */
[C---:B------:R-:W-:Y:S01]  /*d9550*/  IADD3 R70, R136.reuse, 0x82, RZ ;  /* 0x0000008288467810 */ /* 0x040fe20007ffe0ff */
[C---:B------:R-:W-:Y:S02]  /*d9560*/  VIADD R72, R136.reuse, 0x7c ;  /* 0x0000007c88487836 */ /* 0x040fe40000000000 */
[C---:B------:R-:W-:Y:S01]  /*d9570*/  VIADD R31, R136.reuse, 0xe3 ;  /* 0x000000e3881f7836 */ /* 0x040fe20000000000 */
[C---:B------:R-:W-:Y:S01]  /*d9580*/  IADD3 R33, R136.reuse, 0xdd, RZ ;  /* 0x000000dd88217810 */ /* 0x040fe20007ffe0ff */
[C---:B------:R-:W-:Y:S02]  /*d9590*/  VIADD R35, R136.reuse, 0xd7 ;  /* 0x000000d788237836 */ /* 0x040fe40000000000 */
[C---:B------:R-:W-:Y:S01]  /*d95a0*/  VIADD R37, R136.reuse, 0xd1 ;  /* 0x000000d188257836 */ /* 0x040fe20000000000 */
[C---:B------:R-:W-:Y:S01]  /*d95b0*/  IADD3 R39, R136.reuse, 0xcb, RZ ;  /* 0x000000cb88277810 */ /* 0x040fe20007ffe0ff */
        /* <DEDUP_REMOVED lines=9> */
[----:B------:R-:W-:Y:S01]  /*d9650*/  VIADD R65, R136, 0x8f ;  /* 0x0000008f88417836 */ /* 0x000fe20000000000 */
[----:B--2---:R-:W-:-:S02]  /*d9660*/  ISETP.LT.AND P4, PT, R17, UR23, !P3 ;  /* 0x0000001711007c0c */ /* 0x004fc4000df81270 */
[C---:B------:R-:W-:Y:S01]  /*d9670*/  ISETP.LT.AND P3, PT, R17.reuse, UR22, !P2 ;  /* 0x0000001611007c0c */ /* 0x040fe2000d761270 */
[----:B------:R-:W-:Y:S01]  /*d9680*/  UMOV UR38, UR4 ;  /* 0x0000000400267c82 */ /* 0x000fe20008000000 */
[----:B------:R-:W-:Y:S01]  /*d9690*/  ISETP.LT.AND P2, PT, R17, UR11, !P1 ;  /* 0x0000000b11007c0c */ /* 0x000fe2000cf41270 */
[----:B------:R-:W-:-:S08]  /*d96a0*/  ULDC.64 UR22, c[0x0][0x228] ;  /* 0x00008a0000167ab9 */ /* 0x000fd00000000a00 */
[----:B------:R-:W-:-:S04]  /*d96b0*/  @P4 LOP3.LUT R0, R0, 0x400, RZ, 0xfc, !PT ;  /* 0x0000040000004812 */ /* 0x000fc800078efcff */
[----:B------:R-:W-:-:S04]  /*d96c0*/  LOP3.LUT R0, R0, 0xfffffeff, RZ, 0xc0, !PT ;  /* 0xfffffeff00007812 */ /* 0x000fc800078ec0ff */
[----:B------:R-:W-:Y:S02]  /*d96d0*/  @P3 LOP3.LUT R0, R0, 0x100, RZ, 0xfc, !PT ;  /* 0x0000010000003812 */ /* 0x000fe400078efcff */
[----:B------:R-:W-:Y:S02]  /*d96e0*/  ISETP.LT.AND P1, PT, R135, UR6, !P0 ;  /* 0x0000000687007c0c */ /* 0x000fe4000c721270 */
[----:B------:R-:W-:-:S04]  /*d96f0*/  LOP3.LUT R0, R0, 0xffffffbf, RZ, 0xc0, !PT ;  /* 0xffffffbf00007812 */ /* 0x000fc800078ec0ff */
[----:B------:R-:W-:Y:S02]  /*d9700*/  @P2 LOP3.LUT R0, R0, 0x40, RZ, 0xfc, !PT ;  /* 0x0000004000002812 */ /* 0x000fe400078efcff */
[----:B------:R-:W-:Y:S01]  /*d9710*/  ISETP.LT.AND P0, PT, R17, UR10, !P0 ;  /* 0x0000000a11007c0c */ /* 0x000fe2000c701270 */
[----:B------:R-:W-:Y:S01]  /*d9720*/  ULDC.64 UR10, c[0x0][0x228] ;  /* 0x00008a00000a7ab9 */ /* 0x000fe20000000a00 */
[----:B------:R-:W-:-:S04]  /*d9730*/  LOP3.LUT R0, R0, 0xffffffdf, RZ, 0xc0, !PT ;  /* 0xffffffdf00007812 */ /* 0x000fc800078ec0ff */
[----:B------:R-:W-:-:S04]  /*d9740*/  @P1 LOP3.LUT R0, R0, 0x20, RZ, 0xfc, !PT ;  /* 0x0000002000001812 */ /* 0x000fc800078efcff */
[----:B------:R-:W-:-:S04]  /*d9750*/  LOP3.LUT R0, R0, 0xffffffef, RZ, 0xc0, !PT ;  /* 0xffffffef00007812 */ /* 0x000fc800078ec0ff */
[----:B------:R-:W-:Y:S02]  /*d9760*/  @P0 LOP3.LUT R0, R0, 0x10, RZ, 0xfc, !PT ;  /* 0x0000001000000812 */ /* 0x000fe400078efcff */
[----:B------:R-:W-:Y:S01]  /*d9770*/  ISETP.GE.AND P0, PT, R40, UR7, PT ;  /* 0x0000000728007c0c */ /* 0x000fe2000bf06270 */
[----:B------:R-:W-:-:S03]  /*d9780*/  ULDC.64 UR6, c[0x0][0x228] ;  /* 0x00008a0000067ab9 */ /* 0x000fc60000000a00 */
[----:B------:R-:W-:Y:S02]  /*d9790*/  ISETP.LT.AND P2, PT, R135, UR16, !P0 ;  /* 0x0000001087007c0c */ /* 0x000fe4000c741270 */
[----:B------:R-:W-:Y:S02]  /*d97a0*/  ISETP.LT.AND P1, PT, R17, UR19, !P0 ;  /* 0x0000001311007c0c */ /* 0x000fe4000c721270 */
[----:B------:R-:W-:Y:S02]  /*d97b0*/  LOP3.LUT R0, R0, 0xfffffff7, RZ, 0xc0, !PT ;  /* 0xfffffff700007812 */ /* 0x000fe400078ec0ff */
[----:B------:R-:W-:Y:S01]  /*d97c0*/  ISETP.GE.AND P0, PT, R43, UR17, PT ;  /* 0x000000112b007c0c */ /* 0x000fe2000bf06270 */
[----:B------:R-:W-:-:S06]  /*d97d0*/  ULDC.64 UR16, c[0x0][0x228] ;  /* 0x00008a0000107ab9 */ /* 0x000fcc0000000a00 */
[----:B------:R-:W-:-:S04]  /*d97e0*/  @P2 LOP3.LUT R0, R0, 0x8, RZ, 0xfc, !PT ;  /* 0x0000000800002812 */ /* 0x000fc800078efcff */
[----:B------:R-:W-:-:S04]  /*d97f0*/  LOP3.LUT R0, R0, 0xfffffffb, RZ, 0xc0, !PT ;  /* 0xfffffffb00007812 */ /* 0x000fc800078ec0ff */
[----:B------:R-:W-:Y:S02]  /*d9800*/  @P1 LOP3.LUT R0, R0, 0x4, RZ, 0xfc, !PT ;  /* 0x0000000400001812 */ /* 0x000fe400078efcff */
[----:B------:R-:W-:Y:S02]  /*d9810*/  ISETP.LT.AND P1, PT, R135, UR20, !P0 ;  /* 0x0000001487007c0c */ /* 0x000fe4000c721270 */
[----:B------:R-:W-:Y:S01]  /*d9820*/  ISETP.LT.AND P0, PT, R17, UR18, !P0 ;  /* 0x0000001211007c0c */ /* 0x000fe2000c701270 */
[----:B------:R-:W-:Y:S01]  /*d9830*/  ULDC.64 UR18, c[0x0][0x228] ;  /* 0x00008a0000127ab9 */ /* 0x000fe20000000a00 */
[----:B------:R-:W-:-:S09]  /*d9840*/  LOP3.LUT R0, R0, 0xfffffffd, RZ, 0xc0, !PT ;  /* 0xfffffffd00007812 */ /* 0x000fd200078ec0ff */
[----:B------:R-:W-:-:S04]  /*d9850*/  @P1 LOP3.LUT R0, R0, 0x2, RZ, 0xfc, !PT ;  /* 0x0000000200001812 */ /* 0x000fc800078efcff */
[----:B------:R-:W-:-:S04]  /*d9860*/  LOP3.LUT R0, R0, 0xfffffffe, RZ, 0xc0, !PT ;  /* 0xfffffffe00007812 */ /* 0x000fc800078ec0ff */
[----:B------:R-:W-:Y:S02]  /*d9870*/  @P0 LOP3.LUT R0, R0, 0x1, RZ, 0xfc, !PT ;  /* 0x0000000100000812 */ /* 0x000fe400078efcff */
[----:B------:R-:W-:Y:S01]  /*d9880*/  ISETP.GE.AND P0, PT, R46, UR21, PT ;  /* 0x000000152e007c0c */ /* 0x000fe2000bf06270 */
[----:B------:R-:W-:-:S03]  /*d9890*/  ULDC.64 UR20, c[0x0][0x228] ;  /* 0x00008a0000147ab9 */ /* 0x000fc60000000a00 */
[----:B------:R-:W-:Y:S02]  /*d98a0*/  ISETP.LT.AND P1, PT, R135, UR34, !P0 ;  /* 0x0000002287007c0c */ /* 0x000fe4000c721270 */
[----:B------:R-:W-:-:S11]  /*d98b0*/  ISETP.LT.AND P0, PT, R17, UR37, !P0 ;  /* 0x0000002511007c0c */ /* 0x000fd6000c701270 */
[----:B------:R-:W-:-:S04]  /*d98c0*/  @P1 LOP3.LUT R26, R26, 0x80000000, RZ, 0xfc, !PT ;  /* 0x800000001a1a1812 */ /* 0x000fc800078efcff */
[----:B------:R-:W-:-:S04]  /*d98d0*/  LOP3.LUT R26, R26, 0xbfffffff, RZ, 0xc0, !PT ;  /* 0xbfffffff1a1a7812 */ /* 0x000fc800078ec0ff */
[----:B------:R-:W-:Y:S02]  /*d98e0*/  @P0 LOP3.LUT R26, R26, 0x40000000, RZ, 0xfc, !PT ;  /* 0x400000001a1a0812 */ /* 0x000fe400078efcff */
[----:B------:R-:W-:-:S04]  /*d98f0*/  ISETP.GE.AND P0, PT, R49, UR35, PT ;  /* 0x0000002331007c0c */ /* 0x000fc8000bf06270 */
[----:B------:R-:W-:Y:S02]  /*d9900*/  ISETP.LT.AND P1, PT, R135, UR26, !P0 ;  /* 0x0000001a87007c0c */ /* 0x000fe4000c721270 */
[----:B------:R-:W-:Y:S02]  /*d9910*/  ISETP.LT.AND P0, PT, R17, UR36, !P0 ;  /* 0x0000002411007c0c */ /* 0x000fe4000c701270 */
[----:B------:R-:W-:-:S09]  /*d9920*/  LOP3.LUT R26, R26, 0xdfffffff, RZ, 0xc0, !PT ;  /* 0xdfffffff1a1a7812 */ /* 0x000fd200078ec0ff */
[----:B------:R-:W-:-:S04]  /*d9930*/  @P1 LOP3.LUT R26, R26, 0x20000000, RZ, 0xfc, !PT ;  /* 0x200000001a1a1812 */ /* 0x000fc800078efcff */
[----:B------:R-:W-:-:S04]  /*d9940*/  LOP3.LUT R26, R26, 0xefffffff, RZ, 0xc0, !PT ;  /* 0xefffffff1a1a7812 */ /* 0x000fc800078ec0ff */
[----:B------:R-:W-:Y:S02]  /*d9950*/  @P0 LOP3.LUT R26, R26, 0x10000000, RZ, 0xfc, !PT ;  /* 0x100000001a1a0812 */ /* 0x000fe400078efcff */
[----:B------:R-:W-:Y:S02]  /*d9960*/  ISETP.GE.AND P0, PT, R52, UR27, PT ;  /* 0x0000001b34007c0c */ /* 0x000fe4000bf06270 */
[----:B------:R-:W-:Y:S01]  /*d9970*/  MOV R100, UR5 ;  /* 0x0000000500647c02 */ /* 0x000fe20008000f00 */
[----:B------:R-:W-:Y:S01]  /*d9980*/  ULDC.64 UR4, c[0x0][0x228] ;  /* 0x00008a0000047ab9 */ /* 0x000fe20000000a00 */
[----:B------:R-:W-:Y:S01]  /*d9990*/  ISETP.LT.AND P1, PT, R135, UR32, !P0 ;  /* 0x0000002087007c0c */ /* 0x000fe2000c721270 */
[----:B------:R-:W-:Y:S01]  /*d99a0*/  UMOV UR37, UR21 ;  /* 0x0000001500257c82 */ /* 0x000fe20008000000 */
[----:B------:R-:W-:Y:S02]  /*d99b0*/  ISETP.LT.AND P0, PT, R17, UR41, !P0 ;  /* 0x0000002911007c0c */ /* 0x000fe4000c701270 */
[----:B------:R-:W-:Y:S01]  /*d99c0*/  LOP3.LUT R26, R26, 0xf7ffffff, RZ, 0xc0, !PT ;  /* 0xf7ffffff1a1a7812 */ /* 0x000fe200078ec0ff */
[----:B------:R-:W-:-:S08]  /*d99d0*/  ULDC.64 UR26, c[0x0][0x228] ;  /* 0x00008a00001a7ab9 */ /* 0x000fd00000000a00 */
[----:B------:R-:W-:-:S04]  /*d99e0*/  @P1 LOP3.LUT R26, R26, 0x8000000, RZ, 0xfc, !PT ;  /* 0x080000001a1a1812 */ /* 0x000fc800078efcff */
[----:B------:R-:W-:-:S04]  /*d99f0*/  LOP3.LUT R26, R26, 0xfbffffff, RZ, 0xc0, !PT ;  /* 0xfbffffff1a1a7812 */ /* 0x000fc800078ec0ff */
[----:B------:R-:W-:Y:S02]  /*d9a00*/  @P0 LOP3.LUT R26, R26, 0x4000000, RZ, 0xfc, !PT ;  /* 0x040000001a1a0812 */ /* 0x000fe400078efcff */
[----:B------:R-:W-:Y:S01]  /*d9a10*/  ISETP.GE.AND P0, PT, R55, UR33, PT ;  /* 0x0000002137007c0c */ /* 0x000fe2000bf06270 */
[----:B------:R-:W-:Y:S01]  /*d9a20*/  IMAD.U32 R91, RZ, RZ, UR5 ;  /* 0x00000005ff5b7e24 */ /* 0x000fe2000f8e00ff */
[----:B------:R-:W-:Y:S02]  /*d9a30*/  LOP3.LUT R26, R26, 0xfdffffff, RZ, 0xc0, !PT ;  /* 0xfdffffff1a1a7812 */ /* 0x000fe400078ec0ff */
[----:B------:R-:W-:Y:S01]  /*d9a40*/  MOV R130, UR20 ;  /* 0x0000001400827c02 */ /* 0x000fe20008000f00 */
[----:B------:R-:W-:Y:S01]  /*d9a50*/  UMOV UR35, UR26 ;  /* 0x0000001a00237c82 */ /* 0x000fe20008000000 */
[----:B------:R-:W-:Y:S01]  /*d9a60*/  ISETP.LT.AND P1, PT, R135, UR8, !P0 ;  /* 0x0000000887007c0c */ /* 0x000fe2000c721270 */
[----:B------:R-:W-:Y:S01]  /*d9a70*/  UMOV UR5, UR4 ;  /* 0x0000000400057c82 */ /* 0x000fe20008000000 */
[----:B------:R-:W-:Y:S01]  /*d9a80*/  ISETP.LT.AND P0, PT, R17, UR40, !P0 ;  /* 0x0000002811007c0c */ /* 0x000fe2000c701270 */
[----:B------:R-:W-:Y:S01]  /*d9a90*/  ULDC.64 UR20, c[0x0][0x228] ;  /* 0x00008a0000147ab9 */ /* 0x000fe20000000a00 */
[----:B------:R-:W-:Y:S01]  /*d9aa0*/  UMOV UR59, UR27 ;  /* 0x0000001b003b7c82 */ /* 0x000fe20008000000 */
[----:B------:R-:W-:-:S08]  /*d9ab0*/  ULDC.64 UR32, c[0x0][0x228] ;  /* 0x00008a0000207ab9 */ /* 0x000fd00000000a00 */
[----:B------:R-:W-:Y:S01]  /*d9ac0*/  @P1 LOP3.LUT R26, R26, 0x2000000, RZ, 0xfc, !PT ;  /* 0x020000001a1a1812 */ /* 0x000fe200078efcff */
[----:B------:R-:W-:Y:S01]  /*d9ad0*/  UMOV UR4, UR24 ;  /* 0x0000001800047c82 */ /* 0x000fe20008000000 */
[----:B------:R-:W-:Y:S01]  /*d9ae0*/  ULDC.64 UR24, c[0x0][0x228] ;  /* 0x00008a0000187ab9 */ /* 0x000fe20000000a00 */
[----:B------:R-:W-:Y:S01]  /*d9af0*/  IMAD.U32 R128, RZ, RZ, UR21 ;  /* 0x00000015ff807e24 */ /* 0x000fe2000f8e00ff */
[----:B------:R-:W-:Y:S01]  /*d9b00*/  LOP3.LUT R26, R26, 0xfeffffff, RZ, 0xc0, !PT ;  /* 0xfeffffff1a1a7812 */ /* 0x000fe200078ec0ff */
[----:B------:R-:W-:Y:S01]  /*d9b10*/  UMOV UR36, UR20 ;  /* 0x0000001400247c82 */ /* 0x000fe20008000000 */
[----:B------:R-:W-:Y:S01]  /*d9b20*/  ULDC.64 UR20, c[0x0][0x228] ;  /* 0x00008a0000147ab9 */ /* 0x000fe20000000a00 */
[----:B------:R-:W-:Y:S01]  /*d9b30*/  ULDC.64 UR26, c[0x0][0x228] ;  /* 0x00008a00001a7ab9 */ /* 0x000fe20000000a00 */
[----:B------:R-:W-:Y:S01]  /*d9b40*/  @P0 LOP3.LUT R26, R26, 0x1000000, RZ, 0xfc, !PT ;  /* 0x010000001a1a0812 */ /* 0x000fe200078efcff */
[----:B------:R-:W-:Y:S01]  /*d9b50*/  VIADD R67, R136, 0x89 ;  /* 0x0000008988437836 */ /* 0x000fe20000000000 */
[----:B------:R-:W-:Y:S01]  /*d9b60*/  ISETP.GE.AND P0, PT, R58, UR9, PT ;  /* 0x000000093a007c0c */ /* 0x000fe2000bf06270 */
[----:B------:R-:W-:Y:S01]  /*d9b70*/  ULDC.64 UR8, c[0x0][0x228] ;  /* 0x00008a0000087ab9 */ /* 0x000fe20000000a00 */
[C---:B------:R-:W-:Y:S01]  /*d9b80*/  IADD3 R69, R136.reuse, 0x83, RZ ;  /* 0x0000008388457810 */ /* 0x040fe20007ffe0ff */
[C---:B------:R-:W-:Y:S01]  /*d9b90*/  VIADD R71, R136.reuse, 0x7d ;  /* 0x0000007d88477836 */ /* 0x040fe20000000000 */
[----:B------:R-:W-:Y:S01]  /*d9ba0*/  ISETP.LT.AND P2, PT, R135, UR14, !P0 ;  /* 0x0000000e87007c0c */ /* 0x000fe2000c741270 */
[----:B------:R-:W-:Y:S01]  /*d9bb0*/  VIADD R30, R136, 0xe4 ;  /* 0x000000e4881e7836 */ /* 0x000fe20000000000 */
[----:B------:R-:W-:-:S02]  /*d9bc0*/  ISETP.LT.AND P1, PT, R17, UR39, !P0 ;  /* 0x0000002711007c0c */ /* 0x000fc4000c721270 */
[C---:B------:R-:W-:Y:S01]  /*d9bd0*/  IADD3 R32, R136.reuse, 0xde, RZ ;  /* 0x000000de88207810 */ /* 0x040fe20007ffe0ff */
[----:B------:R-:W-:Y:S01]  /*d9be0*/  VIADD R34, R136, 0xd8 ;  /* 0x000000d888227836 */ /* 0x000fe20000000000 */
[----:B------:R-:W-:Y:S01]  /*d9bf0*/  LOP3.LUT R26, R26, 0xff7fffff, RZ, 0xc0, !PT ;  /* 0xff7fffff1a1a7812 */ /* 0x000fe200078ec0ff */
[----:B------:R-:W-:Y:S01]  /*d9c00*/  VIADD R36, R136, 0xd2 ;  /* 0x000000d288247836 */ /* 0x000fe20000000000 */
[----:B------:R-:W-:Y:S01]  /*d9c10*/  ISETP.GE.AND P0, PT, R60, UR15, PT ;  /* 0x0000000f3c007c0c */ /* 0x000fe2000bf06270 */
[----:B------:R-:W-:Y:S01]  /*d9c20*/  UMOV UR34, UR32 ;  /* 0x0000002000227c82 */ /* 0x000fe20008000000 */
[----:B------:R-:W-:Y:S01]  /*d9c30*/  ULDC.64 UR14, c[0x0][0x228] ;  /* 0x00008a00000e7ab9 */ /* 0x000fe20000000a00 */
[C---:B------:R-:W-:Y:S01]  /*d9c40*/  IADD3 R38, R136.reuse, 0xcc, RZ ;  /* 0x000000cc88267810 */ /* 0x040fe20007ffe0ff */
[----:B------:R-:W-:Y:S01]  /*d9c50*/  VIADD R41, R136, 0xc6 ;  /* 0x000000c688297836 */ /* 0x000fe20000000000 */
[----:B------:R-:W-:Y:S01]  /*d9c60*/  @P2 LOP3.LUT R26, R26, 0x800000, RZ, 0xfc, !PT ;  /* 0x008000001a1a2812 */ /* 0x000fe200078efcff */
[C---:B------:R-:W-:Y:S01]  /*d9c70*/  VIADD R44, R136.reuse, 0xc0 ;  /* 0x000000c0882c7836 */ /* 0x040fe20000000000 */
[C---:B------:R-:W-:Y:S01]  /*d9c80*/  IADD3 R47, R136.reuse, 0xba, RZ ;  /* 0x000000ba882f7810 */ /* 0x040fe20007ffe0ff */
[----:B------:R-:W-:Y:S01]  /*d9c90*/  VIADD R50, R136, 0xb4 ;  /* 0x000000b488327836 */ /* 0x000fe20000000000 */
[----:B------:R-:W-:Y:S01]  /*d9ca0*/  LOP3.LUT R26, R26, 0xffbfffff, RZ, 0xc0, !PT ;  /* 0xffbfffff1a1a7812 */ /* 0x000fe200078ec0ff */
[C---:B------:R-:W-:Y:S01]  /*d9cb0*/  VIADD R53, R136.reuse, 0xae ;  /* 0x000000ae88357836 */ /* 0x040fe20000000000 */
[----:B------:R-:W-:Y:S01]  /*d9cc0*/  STL [R1+0x4aa4], R14 ;  /* 0x004aa40e01007387 */ /* 0x000fe20000100800 */
[----:B------:R-:W-:Y:S01]  /*d9cd0*/  IADD3 R56, R136, 0xa8, RZ ;  /* 0x000000a888387810 */ /* 0x000fe20007ffe0ff */
[----:B------:R-:W-:Y:S01]  /*d9ce0*/  ULDC.64 UR40, c[0x0][0x228] ;  /* 0x00008a0000287ab9 */ /* 0x000fe20000000a00 */
[----:B------:R-:W-:-:S02]  /*d9cf0*/  @P1 LOP3.LUT R26, R26, 0x400000, RZ, 0xfc, !PT ;  /* 0x004000001a1a1812 */ /* 0x000fc400078efcff */
[----:B------:R-:W-:Y:S02]  /*d9d00*/  ISETP.LT.AND P1, PT, R135, UR28, !P0 ;  /* 0x0000001c87007c0c */ /* 0x000fe4000c721270 */
[----:B------:R-:W-:Y:S01]  /*d9d10*/  ISETP.LT.AND P0, PT, R17, UR38, !P0 ;  /* 0x0000002611007c0c */ /* 0x000fe2000c701270 */
[----:B------:R-:W-:Y:S01]  /*d9d20*/  IMAD.U32 R124, RZ, RZ, UR33 ;  /* 0x00000021ff7c7e24 */ /* 0x000fe2000f8e00ff */
[----:B------:R-:W-:Y:S02]  /*d9d30*/  LOP3.LUT R26, R26, 0xffdfffff, RZ, 0xc0, !PT ;  /* 0xffdfffff1a1a7812 */ /* 0x000fe400078ec0ff */
[----:B------:R-:W-:Y:S01]  /*d9d40*/  MOV R123, UR59 ;  /* 0x0000003b007b7c02 */ /* 0x000fe20008000f00 */
[----:B------:R-:W-:Y:S01]  /*d9d50*/  STL [R1+0x4aa0], R15 ;  /* 0x004aa00f01007387 */ /* 0x000fe20000100800 */
[----:B------:R-:W-:-:S05]  /*d9d60*/  ULDC.64 UR38, c[0x0][0x228] ;  /* 0x00008a0000267ab9 */ /* 0x000fca0000000a00 */
[----:B------:R-:W-:-:S04]  /*d9d70*/  @P1 LOP3.LUT R26, R26, 0x200000, RZ, 0xfc, !PT ;  /* 0x002000001a1a1812 */ /* 0x000fc800078efcff */
[----:B------:R-:W-:-:S04]  /*d9d80*/  LOP3.LUT R26, R26, 0xffefffff, RZ, 0xc0, !PT ;  /* 0xffefffff1a1a7812 */ /* 0x000fc800078ec0ff */
[----:B------:R-:W-:Y:S02]  /*d9d90*/  @P0 LOP3.LUT R26, R26, 0x100000, RZ, 0xfc, !PT ;  /* 0x001000001a1a0812 */ /* 0x000fe400078efcff */
[----:B------:R-:W-:Y:S01]  /*d9da0*/  ISETP.GE.AND P0, PT, R62, UR29, PT ;  /* 0x0000001d3e007c0c */ /* 0x000fe2000bf06270 */
[----:B------:R-:W-:Y:S01]  /*d9db0*/  UMOV UR33, UR14 ;  /* 0x0000000e00217c82 */ /* 0x000fe20008000000 */
[----:B------:R-:W-:Y:S01]  /*d9dc0*/  LOP3.LUT R26, R26, 0xfff7ffff, RZ, 0xc0, !PT ;  /* 0xfff7ffff1a1a7812 */ /* 0x000fe200078ec0ff */
[----:B------:R-:W-:Y:S01]  /*d9dd0*/  UMOV UR59, UR15 ;  /* 0x0000000f003b7c82 */ /* 0x000fe20008000000 */
[----:B------:R-:W-:Y:S01]  /*d9de0*/  ISETP.LT.AND P1, PT, R135, UR12, !P0 ;  /* 0x0000000c87007c0c */ /* 0x000fe2000c721270 */
[----:B------:R-:W-:Y:S01]  /*d9df0*/  ULDC.64 UR14, c[0x0][0x228] ;  /* 0x00008a00000e7ab9 */ /* 0x000fe20000000a00 */
[----:B------:R-:W-:Y:S01]  /*d9e00*/  ISETP.LT.AND P0, PT, R17, UR5, !P0 ;  /* 0x0000000511007c0c */ /* 0x000fe2000c701270 */
[----:B------:R-:W-:-:S10]  /*d9e10*/  ULDC.64 UR28, c[0x0][0x228] ;  /* 0x00008a00001c7ab9 */ /* 0x000fd40000000a00 */
[----:B------:R-:W-:-:S04]  /*d9e20*/  @P1 LOP3.LUT R26, R26, 0x80000, RZ, 0xfc, !PT ;  /* 0x000800001a1a1812 */ /* 0x000fc800078efcff */
[----:B------:R-:W-:-:S04]  /*d9e30*/  LOP3.LUT R26, R26, 0xfffbffff, RZ, 0xc0, !PT ;  /* 0xfffbffff1a1a7812 */ /* 0x000fc800078ec0ff */
[----:B------:R-:W-:Y:S02]  /*d9e40*/  @P0 LOP3.LUT R26, R26, 0x40000, RZ, 0xfc, !PT ;  /* 0x000400001a1a0812 */ /* 0x000fe400078efcff */
[----:B------:R-:W-:Y:S01]  /*d9e50*/  ISETP.GE.AND P0, PT, R64, UR13, PT ;  /* 0x0000000d40007c0c */ /* 0x000fe2000bf06270 */
[----:B------:R-:W-:-:S03]  /*d9e60*/  ULDC.64 UR12, c[0x0][0x228] ;  /* 0x00008a00000c7ab9 */ /* 0x000fc60000000a00 */
[----:B------:R-:W-:Y:S02]  /*d9e70*/  ISETP.LT.AND P1, PT, R135, UR24, !P0 ;  /* 0x0000001887007c0c */ /* 0x000fe4000c721270 */
[----:B------:R-:W-:Y:S01]  /*d9e80*/  ISETP.LT.AND P0, PT, R17, UR4, !P0 ;  /* 0x0000000411007c0c */ /* 0x000fe2000c701270 */
[----:B------:R-:W-:Y:S01]  /*d9e90*/  UMOV UR32, UR28 ;  /* 0x0000001c00207c82 */ /* 0x000fe20008000000 */
[----:B------:R-:W-:Y:S01]  /*d9ea0*/  LOP3.LUT R26, R26, 0xfffdffff, RZ, 0xc0, !PT ;  /* 0xfffdffff1a1a7812 */ /* 0x000fe200078ec0ff */
[----:B------:R-:W-:-:S08]  /*d9eb0*/  ULDC.64 UR4, c[0x0][0x228] ;  /* 0x00008a0000047ab9 */ /* 0x000fd00000000a00 */
        /* <DEDUP_REMOVED lines=9> */
[----:B------:R-:W-:-:S06]  /*d9f50*/  IMAD.U32 R115, RZ, RZ, UR5 ;  /* 0x00000005ff737e24 */ /* 0x000fcc000f8e00ff */
[----:B------:R-:W-:Y:S01]  /*d9f60*/  @P2 LOP3.LUT R26, R26, 0x8000, RZ, 0xfc, !PT ;  /* 0x000080001a1a2812 */ /* 0x000fe200078efcff */
[----:B------:R-:W-:-:S03]  /*d9f70*/  ULDC.64 UR22, c[0x0][0x228] ;  /* 0x00008a0000167ab9 */ /* 0x000fc60000000a00 */
[----:B------:R-:W-:-:S04]  /*d9f80*/  LOP3.LUT R26, R26, 0xffffdfff, RZ, 0xc0, !PT ;  /* 0xffffdfff1a1a7812 */ /* 0x000fc800078ec0ff */
[----:B------:R-:W-:Y:S02]  /*d9f90*/  @P1 LOP3.LUT R26, R26, 0x2000, RZ, 0xfc, !PT ;  /* 0x000020001a1a1812 */ /* 0x000fe400078efcff */
[----:B------:R-:W-:Y:S02]  /*d9fa0*/  ISETP.LT.AND P1, PT, R135, UR10, !P0 ;  /* 0x0000000a87007c0c */ /* 0x000fe4000c721270 */
[----:B------:R-:W-:-:S11]  /*d9fb0*/  ISETP.LT.AND P0, PT, R17, UR42, !P0 ;  /* 0x0000002a11007c0c */ /* 0x000fd6000c701270 */
[----:B------:R-:W-:-:S04]  /*d9fc0*/  @P1 LOP3.LUT R24, R24, 0x2000, RZ, 0xfc, !PT ;  /* 0x0000200018181812 */ /* 0x000fc800078efcff */
[----:B------:R-:W-:-:S04]  /*d9fd0*/  LOP3.LUT R24, R24, 0xffffefff, RZ, 0xc0, !PT ;  /* 0xffffefff18187812 */ /* 0x000fc800078ec0ff */
[----:B------:R-:W-:Y:S02]  /*d9fe0*/  @P0 LOP3.LUT R24, R24, 0x1000, RZ, 0xfc, !PT ;  /* 0x0000100018180812 */ /* 0x000fe400078efcff */
[----:B------:R-:W-:Y:S01]  /*d9ff0*/  ISETP.GE.AND P0, PT, R70, UR11, PT ;  /* 0x0000000b46007c0c */ /* 0x000fe2000bf06270 */
[----:B------:R-:W-:Y:S01]  /*da000*/  UMOV UR5, UR4 ;  /* 0x0000000400057c82 */ /* 0x000fe20008000000 */
[----:B------:R-:W-:Y:S01]  /*da010*/  LOP3.LUT R26, R26, 0xffffbfff, RZ, 0xc0, !PT ;  /* 0xffffbfff1a1a7812 */ /* 0x000fe200078ec0ff */
[----:B------:R-:W-:Y:S01]  /*da020*/  ULDC.64 UR10, c[0x0][0x228] ;  /* 0x00008a00000a7ab9 */ /* 0x000fe20000000a00 */
[----:B------:R-:W-:Y:S02]  /*da030*/  ISETP.LT.AND P1, PT, R135, UR6, !P0 ;  /* 0x0000000687007c0c */ /* 0x000fe4000c721270 */
[----:B------:R-:W-:-:S11]  /*da040*/  ISETP.LT.AND P0, PT, R17, UR30, !P0 ;  /* 0x0000001e11007c0c */ /* 0x000fd6000c701270 */
        /* <DEDUP_REMOVED lines=13> */
[----:B------:R-:W-:Y:S01]  /*da120*/  MOV R118, UR29 ;  /* 0x0000001d00767c02 */ /* 0x000fe20008000f00 */
[----:B------:R-:W-:Y:S01]  /*da130*/  ULDC.64 UR28, c[0x0][0x228] ;  /* 0x00008a00001c7ab9 */ /* 0x000fe20000000a00 */
[----:B------:R-:W-:-:S07]  /*da140*/  ISETP.GE.AND P0, PT, R33, UR21, PT ;  /* 0x0000001521007c0c */ /* 0x000fce000bf06270 */
[----:B------:R-:W-:Y:S01]  /*da150*/  @P2 LOP3.LUT R26, R26, 0x4000, RZ, 0xfc, !PT ;  /* 0x000040001a1a2812 */ /* 0x000fe200078efcff */
[----:B------:R-:W-:Y:S01]  /*da160*/  UMOV UR4, UR28 ;  /* 0x0000001c00047c82 */ /* 0x000fe20008000000 */
[----:B------:R-:W-:Y:S01]  /*da170*/  IMAD.U32 R113, RZ, RZ, UR29 ;  /* 0x0000001dff717e24 */ /* 0x000fe2000f8e00ff */
[----:B------:R-:W-:Y:S01]  /*da180*/  ULDC.64 UR28, c[0x0][0x228] ;  /* 0x00008a00001c7ab9 */ /* 0x000fe20000000a00 */
[----:B------:R-:W-:Y:S02]  /*da190*/  LOP3.LUT R26, R26, 0xffffefff, RZ, 0xc0, !PT ;  /* 0xffffefff1a1a7812 */ /* 0x000fe400078ec0ff */
[----:B------:R-:W-:Y:S01]  /*da1a0*/  LOP3.LUT R24, R24, 0x7fffffff, RZ, 0xc0, !PT ;  /* 0x7fffffff18187812 */ /* 0x000fe200078ec0ff */
[----:B------:R-:W-:Y:S01]  /*da1b0*/  IMAD.U32 R103, RZ, RZ, UR11 ;  /* 0x0000000bff677e24 */ /* 0x000fe2000f8e00ff */
[----:B------:R-:W-:Y:S01]  /*da1c0*/  @P1 LOP3.LUT R26, R26, 0x1000, RZ, 0xfc, !PT ;  /* 0x000010001a1a1812 */ /* 0x000fe200078efcff */
[----:B------:R-:W-:Y:S01]  /*da1d0*/  ULDC.64 UR20, c[0x0][0x228] ;  /* 0x00008a0000147ab9 */ /* 0x000fe20000000a00 */
[----:B------:R-:W-:Y:S01]  /*da1e0*/  ISETP.LT.AND P1, PT, R135, UR26, !P0 ;  /* 0x0000001a87007c0c */ /* 0x000fe2000c721270 */
[----:B------:R1:W-:Y:S01]  /*da1f0*/  STL [R1+0x4aa8], R0 ;  /* 0x004aa80001007387 */ /* 0x0003e20000100800 */
[----:B------:R-:W-:Y:S01]  /*da200*/  ISETP.LT.AND P0, PT, R17, UR35, !P0 ;  /* 0x0000002311007c0c */ /* 0x000fe2000c701270 */
[----:B------:R-:W-:Y:S01]  /*da210*/  ULDC.64 UR36, c[0x0][0x228] ;  /* 0x00008a0000247ab9 */ /* 0x000fe20000000a00 */
[----:B------:R-:W-:-:S09]  /*da220*/  LOP3.LUT R26, R26, 0xfffff7ff, RZ, 0xc0, !PT ;  /* 0xfffff7ff1a1a7812 */ /* 0x000fd200078ec0ff */
[----:B------:R-:W-:-:S04]  /*da230*/  @P1 LOP3.LUT R26, R26, 0x800, RZ, 0xfc, !PT ;  /* 0x000008001a1a1812 */ /* 0x000fc800078efcff */
[----:B------:R-:W-:-:S04]  /*da240*/  LOP3.LUT R26, R26, 0xfffffbff, RZ, 0xc0, !PT ;  /* 0xfffffbff1a1a7812 */ /* 0x000fc800078ec0ff */
[----:B------:R-:W-:Y:S02]  /*da250*/  @P0 LOP3.LUT R26, R26, 0x400, RZ, 0xfc, !PT ;  /* 0x000004001a1a0812 */ /* 0x000fe400078efcff */
[----:B------:R-:W-:-:S04]  /*da260*/  ISETP.GE.AND P0, PT, R35, UR27, PT ;  /* 0x0000001b23007c0c */ /* 0x000fc8000bf06270 */
[----:B------:R-:W-:Y:S02]  /*da270*/  ISETP.LT.AND P1, PT, R135, UR8, !P0 ;  /* 0x0000000887007c0c */ /* 0x000fe4000c721270 */
[----:B------:R-:W-:Y:S02]  /*da280*/  ISETP.LT.AND P0, PT, R17, UR34, !P0 ;  /* 0x0000002211007c0c */ /* 0x000fe4000c701270 */
[----:B------:R-:W-:Y:S02]  /*da290*/  MOV R108, UR29 ;  /* 0x0000001d006c7c02 */ /* 0x000fe40008000f00 */
[----:B------:R-:W-:Y:S01]  /*da2a0*/  LOP3.LUT R26, R26, 0xfffffdff, RZ, 0xc0, !PT ;  /* 0xfffffdff1a1a7812 */ /* 0x000fe200078ec0ff */
[----:B------:R-:W-:Y:S01]  /*da2b0*/  IMAD.U32 R99, RZ, RZ, UR21 ;  /* 0x00000015ff637e24 */ /* 0x000fe2000f8e00ff */
[----:B------:R-:W-:Y:S01]  /*da2c0*/  UMOV UR26, UR20 ;  /* 0x00000014001a7c82 */ /* 0x000fe20008000000 */
[----:B------:R-:W-:Y:S01]  /*da2d0*/  UMOV UR29, UR28 ;  /* 0x0000001c001d7c82 */ /* 0x000fe20008000000 */
[----:B------:R-:W-:-:S03]  /*da2e0*/  ULDC.64 UR34, c[0x0][0x228] ;  /* 0x00008a0000227ab9 */ /* 0x000fc60000000a00 */
[----:B------:R-:W-:Y:S01]  /*da2f0*/  @P1 LOP3.LUT R26, R26, 0x200, RZ, 0xfc, !PT ;  /* 0x000002001a1a1812 */ /* 0x000fe200078efcff */
[----:B------:R-:W-:-:S03]  /*da300*/  ULDC.64 UR20, c[0x0][0x228] ;  /* 0x00008a0000147ab9 */ /* 0x000fc60000000a00 */
[----:B------:R-:W-:-:S04]  /*da310*/  LOP3.LUT R26, R26, 0xfffffeff, RZ, 0xc0, !PT ;  /* 0xfffffeff1a1a7812 */ /* 0x000fc800078ec0ff */
[----:B------:R-:W-:Y:S02]  /*da320*/  @P0 LOP3.LUT R26, R26, 0x100, RZ, 0xfc, !PT ;  /* 0x000001001a1a0812 */ /* 0x000fe400078efcff */
[----:B------:R-:W-:Y:S01]  /*da330*/  ISETP.GE.AND P0, PT, R37, UR9, PT ;  /* 0x0000000925007c0c */ /* 0x000fe2000bf06270 */
[----:B------:R-:W-:Y:S01]  /*da340*/  UMOV UR28, UR10 ;  /* 0x0000000a001c7c82 */ /* 0x000fe20008000000 */
[----:B------:R-:W-:Y:S01]  /*da350*/  LOP3.LUT R26, R26, 0xffffff7f, RZ, 0xc0, !PT ;  /* 0xffffff7f1a1a7812 */ /* 0x000fe200078ec0ff */
[----:B------:R-:W-:Y:S01]  /*da360*/  ULDC.64 UR10, c[0x0][0x228] ;  /* 0x00008a00000a7ab9 */ /* 0x000fe20000000a00 */
[----:B------:R-:W-:Y:S01]  /*da370*/  ISETP.LT.AND P1, PT, R135, UR14, !P0 ;  /* 0x0000000e87007c0c */ /* 0x000fe2000c721270 */
[----:B------:R-:W-:Y:S01]  /*da380*/  ULDC.64 UR8, c[0x0][0x228] ;  /* 0x00008a0000087ab9 */ /* 0x000fe20000000a00 */
        /* <DEDUP_REMOVED lines=9> */
[----:B------:R-:W-:Y:S01]  /*da420*/  ISETP.LT.AND P1, PT, R17, UR32, !P0 ;  /* 0x0000002011007c0c */ /* 0x000fe2000c721270 */
[----:B------:R-:W-:Y:S01]  /*da430*/  ULDC.64 UR32, c[0x0][0x228] ;  /* 0x00008a0000207ab9 */ /* 0x000fe20000000a00 */
[----:B------:R-:W-:Y:S01]  /*da440*/  ISETP.GE.AND P0, PT, R42, UR13, PT ;  /* 0x0000000d2a007c0c */ /* 0x000fe2000bf06270 */
[----:B------:R-:W-:-:S08]  /*da450*/  ULDC.64 UR12, c[0x0][0x228] ;  /* 0x00008a00000c7ab9 */ /* 0x000fd00000000a00 */
[----:B------:R-:W-:-:S04]  /*da460*/  @P2 LOP3.LUT R26, R26, 0x20, RZ, 0xfc, !PT ;  /* 0x000000201a1a2812 */ /* 0x000fc800078efcff */
[----:B------:R-:W-:-:S04]  /*da470*/  LOP3.LUT R26, R26, 0xffffffef, RZ, 0xc0, !PT ;  /* 0xffffffef1a1a7812 */ /* 0x000fc800078ec0ff */
[----:B------:R-:W-:Y:S02]  /*da480*/  @P1 LOP3.LUT R26, R26, 0x10, RZ, 0xfc, !PT ;  /* 0x000000101a1a1812 */ /* 0x000fe400078efcff */
        /* <DEDUP_REMOVED lines=10> */
[----:B------:R-:W-:Y:S01]  /*da530*/  IMAD.U32 R58, RZ, RZ, UR13 ;  /* 0x0000000dff3a7e24 */ /* 0x000fe2000f8e00ff */
[----:B------:R-:W-:Y:S02]  /*da540*/  ISETP.LT.AND P0, PT, R17, UR4, !P0 ;  /* 0x0000000411007c0c */ /* 0x000fe4000c701270 */
[----:B------:R-:W-:Y:S01]  /*da550*/  LOP3.LUT R26, R26, 0xfffffffd, RZ, 0xc0, !PT ;  /* 0xfffffffd1a1a7812 */ /* 0x000fe200078ec0ff */
[----:B------:R-:W-:Y:S01]  /*da560*/  UMOV UR5, UR12 ;  /* 0x0000000c00057c82 */ /* 0x000fe20008000000 */
[----:B------:R-:W-:Y:S01]  /*da570*/  UMOV UR16, UR34 ;  /* 0x0000002200107c82 */ /* 0x000fe20008000000 */
[----:B------:R-:W-:Y:S01]  /*da580*/  ULDC.64 UR12, c[0x0][0x228] ;  /* 0x00008a00000c7ab9 */ /* 0x000fe20000000a00 */
[----:B------:R-:W-:-:S05]  /*da590*/  ULDC.64 UR24, c[0x0][0x228] ;  /* 0x00008a0000187ab9 */ /* 0x000fca0000000a00 */
        /* <DEDUP_REMOVED lines=15> */
[----:B------:R-:W-:Y:S02]  /*da690*/  ISETP.LT.AND P1, PT, R17, UR28, !P0 ;  /* 0x0000001c11007c0c */ /* 0x000fe4000c721270 */
[----:B------:R-:W-:-:S02]  /*da6a0*/  LOP3.LUT R20, R20, 0xffffdfff, RZ, 0xc0, !PT ;  /* 0xffffdfff14147812 */ /* 0x000fc400078ec0ff */
[----:B------:R-:W-:Y:S01]  /*da6b0*/  MOV R55, UR25 ;  /* 0x0000001900377c02 */ /* 0x000fe20008000f00 */
[----:B------:R-:W-:Y:S01]  /*da6c0*/  ULDC.64 UR24, c[0x0][0x228] ;  /* 0x00008a0000187ab9 */ /* 0x000fe20000000a00 */
[----:B------:R-:W-:Y:S01]  /*da6d0*/  ISETP.GE.AND P0, PT, R54, UR11, PT ;  /* 0x0000000b36007c0c */ /* 0x000fe2000bf06270 */
[----:B------:R-:W-:-:S04]  /*da6e0*/  ULDC.64 UR10, c[0x0][0x228] ;  /* 0x00008a00000a7ab9 */ /* 0x000fc80000000a00 */
[----:B------:R-:W-:Y:S02]  /*da6f0*/  @P2 LOP3.LUT R24, R24, 0x20000000, RZ, 0xfc, !PT ;  /* 0x2000000018182812 */ /* 0x000fe400078efcff */
[----:B------:R-:W-:Y:S01]  /*da700*/  LOP3.LUT R23, R23, 0x7fffffff, RZ, 0xc0, !PT ;  /* 0x7fffffff17177812 */ /* 0x000fe200078ec0ff */
[----:B------:R-:W-:Y:S01]  /*da710*/  STL [R1+0x4aac], R26 ;  /* 0x004aac1a01007387 */ /* 0x000fe20000100800 */
[----:B------:R-:W-:Y:S01]  /*da720*/  LOP3.LUT R24, R24, 0xefffffff, RZ, 0xc0, !PT ;  /* 0xefffffff18187812 */ /* 0x000fe200078ec0ff */
[----:B------:R-:W-:Y:S01]  /*da730*/  IMAD.U32 R64, RZ, RZ, UR35 ;  /* 0x00000023ff407e24 */ /* 0x000fe2000f8e00ff */
[----:B------:R-:W-:Y:S01]  /*da740*/  UMOV UR42, UR25 ;  /* 0x00000019002a7c82 */ /* 0x000fe20008000000 */
[----:B------:R-:W-:Y:S01]  /*da750*/  ULDC.64 UR34, c[0x0][0x228] ;  /* 0x00008a0000227ab9 */ /* 0x000fe20000000a00 */
[----:B------:R-:W-:Y:S01]  /*da760*/  @P1 LOP3.LUT R24, R24, 0x10000000, RZ, 0xfc, !PT ;  /* 0x1000000018181812 */ /* 0x000fe200078efcff */
[----:B------:R-:W-:Y:S01]  /*da770*/  ULDC.64 UR28, c[0x0][0x228] ;  /* 0x00008a00001c7ab9 */ /* 0x000fe20000000a00 */
[----:B------:R-:W-:-:S02]  /*da780*/  ISETP.LT.AND P1, PT, R135, UR20, !P0 ;  /* 0x0000001487007c0c */ /* 0x000fc4000c721270 */
        /* <DEDUP_REMOVED lines=42> */
[----:B------:R-:W-:Y:S02]  /*daa30*/  LOP3.LUT R24, R24, 0xfffdffff, RZ, 0xc0, !PT ;  /* 0xfffdffff18187812 */ /* 0x000fe400078ec0ff */
[----:B------:R-:W-:Y:S01]  /*daa40*/  ISETP.GE.AND P0, PT, R67, UR7, PT ;  /* 0x0000000743007c0c */ /* 0x000fe2000bf06270 */
[----:B------:R-:W-:Y:S01]  /*daa50*/  UMOV UR22, UR5 ;  /* 0x0000000500167c82 */ /* 0x000fe20008000000 */
[----:B------:R-:W-:Y:S01]  /*daa60*/  IMAD.U32 R126, RZ, RZ, UR4 ;  /* 0x00000004ff7e7e24 */ /* 0x000fe2000f8e00ff */
[----:B------:R-:W-:Y:S01]  /*daa70*/  ULDC.64 UR4, c[0x0][0x228] ;  /* 0x00008a0000047ab9 */ /* 0x000fe20000000a00 */
[----:B------:R-:W-:-:S03]  /*daa80*/  ULDC.64 UR6, c[0x0][0x228] ;  /* 0x00008a0000067ab9 */ /* 0x000fc60000000a00 */
        /* <DEDUP_REMOVED lines=27> */
[----:B------:R-:W-:Y:S02]  /*dac40*/  ISETP.GE.AND P0, PT, R30, UR22, PT ;  /* 0x000000161e007c0c */ /* 0x000fe4000bf06270 */
[----:B------:R-:W-:Y:S01]  /*dac50*/  MOV R111, UR16 ;  /* 0x00000010006f7c02 */ /* 0x000fe20008000f00 */
[----:B------:R-:W-:Y:S01]  /*dac60*/  UMOV UR30, UR5 ;  /* 0x00000005001e7c82 */ /* 0x000fe20008000000 */
[----:B------:R-:W-:Y:S01]  /*dac70*/  ISETP.LT.AND P2, PT, R135, UR12, !P0 ;  /* 0x0000000c87007c0c */ /* 0x000fe2000c741270 */
[----:B------:R-:W-:Y:S01]  /*dac80*/  ULDC.64 UR22, c[0x0][0x228] ;  /* 0x00008a0000167ab9 */ /* 0x000fe20000000a00 */
[----:B------:R-:W-:Y:S02]  /*dac90*/  ISETP.LT.AND P1, PT, R17, UR18, !P0 ;  /* 0x0000001211007c0c */ /* 0x000fe4000c721270 */
[----:B------:R-:W-:-:S02]  /*daca0*/  LOP3.LUT R24, R24, 0xfffffbff, RZ, 0xc0, !PT ;  /* 0xfffffbff18187812 */ /* 0x000fc400078ec0ff */
[----:B------:R-:W-:Y:S01]  /*dacb0*/  ISETP.GE.AND P0, PT, R32, UR13, PT ;  /* 0x0000000d20007c0c */ /* 0x000fe2000bf06270 */
[----:B------:R-:W-:-:S06]  /*dacc0*/  UMOV UR16, UR4 ;  /* 0x0000000400107c82 */ /* 0x000fcc0008000000 */
[----:B------:R-:W-:Y:S01]  /*dacd0*/  @P2 LOP3.LUT R24, R24, 0x400, RZ, 0xfc, !PT ;  /* 0x0000040018182812 */ /* 0x000fe200078efcff */
[----:B------:R-:W-:-:S03]  /*dace0*/  ULDC.64 UR12, c[0x0][0x228] ;  /* 0x00008a00000c7ab9 */ /* 0x000fc60000000a00 */
        /* <DEDUP_REMOVED lines=8> */
[----:B------:R-:W-:-:S04]  /*dad70*/  ISETP.GE.AND P0, PT, R34, UR7, PT ;  /* 0x0000000722007c0c */ /* 0x000fc8000bf06270 */
[----:B------:R-:W-:Y:S01]  /*dad80*/  ISETP.LT.AND P1, PT, R135, UR10, !P0 ;  /* 0x0000000a87007c0c */ /* 0x000fe2000c721270 */
[----:B------:R-:W-:Y:S01]  /*dad90*/  UMOV UR4, UR24 ;  /* 0x0000001800047c82 */ /* 0x000fe20008000000 */
[----:B------:R-:W-:Y:S01]  /*dada0*/  LOP3.LUT R24, R24, 0xffffffdf, RZ, 0xc0, !PT ;  /* 0xffffffdf18187812 */ /* 0x000fe200078ec0ff */
[----:B------:R-:W-:Y:S01]  /*dadb0*/  ULDC.64 UR24, c[0x0][0x228] ;  /* 0x00008a0000187ab9 */ /* 0x000fe20000000a00 */
[----:B------:R-:W-:-:S09]  /*dadc0*/  ISETP.LT.AND P0, PT, R17, UR4, !P0 ;  /* 0x0000000411007c0c */ /* 0x000fd2000c701270 */
        /* <DEDUP_REMOVED lines=8> */
[----:B------:R-:W-:Y:S01]  /*dae50*/  UMOV UR56, UR13 ;  /* 0x0000000d00387c82 */ /* 0x000fe20008000000 */
[----:B------:R-:W-:Y:S01]  /*dae60*/  ISETP.LT.AND P0, PT, R17, UR5, !P0 ;  /* 0x0000000511007c0c */ /* 0x000fe2000c701270 */
[----:B------:R-:W-:Y:S01]  /*dae70*/  ULDC.64 UR12, c[0x0][0x228] ;  /* 0x00008a00000c7ab9 */ /* 0x000fe20000000a00 */
[----:B------:R-:W-:-:S09]  /*dae80*/  ULDC.64 UR10, c[0x0][0x228] ;  /* 0x00008a00000a7ab9 */ /* 0x000fd20000000a00 */
        /* <DEDUP_REMOVED lines=10> */
[----:B------:R-:W-:-:S02]  /*daf30*/  ISETP.GE.AND P0, PT, R41, UR13, PT ;  /* 0x0000000d29007c0c */ /* 0x000fc4000bf06270 */
[----:B------:R-:W-:-:S07]  /*daf40*/  MOV R106, UR42 ;  /* 0x0000002a006a7c02 */ /* 0x000fce0008000f00 */
[----:B------:R-:W-:Y:S01]  /*daf50*/  @P2 LOP3.LUT R24, R24, 0x2, RZ, 0xfc, !PT ;  /* 0x0000000218182812 */ /* 0x000fe200078efcff */
[----:B------:R-:W-:Y:S01]  /*daf60*/  VIADD R30, R136, 0xa2 ;  /* 0x000000a2881e7836 */ /* 0x000fe20000000000 */
[----:B------:R-:W-:Y:S01]  /*daf70*/  MOV R75, UR9 ;  /* 0x00000009004b7c02 */ /* 0x000fe20008000f00 */
[----:B------:R-:W-:Y:S01]  /*daf80*/  ULDC.64 UR12, c[0x0][0x228] ;  /* 0x00008a00000c7ab9 */ /* 0x000fe20000000a00 */
        /* <DEDUP_REMOVED lines=9> */
[----:B------:R-:W-:Y:S01]  /*db020*/  ULDC.64 UR22, c[0x0][0x228] ;  /* 0x00008a0000167ab9 */ /* 0x000fe20000000a00 */
[----:B------:R-:W-:Y:S01]  /*db030*/  LOP3.LUT R23, R23, 0xdfffffff, RZ, 0xc0, !PT ;  /* 0xdfffffff17177812 */ /* 0x000fe200078ec0ff */
[----:B------:R-:W-:Y:S01]  /*db040*/  UMOV UR4, UR8 ;  /* 0x0000000800047c82 */ /* 0x000fe20008000000 */
[----:B------:R-:W-:Y:S01]  /*db050*/  ISETP.LT.AND P1, PT, R135, UR6, !P0 ;  /* 0x0000000687007c0c */ /* 0x000fe2000c721270 */
[----:B------:R-:W-:Y:S01]  /*db060*/  UMOV UR5, UR22 ;  /* 0x0000001600057c82 */ /* 0x000fe20008000000 */
[----:B------:R-:W-:Y:S01]  /*db070*/  ULDC.64 UR8, c[0x0][0x228] ;  /* 0x00008a0000087ab9 */ /* 0x000fe20000000a00 */
[----:B------:R-:W-:Y:S01]  /*db080*/  ISETP.LT.AND P0, PT, R17, UR5, !P0 ;  /* 0x0000000511007c0c */ /* 0x000fe2000c701270 */
[----:B------:R-:W-:-:S09]  /*db090*/  ULDC.64 UR10, c[0x0][0x228] ;  /* 0x00008a00000a7ab9 */ /* 0x000fd20000000a00 */
[----:B------:R-:W-:-:S04]  /*db0a0*/  @P1 LOP3.LUT R23, R23, 0x20000000, RZ, 0xfc, !PT ;  /* 0x2000000017171812 */ /* 0x000fc800078efcff */
[----:B------:R-:W-:-:S04]  /*db0b0*/  LOP3.LUT R23, R23, 0xefffffff, RZ, 0xc0, !PT ;  /* 0xefffffff17177812 */ /* 0x000fc800078ec0ff */
[----:B------:R-:W-:Y:S02]  /*db0c0*/  @P0 LOP3.LUT R23, R23, 0x10000000, RZ, 0xfc, !PT ;  /* 0x1000000017170812 */ /* 0x000fe400078efcff */
[----:B------:R-:W-:Y:S01]  /*db0d0*/  ISETP.GE.AND P0, PT, R47, UR7, PT ;  /* 0x000000072f007c0c */ /* 0x000fe2000bf06270 */
[----:B------:R-:W-:-:S03]  /*db0e0*/  ULDC.64 UR6, c[0x0][0x228] ;  /* 0x00008a0000067ab9 */ /* 0x000fc60000000a00 */
        /* <DEDUP_REMOVED lines=9> */
[----:B------:R-:W-:Y:S01]  /*db180*/  IMAD.U32 R63, RZ, RZ, UR11 ;  /* 0x0000000bff3f7e24 */ /* 0x000fe2000f8e00ff */
[----:B------:R-:W-:Y:S01]  /*db190*/  ISETP.LT.AND P2, PT, R135, UR6, !P0 ;  /* 0x0000000687007c0c */ /* 0x000fe2000c741270 */
[----:B------:R-:W-:Y:S01]  /*db1a0*/  ULDC.64 UR10, c[0x0][0x228] ;  /* 0x00008a00000a7ab9 */ /* 0x000fe20000000a00 */
[----:B------:R-:W-:Y:S01]  /*db1b0*/  ISETP.LT.AND P1, PT, R17, UR5, !P0 ;  /* 0x0000000511007c0c */ /* 0x000fe2000c721270 */
[----:B------:R-:W-:Y:S01]  /*db1c0*/  ULDC.64 UR8, c[0x0][0x228] ;  /* 0x00008a0000087ab9 */ /* 0x000fe20000000a00 */
[----:B------:R-:W-:Y:S01]  /*db1d0*/  ISETP.GE.AND P0, PT, R53, UR7, PT ;  /* 0x0000000735007c0c */ /* 0x000fe2000bf06270 */
[----:B------:R-:W-:Y:S01]  /*db1e0*/  UMOV UR4, UR10 ;  /* 0x0000000a00047c82 */ /* 0x000fe20008000000 */
[----:B------:R-:W-:Y:S01]  /*db1f0*/  STL [R1+0x4ab0], R24 ;  /* 0x004ab01801007387 */ /* 0x000fe20000100800 */
[----:B------:R-:W-:-:S06]  /*db200*/  ULDC.64 UR6, c[0x0][0x228] ;  /* 0x00008a0000067ab9 */ /* 0x000fcc0000000a00 */
[----:B------:R-:W-:-:S04]  /*db210*/  @P2 LOP3.LUT R23, R23, 0x2000000, RZ, 0xfc, !PT ;  /* 0x0200000017172812 */ /* 0x000fc800078efcff */
[----:B------:R-:W-:-:S04]  /*db220*/  LOP3.LUT R23, R23, 0xfeffffff, RZ, 0xc0, !PT ;  /* 0xfeffffff17177812 */ /* 0x000fc800078ec0ff */
[----:B------:R-:W-:Y:S02]  /*db230*/  @P1 LOP3.LUT R23, R23, 0x1000000, RZ, 0xfc, !PT ;  /* 0x0100000017171812 */ /* 0x000fe400078efcff */
[----:B------:R-:W-:Y:S02]  /*db240*/  ISETP.LT.AND P1, PT, R135, UR8, !P0 ;  /* 0x0000000887007c0c */ /* 0x000fe4000c721270 */
[----:B------:R-:W-:Y:S01]  /*db250*/  ISETP.LT.AND P0, PT, R17, UR4, !P0 ;  /* 0x0000000411007c0c */ /* 0x000fe2000c701270 */
[----:B------:R-:W-:Y:S02]  /*db260*/  ULDC.64 UR4, c[0x0][0x228] ;  /* 0x00008a0000047ab9 */ /* 0x000fe40000000a00 */
[----:B------:R-:W-:Y:S01]  /*db270*/  MOV R51, UR5 ;  /* 0x0000000500337c02 */ /* 0x000fe20008000f00 */
[----:B------:R-:W-:Y:S02]  /*db280*/  ULDC UR5, c[0x0][0x248] ;  /* 0x0000920000057ab9 */ /* 0x000fe40000000800 */
[----:B------:R-:W-:Y:S01]  /*db290*/  IMAD R29, R136, UR5, RZ ;  /* 0x00000005881d7c24 */ /* 0x000fe2000f8e02ff */
[----:B------:R-:W-:-:S03]  /*db2a0*/  ULDC UR5, c[0x0][0x248] ;  /* 0x0000920000057ab9 */ /* 0x000fc60000000800 */
[----:B-1----:R-:W-:Y:S01]  /*db2b0*/  VIADD R0, R29, UR5 ;  /* 0x000000051d007c36 */ /* 0x002fe20008000000 */
[----:B------:R-:W-:Y:S01]  /*db2c0*/  STL [R1+0x1f48], R29 ;  /* 0x001f481d01007387 */ /* 0x000fe20000100800 */
[----:B------:R-:W-:-:S03]  /*db2d0*/  ULDC UR5, c[0x0][0x248] ;  /* 0x0000920000057ab9 */ /* 0x000fc60000000800 */
[----:B------:R1:W-:Y:S02]  /*db2e0*/  STL [R1+0x1b4c], R0 ;  /* 0x001b4c0001007387 */ /* 0x0003e40000100800 */
[----:B-1----:R-:W-:Y:S01]  /*db2f0*/  VIADD R0, R0, UR5 ;  /* 0x0000000500007c36 */ /* 0x002fe20008000000 */
[----:B------:R-:W-:-:S04]  /*db300*/  ULDC UR5, c[0x0][0x248] ;  /* 0x0000920000057ab9 */ /* 0x000fc80000000800 */
[----:B------:R1:W-:Y:S02]  /*db310*/  STL [R1+0x1024], R0 ;  /* 0x0010240001007387 */ /* 0x0003e40000100800 */
[----:B-1----:R-:W-:Y:S01]  /*db320*/  IADD3 R0, R0, UR5, RZ ;  /* 0x0000000500007c10 */ /* 0x002fe2000fffe0ff */
[----:B------:R-:W-:-:S04]  /*db330*/  ULDC UR5, c[0x0][0x248] ;  /* 0x0000920000057ab9 */ /* 0x000fc80000000800 */
[----:B------:R1:W-:Y:S02]  /*db340*/  STL [R1+0xe30], R0 ;  /* 0x000e300001007387 */ /* 0x0003e40000100800 */
[----:B-1----:R-:W-:Y:S01]  /*db350*/  VIADD R0, R0, UR5 ;  /* 0x0000000500007c36 */ /* 0x002fe20008000000 */
[----:B------:R-:W-:-:S04]  /*db360*/  ULDC UR5, c[0x0][0x248] ;  /* 0x0000920000057ab9 */ /* 0x000fc80000000800 */
        /* <DEDUP_REMOVED lines=828> */
[----:B------:R1:W-:Y:S01]  /*de730*/  STL [R1+0x1bac], R0 ;  /* 0x001bac0001007387 */ /* 0x0003e20000100800 */
[----:B------:R-:W-:Y:S01]  /*de740*/  LOP3.LUT R23, R23, 0xff7fffff, RZ, 0xc0, !PT ;  /* 0xff7fffff17177812 */ /* 0x000fe200078ec0ff */
[----:B-1----:R-:W-:Y:S01]  /*de750*/  VIADD R0, R0, UR5 ;  /* 0x0000000500007c36 */ /* 0x002fe20008000000 */
[----:B------:R-:W-:-:S04]  /*de760*/  ULDC UR5, c[0x0][0x248] ;  /* 0x0000920000057ab9 */ /* 0x000fc80000000800 */
[----:B------:R1:W-:Y:S01]  /*de770*/  STL [R1+0x1bb0], R0 ;  /* 0x001bb00001007387 */ /* 0x0003e20000100800 */
[----:B------:R-:W-:Y:S02]  /*de780*/  @P1 LOP3.LUT R23, R23, 0x800000, RZ, 0xfc, !PT ;  /* 0x0080000017171812 */ /* 0x000fe400078efcff */
[----:B-1----:R-:W-:Y:S01]  /*de790*/  IADD3 R0, R0, UR5, RZ ;  /* 0x0000000500007c10 */ /* 0x002fe2000fffe0ff */
[----:B------:R-:W-:-:S04]  /*de7a0*/  ULDC UR5, c[0x0][0x248] ;  /* 0x0000920000057ab9 */ /* 0x000fc80000000800 */
[----:B------:R1:W-:Y:S01]  /*de7b0*/  STL [R1+0x1bb4], R0 ;  /* 0x001bb40001007387 */ /* 0x0003e20000100800 */
[----:B------:R-:W-:Y:S01]  /*de7c0*/  LOP3.LUT R23, R23, 0xffbfffff, RZ, 0xc0, !PT ;  /* 0xffbfffff17177812 */ /* 0x000fe200078ec0ff */
[----:B-1----:R-:W-:Y:S01]  /*de7d0*/  VIADD R0, R0, UR5 ;  /* 0x0000000500007c36 */ /* 0x002fe20008000000 */
[----:B------:R-:W-:-:S04]  /*de7e0*/  ULDC UR5, c[0x0][0x248] ;  /* 0x0000920000057ab9 */ /* 0x000fc80000000800 */
[----:B------:R1:W-:Y:S01]  /*de7f0*/  STL [R1+0x1bb8], R0 ;  /* 0x001bb80001007387 */ /* 0x0003e20000100800 */
[----:B------:R-:W-:Y:S02]  /*de800*/  @P0 LOP3.LUT R23, R23, 0x400000, RZ, 0xfc, !PT ;  /* 0x0040000017170812 */ /* 0x000fe400078efcff */
[----:B------:R-:W-:Y:S01]  /*de810*/  ISETP.GE.AND P0, PT, R56, UR9, PT ;  /* 0x0000000938007c0c */ /* 0x000fe2000bf06270 */
[----:B------:R-:W-:Y:S01]  /*de820*/  ULDC.64 UR8, c[0x0][0x228] ;  /* 0x00008a0000087ab9 */ /* 0x000fe20000000a00 */
[----:B-1----:R-:W-:Y:S01]  /*de830*/  VIADD R0, R0, UR5 ;  /* 0x0000000500007c36 */ /* 0x002fe20008000000 */
[----:B------:R-:W-:Y:S01]  /*de840*/  ULDC UR5, c[0x0][0x248] ;  /* 0x0000920000057ab9 */ /* 0x000fe20000000800 */
[----:B------:R-:W-:-:S03]  /*de850*/  ISETP.LT.AND P1, PT, R135, UR6, !P0 ;  /* 0x0000000687007c0c */ /* 0x000fc6000c721270 */
[----:B------:R1:W-:Y:S02]  /*de860*/  STL [R1+0x1bbc], R0 ;  /* 0x001bbc0001007387 */ /* 0x0003e40000100800 */
[----:B-1----:R-:W-:Y:S01]  /*de870*/  IADD3 R0, R0, UR5, RZ ;  /* 0x0000000500007c10 */ /* 0x002fe2000fffe0ff */
[----:B------:R-:W-:-:S04]  /*de880*/  ULDC UR5, c[0x0][0x248] ;  /* 0x0000920000057ab9 */ /* 0x000fc80000000800 */
[----:B------:R1:W-:Y:S01]  /*de890*/  STL [R1+0x1bc0], R0 ;  /* 0x001bc00001007387 */ /* 0x0003e20000100800 */
[----:B------:R-:W-:Y:S02]  /*de8a0*/  ISETP.LT.AND P0, PT, R17, UR4, !P0 ;  /* 0x0000000411007c0c */ /* 0x000fe4000c701270 */
[----:B------:R-:W-:Y:S01]  /*de8b0*/  LOP3.LUT R23, R23, 0xffdfffff, RZ, 0xc0, !PT ;  /* 0xffdfffff17177812 */ /* 0x000fe200078ec0ff */
[----:B-1----:R-:W-:Y:S01]  /*de8c0*/  VIADD R0, R0, UR5 ;  /* 0x0000000500007c36 */ /* 0x002fe20008000000 */
[----:B------:R-:W-:-:S04]  /*de8d0*/  ULDC UR5, c[0x0][0x248] ;  /* 0x0000920000057ab9 */ /* 0x000fc80000000800 */
[----:B------:R1:W-:Y:S01]  /*de8e0*/  STL [R1+0x1bc4], R0 ;  /* 0x001bc40001007387 */ /* 0x0003e20000100800 */
[----:B------:R-:W-:Y:S01]  /*de8f0*/  @P1 LOP3.LUT R23, R23, 0x200000, RZ, 0xfc, !PT ;  /* 0x0020000017171812 */ /* 0x000fe200078efcff */
[----:B-1----:R-:W-:Y:S01]  /*de900*/  VIADD R0, R0, UR5 ;  /* 0x0000000500007c36 */ /* 0x002fe20008000000 */
[----:B------:R-:W-:Y:S02]  /*de910*/  ULDC UR5, c[0x0][0x248] ;  /* 0x0000920000057ab9 */ /* 0x000fe40000000800 */
[----:B------:R-:W-:Y:S02]  /*de920*/  LOP3.LUT R23, R23, 0xffefffff, RZ, 0xc0, !PT ;  /* 0xffefffff17177812 */ /* 0x000fe400078ec0ff */
[----:B------:R1:W-:Y:S02]  /*de930*/  STL [R1+0x1bc8], R0 ;  /* 0x001bc80001007387 */ /* 0x0003e40000100800 */
[----:B------:R-:W-:Y:S01]  /*de940*/  @P0 LOP3.LUT R23, R23, 0x100000, RZ, 0xfc, !PT ;  /* 0x0010000017170812 */ /* 0x000fe200078efcff */
[----:B------:R-:W-:Y:S01]  /*de950*/  IMAD.U32 R48, RZ, RZ, UR9 ;  /* 0x00000009ff307e24 */ /* 0x000fe2000f8e00ff */
[----:B------:R-:W-:Y:S01]  /*de960*/  ISETP.GE.AND P0, PT, R30, UR7, PT ;  /* 0x000000071e007c0c */ /* 0x000fe2000bf06270 */
[----:B------:R-:W-:Y:S01]  /*de970*/  UMOV UR4, UR8 ;  /* 0x0000000800047c82 */ /* 0x000fe20008000000 */
[----:B------:R-:W-:Y:S01]  /*de980*/  ULDC.64 UR8, c[0x0][0x228] ;  /* 0x00008a0000087ab9 */ /* 0x000fe20000000a00 */
[----:B-1----:R-:W-:Y:S01]  /*de990*/  IADD3 R0, R0, UR5, RZ ;  /* 0x0000000500007c10 */ /* 0x002fe2000fffe0ff */
[----:B------:R-:W-:Y:S01]  /*de9a0*/  ULDC UR5, c[0x0][0x248] ;  /* 0x0000920000057ab9 */ /* 0x000fe20000000800 */
[----:B------:R-:W-:Y:S01]  /*de9b0*/  LOP3.LUT R23, R23, 0xfff7ffff, RZ, 0xc0, !PT ;  /* 0xfff7ffff17177812 */ /* 0x000fe200078ec0ff */
[----:B------:R-:W-:-:S02]  /*de9c0*/  ULDC.64 UR6, c[0x0][0x228] ;  /* 0x00008a0000067ab9 */ /* 0x000fc40000000a00 */
[----:B------:R1:W-:Y:S01]  /*de9d0*/  STL [R1+0x1bcc], R0 ;  /* 0x001bcc0001007387 */ /* 0x0003e20000100800 */
[----:B------:R-:W-:Y:S01]  /*de9e0*/  ISETP.LT.AND P1, PT, R135, UR8, !P0 ;  /* 0x0000000887007c0c */ /* 0x000fe2000c721270 */
[----:B-1----:R-:W-:Y:S01]  /*de9f0*/  VIADD R0, R0, UR5 ;  /* 0x0000000500007c36 */ /* 0x002fe20008000000 */
[----:B------:R-:W-:-:S04]  /*dea00*/  ULDC UR5, c[0x0][0x248] ;  /* 0x0000920000057ab9 */ /* 0x000fc80000000800 */
[----:B------:R1:W-:Y:S01]  /*dea10*/  STL [R1+0x1bd0], R0 ;  /* 0x001bd00001007387 */ /* 0x0003e20000100800 */
[----:B------:R-:W-:Y:S01]  /*dea20*/  ISETP.LT.AND P0, PT, R17, UR4, !P0 ;  /* 0x0000000411007c0c */ /* 0x000fe2000c701270 */
[----:B-1----:R-:W-:Y:S01]  /*dea30*/  VIADD R0, R0, UR5 ;  /* 0x0000000500007c36 */ /* 0x002fe20008000000 */
[----:B------:R-:W-:-:S04]  /*dea40*/  ULDC UR5, c[0x0][0x248] ;  /* 0x0000920000057ab9 */ /* 0x000fc80000000800 */
[----:B------:R1:W-:Y:S01]  /*dea50*/  STL [R1+0x1bd4], R0 ;  /* 0x001bd40001007387 */ /* 0x0003e20000100800 */
[----:B------:R-:W-:Y:S02]  /*dea60*/  @P1 LOP3.LUT R23, R23, 0x80000, RZ, 0xfc, !PT ;  /* 0x0008000017171812 */ /* 0x000fe400078efcff */
[----:B-1----:R-:W-:Y:S01]  /*dea70*/  IADD3 R0, R0, UR5, RZ ;  /* 0x0000000500007c10 */ /* 0x002fe2000fffe0ff */
[----:B------:R-:W-:-:S04]  /*dea80*/  ULDC UR5, c[0x0][0x248] ;  /* 0x0000920000057ab9 */ /* 0x000fc80000000800 */
[----:B------:R1:W-:Y:S01]  /*dea90*/  STL [R1+0x1bd8], R0 ;  /* 0x001bd80001007387 */ /* 0x0003e20000100800 */
[----:B------:R-:W-:Y:S02]  /*deaa0*/  LOP3.LUT R23, R23, 0xfffbffff, RZ, 0xc0, !PT ;  /* 0xfffbffff17177812 */ /* 0x000fe400078ec0ff */
[----:B------:R-:W-:Y:S01]  /*deab0*/  IADD3 R30, R136, 0x9c, RZ ;  /* 0x0000009c881e7810 */ /* 0x000fe20007ffe0ff */
[----:B-1----:R-:W-:Y:S01]  /*deac0*/  VIADD R0, R0, UR5 ;  /* 0x0000000500007c36 */ /* 0x002fe20008000000 */
[----:B------:R-:W-:Y:S01]  /*dead0*/  ULDC UR5, c[0x0][0x248] ;  /* 0x0000920000057ab9 */ /* 0x000fe20000000800 */
[----:B------:R-:W-:-:S03]  /*deae0*/  @P0 LOP3.LUT R23, R23, 0x40000, RZ, 0xfc, !PT ;  /* 0x0004000017170812 */ /* 0x000fc600078efcff */
[----:B------:R1:W-:Y:S01]  /*deaf0*/  STL [R1+0x1bdc], R0 ;  /* 0x001bdc0001007387 */ /* 0x0003e20000100800 */
[----:B------:R-:W-:Y:S01]  /*deb00*/  ISETP.GE.AND P0, PT, R30, UR9, PT ;  /* 0x000000091e007c0c */ /* 0x000fe2000bf06270 */
[----:B------:R-:W-:Y:S01]  /*deb10*/  IMAD.U32 R45, RZ, RZ, UR7 ;  /* 0x00000007ff2d7e24 */ /* 0x000fe2000f8e00ff */
[----:B------:R-:W-:Y:S01]  /*deb20*/  UMOV UR4, UR6 ;  /* 0x0000000600047c82 */ /* 0x000fe20008000000 */
[----:B------:R-:W-:Y:S01]  /*deb30*/  ULDC.64 UR6, c[0x0][0x228] ;  /* 0x00008a0000067ab9 */ /* 0x000fe20000000a00 */
[----:B-1----:R-:W-:Y:S01]  /*deb40*/  VIADD R0, R0, UR5 ;  /* 0x0000000500007c36 */ /* 0x002fe20008000000 */
[----:B------:R-:W-:Y:S01]  /*deb50*/  ULDC UR5, c[0x0][0x248] ;  /* 0x0000920000057ab9 */ /* 0x000fe20000000800 */
[----:B------:R-:W-:Y:S01]  /*deb60*/  ISETP.LT.AND P1, PT, R135, UR6, !P0 ;  /* 0x0000000687007c0c */ /* 0x000fe2000c721270 */
[----:B------:R-:W-:Y:S02]  /*deb70*/  ULDC.64 UR8, c[0x0][0x228] ;  /* 0x00008a0000087ab9 */ /* 0x000fe40000000a00 */
[----:B------:R1:W-:Y:S01]  /*deb80*/  STL [R1+0x1be0], R0 ;  /* 0x001be00001007387 */ /* 0x0003e20000100800 */
[----:B------:R-:W-:-:S02]  /*deb90*/  ISETP.LT.AND P0, PT, R17, UR4, !P0 ;  /* 0x0000000411007c0c */ /* 0x000fc4000c701270 */
[----:B-1----:R-:W-:Y:S01]  /*deba0*/  IADD3 R0, R0, UR5, RZ ;  /* 0x0000000500007c10 */ /* 0x002fe2000fffe0ff */
[----:B------:R-:W-:-:S04]  /*debb0*/  ULDC UR5, c[0x0][0x248] ;  /* 0x0000920000057ab9 */ /* 0x000fc80000000800 */
[----:B------:R1:W-:Y:S01]  /*debc0*/  STL [R1+0x1be4], R0 ;  /* 0x001be40001007387 */ /* 0x0003e20000100800 */
[----:B------:R-:W-:Y:S01]  /*debd0*/  LOP3.LUT R23, R23, 0xfffdffff, RZ, 0xc0, !PT ;  /* 0xfffdffff17177812 */ /* 0x000fe200078ec0ff */
[----:B-1----:R-:W-:Y:S01]  /*debe0*/  VIADD R0, R0, UR5 ;  /* 0x0000000500007c36 */ /* 0x002fe20008000000 */
[----:B------:R-:W-:Y:S02]  /*debf0*/  ULDC UR5, c[0x0][0x248] ;  /* 0x0000920000057ab9 */ /* 0x000fe40000000800 */
[----:B------:R-:W-:Y:S02]  /*dec00*/  @P1 LOP3.LUT R23, R23, 0x20000, RZ, 0xfc, !PT ;  /* 0x0002000017171812 */ /* 0x000fe400078efcff */
[----:B------:R1:W-:Y:S02]  /*dec10*/  STL [R1+0x1be8], R0 ;  /* 0x001be80001007387 */ /* 0x0003e40000100800 */
[----:B------:R-:W-:Y:S02]  /*dec20*/  LOP3.LUT R23, R23, 0xfffeffff, RZ, 0xc0, !PT ;  /* 0xfffeffff17177812 */ /* 0x000fe400078ec0ff */
[----:B------:R-:W-:Y:S01]  /*dec30*/  IADD3 R30, R136, 0x96, RZ ;  /* 0x00000096881e7810 */ /* 0x000fe20007ffe0ff */
[----:B-1----:R-:W-:Y:S01]  /*dec40*/  VIADD R0, R0, UR5 ;  /* 0x0000000500007c36 */ /* 0x002fe20008000000 */
[----:B------:R-:W-:-:S04]  /*dec50*/  ULDC UR5, c[0x0][0x248] ;  /* 0x0000920000057ab9 */ /* 0x000fc80000000800 */
[----:B------:R1:W-:Y:S01]  /*dec60*/  STL [R1+0x1bec], R0 ;  /* 0x001bec0001007387 */ /* 0x0003e20000100800 */
[----:B------:R-:W-:Y:S01]  /*dec70*/  @P0 LOP3.LUT R23, R23, 0x10000, RZ, 0xfc, !PT ;  /* 0x0001000017170812 */ /* 0x000fe200078efcff */
[----:B------:R-:W-:Y:S01]  /*dec80*/  IMAD.U32 R43, RZ, RZ, UR9 ;  /* 0x00000009ff2b7e24 */ /* 0x000fe2000f8e00ff */
[----:B------:R-:W-:Y:S01]  /*dec90*/  ISETP.GE.AND P0, PT, R30, UR7, PT ;  /* 0x000000071e007c0c */ /* 0x000fe2000bf06270 */
[----:B------:R-:W-:Y:S01]  /*deca0*/  UMOV UR4, UR8 ;  /* 0x0000000800047c82 */ /* 0x000fe20008000000 */
[----:B------:R-:W-:Y:S01]  /*decb0*/  ULDC.64 UR8, c[0x0][0x228] ;  /* 0x00008a0000087ab9 */ /* 0x000fe20000000a00 */
[----:B-1----:R-:W-:Y:S01]  /*decc0*/  IADD3 R0, R0, UR5, RZ ;  /* 0x0000000500007c10 */ /* 0x002fe2000fffe0ff */
[----:B------:R-:W-:Y:S01]  /*decd0*/  ULDC UR5, c[0x0][0x248] ;  /* 0x0000920000057ab9 */ /* 0x000fe20000000800 */
[----:B------:R-:W-:Y:S01]  /*dece0*/  ISETP.LT.AND P1, PT, R135, UR8, !P0 ;  /* 0x0000000887007c0c */ /* 0x000fe2000c721270 */
[----:B------:R-:W-:Y:S02]  /*decf0*/  ULDC.64 UR6, c[0x0][0x228] ;  /* 0x00008a0000067ab9 */ /* 0x000fe40000000a00 */
[----:B------:R1:W-:Y:S02]  /*ded00*/  STL [R1+0x1bf0], R0 ;  /* 0x001bf00001007387 */ /* 0x0003e40000100800 */
[----:B-1----:R-:W-:Y:S01]  /*ded10*/  VIADD R0, R0, UR5 ;  /* 0x0000000500007c36 */ /* 0x002fe20008000000 */
[----:B------:R-:W-:-:S04]  /*ded20*/  ULDC UR5, c[0x0][0x248] ;  /* 0x0000920000057ab9 */ /* 0x000fc80000000800 */
[----:B------:R1:W-:Y:S01]  /*ded30*/  STL [R1+0x1bf4], R0 ;  /* 0x001bf40001007387 */ /* 0x0003e20000100800 */
[----:B------:R-:W-:Y:S02]  /*ded40*/  ISETP.LT.AND P0, PT, R17, UR4, !P0 ;  /* 0x0000000411007c0c */ /* 0x000fe4000c701270 */
[----:B------:R-:W-:Y:S02]  /*ded50*/  LOP3.LUT R23, R23, 0xffff7fff, RZ, 0xc0, !PT ;  /* 0xffff7fff17177812 */ /* 0x000fe400078ec0ff */
[----:B-1----:R-:W-:Y:S01]  /*ded60*/  IADD3 R0, R0, UR5, RZ ;  /* 0x0000000500007c10 */ /* 0x002fe2000fffe0ff */
[----:B------:R-:W-:-:S04]  /*ded70*/  ULDC UR5, c[0x0][0x248] ;  /* 0x0000920000057ab9 */ /* 0x000fc80000000800 */
[----:B------:R1:W-:Y:S01]  /*ded80*/  STL [R1+0x1bf8], R0 ;  /* 0x001bf80001007387 */ /* 0x0003e20000100800 */
[----:B------:R-:W-:Y:S01]  /*ded90*/  @P1 LOP3.LUT R23, R23, 0x8000, RZ, 0xfc, !PT ;  /* 0x0000800017171812 */ /* 0x000fe200078efcff */
[----:B-1----:R-:W-:Y:S01]  /*deda0*/  VIADD R0, R0, UR5 ;  /* 0x0000000500007c36 */ /* 0x002fe20008000000 */
[----:B------:R-:W-:Y:S02]  /*dedb0*/  ULDC UR5, c[0x0][0x248] ;  /* 0x0000920000057ab9 */ /* 0x000fe40000000800 */
[----:B------:R-:W-:Y:S02]  /*dedc0*/  LOP3.LUT R23, R23, 0xffffbfff, RZ, 0xc0, !PT ;  /* 0xffffbfff17177812 */ /* 0x000fe400078ec0ff */
[----:B------:R1:W-:Y:S01]  /*dedd0*/  STL [R1+0x1bfc], R0 ;  /* 0x001bfc0001007387 */ /* 0x0003e20000100800 */
[----:B------:R-:W-:Y:S02]  /*dede0*/  IADD3 R30, R136, 0x90, RZ ;  /* 0x00000090881e7810 */ /* 0x000fe40007ffe0ff */
[----:B------:R-:W-:Y:S01]  /*dedf0*/  @P0 LOP3.LUT R23, R23, 0x4000, RZ, 0xfc, !PT ;  /* 0x0000400017170812 */ /* 0x000fe200078efcff */
[----:B-1----:R-:W-:Y:S01]  /*dee00*/  VIADD R0, R0, UR5 ;  /* 0x0000000500007c36 */ /* 0x002fe20008000000 */
[----:B------:R-:W-:Y:S01]  /*dee10*/  ULDC UR5, c[0x0][0x248] ;  /* 0x0000920000057ab9 */ /* 0x000fe20000000800 */
[----:B------:R-:W-:Y:S01]  /*dee20*/  ISETP.GE.AND P0, PT, R30, UR9, PT ;  /* 0x000000091e007c0c */ /* 0x000fe2000bf06270 */
[----:B------:R-:W-:-:S02]  /*dee30*/  UMOV UR4, UR7 ;  /* 0x0000000700047c82 */ /* 0x000fc40008000000 */
[----:B------:R1:W-:Y:S01]  /*dee40*/  STL [R1+0x1c00], R0 ;  /* 0x001c000001007387 */ /* 0x0003e20000100800 */
[----:B------:R-:W-:Y:S01]  /*dee50*/  LOP3.LUT R23, R23, 0xffffdfff, RZ, 0xc0, !PT ;  /* 0xffffdfff17177812 */ /* 0x000fe200078ec0ff */
[----:B------:R-:W-:Y:S01]  /*dee60*/  VIADD R30, R136, 0x8a ;  /* 0x0000008a881e7836 */ /* 0x000fe20000000000 */
[----:B------:R-:W-:Y:S01]  /*dee70*/  ULDC.64 UR8, c[0x0][0x228] ;  /* 0x00008a0000087ab9 */ /* 0x000fe20000000a00 */
[----:B-1----:R-:W-:Y:S01]  /*dee80*/  VIADD R0, R0, UR5 ;  /* 0x0000000500007c36 */ /* 0x002fe20008000000 */
[----:B------:R-:W-:Y:S01]  /*dee90*/  UMOV UR5, UR6 ;  /* 0x0000000600057c82 */ /* 0x000fe20008000000 */
[----:B------:R-:W-:Y:S02]  /*deea0*/  ULDC.64 UR6, c[0x0][0x228] ;  /* 0x00008a0000067ab9 */ /* 0x000fe40000000a00 */
[----:B------:R-:W-:Y:S02]  /*deeb0*/  ISETP.LT.AND P1, PT, R135, UR6, !P0 ;  /* 0x0000000687007c0c */ /* 0x000fe4000c721270 */
[----:B------:R-:W-:Y:S01]  /*deec0*/  ISETP.LT.AND P0, PT, R17, UR5, !P0 ;  /* 0x0000000511007c0c */ /* 0x000fe2000c701270 */
[----:B------:R-:W-:-:S10]  /*deed0*/  ULDC UR5, c[0x0][0x248] ;  /* 0x0000920000057ab9 */ /* 0x000fd40000000800 */
[----:B------:R-:W-:-:S04]  /*deee0*/  @P1 LOP3.LUT R23, R23, 0x2000, RZ, 0xfc, !PT ;  /* 0x0000200017171812 */ /* 0x000fc800078efcff */
[----:B------:R-:W-:-:S04]  /*deef0*/  LOP3.LUT R23, R23, 0xffffefff, RZ, 0xc0, !PT ;  /* 0xffffefff17177812 */ /* 0x000fc800078ec0ff */
[----:B------:R-:W-:Y:S02]  /*def00*/  @P0 LOP3.LUT R23, R23, 0x1000, RZ, 0xfc, !PT ;  /* 0x0000100017170812 */ /* 0x000fe400078efcff */
[----:B------:R-:W-:Y:S02]  /*def10*/  ISETP.GE.AND P0, PT, R30, UR7, PT ;  /* 0x000000071e007c0c */ /* 0x000fe4000bf06270 */
[----:B------:R-:W-:Y:S01]  /*def20*/  LOP3.LUT R23, R23, 0xfffff7ff, RZ, 0xc0, !PT ;  /* 0xfffff7ff17177812 */ /* 0x000fe200078ec0ff */
[----:B------:R-:W-:Y:S01]  /*def30*/  VIADD R30, R136, 0x84 ;  /* 0x00000084881e7836 */ /* 0x000fe20000000000 */
[----:B------:R-:W-:Y:S01]  /*def40*/  ISETP.LT.AND P1, PT, R135, UR8, !P0 ;  /* 0x0000000887007c0c */ /* 0x000fe2000c721270 */
[----:B------:R-:W-:Y:S01]  /*def50*/  ULDC.64 UR6, c[0x0][0x228] ;  /* 0x00008a0000067ab9 */ /* 0x000fe20000000a00 */
[----:B------:R-:W-:-:S11]  /*def60*/  ISETP.LT.AND P0, PT, R17, UR46, !P0 ;  /* 0x0000002e11007c0c */ /* 0x000fd6000c701270 */
[----:B------:R-:W-:-:S04]  /*def70*/  @P1 LOP3.LUT R23, R23, 0x800, RZ, 0xfc, !PT ;  /* 0x0000080017171812 */ /* 0x000fc800078efcff */
[----:B------:R-:W-:-:S04]  /*def80*/  LOP3.LUT R23, R23, 0xfffffbff, RZ, 0xc0, !PT ;  /* 0xfffffbff17177812 */ /* 0x000fc800078ec0ff */
[----:B------:R-:W-:Y:S02]  /*def90*/  @P0 LOP3.LUT R23, R23, 0x400, RZ, 0xfc, !PT ;  /* 0x0000040017170812 */ /* 0x000fe400078efcff */
[----:B------:R-:W-:-:S04]  /*defa0*/  ISETP.GE.AND P0, PT, R30, UR9, PT ;  /* 0x000000091e007c0c */ /* 0x000fc8000bf06270 */
[----:B------:R-:W-:Y:S02]  /*defb0*/  ISETP.LT.AND P1, PT, R135, UR6, !P0 ;  /* 0x0000000687007c0c */ /* 0x000fe4000c721270 */
[----:B------:R-:W-:Y:S02]  /*defc0*/  ISETP.LT.AND P0, PT, R17, UR34, !P0 ;  /* 0x0000002211007c0c */ /* 0x000fe4000c701270 */
[----:B------:R-:W-:Y:S02]  /*defd0*/  LOP3.LUT R23, R23, 0xfffffdff, RZ, 0xc0, !PT ;  /* 0xfffffdff17177812 */ /* 0x000fe400078ec0ff */
[----:B------:R-:W-:-:S07]  /*defe0*/  IADD3 R30, R136, 0x7e, RZ ;  /* 0x0000007e881e7810 */ /* 0x000fce0007ffe0ff */
[----:B------:R-:W-:-:S04]  /*deff0*/  @P1 LOP3.LUT R23, R23, 0x200, RZ, 0xfc, !PT ;  /* 0x0000020017171812 */ /* 0x000fc800078efcff */
[----:B------:R-:W-:-:S04]  /*df000*/  LOP3.LUT R23, R23, 0xfffffeff, RZ, 0xc0, !PT ;  /* 0xfffffeff17177812 */ /* 0x000fc800078ec0ff */
[----:B------:R-:W-:Y:S02]  /*df010*/  @P0 LOP3.LUT R23, R23, 0x100, RZ, 0xfc, !PT ;  /* 0x0000010017170812 */ /* 0x000fe400078efcff */
[----:B------:R-:W-:Y:S01]  /*df020*/  ISETP.GE.AND P0, PT, R30, UR7, PT ;  /* 0x000000071e007c0c */ /* 0x000fe2000bf06270 */
[----:B------:R1:W-:Y:S01]  /*df030*/  STL [R1+0x1c04], R0 ;  /* 0x001c040001007387 */ /* 0x0003e20000100800 */
[----:B------:R-:W-:Y:S01]  /*df040*/  IMAD.U32 R96, RZ, RZ, UR23 ;  /* 0x00000017ff607e24 */ /* 0x000fe2000f8e00ff */
[----:B------:R-:W-:Y:S01]  /*df050*/  ULDC.64 UR22, c[0x0][0x228] ;  /* 0x00008a0000167ab9 */ /* 0x000fe20000000a00 */
[----:B------:R-:W-:Y:S02]  /*df060*/  ISETP.LT.AND P1, PT, R135, UR12, !P0 ;  /* 0x0000000c87007c0c */ /* 0x000fe4000c721270 */
[----:B------:R-:W-:Y:S01]  /*df070*/  LOP3.LUT R20, R20, 0xffff7fff, RZ, 0xc0, !PT ;  /* 0xffff7fff14147812 */ /* 0x000fe200078ec0ff */
[----:B------:R-:W-:Y:S01]  /*df080*/  IMAD.U32 R57, RZ, RZ, UR11 ;  /* 0x0000000bff397e24 */ /* 0x000fe2000f8e00ff */
[----:B------:R-:W-:Y:S01]  /*df090*/  ULDC.64 UR6, c[0x0][0x228] ;  /* 0x00008a0000067ab9 */ /* 0x000fe20000000a00 */
[----:B-1----:R-:W-:Y:S01]  /*df0a0*/  VIADD R0, R0, UR5 ;  /* 0x0000000500007c36 */ /* 0x002fe20008000000 */
[----:B------:R-:W-:Y:S01]  /*df0b0*/  ULDC UR5, c[0x0][0x248] ;  /* 0x0000920000057ab9 */ /* 0x000fe20000000800 */
[----:B------:R-:W-:Y:S01]  /*df0c0*/  ISETP.LT.AND P0, PT, R17, UR22, !P0 ;  /* 0x0000001611007c0c */ /* 0x000fe2000c701270 */
[----:B------:R-:W-:Y:S01]  /*df0d0*/  VIADD R30, R136, 0xe5 ;  /* 0x000000e5881e7836 */ /* 0x000fe20000000000 */
[----:B------:R-:W-:Y:S01]  /*df0e0*/  ULDC.64 UR10, c[0x0][0x228] ;  /* 0x00008a00000a7ab9 */ /* 0x000fe20000000a00 */
[----:B------:R1:W-:Y:S03]  /*df0f0*/  STL [R1+0x1c08], R0 ;  /* 0x001c080001007387 */ /* 0x0003e60000100800 */
[----:B------:R-:W-:-:S02]  /*df100*/  @P1 LOP3.LUT R20, R20, 0x8000, RZ, 0xfc, !PT ;  /* 0x0000800014141812 */ /* 0x000fc400078efcff */
[----:B-1----:R-:W-:Y:S01]  /*df110*/  IADD3 R0, R0, UR5, RZ ;  /* 0x0000000500007c10 */ /* 0x002fe2000fffe0ff */
[----:B------:R-:W-:Y:S01]  /*df120*/  ULDC UR5, c[0x0][0x248] ;  /* 0x0000920000057ab9 */ /* 0x000fe20000000800 */
[----:B------:R-:W-:-:S03]  /*df130*/  LOP3.LUT R20, R20, 0xffffbfff, RZ, 0xc0, !PT ;  /* 0xffffbfff14147812 */ /* 0x000fc600078ec0ff */
[----:B------:R1:W-:Y:S01]  /*df140*/  STL [R1+0x1c0c], R0 ;  /* 0x001c0c0001007387 */ /* 0x0003e20000100800 */
[----:B------:R-:W-:Y:S01]  /*df150*/  UMOV UR8, UR11 ;  /* 0x0000000b00087c82 */ /* 0x000fe20008000000 */
[----:B------:R-:W-:Y:S01]  /*df160*/  @P0 LOP3.LUT R20, R20, 0x4000, RZ, 0xfc, !PT ;  /* 0x0000400014140812 */ /* 0x000fe200078efcff */
[----:B------:R-:W-:Y:S01]  /*df170*/  UMOV UR12, UR7 ;  /* 0x00000007000c7c82 */ /* 0x000fe20008000000 */
[----:B------:R-:W-:Y:S01]  /*df180*/  ISETP.GE.AND P0, PT, R30, UR8, PT ;  /* 0x000000081e007c0c */ /* 0x000fe2000bf06270 */
[----:B-1----:R-:W-:Y:S01]  /*df190*/  VIADD R0, R0, UR5 ;  /* 0x0000000500007c36 */ /* 0x002fe20008000000 */
[----:B------:R-:W-:Y:S01]  /*df1a0*/  ULDC UR5, c[0x0][0x248] ;  /* 0x0000920000057ab9 */ /* 0x000fe20000000800 */
[----:B------:R-:W-:Y:S01]  /*df1b0*/  LOP3.LUT R23, R23, 0xffffffbf, RZ, 0xc0, !PT ;  /* 0xffffffbf17177812 */ /* 0x000fe200078ec0ff */
[----:B------:R-:W-:Y:S01]  /*df1c0*/  VIADD R30, R136, 0xdf ;  /* 0x000000df881e7836 */ /* 0x000fe20000000000 */
[----:B------:R-:W-:Y:S01]  /*df1d0*/  ULDC.64 UR8, c[0x0][0x228] ;  /* 0x00008a0000087ab9 */ /* 0x000fe20000000a00 */
[----:B------:R1:W-:Y:S02]  /*df1e0*/  STL [R1+0x1c10], R0 ;  /* 0x001c100001007387 */ /* 0x0003e40000100800 */
[----:B-1----:R-:W-:Y:S01]  /*df1f0*/  VIADD R0, R0, UR5 ;  /* 0x0000000500007c36 */ /* 0x002fe20008000000 */
[----:B------:R-:W-:Y:S01]  /*df200*/  UMOV UR5, UR6 ;  /* 0x0000000600057c82 */ /* 0x000fe20008000000 */
[----:B------:R-:W-:-:S02]  /*df210*/  ULDC.64 UR6, c[0x0][0x228] ;  /* 0x00008a0000067ab9 */ /* 0x000fc40000000a00 */
[----:B------:R-:W-:Y:S02]  /*df220*/  ISETP.LT.AND P1, PT, R135, UR6, !P0 ;  /* 0x0000000687007c0c */ /* 0x000fe4000c721270 */
[----:B------:R-:W-:Y:S01]  /*df230*/  ISETP.LT.AND P0, PT, R17, UR5, !P0 ;  /* 0x0000000511007c0c */ /* 0x000fe2000c701270 */
[----:B------:R-:W-:Y:S01]  /*df240*/  ULDC UR5, c[0x0][0x248] ;  /* 0x0000920000057ab9 */ /* 0x000fe20000000800 */
[----:B------:R1:W-:Y:S09]  /*df250*/  STL [R1+0x1c14], R0 ;  /* 0x001c140001007387 */ /* 0x0003f20000100800 */
[----:B------:R-:W-:-:S04]  /*df260*/  @P1 LOP3.LUT R23, R23, 0x40, RZ, 0xfc, !PT ;  /* 0x0000004017171812 */ /* 0x000fc800078efcff */
[----:B------:R-:W-:Y:S01]  /*df270*/  LOP3.LUT R23, R23, 0xffffffef, RZ, 0xc0, !PT ;  /* 0xffffffef17177812 */ /* 0x000fe200078ec0ff */
[----:B-1----:R-:W-:Y:S01]  /*df280*/  VIADD R0, R0, UR5 ;  /* 0x0000000500007c36 */ /* 0x002fe20008000000 */
[----:B------:R-:W-:Y:S02]  /*df290*/  UMOV UR5, UR8 ;  /* 0x0000000800057c82 */ /* 0x000fe40008000000 */
[----:B------:R-:W-:Y:S01]  /*df2a0*/  @P0 LOP3.LUT R23, R23, 0x10, RZ, 0xfc, !PT ;  /* 0x0000001017170812 */ /* 0x000fe200078efcff */
[----:B------:R-:W-:Y:S01]  /*df2b0*/  UMOV UR20, UR9 ;  /* 0x0000000900147c82 */ /* 0x000fe20008000000 */
[----:B------:R-:W-:Y:S01]  /*df2c0*/  ISETP.GE.AND P0, PT, R30, UR7, PT ;  /* 0x000000071e007c0c */ /* 0x000fe2000bf06270 */
[----:B------:R-:W-:Y:S01]  /*df2d0*/  ULDC.64 UR8, c[0x0][0x228] ;  /* 0x00008a0000087ab9 */ /* 0x000fe20000000a00 */
[----:B------:R-:W-:Y:S01]  /*df2e0*/  LOP3.LUT R23, R23, 0xfffffff7, RZ, 0xc0, !PT ;  /* 0xfffffff717177812 */ /* 0x000fe200078ec0ff */
[----:B------:R-:W-:Y:S01]  /*df2f0*/  VIADD R30, R136, 0xd9 ;  /* 0x000000d9881e7836 */ /* 0x000fe20000000000 */
[----:B------:R-:W-:Y:S01]  /*df300*/  ISETP.LT.AND P1, PT, R135, UR8, !P0 ;  /* 0x0000000887007c0c */ /* 0x000fe2000c721270 */
[----:B------:R1:W-:Y:S01]  /*df310*/  STL [R1+0x1c18], R0 ;  /* 0x001c180001007387 */ /* 0x0003e20000100800 */
[----:B------:R-:W-:Y:S01]  /*df320*/  ISETP.LT.AND P0, PT, R17, UR5, !P0 ;  /* 0x0000000511007c0c */ /* 0x000fe2000c701270 */
[----:B------:R-:W-:Y:S01]  /*df330*/  ULDC UR5, c[0x0][0x248] ;  /* 0x0000920000057ab9 */ /* 0x000fe20000000800 */
[----:B------:R-:W-:-:S09]  /*df340*/  ULDC.64 UR6, c[0x0][0x228] ;  /* 0x00008a0000067ab9 */ /* 0x000fd20000000a00 */
[----:B------:R-:W-:-:S04]  /*df350*/  @P1 LOP3.LUT R23, R23, 0x8, RZ, 0xfc, !PT ;  /* 0x0000000817171812 */ /* 0x000fc800078efcff */
[----:B------:R-:W-:Y:S01]  /*df360*/  LOP3.LUT R23, R23, 0xfffffffb, RZ, 0xc0, !PT ;  /* 0xfffffffb17177812 */ /* 0x000fe200078ec0ff */
[----:B------:R-:W-:Y:S01]  /*df370*/  UMOV UR32, UR7 ;  /* 0x0000000700207c82 */ /* 0x000fe20008000000 */
[----:B-1----:R-:W-:Y:S02]  /*df380*/  IADD3 R0, R0, UR5, RZ ;  /* 0x0000000500007c10 */ /* 0x002fe4000fffe0ff */
[----:B------:R-:W-:Y:S01]  /*df390*/  @P0 LOP3.LUT R23, R23, 0x4, RZ, 0xfc, !PT ;  /* 0x0000000417170812 */ /* 0x000fe200078efcff */
[----:B------:R-:W-:Y:S01]  /*df3a0*/  UMOV UR5, UR6 ;  /* 0x0000000600057c82 */ /* 0x000fe20008000000 */
[----:B------:R-:W-:Y:S01]  /*df3b0*/  ISETP.GE.AND P0, PT, R30, UR9, PT ;  /* 0x000000091e007c0c */ /* 0x000fe2000bf06270 */
[----:B------:R-:W-:Y:S01]  /*df3c0*/  ULDC.64 UR6, c[0x0][0x228] ;  /* 0x00008a0000067ab9 */ /* 0x000fe20000000a00 */
[----:B------:R-:W-:Y:S01]  /*df3d0*/  LOP3.LUT R23, R23, 0xfffffffd, RZ, 0xc0, !PT ;  /* 0xfffffffd17177812 */ /* 0x000fe200078ec0ff */
[----:B------:R1:W-:Y:S01]  /*df3e0*/  STL [R1+0x1c1c], R0 ;  /* 0x001c1c0001007387 */ /* 0x0003e20000100800 */
[----:B------:R-:W-:Y:S01]  /*df3f0*/  ISETP.LT.AND P1, PT, R135, UR6, !P0 ;  /* 0x0000000687007c0c */ /* 0x000fe2000c721270 */
[----:B------:R-:W-:Y:S01]  /*df400*/  ULDC.64 UR8, c[0x0][0x228] ;  /* 0x00008a0000087ab9 */ /* 0x000fe20000000a00 */
[----:B------:R-:W-:Y:S01]  /*df410*/  ISETP.LT.AND P0, PT, R17, UR5, !P0 ;  /* 0x0000000511007c0c */ /* 0x000fe2000c701270 */
[----:B------:R-:W-:Y:S01]  /*df420*/  ULDC UR5, c[0x0][0x248] ;  /* 0x0000920000057ab9 */ /* 0x000fe20000000800 */
[----:B------:R-:W-:-:S09]  /*df430*/  IADD3 R30, R136, 0xd3, RZ ;  /* 0x000000d3881e7810 */ /* 0x000fd20007ffe0ff */
        /* <DEDUP_REMOVED lines=8> */
[----:B------:R-:W-:Y:S01]  /*df4c0*/  VIADD R30, R136, 0xcd ;  /* 0x000000cd881e7836 */ /* 0x000fe20000000000 */
[----:B------:R-:W-:Y:S01]  /*df4d0*/  STL [R1+0x4ab4], R23 ;  /* 0x004ab41701007387 */ /* 0x000fe20000100800 */
[----:B------:R-:W-:Y:S01]  /*df4e0*/  ISETP.LT.AND P1, PT, R135, UR8, !P0 ;  /* 0x0000000887007c0c */ /* 0x000fe2000c721270 */
[----:B------:R-:W-:Y:S01]  /*df4f0*/  ULDC.64 UR6, c[0x0][0x228] ;  /* 0x00008a0000067ab9 */ /* 0x000fe20000000a00 */
[----:B------:R-:W-:Y:S01]  /*df500*/  ISETP.LT.AND P0, PT, R17, UR5, !P0 ;  /* 0x0000000511007c0c */ /* 0x000fe2000c701270 */
[----:B------:R-:W-:Y:S01]  /*df510*/  ULDC UR5, c[0x0][0x248] ;  /* 0x0000920000057ab9 */ /* 0x000fe20000000800 */
[----:B------:R1:W-:Y:S09]  /*df520*/  STL [R1+0x1c20], R0 ;  /* 0x001c200001007387 */ /* 0x0003f20000100800 */
[----:B------:R-:W-:-:S04]  /*df530*/  @P1 LOP3.LUT R21, R21, 0x80000000, RZ, 0xfc, !PT ;  /* 0x8000000015151812 */ /* 0x000fc800078efcff */
[----:B------:R-:W-:Y:S01]  /*df540*/  LOP3.LUT R21, R21, 0xbfffffff, RZ, 0xc0, !PT ;  /* 0xbfffffff15157812 */ /* 0x000fe200078ec0ff */
[----:B-1----:R-:W-:Y:S01]  /*df550*/  VIADD R0, R0, UR5 ;  /* 0x0000000500007c36 */ /* 0x002fe20008000000 */
[----:B------:R-:W-:Y:S02]  /*df560*/  MOV R120, UR59 ;  /* 0x0000003b00787c02 */ /* 0x000fe40008000f00 */
[----:B------:R-:W-:Y:S01]  /*df570*/  @P0 LOP3.LUT R21, R21, 0x40000000, RZ, 0xfc, !PT ;  /* 0x4000000015150812 */ /* 0x000fe200078efcff */
[----:B------:R-:W-:Y:S01]  /*df580*/  UMOV UR5, UR6 ;  /* 0x0000000600057c82 */ /* 0x000fe20008000000 */
[----:B------:R-:W-:Y:S01]  /*df590*/  ISETP.GE.AND P0, PT, R30, UR9, PT ;  /* 0x000000091e007c0c */ /* 0x000fe2000bf06270 */
[----:B------:R-:W-:Y:S01]  /*df5a0*/  UMOV UR59, UR7 ;  /* 0x00000007003b7c82 */ /* 0x000fe20008000000 */
        /* <DEDUP_REMOVED lines=9> */
[----:B------:R-:W-:Y:S02]  /*df640*/  LOP3.LUT R21, R21, 0xefffffff, RZ, 0xc0, !PT ;  /* 0xefffffff15157812 */ /* 0x000fe400078ec0ff */
[----:B------:R-:W-:Y:S02]  /*df650*/  MOV R110, UR30 ;  /* 0x0000001e006e7c02 */ /* 0x000fe40008000f00 */
[----:B------:R-:W-:Y:S01]  /*df660*/  @P0 LOP3.LUT R21, R21, 0x10000000, RZ, 0xfc, !PT ;  /* 0x1000000015150812 */ /* 0x000fe200078efcff */
[----:B------:R-:W-:Y:S01]  /*df670*/  UMOV UR30, UR9 ;  /* 0x00000009001e7c82 */ /* 0x000fe20008000000 */
[----:B-1----:R-:W-:Y:S01]  /*df680*/  IADD3 R0, R0, UR5, RZ ;  /* 0x0000000500007c10 */ /* 0x002fe2000fffe0ff */
        /* <DEDUP_REMOVED lines=145> */
[----:B------:R-:W-:Y:S01]  /*dffa0*/  ULDC.64 UR8, c[0x0][0x228] ;  /* 0x00008a0000087ab9 */ /* 0x000fe20000000a00 */
[----:B------:R-:W-:Y:S01]  /*dffb0*/  ISETP.LT.AND P0, PT, R17, UR5, !P0 ;  /* 0x0000000511007c0c */ /* 0x000fe2000c701270 */
[----:B------:R-:W-:-:S10]  /*dffc0*/  ULDC UR5, c[0x0][0x248] ;  /* 0x0000920000057ab9 */ /* 0x000fd40000000800 */
        /* <DEDUP_REMOVED lines=8> */
[----:B------:R-:W-:-:S07]  /*e0050*/  IADD3 R30, R136, 0x85, RZ ;  /* 0x00000085881e7810 */ /* 0x000fce0007ffe0ff */
[----:B------:R-:W-:-:S04]  /*e0060*/  @P1 LOP3.LUT R21, R21, 0x80, RZ, 0xfc, !PT ;  /* 0x0000008015151812 */ /* 0x000fc800078efcff */
[----:B------:R-:W-:-:S04]  /*e0070*/  LOP3.LUT R21, R21, 0xffffffbf, RZ, 0xc0, !PT ;  /* 0xffffffbf15157812 */ /* 0x000fc800078ec0ff */
[----:B------:R-:W-:Y:S02]  /*e0080*/  @P0 LOP3.LUT R21, R21, 0x40, RZ, 0xfc, !PT ;  /* 0x0000004015150812 */ /* 0x000fe400078efcff */
[----:B------:R-:W-:-:S04]  /*e0090*/  ISETP.GE.AND P0, PT, R30, UR9, PT ;  /* 0x000000091e007c0c */ /* 0x000fc8000bf06270 */
[----:B------:R-:W-:Y:S02]  /*e00a0*/  ISETP.LT.AND P1, PT, R135, UR6, !P0 ;  /* 0x0000000687007c0c */ /* 0x000fe4000c721270 */
[----:B------:R-:W-:Y:S02]  /*e00b0*/  ISETP.LT.AND P0, PT, R17, UR36, !P0 ;  /* 0x0000002411007c0c */ /* 0x000fe4000c701270 */
[----:B------:R-:W-:Y:S01]  /*e00c0*/  LOP3.LUT R21, R21, 0xffffffdf, RZ, 0xc0, !PT ;  /* 0xffffffdf15157812 */ /* 0x000fe200078ec0ff */
[----:B------:R-:W-:-:S08]  /*e00d0*/  VIADD R30, R136, 0x7f ;  /* 0x0000007f881e7836 */ /* 0x000fd00000000000 */
[----:B------:R-:W-:-:S04]  /*e00e0*/  @P1 LOP3.LUT R21, R21, 0x20, RZ, 0xfc, !PT ;  /* 0x0000002015151812 */ /* 0x000fc800078efcff */
[----:B------:R-:W-:Y:S02]  /*e00f0*/  LOP3.LUT R21, R21, 0xffffffef, RZ, 0xc0, !PT ;  /* 0xffffffef15157812 */ /* 0x000fe400078ec0ff */
[----:B------:R-:W-:Y:S01]  /*e0100*/  MOV R117, UR10 ;  /* 0x0000000a00757c02 */ /* 0x000fe20008000f00 */
[----:B------:R-:W-:Y:S01]  /*e0110*/  ULDC.64 UR10, c[0x0][0x228] ;  /* 0x00008a00000a7ab9 */ /* 0x000fe20000000a00 */
[----:B------:R-:W-:Y:S02]  /*e0120*/  @P0 LOP3.LUT R21, R21, 0x10, RZ, 0xfc, !PT ;  /* 0x0000001015150812 */ /* 0x000fe400078efcff */
[----:B------:R-:W-:Y:S01]  /*e0130*/  ISETP.GE.AND P0, PT, R30, UR7, PT ;  /* 0x000000071e007c0c */ /* 0x000fe2000bf06270 */
[----:B------:R1:W-:Y:S01]  /*e0140*/  STL [R1+0x1c4c], R0 ;  /* 0x001c4c0001007387 */ /* 0x0003e20000100800 */
[----:B------:R-:W-:Y:S01]  /*e0150*/  UMOV UR54, UR25 ;  /* 0x0000001900367c82 */ /* 0x000fe20008000000 */
[----:B------:R-:W-:Y:S01]  /*e0160*/  ULDC.64 UR24, c[0x0][0x228] ;  /* 0x00008a0000187ab9 */ /* 0x000fe20000000a00 */
[----:B------:R-:W-:-:S02]  /*e0170*/  ISETP.LT.AND P1, PT, R135, UR10, !P0 ;  /* 0x0000000a87007c0c */ /* 0x000fc4000c721270 */
[----:B------:R-:W-:Y:S01]  /*e0180*/  LOP3.LUT R21, R21, 0xfffffff7, RZ, 0xc0, !PT ;  /* 0xfffffff715157812 */ /* 0x000fe200078ec0ff */
[----:B------:R-:W-:Y:S01]  /*e0190*/  VIADD R30, R136, 0xe6 ;  /* 0x000000e6881e7836 */ /* 0x000fe20000000000 */
[----:B------:R-:W-:Y:S01]  /*e01a0*/  UMOV UR8, UR27 ;  /* 0x0000001b00087c82 */ /* 0x000fe20008000000 */
[----:B------:R-:W-:Y:S01]  /*e01b0*/  ULDC.64 UR6, c[0x0][0x228] ;  /* 0x00008a0000067ab9 */ /* 0x000fe20000000a00 */
[----:B-1----:R-:W-:Y:S01]  /*e01c0*/  IADD3 R0, R0, UR5, RZ ;  /* 0x0000000500007c10 */ /* 0x002fe2000fffe0ff */
[----:B------:R-:W-:Y:S01]  /*e01d0*/  ULDC UR5, c[0x0][0x248] ;  /* 0x0000920000057ab9 */ /* 0x000fe20000000800 */
[----:B------:R-:W-:-:S03]  /*e01e0*/  ISETP.LT.AND P0, PT, R17, UR24, !P0 ;  /* 0x0000001811007c0c */ /* 0x000fc6000c701270 */
[----:B------:R1:W-:Y:S02]  /*e01f0*/  STL [R1+0x1c50], R0 ;  /* 0x001c500001007387 */ /* 0x0003e40000100800 */
[----:B------:R-:W-:Y:S01]  /*e0200*/  @P1 LOP3.LUT R21, R21, 0x8, RZ, 0xfc, !PT ;  /* 0x0000000815151812 */ /* 0x000fe200078efcff */
[----:B-1----:R-:W-:Y:S01]  /*e0210*/  VIADD R0, R0, UR5 ;  /* 0x0000000500007c36 */ /* 0x002fe20008000000 */
[----:B------:R-:W-:Y:S02]  /*e0220*/  ULDC UR5, c[0x0][0x248] ;  /* 0x0000920000057ab9 */ /* 0x000fe40000000800 */
[----:B------:R-:W-:Y:S02]  /*e0230*/  LOP3.LUT R21, R21, 0xfffffffd, RZ, 0xc0, !PT ;  /* 0xfffffffd15157812 */ /* 0x000fe400078ec0ff */
[----:B------:R1:W-:Y:S02]  /*e0240*/  STL [R1+0x1c54], R0 ;  /* 0x001c540001007387 */ /* 0x0003e40000100800 */
        /* <DEDUP_REMOVED lines=9> */
[----:B-1----:R-:W-:Y:S01]  /*e02e0*/  IADD3 R0, R0, UR5, RZ ;  /* 0x0000000500007c10 */ /* 0x002fe2000fffe0ff */
        /* <DEDUP_REMOVED lines=14> */
[----:B------:R-:W-:Y:S01]  /*e03d0*/  IADD3 R30, R136, 0xda, RZ ;  /* 0x000000da881e7810 */ /* 0x000fe20007ffe0ff */
        /* <DEDUP_REMOVED lines=233> */
[----:B------:R-:W-:Y:S01]  /*e1270*/  ISETP.LT.AND P1, PT, R135, UR8, !P0 ;  /* 0x0000000887007c0c */ /* 0x000fe2000c721270 */
[----:B------:R-:W-:Y:S01]  /*e1280*/  VIADD R30, R136, 0xe1 ;  /* 0x000000e1881e7836 */ /* 0x000fe20000000000 */
[----:B------:R-:W-:Y:S01]  /*e1290*/  ISETP.LT.AND P0, PT, R17, UR26, !P0 ;  /* 0x0000001a11007c0c */ /* 0x000fe2000c701270 */
[----:B------:R-:W-:Y:S01]  /*e12a0*/  ULDC.64 UR6, c[0x0][0x228] ;  /* 0x00008a0000067ab9 */ /* 0x000fe20000000a00 */
[----:B-1----:R-:W-:Y:S01]  /*e12b0*/  VIADD R0, R0, UR5 ;  /* 0x0000000500007c36 */ /* 0x002fe20008000000 */
[----:B------:R-:W-:-:S04]  /*e12c0*/  ULDC UR5, c[0x0][0x248] ;  /* 0x0000920000057ab9 */ /* 0x000fc80000000800 */
[----:B------:R1:W-:Y:S04]  /*e12d0*/  STL [R1+0x1c9c], R0 ;  /* 0x001c9c0001007387 */ /* 0x0003e80000100800 */
[----:B------:R-:W-:Y:S02]  /*e12e0*/  @P1 LOP3.LUT R22, R22, 0x80000000, RZ, 0xfc, !PT ;  /* 0x8000000016161812 */ /* 0x000fe400078efcff */
[----:B-1----:R-:W-:Y:S01]  /*e12f0*/  IADD3 R0, R0, UR5, RZ ;  /* 0x0000000500007c10 */ /* 0x002fe2000fffe0ff */
[----:B------:R-:W-:Y:S01]  /*e1300*/  ULDC UR5, c[0x0][0x248] ;  /* 0x0000920000057ab9 */ /* 0x000fe20000000800 */
[----:B------:R-:W-:-:S03]  /*e1310*/  LOP3.LUT R22, R22, 0xdfffffff, RZ, 0xc0, !PT ;  /* 0xdfffffff16167812 */ /* 0x000fc600078ec0ff */
[----:B------:R1:W-:Y:S01]  /*e1320*/  STL [R1+0x1ca4], R0 ;  /* 0x001ca40001007387 */ /* 0x0003e20000100800 */
[----:B------:R-:W-:Y:S01]  /*e1330*/  MOV R65, UR12 ;  /* 0x0000000c00417c02 */ /* 0x000fe20008000f00 */
[----:B------:R-:W-:Y:S01]  /*e1340*/  UMOV UR12, UR29 ;  /* 0x0000001d000c7c82 */ /* 0x000fe20008000000 */
[----:B------:R-:W-:Y:S01]  /*e1350*/  @P0 LOP3.LUT R22, R22, 0x20000000, RZ, 0xfc, !PT ;  /* 0x2000000016160812 */ /* 0x000fe200078efcff */
[----:B------:R-:W-:Y:S01]  /*e1360*/  STL [R1+0x4abc], R25 ;  /* 0x004abc1901007387 */ /* 0x000fe20000100800 */
[----:B-1----:R-:W-:Y:S01]  /*e1370*/  VIADD R0, R0, UR5 ;  /* 0x0000000500007c36 */ /* 0x002fe20008000000 */
[----:B------:R-:W-:Y:S01]  /*e1380*/  ULDC UR5, c[0x0][0x248] ;  /* 0x0000920000057ab9 */ /* 0x000fe20000000800 */
[----:B------:R-:W-:Y:S01]  /*e1390*/  ISETP.GE.AND P0, PT, R30, UR12, PT ;  /* 0x0000000c1e007c0c */ /* 0x000fe2000bf06270 */
[----:B------:R-:W-:Y:S02]  /*e13a0*/  UMOV UR14, UR7 ;  /* 0x00000007000e7c82 */ /* 0x000fe40008000000 */
[----:B------:R1:W-:Y:S02]  /*e13b0*/  STL [R1+0x1cac], R0 ;  /* 0x001cac0001007387 */ /* 0x0003e40000100800 */
[----:B-1----:R-:W-:Y:S01]  /*e13c0*/  VIADD R0, R0, UR5 ;  /* 0x0000000500007c36 */ /* 0x002fe20008000000 */
[----:B------:R-:W-:Y:S01]  /*e13d0*/  UMOV UR5, UR6 ;  /* 0x0000000600057c82 */ /* 0x000fe20008000000 */
[----:B------:R-:W-:-:S02]  /*e13e0*/  ULDC.64 UR6, c[0x0][0x228] ;  /* 0x00008a0000067ab9 */ /* 0x000fc40000000a00 */
[----:B------:R-:W-:Y:S02]  /*e13f0*/  ISETP.LT.AND P1, PT, R135, UR6, !P0 ;  /* 0x0000000687007c0c */ /* 0x000fe4000c721270 */
[----:B------:R-:W-:Y:S02]  /*e1400*/  ISETP.LT.AND P0, PT, R17, UR5, !P0 ;  /* 0x0000000511007c0c */ /* 0x000fe4000c701270 */
[----:B------:R-:W-:Y:S01]  /*e1410*/  LOP3.LUT R22, R22, 0xbfffffff, RZ, 0xc0, !PT ;  /* 0xbfffffff16167812 */ /* 0x000fe200078ec0ff */
[----:B------:R-:W-:Y:S01]  /*e1420*/  VIADD R30, R136, 0xdb ;  /* 0x000000db881e7836 */ /* 0x000fe20000000000 */
[----:B------:R-:W-:Y:S01]  /*e1430*/  UMOV UR8, UR28 ;  /* 0x0000001c00087c82 */ /* 0x000fe20008000000 */
[----:B------:R-:W-:Y:S01]  /*e1440*/  ULDC UR5, c[0x0][0x248] ;  /* 0x0000920000057ab9 */ /* 0x000fe20000000800 */
[----:B------:R1:W-:Y:S01]  /*e1450*/  STL [R1+0x1cb4], R0 ;  /* 0x001cb40001007387 */ /* 0x0003e20000100800 */
[----:B------:R-:W-:-:S04]  /*e1460*/  ULDC.64 UR28, c[0x0][0x228] ;  /* 0x00008a00001c7ab9 */ /* 0x000fc80000000a00 */
        /* <DEDUP_REMOVED lines=196> */
[----:B------:R-:W-:Y:S01]  /*e20b0*/  ULDC.64 UR6, c[0x0][0x228] ;  /* 0x00008a0000067ab9 */ /* 0x000fe20000000a00 */
[----:B------:R-:W-:-:S02]  /*e20c0*/  ISETP.LT.AND P1, PT, R135, UR28, !P0 ;  /* 0x0000001c87007c0c */ /* 0x000fc4000c721270 */
[----:B------:R-:W-:Y:S01]  /*e20d0*/  ISETP.LT.AND P0, PT, R17, UR5, !P0 ;  /* 0x0000000511007c0c */ /* 0x000fe2000c701270 */
[----:B------:R-:W-:Y:S01]  /*e20e0*/  ULDC UR5, c[0x0][0x248] ;  /* 0x0000920000057ab9 */ /* 0x000fe20000000800 */
[----:B------:R-:W-:-:S09]  /*e20f0*/  IADD3 R30, R136, 0x8d, RZ ;  /* 0x0000008d881e7810 */ /* 0x000fd20007ffe0ff */
[----:B------:R-:W-:-:S04]  /*e2100*/  @P1 LOP3.LUT R22, R22, 0x8, RZ, 0xfc, !PT ;  /* 0x0000000816161812 */ /* 0x000fc800078efcff */
[----:B------:R-:W-:-:S04]  /*e2110*/  LOP3.LUT R22, R22, 0xfffffffb, RZ, 0xc0, !PT ;  /* 0xfffffffb16167812 */ /* 0x000fc800078ec0ff */
[----:B------:R-:W-:Y:S02]  /*e2120*/  @P0 LOP3.LUT R22, R22, 0x4, RZ, 0xfc, !PT ;  /* 0x0000000416160812 */ /* 0x000fe400078efcff */
[----:B------:R-:W-:Y:S02]  /*e2130*/  ISETP.GE.AND P0, PT, R30, UR29, PT ;  /* 0x0000001d1e007c0c */ /* 0x000fe4000bf06270 */
[----:B------:R-:W-:Y:S01]  /*e2140*/  LOP3.LUT R22, R22, 0xfffffffd, RZ, 0xc0, !PT ;  /* 0xfffffffd16167812 */ /* 0x000fe200078ec0ff */
[----:B------:R-:W-:Y:S01]  /*e2150*/  VIADD R30, R136, 0x87 ;  /* 0x00000087881e7836 */ /* 0x000fe20000000000 */
[----:B------:R-:W-:Y:S02]  /*e2160*/  ISETP.LT.AND P1, PT, R135, UR6, !P0 ;  /* 0x0000000687007c0c */ /* 0x000fe4000c721270 */
[----:B------:R-:W-:Y:S01]  /*e2170*/  LOP3.LUT R20, R20, 0x7fffffff, RZ, 0xc0, !PT ;  /* 0x7fffffff14147812 */ /* 0x000fe200078ec0ff */
[----:B------:R1:W-:Y:S01]  /*e2180*/  STL [R1+0x1d0c], R0 ;  /* 0x001d0c0001007387 */ /* 0x0003e20000100800 */
[----:B------:R-:W-:Y:S01]  /*e2190*/  ISETP.LT.AND P0, PT, R17, UR52, !P0 ;  /* 0x0000003411007c0c */ /* 0x000fe2000c701270 */
[----:B------:R-:W-:-:S08]  /*e21a0*/  ULDC.64 UR28, c[0x0][0x228] ;  /* 0x00008a00001c7ab9 */ /* 0x000fd00000000a00 */
[----:B------:R-:W-:-:S04]  /*e21b0*/  @P1 LOP3.LUT R22, R22, 0x2, RZ, 0xfc, !PT ;  /* 0x0000000216161812 */ /* 0x000fc800078efcff */
[----:B------:R-:W-:-:S04]  /*e21c0*/  LOP3.LUT R22, R22, 0xfffffffe, RZ, 0xc0, !PT ;  /* 0xfffffffe16167812 */ /* 0x000fc800078ec0ff */
[----:B------:R-:W-:Y:S02]  /*e21d0*/  @P0 LOP3.LUT R22, R22, 0x1, RZ, 0xfc, !PT ;  /* 0x0000000116160812 */ /* 0x000fe400078efcff */
[----:B------:R-:W-:Y:S01]  /*e21e0*/  ISETP.GE.AND P0, PT, R30, UR7, PT ;  /* 0x000000071e007c0c */ /* 0x000fe2000bf06270 */
[----:B------:R-:W-:Y:S01]  /*e21f0*/  VIADD R30, R136, 0x81 ;  /* 0x00000081881e7836 */ /* 0x000fe20000000000 */
[----:B------:R-:W-:Y:S02]  /*e2200*/  ULDC.64 UR6, c[0x0][0x228] ;  /* 0x00008a0000067ab9 */ /* 0x000fe40000000a00 */
[----:B------:R-:W-:Y:S02]  /*e2210*/  ISETP.LT.AND P1, PT, R135, UR60, !P0 ;  /* 0x0000003c87007c0c */ /* 0x000fe4000c721270 */
[----:B------:R-:W-:-:S11]  /*e2220*/  ISETP.LT.AND P0, PT, R17, UR40, !P0 ;  /* 0x0000002811007c0c */ /* 0x000fd6000c701270 */
[----:B------:R-:W-:-:S04]  /*e2230*/  @P1 LOP3.LUT R20, R20, 0x80000000, RZ, 0xfc, !PT ;  /* 0x8000000014141812 */ /* 0x000fc800078efcff */
[----:B------:R-:W-:-:S04]  /*e2240*/  LOP3.LUT R20, R20, 0xbfffffff, RZ, 0xc0, !PT ;  /* 0xbfffffff14147812 */ /* 0x000fc800078ec0ff */
[----:B------:R-:W-:Y:S02]  /*e2250*/  @P0 LOP3.LUT R20, R20, 0x40000000, RZ, 0xfc, !PT ;  /* 0x4000000014140812 */ /* 0x000fe400078efcff */
[----:B------:R-:W-:Y:S01]  /*e2260*/  ISETP.GE.AND P0, PT, R30, UR61, PT ;  /* 0x0000003d1e007c0c */ /* 0x000fe2000bf06270 */
[----:B-1----:R-:W-:Y:S01]  /*e2270*/  VIADD R0, R0, UR5 ;  /* 0x0000000500007c36 */ /* 0x002fe20008000000 */
[----:B------:R-:W-:Y:S01]  /*e2280*/  ULDC UR5, c[0x0][0x248] ;  /* 0x0000920000057ab9 */ /* 0x000fe20000000800 */
[----:B------:R-:W-:Y:S01]  /*e2290*/  LOP3.LUT R20, R20, 0xdfffffff, RZ, 0xc0, !PT ;  /* 0xdfffffff14147812 */ /* 0x000fe200078ec0ff */
[----:B------:R-:W-:Y:S01]  /*e22a0*/  ULDC.64 UR60, c[0x0][0x228] ;  /* 0x00008a00003c7ab9 */ /* 0x000fe20000000a00 */
[----:B------:R-:W-:Y:S01]  /*e22b0*/  ISETP.LT.AND P1, PT, R135, UR6, !P0 ;  /* 0x0000000687007c0c */ /* 0x000fe2000c721270 */
[----:B------:R1:W-:Y:S01]  /*e22c0*/  STL [R1+0x1d10], R0 ;  /* 0x001d100001007387 */ /* 0x0003e20000100800 */
[----:B------:R-:W-:-:S03]  /*e22d0*/  ISETP.LT.AND P0, PT, R17, UR28, !P0 ;  /* 0x0000001c11007c0c */ /* 0x000fc6000c701270 */
[----:B------:R-:W-:Y:S01]  /*e22e0*/  STL [R1+0x4ac0], R22 ;  /* 0x004ac01601007387 */ /* 0x000fe20000100800 */
[----:B-1----:R-:W-:Y:S01]  /*e22f0*/  VIADD R0, R0, UR5 ;  /* 0x0000000500007c36 */ /* 0x002fe20008000000 */
[----:B------:R-:W-:-:S06]  /*e2300*/  ULDC UR5, c[0x0][0x248] ;  /* 0x0000920000057ab9 */ /* 0x000fcc0000000800 */
[----:B------:R-:W-:Y:S01]  /*e2310*/  @P1 LOP3.LUT R20, R20, 0x20000000, RZ, 0xfc, !PT ;  /* 0x2000000014141812 */ /* 0x000fe200078efcff */
[----:B------:R1:W-:Y:S01]  /*e2320*/  STL [R1+0x1d14], R0 ;  /* 0x001d140001007387 */ /* 0x0003e20000100800 */
[----:B------:R-:W-:Y:S02]  /*e2330*/  MOV R32, UR57 ;  /* 0x0000003900207c02 */ /* 0x000fe40008000f00 */
[----:B------:R-:W-:Y:S01]  /*e2340*/  MOV R31, UR56 ;  /* 0x00000038001f7c02 */ /* 0x000fe20008000f00 */
[----:B------:R-:W-:Y:S01]  /*e2350*/  ULDC.64 UR56, c[0x0][0x228] ;  /* 0x00008a0000387ab9 */ /* 0x000fe20000000a00 */
[----:B------:R-:W-:Y:S01]  /*e2360*/  LOP3.LUT R20, R20, 0xf7ffffff, RZ, 0xc0, !PT ;  /* 0xf7ffffff14147812 */ /* 0x000fe200078ec0ff */
[----:B------:R-:W-:Y:S01]  /*e2370*/  IMAD.U32 R76, RZ, RZ, UR56 ;  /* 0x00000038ff4c7e24 */ /* 0x000fe2000f8e00ff */
[----:B-1----:R-:W-:Y:S01]  /*e2380*/  IADD3 R0, R0, UR5, RZ ;  /* 0x0000000500007c10 */ /* 0x002fe2000fffe0ff */
[----:B------:R-:W-:Y:S01]  /*e2390*/  ULDC UR5, c[0x0][0x248] ;  /* 0x0000920000057ab9 */ /* 0x000fe20000000800 */
[----:B------:R-:W-:Y:S01]  /*e23a0*/  IADD3 R30, R136, 0xf3, RZ ;  /* 0x000000f3881e7810 */ /* 0x000fe20007ffe0ff */
[----:B------:R-:W-:Y:S01]  /*e23b0*/  UMOV UR28, UR57 ;  /* 0x00000039001c7c82 */ /* 0x000fe20008000000 */
[----:B------:R-:W-:Y:S01]  /*e23c0*/  ULDC.64 UR56, c[0x0][0x228] ;  /* 0x00008a0000387ab9 */ /* 0x000fe20000000a00 */
[----:B------:R1:W-:Y:S01]  /*e23d0*/  STL [R1+0x1d18], R0 ;  /* 0x001d180001007387 */ /* 0x0003e20000100800 */
[----:B------:R-:W-:Y:S01]  /*e23e0*/  @P0 LOP3.LUT R20, R20, 0x8000000, RZ, 0xfc, !PT ;  /* 0x0800000014140812 */ /* 0x000fe200078efcff */
[----:B------:R-:W-:Y:S01]  /*e23f0*/  UMOV UR52, UR57 ;  /* 0x0000003900347c82 */ /* 0x000fe20008000000 */
[----:B------:R-:W-:Y:S01]  /*e2400*/  ISETP.GE.AND P0, PT, R30, UR28, PT ;  /* 0x0000001c1e007c0c */ /* 0x000fe2000bf06270 */
[----:B-1----:R-:W-:Y:S01]  /*e2410*/  VIADD R0, R0, UR5 ;  /* 0x0000000500007c36 */ /* 0x002fe20008000000 */
[----:B------:R-:W-:Y:S01]  /*e2420*/  UMOV UR5, UR56 ;  /* 0x0000003800057c82 */ /* 0x000fe20008000000 */
[----:B------:R-:W-:-:S02]  /*e2430*/  ULDC.64 UR56, c[0x0][0x228] ;  /* 0x00008a0000387ab9 */ /* 0x000fc40000000a00 */
[----:B------:R-:W-:Y:S02]  /*e2440*/  UMOV UR6, UR56 ;  /* 0x0000003800067c82 */ /* 0x000fe40008000000 */
[----:B------:R-:W-:Y:S02]  /*e2450*/  ISETP.LT.AND P1, PT, R135, UR6, !P0 ;  /* 0x0000000687007c0c */ /* 0x000fe4000c721270 */
[----:B------:R-:W-:Y:S02]  /*e2460*/  ISETP.LT.AND P0, PT, R17, UR5, !P0 ;  /* 0x0000000511007c0c */ /* 0x000fe4000c701270 */
[----:B------:R-:W-:Y:S01]  /*e2470*/  LOP3.LUT R20, R20, 0xefffffff, RZ, 0xc0, !PT ;  /* 0xefffffff14147812 */ /* 0x000fe200078ec0ff */
[----:B------:R-:W-:Y:S01]  /*e2480*/  VIADD R30, R136, 0x100 ;  /* 0x00000100881e7836 */ /* 0x000fe20000000000 */
[----:B------:R-:W-:Y:S01]  /*e2490*/  ULDC UR5, c[0x0][0x248] ;  /* 0x0000920000057ab9 */ /* 0x000fe20000000800 */
[----:B------:R-:W-:Y:S01]  /*e24a0*/  IMAD.U32 R60, RZ, RZ, UR57 ;  /* 0x00000039ff3c7e24 */ /* 0x000fe2000f8e00ff */
[----:B------:R1:W-:Y:S01]  /*e24b0*/  STL [R1+0x1d20], R0 ;  /* 0x001d200001007387 */ /* 0x0003e20000100800 */
[----:B------:R-:W-:-:S04]  /*e24c0*/  ULDC.64 UR56, c[0x0][0x228] ;  /* 0x00008a0000387ab9 */ /* 0x000fc80000000a00 */
[----:B------:R-:W-:-:S04]  /*e24d0*/  @P1 LOP3.LUT R20, R20, 0x10000000, RZ, 0xfc, !PT ;  /* 0x1000000014141812 */ /* 0x000fc800078efcff */
[----:B------:R-:W-:Y:S01]  /*e24e0*/  LOP3.LUT R20, R20, 0xfdffffff, RZ, 0xc0, !PT ;  /* 0xfdffffff14147812 */ /* 0x000fe200078ec0ff */
[----:B------:R-:W-:Y:S01]  /*e24f0*/  IMAD.U32 R77, RZ, RZ, UR57 ;  /* 0x00000039ff4d7e24 */ /* 0x000fe2000f8e00ff */
[----:B-1----:R-:W-:Y:S01]  /*e2500*/  IADD3 R0, R0, UR5, RZ ;  /* 0x0000000500007c10 */ /* 0x002fe2000fffe0ff */
[----:B------:R-:W-:Y:S01]  /*e2510*/  UMOV UR5, UR56 ;  /* 0x0000003800057c82 */ /* 0x000fe20008000000 */
[----:B------:R-:W-:Y:S01]  /*e2520*/  @P0 LOP3.LUT R20, R20, 0x2000000, RZ, 0xfc, !PT ;  /* 0x0200000014140812 */ /* 0x000fe200078efcff */
[----:B------:R-:W-:Y:S01]  /*e2530*/  ULDC.64 UR56, c[0x0][0x228] ;  /* 0x00008a0000387ab9 */ /* 0x000fe20000000a00 */
[----:B------:R-:W-:Y:S01]  /*e2540*/  ISETP.GE.AND P0, PT, R30, UR61, PT ;  /* 0x0000003d1e007c0c */ /* 0x000fe2000bf06270 */
[----:B------:R-:W-:-:S03]  /*e2550*/  UMOV UR6, UR56 ;  /* 0x0000003800067c82 */ /* 0x000fc60008000000 */
[----:B------:R-:W-:Y:S02]  /*e2560*/  ISETP.LT.AND P1, PT, R135, UR6, !P0 ;  /* 0x0000000687007c0c */ /* 0x000fe4000c721270 */
[----:B------:R-:W-:Y:S02]  /*e2570*/  ISETP.LT.AND P0, PT, R17, UR5, !P0 ;  /* 0x0000000511007c0c */ /* 0x000fe4000c701270 */
[----:B------:R-:W-:Y:S02]  /*e2580*/  LOP3.LUT R20, R20, 0xfbffffff, RZ, 0xc0, !PT ;  /* 0xfbffffff14147812 */ /* 0x000fe400078ec0ff */
[----:B------:R-:W-:Y:S01]  /*e2590*/  MOV R71, UR57 ;  /* 0x0000003900477c02 */ /* 0x000fe20008000f00 */
[----:B------:R-:W-:Y:S01]  /*e25a0*/  ULDC.64 UR56, c[0x0][0x228] ;  /* 0x00008a0000387ab9 */ /* 0x000fe20000000a00 */
[----:B------:R-:W-:Y:S01]  /*e25b0*/  VIADD R30, R136, 0x101 ;  /* 0x00000101881e7836 */ /* 0x000fe20000000000 */
[----:B------:R-:W-:-:S04]  /*e25c0*/  ULDC UR5, c[0x0][0x248] ;  /* 0x0000920000057ab9 */ /* 0x000fc80000000800 */
[----:B------:R-:W-:Y:S01]  /*e25d0*/  @P1 LOP3.LUT R20, R20, 0x4000000, RZ, 0xfc, !PT ;  /* 0x0400000014141812 */ /* 0x000fe200078efcff */
[----:B------:R-:W-:Y:S01]  /*e25e0*/  UMOV UR28, UR57 ;  /* 0x00000039001c7c82 */ /* 0x000fe20008000000 */
[----:B------:R-:W-:Y:S01]  /*e25f0*/  UMOV UR6, UR56 ;  /* 0x0000003800067c82 */ /* 0x000fe20008000000 */
[----:B------:R1:W-:Y:S01]  /*e2600*/  STL [R1+0x1d28], R0 ;  /* 0x001d280001007387 */ /* 0x0003e20000100800 */
[----:B------:R-:W-:Y:S01]  /*e2610*/  LOP3.LUT R20, R20, 0xff7fffff, RZ, 0xc0, !PT ;  /* 0xff7fffff14147812 */ /* 0x000fe200078ec0ff */
[----:B------:R-:W-:Y:S02]  /*e2620*/  ULDC.64 UR56, c[0x0][0x228] ;  /* 0x00008a0000387ab9 */ /* 0x000fe40000000a00 */
[----:B------:R-:W-:Y:S02]  /*e2630*/  MOV R68, UR57 ;  /* 0x0000003900447c02 */ /* 0x000fe40008000f00 */
        /* <DEDUP_REMOVED lines=10> */
[----:B------:R-:W-:Y:S01]  /*e26e0*/  IMAD.U32 R66, RZ, RZ, UR57 ;  /* 0x00000039ff427e24 */ /* 0x000fe2000f8e00ff */
[----:B------:R-:W-:Y:S01]  /*e26f0*/  IADD3 R30, R136, 0x104, RZ ;  /* 0x00000104881e7810 */ /* 0x000fe20007ffe0ff */
[----:B------:R-:W-:Y:S01]  /*e2700*/  ULDC.64 UR56, c[0x0][0x228] ;  /* 0x00008a0000387ab9 */ /* 0x000fe20000000a00 */
[----:B------:R-:W-:Y:S01]  /*e2710*/  UMOV UR28, UR58 ;  /* 0x0000003a001c7c82 */ /* 0x000fe20008000000 */
[----:B------:R-:W-:-:S04]  /*e2720*/  ULDC UR5, c[0x0][0x248] ;  /* 0x0000920000057ab9 */ /* 0x000fc80000000800 */
[----:B------:R-:W-:Y:S01]  /*e2730*/  @P1 LOP3.LUT R20, R20, 0x1000000, RZ, 0xfc, !PT ;  /* 0x0100000014141812 */ /* 0x000fe200078efcff */
[----:B------:R-:W-:-:S03]  /*e2740*/  UMOV UR17, UR57 ;  /* 0x0000003900117c82 */ /* 0x000fc60008000000 */
[----:B------:R-:W-:-:S04]  /*e2750*/  LOP3.LUT R20, R20, 0xffdfffff, RZ, 0xc0, !PT ;  /* 0xffdfffff14147812 */ /* 0x000fc800078ec0ff */
[----:B------:R-:W-:Y:S02]  /*e2760*/  @P0 LOP3.LUT R20, R20, 0x200000, RZ, 0xfc, !PT ;  /* 0x0020000014140812 */ /* 0x000fe400078efcff */
[----:B------:R-:W-:Y:S01]  /*e2770*/  ISETP.GE.AND P0, PT, R30, UR17, PT ;  /* 0x000000111e007c0c */ /* 0x000fe2000bf06270 */
[----:B------:R-:W-:Y:S01]  /*e2780*/  UMOV UR58, UR56 ;  /* 0x00000038003a7c82 */ /* 0x000fe20008000000 */
[----:B------:R-:W-:Y:S02]  /*e2790*/  R2UR UR56, R31 ;  /* 0x000000001f3872ca */ /* 0x000fe400000e0000 */
[----:B------:R-:W-:Y:S01]  /*e27a0*/  ISETP.LT.AND P1, PT, R17, UR6, !P0 ;  /* 0x0000000611007c0c */ /* 0x000fe2000c721270 */
[----:B------:R1:W-:Y:S01]  /*e27b0*/  STL [R1+0x1d30], R0 ;  /* 0x001d300001007387 */ /* 0x0003e20000100800 */
[----:B------:R-:W-:Y:S02]  /*e27c0*/  MOV R16, UR58 ;  /* 0x0000003a00107c02 */ /* 0x000fe40008000f00 */
[----:B------:R-:W-:Y:S01]  /*e27d0*/  MOV R31, UR59 ;  /* 0x0000003b001f7c02 */ /* 0x000fe20008000f00 */
[----:B------:R-:W-:Y:S01]  /*e27e0*/  ULDC.64 UR58, c[0x0][0x228] ;  /* 0x00008a00003a7ab9 */ /* 0x000fe20000000a00 */
[----:B------:R-:W-:Y:S01]  /*e27f0*/  LOP3.LUT R20, R20, 0xffbfffff, RZ, 0xc0, !PT ;  /* 0xffbfffff14147812 */ /* 0x000fe200078ec0ff */
[----:B-1----:R-:W-:Y:S01]  /*e2800*/  VIADD R0, R0, UR5 ;  /* 0x0000000500007c36 */ /* 0x002fe20008000000 */
[----:B------:R-:W-:-:S02]  /*e2810*/  UMOV UR5, UR58 ;  /* 0x0000003a00057c82 */ /* 0x000fc40008000000 */
[----:B------:R-:W-:Y:S01]  /*e2820*/  ISETP.LT.AND P0, PT, R135, UR5, !P0 ;  /* 0x0000000587007c0c */ /* 0x000fe2000c701270 */
[----:B------:R-:W-:Y:S02]  /*e2830*/  VIADD R30, R136, 0x102 ;  /* 0x00000102881e7836 */ /* 0x000fe40000000000 */
[----:B------:R-:W-:Y:S01]  /*e2840*/  @P1 LOP3.LUT R20, R20, 0x400000, RZ, 0xfc, !PT ;  /* 0x0040000014141812 */ /* 0x000fe200078efcff */
[----:B------:R-:W-:Y:S01]  /*e2850*/  UMOV UR6, UR16 ;  /* 0x0000001000067c82 */ /* 0x000fe20008000000 */
[----:B------:R-:W-:Y:S01]  /*e2860*/  ULDC UR5, c[0x0][0x248] ;  /* 0x0000920000057ab9 */ /* 0x000fe20000000800 */
[----:B------:R1:W-:Y:S01]  /*e2870*/  STL [R1+0x1d34], R0 ;  /* 0x001d340001007387 */ /* 0x0003e20000100800 */
[----:B------:R-:W-:Y:S01]  /*e2880*/  LOP3.LUT R20, R20, 0xffefffff, RZ, 0xc0, !PT ;  /* 0xffefffff14147812 */ /* 0x000fe200078ec0ff */
[----:B------:R-:W-:Y:S02]  /*e2890*/  ULDC.64 UR16, c[0x0][0x228] ;  /* 0x00008a0000107ab9 */ /* 0x000fe40000000a00 */
[----:B------:R-:W-:-:S03]  /*e28a0*/  MOV R61, UR17 ;  /* 0x00000011003d7c02 */ /* 0x000fc60008000f00 */
[----:B------:R-:W-:Y:S01]  /*e28b0*/  @P0 LOP3.LUT R20, R20, 0x100000, RZ, 0xfc, !PT ;  /* 0x0010000014140812 */ /* 0x000fe200078efcff */
[----:B-1----:R-:W-:Y:S01]  /*e28c0*/  VIADD R0, R0, UR5 ;  /* 0x0000000500007c36 */ /* 0x002fe20008000000 */
[----:B------:R-:W-:Y:S01]  /*e28d0*/  UMOV UR5, UR16 ;  /* 0x0000001000057c82 */ /* 0x000fe20008000000 */
[----:B------:R-:W-:Y:S01]  /*e28e0*/  ULDC.64 UR16, c[0x0][0x228] ;  /* 0x00008a0000107ab9 */ /* 0x000fe20000000a00 */
[----:B------:R-:W-:Y:S01]  /*e28f0*/  ISETP.GE.AND P0, PT, R30, UR59, PT ;  /* 0x0000003b1e007c0c */ /* 0x000fe2000bf06270 */
[----:B------:R-:W-:-:S03]  /*e2900*/  UMOV UR58, UR16 ;  /* 0x00000010003a7c82 */ /* 0x000fc60008000000 */
[----:B------:R-:W-:Y:S01]  /*e2910*/  ISETP.LT.AND P1, PT, R135, UR58, !P0 ;  /* 0x0000003a87007c0c */ /* 0x000fe2000c721270 */
[----:B------:R-:W-:Y:S01]  /*e2920*/  STL [R1+0x4ac8], R16 ;  /* 0x004ac81001007387 */ /* 0x000fe20000100800 */
[----:B------:R-:W-:Y:S01]  /*e2930*/  ISETP.LT.AND P0, PT, R17, UR5, !P0 ;  /* 0x0000000511007c0c */ /* 0x000fe2000c701270 */
[----:B------:R-:W-:Y:S01]  /*e2940*/  ULDC UR5, c[0x0][0x248] ;  /* 0x0000920000057ab9 */ /* 0x000fe20000000800 */
[----:B------:R-:W-:Y:S01]  /*e2950*/  LOP3.LUT R20, R20, 0xfff7ffff, RZ, 0xc0, !PT ;  /* 0xfff7ffff14147812 */ /* 0x000fe200078ec0ff */
[----:B------:R1:W-:Y:S01]  /*e2960*/  STL [R1+0x1d3c], R0 ;  /* 0x001d3c0001007387 */ /* 0x0003e20000100800 */
[----:B------:R-:W-:Y:S01]  /*e2970*/  IADD3 R30, R136, 0x103, RZ ;  /* 0x00000103881e7810 */ /* 0x000fe20007ffe0ff */
[----:B------:R-:W-:-:S06]  /*e2980*/  ULDC.64 UR58, c[0x0][0x228] ;  /* 0x00008a00003a7ab9 */ /* 0x000fcc0000000a00 */
[----:B------:R-:W-:Y:S01]  /*e2990*/  @P1 LOP3.LUT R20, R20, 0x80000, RZ, 0xfc, !PT ;  /* 0x0008000014141812 */ /* 0x000fe200078efcff */
[----:B-1----:R-:W-:-:S03]  /*e29a0*/  VIADD R0, R0, UR5 ;  /* 0x0000000500007c36 */ /* 0x002fc60008000000 */
[----:B------:R-:W-:Y:S01]  /*e29b0*/  LOP3.LUT R20, R20, 0xfffdffff, RZ, 0xc0, !PT ;  /* 0xfffdffff14147812 */ /* 0x000fe200078ec0ff */
[----:B------:R-:W-:-:S03]  /*e29c0*/  UMOV UR5, UR59 ;  /* 0x0000003b00057c82 */ /* 0x000fc60008000000 */
[----:B------:R-:W-:Y:S02]  /*e29d0*/  @P0 LOP3.LUT R20, R20, 0x20000, RZ, 0xfc, !PT ;  /* 0x0002000014140812 */ /* 0x000fe400078efcff */
[----:B------:R-:W-:Y:S01]  /*e29e0*/  ISETP.GE.AND P0, PT, R30, UR5, PT ;  /* 0x000000051e007c0c */ /* 0x000fe2000bf06270 */
[----:B------:R-:W-:Y:S01]  /*e29f0*/  UMOV UR61, UR4 ;  /* 0x00000004003d7c82 */ /* 0x000fe20008000000 */
[----:B------:R-:W-:Y:S01]  /*e2a00*/  LOP3.LUT R20, R20, 0xfffbffff, RZ, 0xc0, !PT ;  /* 0xfffbffff14147812 */ /* 0x000fe200078ec0ff */
[----:B------:R-:W-:Y:S01]  /*e2a10*/  IMAD.U32 R59, RZ, RZ, UR17 ;  /* 0x00000011ff3b7e24 */ /* 0x000fe2000f8e00ff */
[----:B------:R-:W-:Y:S01]  /*e2a20*/  ISETP.LT.AND P1, PT, R135, UR60, !P0 ;  /* 0x0000003c87007c0c */ /* 0x000fe2000c721270 */
[----:B------:R-:W-:Y:S01]  /*e2a30*/  UMOV UR4, UR58 ;  /* 0x0000003a00047c82 */ /* 0x000fe20008000000 */
[----:B------:R-:W-:Y:S01]  /*e2a40*/  ULDC.64 UR58, c[0x0][0x228] ;  /* 0x00008a00003a7ab9 */ /* 0x000fe20000000a00 */
[----:B------:R-:W-:Y:S01]  /*e2a50*/  MOV R15, UR4 ;  /* 0x00000004000f7c02 */ /* 0x000fe20008000f00 */
[----:B------:R-:W-:Y:S01]  /*e2a60*/  UMOV UR4, UR58 ;  /* 0x0000003a00047c82 */ /* 0x000fe20008000000 */
[----:B------:R-:W-:Y:S01]  /*e2a70*/  IADD3 R30, R136, 0x7b, RZ ;  /* 0x0000007b881e7810 */ /* 0x000fe20007ffe0ff */
[----:B------:R-:W-:Y:S01]  /*e2a80*/  ULDC UR5, c[0x0][0x248] ;  /* 0x0000920000057ab9 */ /* 0x000fe20000000800 */
[----:B------:R-:W-:-:S06]  /*e2a90*/  ISETP.LT.AND P0, PT, R17, UR4, !P0 ;  /* 0x0000000411007c0c */ /* 0x000fcc000c701270 */
[----:B------:R-:W-:-:S04]  /*e2aa0*/  @P1 LOP3.LUT R20, R20, 0x40000, RZ, 0xfc, !PT ;  /* 0x0004000014141812 */ /* 0x000fc800078efcff */
[----:B------:R-:W-:Y:S02]  /*e2ab0*/  LOP3.LUT R20, R20, 0xfffeffff, RZ, 0xc0, !PT ;  /* 0xfffeffff14147812 */ /* 0x000fe400078ec0ff */
[----:B------:R-:W-:Y:S01]  /*e2ac0*/  R2UR UR17, R34 ;  /* 0x00000000221172ca */ /* 0x000fe200000e0000 */
[----:B------:R-:W-:Y:S01]  /*e2ad0*/  IMAD.U32 R34, RZ, RZ, UR59 ;  /* 0x0000003bff227e24 */ /* 0x000fe2000f8e00ff */
[----:B------:R-:W-:Y:S01]  /*e2ae0*/  @P0 LOP3.LUT R20, R20, 0x10000, RZ, 0xfc, !PT ;  /* 0x0001000014140812 */ /* 0x000fe200078efcff */
[----:B------:R1:W-:Y:S01]  /*e2af0*/  STL [R1+0x1d40], R0 ;  /* 0x001d400001007387 */ /* 0x0003e20000100800 */
[----:B------:R-:W-:Y:S01]  /*e2b00*/  ULDC.64 UR58, c[0x0][0x228] ;  /* 0x00008a00003a7ab9 */ /* 0x000fe20000000a00 */
[----:B------:R-:W-:Y:S01]  /*e2b10*/  ISETP.GE.AND P0, PT, R30, UR7, PT ;  /* 0x000000071e007c0c */ /* 0x000fe2000bf06270 */
[----:B------:R-:W-:Y:S02]  /*e2b20*/  IMAD.U32 R98, RZ, RZ, UR59 ;  /* 0x0000003bff627e24 */ /* 0x000fe4000f8e00ff */
[----:B-1----:R-:W-:Y:S01]  /*e2b30*/  VIADD R0, R0, UR5 ;  /* 0x0000000500007c36 */ /* 0x002fe20008000000 */
[----:B------:R-:W-:Y:S01]  /*e2b40*/  UMOV UR5, UR58 ;  /* 0x0000003a00057c82 */ /* 0x000fe20008000000 */
[----:B------:R-:W-:Y:S01]  /*e2b50*/  ULDC.64 UR58, c[0x0][0x228] ;  /* 0x00008a00003a7ab9 */ /* 0x000fe20000000a00 */
[----:B------:R-:W-:Y:S01]  /*e2b60*/  ISETP.LT.AND P1, PT, R135, UR5, !P0 ;  /* 0x0000000587007c0c */ /* 0x000fe2000c721270 */
[----:B------:R-:W-:Y:S01]  /*e2b70*/  UMOV UR4, UR58 ;  /* 0x0000003a00047c82 */ /* 0x000fe20008000000 */
[----:B------:R-:W-:Y:S01]  /*e2b80*/  LOP3.LUT R20, R20, 0xfffffdff, RZ, 0xc0, !PT ;  /* 0xfffffdff14147812 */ /* 0x000fe200078ec0ff */
[----:B------:R-:W-:Y:S01]  /*e2b90*/  VIADD R30, R136, 0x7a ;  /* 0x0000007a881e7836 */ /* 0x000fe20000000000 */
[----:B------:R-:W-:Y:S01]  /*e2ba0*/  ISETP.LT.AND P0, PT, R17, UR4, !P0 ;  /* 0x0000000411007c0c */ /* 0x000fe2000c701270 */
[----:B------:R-:W-:Y:S01]  /*e2bb0*/  STL [R1+0x4acc], R15 ;  /* 0x004acc0f01007387 */ /* 0x000fe20000100800 */
[----:B------:R-:W-:Y:S01]  /*e2bc0*/  IMAD.U32 R97, RZ, RZ, UR59 ;  /* 0x0000003bff617e24 */ /* 0x000fe2000f8e00ff */
[----:B------:R-:W-:Y:S01]  /*e2bd0*/  ULDC UR5, c[0x0][0x248] ;  /* 0x0000920000057ab9 */ /* 0x000fe20000000800 */
[----:B------:R-:W-:-:S05]  /*e2be0*/  ULDC.64 UR58, c[0x0][0x228] ;  /* 0x00008a00003a7ab9 */ /* 0x000fca0000000a00 */
[----:B------:R-:W-:-:S04]  /*e2bf0*/  @P1 LOP3.LUT R20, R20, 0x200, RZ, 0xfc, !PT ;  /* 0x0000020014141812 */ /* 0x000fc800078efcff */
[----:B------:R-:W-:Y:S01]  /*e2c00*/  LOP3.LUT R20, R20, 0xfffffeff, RZ, 0xc0, !PT ;  /* 0xfffffeff14147812 */ /* 0x000fe200078ec0ff */
[----:B------:R1:W-:Y:S03]  /*e2c10*/  STL [R1+0x1d44], R0 ;  /* 0x001d440001007387 */ /* 0x0003e60000100800 */
[----:B------:R-:W-:Y:S02]  /*e2c20*/  @P0 LOP3.LUT R20, R20, 0x100, RZ, 0xfc, !PT ;  /* 0x0000010014140812 */ /* 0x000fe400078efcff */
[----:B------:R-:W-:Y:S02]  /*e2c30*/  ISETP.GE.AND P0, PT, R30, UR9, PT ;  /* 0x000000091e007c0c */ /* 0x000fe4000bf06270 */
[----:B-1----:R-:W-:Y:S01]  /*e2c40*/  IADD3 R0, R0, UR5, RZ ;  /* 0x0000000500007c10 */ /* 0x002fe2000fffe0ff */
[----:B------:R-:W-:Y:S02]  /*e2c50*/  UMOV UR5, UR58 ;  /* 0x0000003a00057c82 */ /* 0x000fe40008000000 */
[----:B------:R-:W-:Y:S01]  /*e2c60*/  ISETP.LT.AND P1, PT, R135, UR5, !P0 ;  /* 0x0000000587007c0c */ /* 0x000fe2000c721270 */
[----:B------:R-:W-:Y:S01]  /*e2c70*/  IMAD.U32 R95, RZ, RZ, UR59 ;  /* 0x0000003bff5f7e24 */ /* 0x000fe2000f8e00ff */
[----:B------:R-:W-:Y:S01]  /*e2c80*/  ULDC.64 UR58, c[0x0][0x228] ;  /* 0x00008a00003a7ab9 */ /* 0x000fe20000000a00 */
[----:B------:R-:W-:Y:S01]  /*e2c90*/  LOP3.LUT R20, R20, 0xffffff7f, RZ, 0xc0, !PT ;  /* 0xffffff7f14147812 */ /* 0x000fe200078ec0ff */
[----:B------:R-:W-:Y:S01]  /*e2ca0*/  UMOV UR4, UR58 ;  /* 0x0000003a00047c82 */ /* 0x000fe20008000000 */
[----:B------:R-:W-:Y:S01]  /*e2cb0*/  VIADD R30, R136, 0x79 ;  /* 0x00000079881e7836 */ /* 0x000fe20000000000 */
[----:B------:R-:W-:Y:S01]  /*e2cc0*/  ISETP.LT.AND P0, PT, R17, UR4, !P0 ;  /* 0x0000000411007c0c */ /* 0x000fe2000c701270 */
[----:B------:R-:W-:-:S06]  /*e2cd0*/  ULDC UR5, c[0x0][0x248] ;  /* 0x0000920000057ab9 */ /* 0x000fcc0000000800 */
[----:B------:R-:W-:-:S04]  /*e2ce0*/  @P1 LOP3.LUT R20, R20, 0x80, RZ, 0xfc, !PT ;  /* 0x0000008014141812 */ /* 0x000fc800078efcff */
[----:B------:R-:W-:Y:S01]  /*e2cf0*/  LOP3.LUT R20, R20, 0xffffffbf, RZ, 0xc0, !PT ;  /* 0xffffffbf14147812 */ /* 0x000fe200078ec0ff */
[----:B------:R1:W-:Y:S01]  /*e2d00*/  STL [R1+0x1d48], R0 ;  /* 0x001d480001007387 */ /* 0x0003e20000100800 */
[----:B------:R-:W-:Y:S01]  /*e2d10*/  MOV R94, UR59 ;  /* 0x0000003b005e7c02 */ /* 0x000fe20008000f00 */
[----:B------:R-:W-:Y:S01]  /*e2d20*/  ULDC.64 UR58, c[0x0][0x228] ;  /* 0x00008a00003a7ab9 */ /* 0x000fe20000000a00 */
[----:B------:R-:W-:Y:S02]  /*e2d30*/  @P0 LOP3.LUT R20, R20, 0x40, RZ, 0xfc, !PT ;  /* 0x0000004014140812 */ /* 0x000fe400078efcff */
[----:B------:R-:W-:Y:S01]  /*e2d40*/  ISETP.GE.AND P0, PT, R30, UR11, PT ;  /* 0x0000000b1e007c0c */ /* 0x000fe2000bf06270 */
[----:B-1----:R-:W-:Y:S01]  /*e2d50*/  VIADD R0, R0, UR5 ;  /* 0x0000000500007c36 */ /* 0x002fe20008000000 */
[----:B------:R-:W-:Y:S02]  /*e2d60*/  UMOV UR5, UR58 ;  /* 0x0000003a00057c82 */ /* 0x000fe40008000000 */
[----:B------:R-:W-:Y:S01]  /*e2d70*/  ISETP.LT.AND P1, PT, R135, UR5, !P0 ;  /* 0x0000000587007c0c */ /* 0x000fe2000c721270 */
[----:B------:R-:W-:Y:S01]  /*e2d80*/  ULDC UR5, c[0x0][0x248] ;  /* 0x0000920000057ab9 */ /* 0x000fe20000000800 */
[----:B------:R-:W-:Y:S01]  /*e2d90*/  MOV R93, UR59 ;  /* 0x0000003b005d7c02 */ /* 0x000fe20008000f00 */
[----:B------:R-:W-:-:S02]  /*e2da0*/  ULDC.64 UR58, c[0x0][0x228] ;  /* 0x00008a00003a7ab9 */ /* 0x000fc40000000a00 */
[----:B------:R-:W-:Y:S01]  /*e2db0*/  UMOV UR4, UR58 ;  /* 0x0000003a00047c82 */ /* 0x000fe20008000000 */
[----:B------:R-:W-:Y:S02]  /*e2dc0*/  LOP3.LUT R20, R20, 0xffffffdf, RZ, 0xc0, !PT ;  /* 0xffffffdf14147812 */ /* 0x000fe400078ec0ff */
[----:B------:R-:W-:-:S05]  /*e2dd0*/  ISETP.LT.AND P0, PT, R17, UR4, !P0 ;  /* 0x0000000411007c0c */ /* 0x000fca000c701270 */
[----:B------:R-:W-:Y:S02]  /*e2de0*/  @P1 LOP3.LUT R20, R20, 0x20, RZ, 0xfc, !PT ;  /* 0x0000002014141812 */ /* 0x000fe400078efcff */
[----:B------:R-:W-:Y:S02]  /*e2df0*/  IADD3 R30, R136, 0x78, RZ ;  /* 0x00000078881e7810 */ /* 0x000fe40007ffe0ff */
[----:B------:R-:W-:Y:S01]  /*e2e00*/  LOP3.LUT R20, R20, 0xffffffef, RZ, 0xc0, !PT ;  /* 0xffffffef14147812 */ /* 0x000fe200078ec0ff */
[----:B------:R-:W-:Y:S01]  /*e2e10*/  IMAD.U32 R92, RZ, RZ, UR59 ;  /* 0x0000003bff5c7e24 */ /* 0x000fe2000f8e00ff */
[----:B------:R1:W-:Y:S01]  /*e2e20*/  STL [R1+0x1d4c], R0 ;  /* 0x001d4c0001007387 */ /* 0x0003e20000100800 */
[----:B------:R-:W-:Y:S01]  /*e2e30*/  ULDC.64 UR58, c[0x0][0x228] ;  /* 0x00008a00003a7ab9 */ /* 0x000fe20000000a00 */
[----:B------:R-:W-:Y:S02]  /*e2e40*/  @P0 LOP3.LUT R20, R20, 0x10, RZ, 0xfc, !PT ;  /* 0x0000001014140812 */ /* 0x000fe400078efcff */
[----:B------:R-:W-:Y:S01]  /*e2e50*/  ISETP.GE.AND P0, PT, R30, UR13, PT ;  /* 0x0000000d1e007c0c */ /* 0x000fe2000bf06270 */
[----:B-1----:R-:W-:Y:S01]  /*e2e60*/  VIADD R0, R0, UR5 ;  /* 0x0000000500007c36 */ /* 0x002fe20008000000 */
[----:B------:R-:W-:-:S02]  /*e2e70*/  UMOV UR5, UR58 ;  /* 0x0000003a00057c82 */ /* 0x000fc40008000000 */
        /* <DEDUP_REMOVED lines=10> */
[----:B------:R-:W-:Y:S01]  /*e2f20*/  IMAD.U32 R89, RZ, RZ, UR59 ;  /* 0x0000003bff597e24 */ /* 0x000fe2000f8e00ff */
[----:B------:R1:W-:Y:S01]  /*e2f30*/  STL [R1+0x1d54], R0 ;  /* 0x001d540001007387 */ /* 0x0003e20000100800 */
[----:B------:R-:W-:Y:S01]  /*e2f40*/  ULDC.64 UR58, c[0x0][0x228] ;  /* 0x00008a00003a7ab9 */ /* 0x000fe20000000a00 */
        /* <DEDUP_REMOVED lines=21> */
[----:B------:R-:W-:-:S02]  /*e30a0*/  ISETP.LT.AND P1, PT, R135, UR5, !P0 ;  /* 0x0000000587007c0c */ /* 0x000fc4000c721270 */
[----:B------:R-:W-:Y:S01]  /*e30b0*/  MOV R86, UR59 ;  /* 0x0000003b00567c02 */ /* 0x000fe20008000f00 */
[----:B------:R-:W-:Y:S01]  /*e30c0*/  ULDC.64 UR58, c[0x0][0x228] ;  /* 0x00008a00003a7ab9 */ /* 0x000fe20000000a00 */
[----:B------:R-:W-:Y:S01]  /*e30d0*/  IADD3 R30, R136, 0x75, RZ ;  /* 0x00000075881e7810 */ /* 0x000fe20007ffe0ff */
[----:B------:R-:W-:Y:S01]  /*e30e0*/  UMOV UR4, UR58 ;  /* 0x0000003a00047c82 */ /* 0x000fe20008000000 */
[----:B------:R-:W-:Y:S01]  /*e30f0*/  STL [R1+0x4ad0], R20 ;  /* 0x004ad01401007387 */ /* 0x000fe20000100800 */
[----:B------:R-:W-:Y:S01]  /*e3100*/  ISETP.LT.AND P0, PT, R17, UR4, !P0 ;  /* 0x0000000411007c0c */ /* 0x000fe2000c701270 */
[----:B------:R-:W-:-:S05]  /*e3110*/  ULDC UR5, c[0x0][0x248] ;  /* 0x0000920000057ab9 */ /* 0x000fca0000000800 */
[----:B------:R-:W-:-:S04]  /*e3120*/  @P1 LOP3.LUT R19, R19, 0x80000000, RZ, 0xfc, !PT ;  /* 0x8000000013131812 */ /* 0x000fc800078efcff */
[----:B------:R-:W-:Y:S01]  /*e3130*/  LOP3.LUT R19, R19, 0xbfffffff, RZ, 0xc0, !PT ;  /* 0xbfffffff13137812 */ /* 0x000fe200078ec0ff */
[----:B------:R-:W-:Y:S01]  /*e3140*/  IMAD.U32 R85, RZ, RZ, UR59 ;  /* 0x0000003bff557e24 */ /* 0x000fe2000f8e00ff */
[----:B------:R1:W-:Y:S01]  /*e3150*/  STL [R1+0x1d60], R0 ;  /* 0x001d600001007387 */ /* 0x0003e20000100800 */
[----:B------:R-:W-:Y:S01]  /*e3160*/  ULDC.64 UR58, c[0x0][0x228] ;  /* 0x00008a00003a7ab9 */ /* 0x000fe20000000a00 */
[----:B------:R-:W-:Y:S02]  /*e3170*/  @P0 LOP3.LUT R19, R19, 0x40000000, RZ, 0xfc, !PT ;  /* 0x4000000013130812 */ /* 0x000fe400078efcff */
[----:B------:R-:W-:Y:S01]  /*e3180*/  ISETP.GE.AND P0, PT, R30, UR19, PT ;  /* 0x000000131e007c0c */ /* 0x000fe2000bf06270 */
[----:B-1----:R-:W-:Y:S01]  /*e3190*/  VIADD R0, R0, UR5 ;  /* 0x0000000500007c36 */ /* 0x002fe20008000000 */
        /* <DEDUP_REMOVED lines=127> */
[----:B------:R1:W-:Y:S01]  /*e3990*/  STL [R1+0x1d90], R0 ;  /* 0x001d900001007387 */ /* 0x0003e20000100800 */
[----:B------:R-:W-:-:S05]  /*e39a0*/  ULDC UR5, c[0x0][0x248] ;  /* 0x0000920000057ab9 */ /* 0x000fca0000000800 */
[----:B------:R-:W-:Y:S01]  /*e39b0*/  @P1 LOP3.LUT R19, R19, 0x800, RZ, 0xfc, !PT ;  /* 0x0000080013131812 */ /* 0x000fe200078efcff */
[----:B------:R2:W-:Y:S03]  /*e39c0*/  STL [R1+0x620], R14 ;  /* 0x0006200e01007387 */ /* 0x0005e60000100800 */
[----:B------:R-:W-:Y:S01]  /*e39d0*/  LOP3.LUT R19, R19, 0xfffffdff, RZ, 0xc0, !PT ;  /* 0xfffffdff13137812 */ /* 0x000fe200078ec0ff */
[----:B-1----:R-:W-:-:S03]  /*e39e0*/  VIADD R0, R0, UR5 ;  /* 0x0000000500007c36 */ /* 0x002fc60008000000 */
[----:B------:R-:W-:Y:S02]  /*e39f0*/  @P0 LOP3.LUT R19, R19, 0x200, RZ, 0xfc, !PT ;  /* 0x0000020013130812 */ /* 0x000fe400078efcff */
[----:B------:R-:W-:Y:S02]  /*e3a00*/  ISETP.GE.AND P0, PT, R30, UR35, PT ;  /* 0x000000231e007c0c */ /* 0x000fe4000bf06270 */
[----:B--2---:R-:W-:Y:S01]  /*e3a10*/  MOV R14, UR59 ;  /* 0x0000003b000e7c02 */ /* 0x004fe20008000f00 */
[----:B------:R-:W-:Y:S02]  /*e3a20*/  ULDC.64 UR58, c[0x0][0x228] ;  /* 0x00008a00003a7ab9 */ /* 0x000fe40000000a00 */
[----:B------:R-:W-:Y:S02]  /*e3a30*/  UMOV UR5, UR58 ;  /* 0x0000003a00057c82 */ /* 0x000fe40008000000 */
[----:B------:R-:W-:Y:S01]  /*e3a40*/  ISETP.LT.AND P1, PT, R135, UR5, !P0 ;  /* 0x0000000587007c0c */ /* 0x000fe2000c721270 */
[----:B------:R1:W-:Y:S01]  /*e3a50*/  STL [R1+0x60c], R14 ;  /* 0x00060c0e01007387 */ /* 0x0003e20000100800 */
[----:B------:R-:W-:Y:S01]  /*e3a60*/  LOP3.LUT R19, R19, 0xffffff7f, RZ, 0xc0, !PT ;  /* 0xffffff7f13137812 */ /* 0x000fe200078ec0ff */
[----:B------:R-:W-:Y:S01]  /*e3a70*/  ULDC UR5, c[0x0][0x248] ;  /* 0x0000920000057ab9 */ /* 0x000fe20000000800 */
[----:B-1----:R-:W-:Y:S01]  /*e3a80*/  MOV R14, UR59 ;  /* 0x0000003b000e7c02 */ /* 0x002fe20008000f00 */
[----:B------:R-:W-:-:S02]  /*e3a90*/  ULDC.64 UR58, c[0x0][0x228] ;  /* 0x00008a00003a7ab9 */ /* 0x000fc40000000a00 */
[----:B------:R-:W-:Y:S02]  /*e3aa0*/  UMOV UR4, UR58 ;  /* 0x0000003a00047c82 */ /* 0x000fe40008000000 */
[----:B------:R-:W-:-:S04]  /*e3ab0*/  ISETP.LT.AND P0, PT, R17, UR4, !P0 ;  /* 0x0000000411007c0c */ /* 0x000fc8000c701270 */
[----:B------:R-:W-:Y:S01]  /*e3ac0*/  @P1 LOP3.LUT R19, R19, 0x80, RZ, 0xfc, !PT ;  /* 0x0000008013131812 */ /* 0x000fe200078efcff */
[----:B------:R1:W-:Y:S01]  /*e3ad0*/  STL [R1+0x1d98], R0 ;  /* 0x001d980001007387 */ /* 0x0003e20000100800 */
[----:B------:R-:W-:Y:S02]  /*e3ae0*/  IADD3 R30, R136, 0x6c, RZ ;  /* 0x0000006c881e7810 */ /* 0x000fe40007ffe0ff */
[----:B------:R-:W-:Y:S01]  /*e3af0*/  LOP3.LUT R19, R19, 0xffffffdf, RZ, 0xc0, !PT ;  /* 0xffffffdf13137812 */ /* 0x000fe200078ec0ff */
[----:B------:R2:W-:Y:S04]  /*e3b00*/  STL [R1+0x608], R14 ;  /* 0x0006080e01007387 */ /* 0x0005e80000100800 */
[----:B------:R-:W-:Y:S01]  /*e3b10*/  @P0 LOP3.LUT R19, R19, 0x20, RZ, 0xfc, !PT ;  /* 0x0000002013130812 */ /* 0x000fe200078efcff */
[----:B-1----:R-:W-:Y:S01]  /*e3b20*/  VIADD R0, R0, UR5 ;  /* 0x0000000500007c36 */ /* 0x002fe20008000000 */
[----:B------:R-:W-:Y:S01]  /*e3b30*/  ISETP.GE.AND P0, PT, R30, UR37, PT ;  /* 0x000000251e007c0c */ /* 0x000fe2000bf06270 */
[----:B--2---:R-:W-:Y:S01]  /*e3b40*/  IMAD.U32 R14, RZ, RZ, UR59 ;  /* 0x0000003bff0e7e24 */ /* 0x004fe2000f8e00ff */
[----:B------:R-:W-:-:S02]  /*e3b50*/  ULDC.64 UR58, c[0x0][0x228] ;  /* 0x00008a00003a7ab9 */ /* 0x000fc40000000a00 */
[----:B------:R-:W-:Y:S02]  /*e3b60*/  UMOV UR5, UR58 ;  /* 0x0000003a00057c82 */ /* 0x000fe40008000000 */
[----:B------:R-:W-:Y:S01]  /*e3b70*/  ISETP.LT.AND P1, PT, R135, UR5, !P0 ;  /* 0x0000000587007c0c */ /* 0x000fe2000c721270 */
[----:B------:R1:W-:Y:S01]  /*e3b80*/  STL [R1+0x604], R14 ;  /* 0x0006040e01007387 */ /* 0x0003e20000100800 */
[----:B------:R-:W-:Y:S01]  /*e3b90*/  LOP3.LUT R19, R19, 0xffffffef, RZ, 0xc0, !PT ;  /* 0xffffffef13137812 */ /* 0x000fe200078ec0ff */
[----:B------:R-:W-:Y:S01]  /*e3ba0*/  VIADD R30, R136, 0x6b ;  /* 0x0000006b881e7836 */ /* 0x000fe20000000000 */
[----:B------:R-:W-:Y:S01]  /*e3bb0*/  ULDC UR5, c[0x0][0x248] ;  /* 0x0000920000057ab9 */ /* 0x000fe20000000800 */
[----:B-1----:R-:W-:Y:S01]  /*e3bc0*/  IMAD.U32 R14, RZ, RZ, UR59 ;  /* 0x0000003bff0e7e24 */ /* 0x002fe2000f8e00ff */
[----:B------:R-:W-:Y:S02]  /*e3bd0*/  ULDC.64 UR58, c[0x0][0x228] ;  /* 0x00008a00003a7ab9 */ /* 0x000fe40000000a00 */
[----:B------:R-:W-:-:S02]  /*e3be0*/  UMOV UR4, UR58 ;  /* 0x0000003a00047c82 */ /* 0x000fc40008000000 */
[----:B------:R-:W-:Y:S01]  /*e3bf0*/  ISETP.LT.AND P0, PT, R17, UR4, !P0 ;  /* 0x0000000411007c0c */ /* 0x000fe2000c701270 */
[----:B------:R-:W-:Y:S02]  /*e3c00*/  STL [R1+0x1da0], R0 ;  /* 0x001da00001007387 */ /* 0x000fe40000100800 */
[----:B------:R-:W-:Y:S02]  /*e3c10*/  @P1 LOP3.LUT R19, R19, 0x10, RZ, 0xfc, !PT ;  /* 0x0000001013131812 */ /* 0x000fe400078efcff */
[----:B------:R1:W-:Y:S02]  /*e3c20*/  STL [R1+0x600], R14 ;  /* 0x0006000e01007387 */ /* 0x0003e40000100800 */
[----:B------:R-:W-:Y:S01]  /*e3c30*/  LOP3.LUT R19, R19, 0xfffffffd, RZ, 0xc0, !PT ;  /* 0xfffffffd13137812 */ /* 0x000fe200078ec0ff */
[----:B-1----:R-:W-:Y:S01]  /*e3c40*/  IMAD.U32 R14, RZ, RZ, UR59 ;  /* 0x0000003bff0e7e24 */ /* 0x002fe2000f8e00ff */
[----:B------:R-:W-:-:S04]  /*e3c50*/  ULDC.64 UR58, c[0x0][0x228] ;  /* 0x00008a00003a7ab9 */ /* 0x000fc80000000a00 */
[----:B------:R-:W-:Y:S02]  /*e3c60*/  @P0 LOP3.LUT R19, R19, 0x2, RZ, 0xfc, !PT ;  /* 0x0000000213130812 */ /* 0x000fe400078efcff */
[----:B------:R-:W-:Y:S01]  /*e3c70*/  IADD3 R0, R0, UR5, RZ ;  /* 0x0000000500007c10 */ /* 0x000fe2000fffe0ff */
[----:B------:R1:W-:Y:S01]  /*e3c80*/  STL [R1+0x5fc], R14 ;  /* 0x0005fc0e01007387 */ /* 0x0003e20000100800 */
[----:B------:R-:W-:Y:S01]  /*e3c90*/  UMOV UR5, UR58 ;  /* 0x0000003a00057c82 */ /* 0x000fe20008000000 */
[----:B------:R-:W-:-:S04]  /*e3ca0*/  ISETP.GE.AND P0, PT, R30, UR39, PT ;  /* 0x000000271e007c0c */ /* 0x000fc8000bf06270 */
[----:B------:R-:W-:Y:S01]  /*e3cb0*/  ISETP.LT.AND P1, PT, R135, UR5, !P0 ;  /* 0x0000000587007c0c */ /* 0x000fe2000c721270 */
[----:B-1----:R-:W-:Y:S01]  /*e3cc0*/  IMAD.U32 R14, RZ, RZ, UR59 ;  /* 0x0000003bff0e7e24 */ /* 0x002fe2000f8e00ff */
[----:B------:R-:W-:Y:S01]  /*e3cd0*/  ULDC.64 UR58, c[0x0][0x228] ;  /* 0x00008a00003a7ab9 */ /* 0x000fe20000000a00 */
[----:B------:R-:W-:Y:S01]  /*e3ce0*/  LOP3.LUT R18, R18, 0xbfffffff, RZ, 0xc0, !PT ;  /* 0xbfffffff12127812 */ /* 0x000fe200078ec0ff */
[----:B------:R-:W-:Y:S01]  /*e3cf0*/  UMOV UR4, UR58 ;  /* 0x0000003a00047c82 */ /* 0x000fe20008000000 */
[----:B------:R-:W-:Y:S01]  /*e3d00*/  VIADD R30, R136, 0x6a ;  /* 0x0000006a881e7836 */ /* 0x000fe20000000000 */
[----:B------:R-:W-:Y:S01]  /*e3d10*/  ISETP.LT.AND P0, PT, R17, UR4, !P0 ;  /* 0x0000000411007c0c */ /* 0x000fe2000c701270 */
[----:B------:R1:W-:Y:S01]  /*e3d20*/  STL [R1+0x1da4], R0 ;  /* 0x001da40001007387 */ /* 0x0003e20000100800 */
[----:B------:R-:W-:Y:S01]  /*e3d30*/  LOP3.LUT R19, R19, 0xfffffffe, RZ, 0xc0, !PT ;  /* 0xfffffffe13137812 */ /* 0x000fe200078ec0ff */
[----:B------:R-:W-:Y:S02]  /*e3d40*/  ULDC UR5, c[0x0][0x248] ;  /* 0x0000920000057ab9 */ /* 0x000fe40000000800 */
[----:B------:R2:W-:Y:S02]  /*e3d50*/  STL [R1+0x5f8], R14 ;  /* 0x0005f80e01007387 */ /* 0x0005e40000100800 */
[----:B------:R-:W-:Y:S01]  /*e3d60*/  @P1 LOP3.LUT R19, R19, 0x1, RZ, 0xfc, !PT ;  /* 0x0000000113131812 */ /* 0x000fe200078efcff */
[----:B-1----:R-:W-:-:S05]  /*e3d70*/  VIADD R0, R0, UR5 ;  /* 0x0000000500007c36 */ /* 0x002fca0008000000 */
[----:B------:R-:W-:Y:S02]  /*e3d80*/  @P0 LOP3.LUT R18, R18, 0x40000000, RZ, 0xfc, !PT ;  /* 0x4000000012120812 */ /* 0x000fe400078efcff */
[----:B--2---:R-:W-:Y:S01]  /*e3d90*/  MOV R14, UR59 ;  /* 0x0000003b000e7c02 */ /* 0x004fe20008000f00 */
[----:B------:R-:W-:Y:S01]  /*e3da0*/  ULDC.64 UR58, c[0x0][0x228] ;  /* 0x00008a00003a7ab9 */ /* 0x000fe20000000a00 */
[----:B------:R-:W-:Y:S01]  /*e3db0*/  ISETP.GE.AND P0, PT, R30, UR41, PT ;  /* 0x000000291e007c0c */ /* 0x000fe2000bf06270 */
[----:B------:R-:W-:-:S03]  /*e3dc0*/  UMOV UR5, UR58 ;  /* 0x0000003a00057c82 */ /* 0x000fc60008000000 */
[----:B------:R-:W-:Y:S01]  /*e3dd0*/  ISETP.LT.AND P1, PT, R135, UR5, !P0 ;  /* 0x0000000587007c0c */ /* 0x000fe2000c721270 */
[----:B------:R1:W-:Y:S01]  /*e3de0*/  STL [R1+0x5f4], R14 ;  /* 0x0005f40e01007387 */ /* 0x0003e20000100800 */
[----:B------:R-:W-:Y:S01]  /*e3df0*/  LOP3.LUT R18, R18, 0xefffffff, RZ, 0xc0, !PT ;  /* 0xefffffff12127812 */ /* 0x000fe200078ec0ff */
[----:B------:R-:W-:Y:S01]  /*e3e00*/  ULDC UR5, c[0x0][0x248] ;  /* 0x0000920000057ab9 */ /* 0x000fe20000000800 */
[----:B-1----:R-:W-:Y:S01]  /*e3e10*/  MOV R14, UR59 ;  /* 0x0000003b000e7c02 */ /* 0x002fe20008000f00 */
[----:B------:R-:W-:Y:S02]  /*e3e20*/  ULDC.64 UR58, c[0x0][0x228] ;  /* 0x00008a00003a7ab9 */ /* 0x000fe40000000a00 */
[----:B------:R-:W-:Y:S02]  /*e3e30*/  UMOV UR4, UR58 ;  /* 0x0000003a00047c82 */ /* 0x000fe40008000000 */
[----:B------:R-:W-:-:S04]  /*e3e40*/  ISETP.LT.AND P0, PT, R17, UR4, !P0 ;  /* 0x0000000411007c0c */ /* 0x000fc8000c701270 */
[----:B------:R-:W-:Y:S01]  /*e3e50*/  @P1 LOP3.LUT R18, R18, 0x10000000, RZ, 0xfc, !PT ;  /* 0x1000000012121812 */ /* 0x000fe200078efcff */
[----:B------:R-:W-:Y:S01]  /*e3e60*/  STL [R1+0x4ad4], R19 ;  /* 0x004ad41301007387 */ /* 0x000fe20000100800 */
[----:B------:R-:W-:Y:S02]  /*e3e70*/  IADD3 R30, R136, 0x69, RZ ;  /* 0x00000069881e7810 */ /* 0x000fe40007ffe0ff */
[----:B------:R-:W-:Y:S01]  /*e3e80*/  LOP3.LUT R18, R18, 0xfbffffff, RZ, 0xc0, !PT ;  /* 0xfbffffff12127812 */ /* 0x000fe200078ec0ff */
[----:B------:R1:W-:Y:S04]  /*e3e90*/  STL [R1+0x1da8], R0 ;  /* 0x001da80001007387 */ /* 0x0003e80000100800 */
[----:B------:R2:W-:Y:S01]  /*e3ea0*/  STL [R1+0x5f0], R14 ;  /* 0x0005f00e01007387 */ /* 0x0005e20000100800 */
[----:B------:R-:W-:-:S02]  /*e3eb0*/  @P0 LOP3.LUT R18, R18, 0x4000000, RZ, 0xfc, !PT ;  /* 0x0400000012120812 */ /* 0x000fc400078efcff */
[----:B------:R-:W-:Y:S01]  /*e3ec0*/  ISETP.GE.AND P0, PT, R30, UR43, PT ;  /* 0x0000002b1e007c0c */ /* 0x000fe2000bf06270 */
[----:B-1----:R-:W-:Y:S02]  /*e3ed0*/  VIADD R0, R0, UR5 ;  /* 0x0000000500007c36 */ /* 0x002fe40008000000 */
[----:B--2---:R-:W-:Y:S01]  /*e3ee0*/  IMAD.U32 R14, RZ, RZ, UR59 ;  /* 0x0000003bff0e7e24 */ /* 0x004fe2000f8e00ff */
[----:B------:R-:W-:Y:S02]  /*e3ef0*/  ULDC.64 UR58, c[0x0][0x228] ;  /* 0x00008a00003a7ab9 */ /* 0x000fe40000000a00 */
[----:B------:R-:W-:Y:S02]  /*e3f00*/  UMOV UR5, UR58 ;  /* 0x0000003a00057c82 */ /* 0x000fe40008000000 */
[----:B------:R-:W-:Y:S01]  /*e3f10*/  ISETP.LT.AND P1, PT, R135, UR5, !P0 ;  /* 0x0000000587007c0c */ /* 0x000fe2000c721270 */
[----:B------:R1:W-:Y:S01]  /*e3f20*/  STL [R1+0x5ec], R14 ;  /* 0x0005ec0e01007387 */ /* 0x0003e20000100800 */
[----:B------:R-:W-:Y:S01]  /*e3f30*/  LOP3.LUT R18, R18, 0xfdffffff, RZ, 0xc0, !PT ;  /* 0xfdffffff12127812 */ /* 0x000fe200078ec0ff */
[----:B------:R-:W-:Y:S01]  /*e3f40*/  VIADD R30, R136, 0x68 ;  /* 0x00000068881e7836 */ /* 0x000fe20000000000 */
[----:B------:R-:W-:Y:S01]  /*e3f50*/  ULDC UR5, c[0x0][0x248] ;  /* 0x0000920000057ab9 */ /* 0x000fe20000000800 */
[----:B-1----:R-:W-:Y:S01]  /*e3f60*/  IMAD.U32 R14, RZ, RZ, UR59 ;  /* 0x0000003bff0e7e24 */ /* 0x002fe2000f8e00ff */
[----:B------:R-:W-:-:S02]  /*e3f70*/  ULDC.64 UR58, c[0x0][0x228] ;  /* 0x00008a00003a7ab9 */ /* 0x000fc40000000a00 */
[----:B------:R-:W-:Y:S02]  /*e3f80*/  UMOV UR4, UR58 ;  /* 0x0000003a00047c82 */ /* 0x000fe40008000000 */
[----:B------:R-:W-:-:S03]  /*e3f90*/  ISETP.LT.AND P0, PT, R17, UR4, !P0 ;  /* 0x0000000411007c0c */ /* 0x000fc6000c701270 */
[----:B------:R-:W-:Y:S01]  /*e3fa0*/  @P1 LOP3.LUT R18, R18, 0x2000000, RZ, 0xfc, !PT ;  /* 0x0200000012121812 */ /* 0x000fe200078efcff */
[----:B------:R-:W-:Y:S03]  /*e3fb0*/  STL [R1+0x1db0], R0 ;  /* 0x001db00001007387 */ /* 0x000fe60000100800 */
[----:B------:R-:W-:Y:S01]  /*e3fc0*/  LOP3.LUT R18, R18, 0xffbfffff, RZ, 0xc0, !PT ;  /* 0xffbfffff12127812 */ /* 0x000fe200078ec0ff */
[----:B------:R1:W-:Y:S05]  /*e3fd0*/  STL [R1+0x5e8], R14 ;  /* 0x0005e80e01007387 */ /* 0x0003ea0000100800 */
[----:B------:R-:W-:-:S02]  /*e3fe0*/  @P0 LOP3.LUT R18, R18, 0x400000, RZ, 0xfc, !PT ;  /* 0x0040000012120812 */ /* 0x000fc400078efcff */
[----:B------:R-:W-:Y:S01]  /*e3ff0*/  ISETP.GE.AND P0, PT, R30, UR45, PT ;  /* 0x0000002d1e007c0c */ /* 0x000fe2000bf06270 */
[----:B-1----:R-:W-:Y:S01]  /*e4000*/  IMAD.U32 R14, RZ, RZ, UR59 ;  /* 0x0000003bff0e7e24 */ /* 0x002fe2000f8e00ff */
[----:B------:R-:W-:Y:S01]  /*e4010*/  ULDC.64 UR58, c[0x0][0x228] ;  /* 0x00008a00003a7ab9 */ /* 0x000fe20000000a00 */
[----:B------:R-:W-:Y:S01]  /*e4020*/  IADD3 R0, R0, UR5, RZ ;  /* 0x0000000500007c10 */ /* 0x000fe2000fffe0ff */
        /* <DEDUP_REMOVED lines=11> */
[----:B------:R1:W-:Y:S03]  /*e40e0*/  STL [R1+0x1db8], R0 ;  /* 0x001db80001007387 */ /* 0x0003e60000100800 */
[----:B------:R-:W-:Y:S01]  /*e40f0*/  LOP3.LUT R18, R18, 0xfff7ffff, RZ, 0xc0, !PT ;  /* 0xfff7ffff12127812 */ /* 0x000fe200078ec0ff */
[----:B------:R2:W-:Y:S05]  /*e4100*/  STL [R1+0x5e0], R14 ;  /* 0x0005e00e01007387 */ /* 0x0005ea0000100800 */
[----:B------:R-:W-:Y:S01]  /*e4110*/  @P0 LOP3.LUT R18, R18, 0x80000, RZ, 0xfc, !PT ;  /* 0x0008000012120812 */ /* 0x000fe200078efcff */
[----:B-1----:R-:W-:Y:S01]  /*e4120*/  VIADD R0, R0, UR5 ;  /* 0x0000000500007c36 */ /* 0x002fe20008000000 */
[----:B------:R-:W-:-:S02]  /*e4130*/  ISETP.GE.AND P0, PT, R30, UR47, PT ;  /* 0x0000002f1e007c0c */ /* 0x000fc4000bf06270 */
        /* <DEDUP_REMOVED lines=81> */
[----:B------:R-:W-:Y:S02]  /*e4650*/  R2UR UR57, R32 ;  /* 0x00000000203972ca */ /* 0x000fe400000e0000 */
[----:B------:R-:W-:Y:S01]  /*e4660*/  LOP3.LUT R18, R18, 0xfffffff7, RZ, 0xc0, !PT ;  /* 0xfffffff712127812 */ /* 0x000fe200078ec0ff */
[----:B------:R-:W-:Y:S01]  /*e4670*/  VIADD R30, R136, 0x62 ;  /* 0x00000062881e7836 */ /* 0x000fe20000000000 */
[----:B------:R-:W-:Y:S01]  /*e4680*/  ULDC UR5, c[0x0][0x248] ;  /* 0x0000920000057ab9 */ /* 0x000fe20000000800 */
[----:B-1----:R-:W-:Y:S01]  /*e4690*/  IMAD.U32 R14, RZ, RZ, UR59 ;  /* 0x0000003bff0e7e24 */ /* 0x002fe2000f8e00ff */
[----:B------:R-:W-:-:S02]  /*e46a0*/  ULDC.64 UR58, c[0x0][0x228] ;  /* 0x00008a00003a7ab9 */ /* 0x000fc40000000a00 */
[----:B------:R-:W-:Y:S02]  /*e46b0*/  UMOV UR4, UR58 ;  /* 0x0000003a00047c82 */ /* 0x000fe40008000000 */
[----:B------:R-:W-:Y:S02]  /*e46c0*/  ISETP.LT.AND P0, PT, R17, UR4, !P0 ;  /* 0x0000000411007c0c */ /* 0x000fe4000c701270 */
[----:B------:R-:W-:Y:S01]  /*e46d0*/  @P1 LOP3.LUT R18, R18, 0x8, RZ, 0xfc, !PT ;  /* 0x0000000812121812 */ /* 0x000fe200078efcff */
[----:B------:R-:W-:Y:S03]  /*e46e0*/  STL [R1+0x1dd8], R0 ;  /* 0x001dd80001007387 */ /* 0x000fe60000100800 */
[----:B------:R-:W-:Y:S01]  /*e46f0*/  LOP3.LUT R18, R18, 0xfffffffe, RZ, 0xc0, !PT ;  /* 0xfffffffe12127812 */ /* 0x000fe200078ec0ff */
[----:B------:R1:W-:Y:S06]  /*e4700*/  STL [R1+0x5b8], R14 ;  /* 0x0005b80e01007387 */ /* 0x0003ec0000100800 */
        /* <DEDUP_REMOVED lines=18> */
[----:B------:R1:W-:Y:S04]  /*e4830*/  STL [R1+0x1ddc], R0 ;  /* 0x001ddc0001007387 */ /* 0x0003e80000100800 */
[----:B------:R2:W-:Y:S01]  /*e4840*/  STL [R1+0x5b0], R14 ;  /* 0x0005b00e01007387 */ /* 0x0005e20000100800 */
[----:B------:R-:W-:-:S02]  /*e4850*/  @P0 LOP3.LUT R13, R13, 0x20000000, RZ, 0xfc, !PT ;  /* 0x200000000d0d0812 */ /* 0x000fc400078efcff */
[----:B------:R-:W-:Y:S01]  /*e4860*/  ISETP.GE.AND P0, PT, R30, UR61, PT ;  /* 0x0000003d1e007c0c */ /* 0x000fe2000bf06270 */
[----:B-1----:R-:W-:Y:S01]  /*e4870*/  VIADD R0, R0, UR5 ;  /* 0x0000000500007c36 */ /* 0x002fe20008000000 */
        /* <DEDUP_REMOVED lines=62> */
[----:B------:R-:W-:Y:S01]  /*e4c60*/  R2UR UR61, R74 ;  /* 0x000000004a3d72ca */ /* 0x000fe200000e0000 */
[----:B------:R-:W-:Y:S01]  /*e4c70*/  ULDC UR5, c[0x0][0x248] ;  /* 0x0000920000057ab9 */ /* 0x000fe20000000800 */
[----:B------:R-:W-:Y:S02]  /*e4c80*/  LOP3.LUT R13, R13, 0xfffeffff, RZ, 0xc0, !PT ;  /* 0xfffeffff0d0d7812 */ /* 0x000fe400078ec0ff */
[----:B-1----:R-:W-:Y:S01]  /*e4c90*/  MOV R14, UR59 ;  /* 0x0000003b000e7c02 */ /* 0x002fe20008000f00 */
[----:B------:R-:W-:-:S02]  /*e4ca0*/  ULDC.64 UR58, c[0x0][0x228] ;  /* 0x00008a00003a7ab9 */ /* 0x000fc40000000a00 */
[----:B------:R-:W-:Y:S02]  /*e4cb0*/  UMOV UR4, UR58 ;  /* 0x0000003a00047c82 */ /* 0x000fe40008000000 */
[----:B------:R-:W-:Y:S02]  /*e4cc0*/  ISETP.LT.AND P0, PT, R17, UR4, !P0 ;  /* 0x0000000411007c0c */ /* 0x000fe4000c701270 */
[----:B------:R-:W-:Y:S01]  /*e4cd0*/  @P1 LOP3.LUT R13, R13, 0x10000, RZ, 0xfc, !PT ;  /* 0x000100000d0d1812 */ /* 0x000fe200078efcff */
[----:B------:R1:W-:Y:S01]  /*e4ce0*/  STL [R1+0x1df4], R0 ;  /* 0x001df40001007387 */ /* 0x0003e20000100800 */
[----:B------:R-:W-:Y:S02]  /*e4cf0*/  IADD3 R30, R136, 0x5d, RZ ;  /* 0x0000005d881e7810 */ /* 0x000fe40007ffe0ff */
[----:B------:R-:W-:Y:S01]  /*e4d00*/  LOP3.LUT R13, R13, 0xffffbfff, RZ, 0xc0, !PT ;  /* 0xffffbfff0d0d7812 */ /* 0x000fe200078ec0ff */
[----:B------:R2:W-:Y:S06]  /*e4d10*/  STL [R1+0x590], R14 ;  /* 0x0005900e01007387 */ /* 0x0005ec0000100800 */
        /* <DEDUP_REMOVED lines=25> */
[----:B------:R-:W-:Y:S01]  /*e4eb0*/  UMOV UR5, UR58 ;  /* 0x0000003a00057c82 */ /* 0x000fe20008000000 */
[----:B------:R-:W-:Y:S02]  /*e4ec0*/  R2UR UR6, R43 ;  /* 0x000000002b0672ca */ /* 0x000fe400000e0000 */
[----:B------:R-:W-:Y:S01]  /*e4ed0*/  LOP3.LUT R13, R13, 0xfffffdff, RZ, 0xc0, !PT ;  /* 0xfffffdff0d0d7812 */ /* 0x000fe200078ec0ff */
[----:B------:R-:W-:Y:S01]  /*e4ee0*/  VIADD R30, R136, 0x5b ;  /* 0x0000005b881e7836 */ /* 0x000fe20000000000 */
[----:B------:R-:W-:Y:S01]  /*e4ef0*/  ISETP.LT.AND P1, PT, R135, UR5, !P0 ;  /* 0x0000000587007c0c */ /* 0x000fe2000c721270 */
[----:B------:R1:W-:Y:S01]  /*e4f00*/  STL [R1+0x584], R14 ;  /* 0x0005840e01007387 */ /* 0x0003e20000100800 */
[----:B------:R-:W-:Y:S01]  /*e4f10*/  ULDC UR5, c[0x0][0x248] ;  /* 0x0000920000057ab9 */ /* 0x000fe20000000800 */
[----:B------:R-:W-:Y:S01]  /*e4f20*/  ULDC.64 UR28, c[0x0][0x228] ;  /* 0x00008a00001c7ab9 */ /* 0x000fe20000000a00 */
[----:B-1----:R-:W-:Y:S01]  /*e4f30*/  IMAD.U32 R14, RZ, RZ, UR59 ;  /* 0x0000003bff0e7e24 */ /* 0x002fe2000f8e00ff */
[----:B------:R-:W-:-:S02]  /*e4f40*/  ULDC.64 UR58, c[0x0][0x228] ;  /* 0x00008a00003a7ab9 */ /* 0x000fc40000000a00 */
[----:B------:R-:W-:Y:S02]  /*e4f50*/  UMOV UR4, UR58 ;  /* 0x0000003a00047c82 */ /* 0x000fe40008000000 */
[----:B------:R-:W-:-:S04]  /*e4f60*/  ISETP.LT.AND P0, PT, R17, UR4, !P0 ;  /* 0x0000000411007c0c */ /* 0x000fc8000c701270 */
[----:B------:R-:W-:-:S04]  /*e4f70*/  @P1 LOP3.LUT R13, R13, 0x200, RZ, 0xfc, !PT ;  /* 0x000002000d0d1812 */ /* 0x000fc800078efcff */
[----:B------:R-:W-:Y:S01]  /*e4f80*/  LOP3.LUT R13, R13, 0xffffff7f, RZ, 0xc0, !PT ;  /* 0xffffff7f0d0d7812 */ /* 0x000fe200078ec0ff */
[----:B------:R1:W-:Y:S04]  /*e4f90*/  STL [R1+0x1e00], R0 ;  /* 0x001e000001007387 */ /* 0x0003e80000100800 */
[----:B------:R2:W-:Y:S01]  /*e4fa0*/  STL [R1+0x580], R14 ;  /* 0x0005800e01007387 */ /* 0x0005e20000100800 */
[----:B------:R-:W-:Y:S02]  /*e4fb0*/  @P0 LOP3.LUT R13, R13, 0x80, RZ, 0xfc, !PT ;  /* 0x000000800d0d0812 */ /* 0x000fe400078efcff */
[----:B------:R-:W-:Y:S01]  /*e4fc0*/  ISETP.GE.AND P0, PT, R30, UR6, PT ;  /* 0x000000061e007c0c */ /* 0x000fe2000bf06270 */
[----:B------:R-:W-:Y:S01]  /*e4fd0*/  ULDC.64 UR6, c[0x0][0x228] ;  /* 0x00008a0000067ab9 */ /* 0x000fe20000000a00 */
[----:B-1----:R-:W-:Y:S01]  /*e4fe0*/  VIADD R0, R0, UR5 ;  /* 0x0000000500007c36 */ /* 0x002fe20008000000 */
[----:B------:R-:W-:Y:S01]  /*e4ff0*/  UMOV UR5, UR28 ;  /* 0x0000001c00057c82 */ /* 0x000fe20008000000 */
[----:B--2---:R-:W-:Y:S01]  /*e5000*/  MOV R14, UR59 ;  /* 0x0000003b000e7c02 */ /* 0x004fe20008000f00 */
[----:B------:R-:W-:Y:S01]  /*e5010*/  ULDC.64 UR58, c[0x0][0x228] ;  /* 0x00008a00003a7ab9 */ /* 0x000fe20000000a00 */
[----:B------:R-:W-:Y:S01]  /*e5020*/  ISETP.LT.AND P1, PT, R135, UR5, !P0 ;  /* 0x0000000587007c0c */ /* 0x000fe2000c721270 */
[----:B------:R-:W-:-:S02]  /*e5030*/  ULDC UR5, c[0x0][0x248] ;  /* 0x0000920000057ab9 */ /* 0x000fc40000000800 */
[----:B------:R1:W-:Y:S01]  /*e5040*/  STL [R1+0x57c], R14 ;  /* 0x00057c0e01007387 */ /* 0x0003e20000100800 */
[----:B------:R-:W-:Y:S02]  /*e5050*/  R2UR UR40, R37 ;  /* 0x00000000252872ca */ /* 0x000fe400000e0000 */
[----:B------:R-:W-:Y:S02]  /*e5060*/  LOP3.LUT R13, R13, 0xffffffdf, RZ, 0xc0, !PT ;  /* 0xffffffdf0d0d7812 */ /* 0x000fe400078ec0ff */
[----:B-1----:R-:W-:Y:S01]  /*e5070*/  MOV R14, UR29 ;  /* 0x0000001d000e7c02 */ /* 0x002fe20008000f00 */
[----:B------:R-:W-:Y:S02]  /*e5080*/  ULDC.64 UR28, c[0x0][0x228] ;  /* 0x00008a00001c7ab9 */ /* 0x000fe40000000a00 */
[----:B------:R-:W-:Y:S02]  /*e5090*/  UMOV UR4, UR28 ;  /* 0x0000001c00047c82 */ /* 0x000fe40008000000 */
[----:B------:R-:W-:Y:S01]  /*e50a0*/  ISETP.LT.AND P0, PT, R17, UR4, !P0 ;  /* 0x0000000411007c0c */ /* 0x000fe2000c701270 */
[----:B------:R-:W-:Y:S01]  /*e50b0*/  STL [R1+0x1e08], R0 ;  /* 0x001e080001007387 */ /* 0x000fe20000100800 */
[----:B------:R-:W-:-:S03]  /*e50c0*/  @P1 LOP3.LUT R13, R13, 0x20, RZ, 0xfc, !PT ;  /* 0x000000200d0d1812 */ /* 0x000fc600078efcff */
[----:B------:R1:W-:Y:S01]  /*e50d0*/  STL [R1+0x578], R14 ;  /* 0x0005780e01007387 */ /* 0x0003e20000100800 */
[----:B------:R-:W-:Y:S02]  /*e50e0*/  LOP3.LUT R13, R13, 0xfffffff7, RZ, 0xc0, !PT ;  /* 0xfffffff70d0d7812 */ /* 0x000fe400078ec0ff */
[----:B------:R-:W-:Y:S01]  /*e50f0*/  IADD3 R30, R136, 0x5a, RZ ;  /* 0x0000005a881e7810 */ /* 0x000fe20007ffe0ff */
[----:B-1----:R-:W-:-:S04]  /*e5100*/  IMAD.U32 R14, RZ, RZ, UR29 ;  /* 0x0000001dff0e7e24 */ /* 0x002fc8000f8e00ff */
[----:B------:R-:W-:Y:S01]  /*e5110*/  @P0 LOP3.LUT R13, R13, 0x8, RZ, 0xfc, !PT ;  /* 0x000000080d0d0812 */ /* 0x000fe200078efcff */
[----:B------:R-:W-:Y:S01]  /*e5120*/  VIADD R0, R0, UR5 ;  /* 0x0000000500007c36 */ /* 0x000fe20008000000 */
[----:B------:R-:W-:Y:S01]  /*e5130*/  UMOV UR5, UR6 ;  /* 0x0000000600057c82 */ /* 0x000fe20008000000 */
[----:B------:R-:W-:Y:S01]  /*e5140*/  ISETP.GE.AND P0, PT, R30, UR40, PT ;  /* 0x000000281e007c0c */ /* 0x000fe2000bf06270 */
[----:B------:R1:W-:Y:S01]  /*e5150*/  STL [R1+0x574], R14 ;  /* 0x0005740e01007387 */ /* 0x0003e20000100800 */
[----:B------:R-:W-:Y:S01]  /*e5160*/  LOP3.LUT R12, R12, 0x7fffffff, RZ, 0xc0, !PT ;  /* 0x7fffffff0c0c7812 */ /* 0x000fe200078ec0ff */
[----:B------:R-:W-:Y:S01]  /*e5170*/  VIADD R30, R136, 0x59 ;  /* 0x00000059881e7836 */ /* 0x000fe20000000000 */
[----:B------:R-:W-:Y:S01]  /*e5180*/  ISETP.LT.AND P1, PT, R135, UR5, !P0 ;  /* 0x0000000587007c0c */ /* 0x000fe2000c721270 */
[----:B------:R-:W-:Y:S01]  /*e5190*/  ULDC.64 UR40, c[0x0][0x228] ;  /* 0x00008a0000287ab9 */ /* 0x000fe20000000a00 */
[----:B-1----:R-:W-:Y:S01]  /*e51a0*/  IMAD.U32 R14, RZ, RZ, UR7 ;  /* 0x00000007ff0e7e24 */ /* 0x002fe2000f8e00ff */
[----:B------:R-:W-:Y:S01]  /*e51b0*/  ULDC.64 UR6, c[0x0][0x228] ;  /* 0x00008a0000067ab9 */ /* 0x000fe20000000a00 */
[----:B------:R1:W-:Y:S01]  /*e51c0*/  STL [R1+0x1e0c], R0 ;  /* 0x001e0c0001007387 */ /* 0x0003e20000100800 */
[----:B------:R-:W-:Y:S01]  /*e51d0*/  UMOV UR4, UR6 ;  /* 0x0000000600047c82 */ /* 0x000fe20008000000 */
[----:B------:R-:W-:Y:S01]  /*e51e0*/  LOP3.LUT R13, R13, 0xfffffffb, RZ, 0xc0, !PT ;  /* 0xfffffffb0d0d7812 */ /* 0x000fe200078ec0ff */
[----:B------:R-:W-:Y:S01]  /*e51f0*/  ULDC UR5, c[0x0][0x248] ;  /* 0x0000920000057ab9 */ /* 0x000fe20000000800 */
[----:B------:R-:W-:Y:S01]  /*e5200*/  ISETP.LT.AND P0, PT, R17, UR4, !P0 ;  /* 0x0000000411007c0c */ /* 0x000fe2000c701270 */
[----:B------:R2:W-:Y:S04]  /*e5210*/  STL [R1+0x570], R14 ;  /* 0x0005700e01007387 */ /* 0x0005e80000100800 */
[----:B------:R-:W-:-:S02]  /*e5220*/  @P1 LOP3.LUT R13, R13, 0x4, RZ, 0xfc, !PT ;  /* 0x000000040d0d1812 */ /* 0x000fc400078efcff */
[----:B-1----:R-:W-:Y:S01]  /*e5230*/  IADD3 R0, R0, UR5, RZ ;  /* 0x0000000500007c10 */ /* 0x002fe2000fffe0ff */
[----:B--2---:R-:W-:Y:S01]  /*e5240*/  IMAD.U32 R14, RZ, RZ, UR7 ;  /* 0x00000007ff0e7e24 */ /* 0x004fe2000f8e00ff */
[----:B------:R-:W-:-:S04]  /*e5250*/  ULDC.64 UR6, c[0x0][0x228] ;  /* 0x00008a0000067ab9 */ /* 0x000fc80000000a00 */
[----:B------:R-:W-:Y:S02]  /*e5260*/  @P0 LOP3.LUT R12, R12, 0x80000000, RZ, 0xfc, !PT ;  /* 0x800000000c0c0812 */ /* 0x000fe400078efcff */
[----:B------:R-:W-:Y:S01]  /*e5270*/  ISETP.GE.AND P0, PT, R30, UR46, PT ;  /* 0x0000002e1e007c0c */ /* 0x000fe2000bf06270 */
[----:B------:R-:W-:Y:S01]  /*e5280*/  UMOV UR5, UR6 ;  /* 0x0000000600057c82 */ /* 0x000fe20008000000 */
[----:B------:R-:W-:Y:S02]  /*e5290*/  STL [R1+0x56c], R14 ;  /* 0x00056c0e01007387 */ /* 0x000fe40000100800 */
[----:B------:R-:W-:Y:S01]  /*e52a0*/  ISETP.LT.AND P1, PT, R135, UR5, !P0 ;  /* 0x0000000587007c0c */ /* 0x000fe2000c721270 */
[----:B------:R-:W-:Y:S01]  /*e52b0*/  ULDC UR5, c[0x0][0x248] ;  /* 0x0000920000057ab9 */ /* 0x000fe20000000800 */
[----:B------:R1:W-:Y:S01]  /*e52c0*/  STL [R1+0x4adc], R13 ;  /* 0x004adc0d01007387 */ /* 0x0003e20000100800 */
[----:B------:R-:W-:Y:S01]  /*e52d0*/  LOP3.LUT R12, R12, 0xbfffffff, RZ, 0xc0, !PT ;  /* 0xbfffffff0c0c7812 */ /* 0x000fe200078ec0ff */
[----:B-1----:R-:W-:Y:S01]  /*e52e0*/  IMAD.U32 R13, RZ, RZ, UR7 ;  /* 0x00000007ff0d7e24 */ /* 0x002fe2000f8e00ff */
[----:B------:R-:W-:-:S02]  /*e52f0*/  ULDC.64 UR6, c[0x0][0x228] ;  /* 0x00008a0000067ab9 */ /* 0x000fc40000000a00 */
[----:B------:R-:W-:Y:S02]  /*e5300*/  UMOV UR4, UR6 ;  /* 0x0000000600047c82 */ /* 0x000fe40008000000 */
[----:B------:R-:W-:Y:S02]  /*e5310*/  ISETP.LT.AND P0, PT, R17, UR4, !P0 ;  /* 0x0000000411007c0c */ /* 0x000fe4000c701270 */
[----:B------:R-:W-:Y:S01]  /*e5320*/  R2UR UR46, R35 ;  /* 0x00000000232e72ca */ /* 0x000fe200000e0000 */
[----:B------:R-:W-:Y:S01]  /*e5330*/  IMAD.MOV.U32 R35, RZ, RZ, R136 ;  /* 0x000000ffff237224 */ /* 0x000fe200078e0088 */
[----:B------:R-:W-:-:S04]  /*e5340*/  @P1 LOP3.LUT R12, R12, 0x40000000, RZ, 0xfc, !PT ;  /* 0x400000000c0c1812 */ /* 0x000fc800078efcff */
[----:B------:R-:W-:Y:S02]  /*e5350*/  LOP3.LUT R12, R12, 0xefffffff, RZ, 0xc0, !PT ;  /* 0xefffffff0c0c7812 */ /* 0x000fe400078ec0ff */
[----:B------:R-:W-:Y:S01]  /*e5360*/  IADD3 R30, R35, 0x58, RZ ;  /* 0x00000058231e7810 */ /* 0x000fe20007ffe0ff */
[----:B------:R1:W-:Y:S02]  /*e5370*/  STL [R1+0x1e10], R0 ;  /* 0x001e100001007387 */ /* 0x0003e40000100800 */
[----:B------:R-:W-:Y:S02]  /*e5380*/  @P0 LOP3.LUT R12, R12, 0x10000000, RZ, 0xfc, !PT ;  /* 0x100000000c0c0812 */ /* 0x000fe400078efcff */
[----:B------:R2:W-:Y:S01]  /*e5390*/  STL [R1+0x568], R13 ;  /* 0x0005680d01007387 */ /* 0x0005e20000100800 */
[----:B------:R-:W-:Y:S01]  /*e53a0*/  ISETP.GE.AND P0, PT, R30, UR34, PT ;  /* 0x000000221e007c0c */ /* 0x000fe2000bf06270 */
[----:B-1----:R-:W-:Y:S01]  /*e53b0*/  VIADD R0, R0, UR5 ;  /* 0x0000000500007c36 */ /* 0x002fe20008000000 */
[----:B------:R-:W-:Y:S01]  /*e53c0*/  UMOV UR5, UR40 ;  /* 0x0000002800057c82 */ /* 0x000fe20008000000 */
[----:B--2---:R-:W-:-:S02]  /*e53d0*/  MOV R13, UR7 ;  /* 0x00000007000d7c02 */ /* 0x004fc40008000f00 */
[----:B------:R-:W-:Y:S02]  /*e53e0*/  ISETP.LT.AND P1, PT, R135, UR5, !P0 ;  /* 0x0000000587007c0c */ /* 0x000fe4000c721270 */
[----:B------:R-:W-:Y:S01]  /*e53f0*/  R2UR UR61, R91 ;  /* 0x000000005b3d72ca */ /* 0x000fe200000e0000 */
[----:B------:R1:W-:Y:S01]  /*e5400*/  STL [R1+0x564], R13 ;  /* 0x0005640d01007387 */ /* 0x0003e20000100800 */
[----:B------:R-:W-:Y:S01]  /*e5410*/  LOP3.LUT R12, R12, 0xfbffffff, RZ, 0xc0, !PT ;  /* 0xfbffffff0c0c7812 */ /* 0x000fe200078ec0ff */
[----:B------:R-:W-:Y:S01]  /*e5420*/  VIADD R30, R35, 0x57 ;  /* 0x00000057231e7836 */ /* 0x000fe20000000000 */
[----:B------:R-:W-:Y:S01]  /*e5430*/  ULDC UR5, c[0x0][0x248] ;  /* 0x0000920000057ab9 */ /* 0x000fe20000000800 */
[----:B-1----:R-:W-:Y:S01]  /*e5440*/  IMAD.U32 R13, RZ, RZ, UR41 ;  /* 0x00000029ff0d7e24 */ /* 0x002fe2000f8e00ff */
[----:B------:R-:W-:Y:S02]  /*e5450*/  ULDC.64 UR40, c[0x0][0x228] ;  /* 0x00008a0000287ab9 */ /* 0x000fe40000000a00 */
[----:B------:R-:W-:-:S02]  /*e5460*/  UMOV UR4, UR40 ;  /* 0x0000002800047c82 */ /* 0x000fc40008000000 */
[----:B------:R-:W-:Y:S02]  /*e5470*/  ISETP.LT.AND P0, PT, R17, UR4, !P0 ;  /* 0x0000000411007c0c */ /* 0x000fe4000c701270 */
[----:B------:R-:W-:-:S04]  /*e5480*/  @P1 LOP3.LUT R12, R12, 0x4000000, RZ, 0xfc, !PT ;  /* 0x040000000c0c1812 */ /* 0x000fc800078efcff */
[----:B------:R-:W-:Y:S01]  /*e5490*/  LOP3.LUT R12, R12, 0xfeffffff, RZ, 0xc0, !PT ;  /* 0xfeffffff0c0c7812 */ /* 0x000fe200078ec0ff */
[----:B------:R1:W-:Y:S04]  /*e54a0*/  STL [R1+0x1e14], R0 ;  /* 0x001e140001007387 */ /* 0x0003e80000100800 */
[----:B------:R2:W-:Y:S02]  /*e54b0*/  STL [R1+0x560], R13 ;  /* 0x0005600d01007387 */ /* 0x0005e40000100800 */
[----:B------:R-:W-:Y:S02]  /*e54c0*/  @P0 LOP3.LUT R12, R12, 0x1000000, RZ, 0xfc, !PT ;  /* 0x010000000c0c0812 */ /* 0x000fe400078efcff */
[----:B------:R-:W-:Y:S02]  /*e54d0*/  ISETP.GE.AND P0, PT, R30, UR61, PT ;  /* 0x0000003d1e007c0c */ /* 0x000fe4000bf06270 */
[----:B-1----:R-:W-:Y:S01]  /*e54e0*/  IADD3 R0, R0, UR5, RZ ;  /* 0x0000000500007c10 */ /* 0x002fe2000fffe0ff */
[----:B------:R-:W-:Y:S01]  /*e54f0*/  UMOV UR5, UR58 ;  /* 0x0000003a00057c82 */ /* 0x000fe20008000000 */
[----:B--2---:R-:W-:Y:S01]  /*e5500*/  IMAD.U32 R13, RZ, RZ, UR41 ;  /* 0x00000029ff0d7e24 */ /* 0x004fe2000f8e00ff */
[----:B------:R-:W-:-:S02]  /*e5510*/  ISETP.LT.AND P1, PT, R135, UR5, !P0 ;  /* 0x0000000587007c0c */ /* 0x000fc4000c721270 */
[----:B------:R-:W-:Y:S02]  /*e5520*/  R2UR UR28, R58 ;  /* 0x000000003a1c72ca */ /* 0x000fe400000e0000 */
[----:B------:R-:W-:Y:S01]  /*e5530*/  LOP3.LUT R12, R12, 0xff7fffff, RZ, 0xc0, !PT ;  /* 0xff7fffff0c0c7812 */ /* 0x000fe200078ec0ff */
[----:B------:R1:W-:Y:S01]  /*e5540*/  STL [R1+0x55c], R13 ;  /* 0x00055c0d01007387 */ /* 0x0003e20000100800 */
[----:B------:R-:W-:Y:S01]  /*e5550*/  VIADD R30, R35, 0x56 ;  /* 0x00000056231e7836 */ /* 0x000fe20000000000 */
[----:B------:R-:W-:Y:S01]  /*e5560*/  ULDC UR5, c[0x0][0x248] ;  /* 0x0000920000057ab9 */ /* 0x000fe20000000800 */
[----:B-1----:R-:W-:Y:S01]  /*e5570*/  IMAD.U32 R13, RZ, RZ, UR59 ;  /* 0x0000003bff0d7e24 */ /* 0x002fe2000f8e00ff */
[----:B------:R-:W-:Y:S02]  /*e5580*/  ULDC.64 UR58, c[0x0][0x228] ;  /* 0x00008a00003a7ab9 */ /* 0x000fe40000000a00 */
[----:B------:R-:W-:Y:S02]  /*e5590*/  UMOV UR4, UR58 ;  /* 0x0000003a00047c82 */ /* 0x000fe40008000000 */
[----:B------:R-:W-:-:S02]  /*e55a0*/  ISETP.LT.AND P0, PT, R17, UR4, !P0 ;  /* 0x0000000411007c0c */ /* 0x000fc4000c701270 */
[----:B------:R-:W-:Y:S01]  /*e55b0*/  @P1 LOP3.LUT R12, R12, 0x800000, RZ, 0xfc, !PT ;  /* 0x008000000c0c1812 */ /* 0x000fe200078efcff */
[----:B------:R1:W-:Y:S03]  /*e55c0*/  STL [R1+0x1e18], R0 ;  /* 0x001e180001007387 */ /* 0x0003e60000100800 */
[----:B------:R-:W-:Y:S01]  /*e55d0*/  LOP3.LUT R12, R12, 0xffefffff, RZ, 0xc0, !PT ;  /* 0xffefffff0c0c7812 */ /* 0x000fe200078ec0ff */
[----:B------:R2:W-:Y:S06]  /*e55e0*/  STL [R1+0x558], R13 ;  /* 0x0005580d01007387 */ /* 0x0005ec0000100800 */
[----:B------:R-:W-:Y:S01]  /*e55f0*/  @P0 LOP3.LUT R12, R12, 0x100000, RZ, 0xfc, !PT ;  /* 0x001000000c0c0812 */ /* 0x000fe200078efcff */
[----:B-1----:R-:W-:Y:S01]  /*e5600*/  VIADD R0, R0, UR5 ;  /* 0x0000000500007c36 */ /* 0x002fe20008000000 */
[----:B------:R-:W-:Y:S01]  /*e5610*/  ISETP.GE.AND P0, PT, R30, UR28, PT ;  /* 0x0000001c1e007c0c */ /* 0x000fe2000bf06270 */
[----:B------:R-:W-:Y:S01]  /*e5620*/  ULDC.64 UR28, c[0x0][0x228] ;  /* 0x00008a00001c7ab9 */ /* 0x000fe20000000a00 */
[----:B--2---:R-:W-:Y:S01]  /*e5630*/  MOV R13, UR59 ;  /* 0x0000003b000d7c02 */ /* 0x004fe20008000f00 */
[----:B------:R-:W-:-:S02]  /*e5640*/  ULDC.64 UR58, c[0x0][0x228] ;  /* 0x00008a00003a7ab9 */ /* 0x000fc40000000a00 */
[----:B------:R-:W-:Y:S02]  /*e5650*/  UMOV UR5, UR58 ;  /* 0x0000003a00057c82 */ /* 0x000fe40008000000 */
[----:B------:R-:W-:Y:S01]  /*e5660*/  ISETP.LT.AND P1, PT, R135, UR5, !P0 ;  /* 0x0000000587007c0c */ /* 0x000fe2000c721270 */
[----:B------:R1:W-:Y:S01]  /*e5670*/  STL [R1+0x554], R13 ;  /* 0x0005540d01007387 */ /* 0x0003e20000100800 */
[----:B------:R-:W-:Y:S01]  /*e5680*/  R2UR UR6, R45 ;  /* 0x000000002d0672ca */ /* 0x000fe200000e0000 */
[----:B------:R-:W-:Y:S01]  /*e5690*/  ULDC UR5, c[0x0][0x248] ;  /* 0x0000920000057ab9 */ /* 0x000fe20000000800 */
[----:B------:R-:W-:Y:S02]  /*e56a0*/  LOP3.LUT R12, R12, 0xfff7ffff, RZ, 0xc0, !PT ;  /* 0xfff7ffff0c0c7812 */ /* 0x000fe400078ec0ff */
[----:B-1----:R-:W-:Y:S01]  /*e56b0*/  MOV R13, UR59 ;  /* 0x0000003b000d7c02 */ /* 0x002fe20008000f00 */
[----:B------:R-:W-:Y:S02]  /*e56c0*/  ULDC.64 UR58, c[0x0][0x228] ;  /* 0x00008a00003a7ab9 */ /* 0x000fe40000000a00 */
[----:B------:R-:W-:-:S02]  /*e56d0*/  UMOV UR4, UR58 ;  /* 0x0000003a00047c82 */ /* 0x000fc40008000000 */
[----:B------:R-:W-:Y:S02]  /*e56e0*/  ISETP.LT.AND P0, PT, R17, UR4, !P0 ;  /* 0x0000000411007c0c */ /* 0x000fe4000c701270 */
[----:B------:R-:W-:Y:S02]  /*e56f0*/  @P1 LOP3.LUT R12, R12, 0x80000, RZ, 0xfc, !PT ;  /* 0x000800000c0c1812 */ /* 0x000fe400078efcff */
[----:B------:R-:W-:Y:S02]  /*e5700*/  IADD3 R30, R35, 0x55, RZ ;  /* 0x00000055231e7810 */ /* 0x000fe40007ffe0ff */
[----:B------:R-:W-:Y:S01]  /*e5710*/  LOP3.LUT R12, R12, 0xfffdffff, RZ, 0xc0, !PT ;  /* 0xfffdffff0c0c7812 */ /* 0x000fe200078ec0ff */
[----:B------:R1:W-:Y:S04]  /*e5720*/  STL [R1+0x1e20], R0 ;  /* 0x001e200001007387 */ /* 0x0003e80000100800 */
[----:B------:R2:W-:Y:S02]  /*e5730*/  STL [R1+0x550], R13 ;  /* 0x0005500d01007387 */ /* 0x0005e40000100800 */
[----:B------:R-:W-:-:S02]  /*e5740*/  @P0 LOP3.LUT R12, R12, 0x20000, RZ, 0xfc, !PT ;  /* 0x000200000c0c0812 */ /* 0x000fc400078efcff */
[----:B------:R-:W-:Y:S01]  /*e5750*/  ISETP.GE.AND P0, PT, R30, UR6, PT ;  /* 0x000000061e007c0c */ /* 0x000fe2000bf06270 */
[----:B-1----:R-:W-:Y:S01]  /*e5760*/  VIADD R0, R0, UR5 ;  /* 0x0000000500007c36 */ /* 0x002fe20008000000 */
[----:B------:R-:W-:Y:S01]  /*e5770*/  UMOV UR5, UR28 ;  /* 0x0000001c00057c82 */ /* 0x000fe20008000000 */
[----:B--2---:R-:W-:Y:S01]  /*e5780*/  IMAD.U32 R13, RZ, RZ, UR59 ;  /* 0x0000003bff0d7e24 */ /* 0x004fe2000f8e00ff */
[----:B------:R-:W-:Y:S02]  /*e5790*/  ISETP.LT.AND P1, PT, R135, UR5, !P0 ;  /* 0x0000000587007c0c */ /* 0x000fe4000c721270 */
[----:B------:R-:W-:Y:S02]  /*e57a0*/  R2UR UR40, R40 ;  /* 0x00000000282872ca */ /* 0x000fe400000e0000 */
[----:B------:R-:W-:Y:S01]  /*e57b0*/  LOP3.LUT R12, R12, 0xffff7fff, RZ, 0xc0, !PT ;  /* 0xffff7fff0c0c7812 */ /* 0x000fe200078ec0ff */
[----:B------:R1:W-:Y:S01]  /*e57c0*/  STL [R1+0x54c], R13 ;  /* 0x00054c0d01007387 */ /* 0x0003e20000100800 */
[----:B------:R-:W-:Y:S01]  /*e57d0*/  VIADD R30, R35, 0x54 ;  /* 0x00000054231e7836 */ /* 0x000fe20000000000 */
[----:B------:R-:W-:Y:S01]  /*e57e0*/  ULDC UR5, c[0x0][0x248] ;  /* 0x0000920000057ab9 */ /* 0x000fe20000000800 */
[----:B------:R-:W-:Y:S01]  /*e57f0*/  ULDC.64 UR6, c[0x0][0x228] ;  /* 0x00008a0000067ab9 */ /* 0x000fe20000000a00 */
[----:B------:R-:W-:Y:S01]  /*e5800*/  R2UR UR61, R100 ;  /* 0x00000000643d72ca */ /* 0x000fe200000e0000 */
[----:B------:R-:W-:Y:S01]  /*e5810*/  ULDC.64 UR58, c[0x0][0x228] ;  /* 0x00008a00003a7ab9 */ /* 0x000fe20000000a00 */
[----:B-1----:R-:W-:Y:S01]  /*e5820*/  IMAD.U32 R13, RZ, RZ, UR29 ;  /* 0x0000001dff0d7e24 */ /* 0x002fe2000f8e00ff */
[----:B------:R-:W-:-:S02]  /*e5830*/  ULDC.64 UR28, c[0x0][0x228] ;  /* 0x00008a00001c7ab9 */ /* 0x000fc40000000a00 */
[----:B------:R-:W-:Y:S02]  /*e5840*/  UMOV UR4, UR28 ;  /* 0x0000001c00047c82 */ /* 0x000fe40008000000 */
        /* <DEDUP_REMOVED lines=11> */
[----:B------:R-:W-:Y:S01]  /*e5900*/  LOP3.LUT R12, R12, 0xffffefff, RZ, 0xc0, !PT ;  /* 0xffffefff0c0c7812 */ /* 0x000fe200078ec0ff */
[----:B------:R-:W-:Y:S01]  /*e5910*/  VIADD R30, R35, 0x53 ;  /* 0x00000053231e7836 */ /* 0x000fe20000000000 */
[----:B------:R1:W-:Y:S01]  /*e5920*/  STL [R1+0x544], R13 ;  /* 0x0005440d01007387 */ /* 0x0003e20000100800 */
[----:B------:R-:W-:Y:S01]  /*e5930*/  ULDC UR5, c[0x0][0x248] ;  /* 0x0000920000057ab9 */ /* 0x000fe20000000800 */
[----:B------:R-:W-:Y:S01]  /*e5940*/  ULDC.64 UR40, c[0x0][0x228] ;  /* 0x00008a0000287ab9 */ /* 0x000fe20000000a00 */
        /* <DEDUP_REMOVED lines=22> */
[----:B------:R-:W-:Y:S02]  /*e5ab0*/  @P1 LOP3.LUT R12, R12, 0x100, RZ, 0xfc, !PT ;  /* 0x000001000c0c1812 */ /* 0x000fe400078efcff */
[----:B------:R-:W-:Y:S02]  /*e5ac0*/  IADD3 R30, R35, 0x52, RZ ;  /* 0x00000052231e7810 */ /* 0x000fe40007ffe0ff */
[----:B------:R-:W-:Y:S01]  /*e5ad0*/  LOP3.LUT R12, R12, 0xffffff7f, RZ, 0xc0, !PT ;  /* 0xffffff7f0c0c7812 */ /* 0x000fe200078ec0ff */
[----:B------:R1:W-:Y:S04]  /*e5ae0*/  STL [R1+0x1e34], R0 ;  /* 0x001e340001007387 */ /* 0x0003e80000100800 */
[----:B------:R2:W-:Y:S01]  /*e5af0*/  STL [R1+0x538], R13 ;  /* 0x0005380d01007387 */ /* 0x0005e20000100800 */
[----:B------:R-:W-:-:S02]  /*e5b00*/  @P0 LOP3.LUT R12, R12, 0x80, RZ, 0xfc, !PT ;  /* 0x000000800c0c0812 */ /* 0x000fc400078efcff */
[----:B------:R-:W-:Y:S01]  /*e5b10*/  ISETP.GE.AND P0, PT, R30, UR18, PT ;  /* 0x000000121e007c0c */ /* 0x000fe2000bf06270 */
[----:B-1----:R-:W-:Y:S01]  /*e5b20*/  VIADD R0, R0, UR5 ;  /* 0x0000000500007c36 */ /* 0x002fe20008000000 */
[----:B------:R-:W-:Y:S01]  /*e5b30*/  UMOV UR5, UR40 ;  /* 0x0000002800057c82 */ /* 0x000fe20008000000 */
[----:B--2---:R-:W-:Y:S01]  /*e5b40*/  IMAD.U32 R13, RZ, RZ, UR7 ;  /* 0x00000007ff0d7e24 */ /* 0x004fe2000f8e00ff */
[----:B------:R-:W-:Y:S02]  /*e5b50*/  ISETP.LT.AND P1, PT, R135, UR5, !P0 ;  /* 0x0000000587007c0c */ /* 0x000fe4000c721270 */
[----:B------:R-:W-:Y:S01]  /*e5b60*/  LOP3.LUT R12, R12, 0xffffffbf, RZ, 0xc0, !PT ;  /* 0xffffffbf0c0c7812 */ /* 0x000fe200078ec0ff */
[----:B------:R-:W-:Y:S01]  /*e5b70*/  VIADD R30, R35, 0x51 ;  /* 0x00000051231e7836 */ /* 0x000fe20000000000 */
[----:B------:R1:W-:Y:S01]  /*e5b80*/  STL [R1+0x534], R13 ;  /* 0x0005340d01007387 */ /* 0x0003e20000100800 */
[----:B------:R-:W-:Y:S01]  /*e5b90*/  ULDC UR5, c[0x0][0x248] ;  /* 0x0000920000057ab9 */ /* 0x000fe20000000800 */
        /* <DEDUP_REMOVED lines=19> */
[----:B------:R-:W-:Y:S01]  /*e5cd0*/  ULDC.64 UR60, c[0x0][0x228] ;  /* 0x00008a00003c7ab9 */ /* 0x000fe20000000a00 */
        /* <DEDUP_REMOVED lines=9> */
[----:B------:R-:W-:Y:S01]  /*e5d70*/  ISETP.GE.AND P0, PT, R30, UR28, PT ;  /* 0x0000001c1e007c0c */ /* 0x000fe2000bf06270 */
[----:B------:R-:W-:Y:S01]  /*e5d80*/  ULDC.64 UR28, c[0x0][0x228] ;  /* 0x00008a00001c7ab9 */ /* 0x000fe20000000a00 */
[----:B-1----:R-:W-:Y:S01]  /*e5d90*/  VIADD R0, R0, UR5 ;  /* 0x0000000500007c36 */ /* 0x002fe20008000000 */
[----:B------:R-:W-:Y:S01]  /*e5da0*/  UMOV UR5, UR60 ;  /* 0x0000003c00057c82 */ /* 0x000fe20008000000 */
[----:B--2---:R-:W-:-:S02]  /*e5db0*/  MOV R13, UR59 ;  /* 0x0000003b000d7c02 */ /* 0x004fc40008000f00 */
[----:B------:R-:W-:Y:S01]  /*e5dc0*/  ISETP.LT.AND P1, PT, R135, UR5, !P0 ;  /* 0x0000000587007c0c */ /* 0x000fe2000c721270 */
[----:B------:R-:W-:Y:S02]  /*e5dd0*/  ULDC UR5, c[0x0][0x248] ;  /* 0x0000920000057ab9 */ /* 0x000fe40000000800 */
[----:B------:R1:W-:Y:S01]  /*e5de0*/  STL [R1+0x2d4], R13 ;  /* 0x0002d40d01007387 */ /* 0x0003e20000100800 */
[----:B------:R-:W-:Y:S02]  /*e5df0*/  R2UR UR6, R48 ;  /* 0x00000000300672ca */ /* 0x000fe400000e0000 */
[----:B------:R-:W-:Y:S02]  /*e5e00*/  LOP3.LUT R12, R12, 0xfffffffb, RZ, 0xc0, !PT ;  /* 0xfffffffb0c0c7812 */ /* 0x000fe400078ec0ff */
[----:B-1----:R-:W-:Y:S01]  /*e5e10*/  MOV R13, UR61 ;  /* 0x0000003d000d7c02 */ /* 0x002fe20008000f00 */
[----:B------:R-:W-:Y:S02]  /*e5e20*/  ULDC.64 UR60, c[0x0][0x228] ;  /* 0x00008a00003c7ab9 */ /* 0x000fe40000000a00 */
[----:B------:R-:W-:-:S02]  /*e5e30*/  UMOV UR4, UR60 ;  /* 0x0000003c00047c82 */ /* 0x000fc40008000000 */
        /* <DEDUP_REMOVED lines=12> */
[----:B------:R-:W-:Y:S01]  /*e5f00*/  R2UR UR40, R42 ;  /* 0x000000002a2872ca */ /* 0x000fe200000e0000 */
[----:B------:R-:W-:Y:S01]  /*e5f10*/  VIADD R30, R35, 0x4e ;  /* 0x0000004e231e7836 */ /* 0x000fe20000000000 */
[----:B------:R-:W-:Y:S01]  /*e5f20*/  ISETP.LT.AND P1, PT, R135, UR5, !P0 ;  /* 0x0000000587007c0c */ /* 0x000fe2000c721270 */
[----:B------:R-:W-:Y:S01]  /*e5f30*/  ULDC.64 UR6, c[0x0][0x228] ;  /* 0x00008a0000067ab9 */ /* 0x000fe20000000a00 */
[----:B------:R-:W-:Y:S01]  /*e5f40*/  LOP3.LUT R11, R11, 0x7fffffff, RZ, 0xc0, !PT ;  /* 0x7fffffff0b0b7812 */ /* 0x000fe200078ec0ff */
[----:B------:R-:W-:Y:S01]  /*e5f50*/  ULDC.64 UR60, c[0x0][0x228] ;  /* 0x00008a00003c7ab9 */ /* 0x000fe20000000a00 */
[----:B-1----:R-:W-:Y:S01]  /*e5f60*/  IMAD.U32 R13, RZ, RZ, UR29 ;  /* 0x0000001dff0d7e24 */ /* 0x002fe2000f8e00ff */
[----:B------:R-:W-:Y:S01]  /*e5f70*/  ULDC.64 UR28, c[0x0][0x228] ;  /* 0x00008a00001c7ab9 */ /* 0x000fe20000000a00 */
[----:B------:R-:W-:Y:S01]  /*e5f80*/  LOP3.LUT R12, R12, 0xfffffffe, RZ, 0xc0, !PT ;  /* 0xfffffffe0c0c7812 */ /* 0x000fe200078ec0ff */
[----:B------:R-:W-:Y:S01]  /*e5f90*/  UMOV UR4, UR28 ;  /* 0x0000001c00047c82 */ /* 0x000fe20008000000 */
[----:B------:R1:W-:Y:S01]  /*e5fa0*/  STL [R1+0x1e4c], R0 ;  /* 0x001e4c0001007387 */ /* 0x0003e20000100800 */
[----:B------:R-:W-:Y:S01]  /*e5fb0*/  ISETP.LT.AND P0, PT, R17, UR4, !P0 ;  /* 0x0000000411007c0c */ /* 0x000fe2000c701270 */
[----:B------:R-:W-:-:S02]  /*e5fc0*/  ULDC UR5, c[0x0][0x248] ;  /* 0x0000920000057ab9 */ /* 0x000fc40000000800 */
[----:B------:R2:W-:Y:S01]  /*e5fd0*/  STL [R1+0x2c8], R13 ;  /* 0x0002c80d01007387 */ /* 0x0005e20000100800 */
[----:B------:R-:W-:Y:S02]  /*e5fe0*/  @P1 LOP3.LUT R12, R12, 0x1, RZ, 0xfc, !PT ;  /* 0x000000010c0c1812 */ /* 0x000fe400078efcff */
[----:B-1----:R-:W-:Y:S01]  /*e5ff0*/  IADD3 R0, R0, UR5, RZ ;  /* 0x0000000500007c10 */ /* 0x002fe2000fffe0ff */
[----:B------:R-:W-:-:S06]  /*e6000*/  UMOV UR5, UR6 ;  /* 0x0000000600057c82 */ /* 0x000fcc0008000000 */
[----:B------:R-:W-:Y:S01]  /*e6010*/  @P0 LOP3.LUT R11, R11, 0x80000000, RZ, 0xfc, !PT ;  /* 0x800000000b0b0812 */ /* 0x000fe200078efcff */
[----:B--2---:R-:W-:Y:S01]  /*e6020*/  IMAD.U32 R13, RZ, RZ, UR29 ;  /* 0x0000001dff0d7e24 */ /* 0x004fe2000f8e00ff */
[----:B------:R-:W-:-:S04]  /*e6030*/  ISETP.GE.AND P0, PT, R30, UR40, PT ;  /* 0x000000281e007c0c */ /* 0x000fc8000bf06270 */
[----:B------:R-:W-:Y:S01]  /*e6040*/  STL [R1+0x2c4], R13 ;  /* 0x0002c40d01007387 */ /* 0x000fe20000100800 */
[----:B------:R-:W-:Y:S02]  /*e6050*/  ISETP.LT.AND P1, PT, R135, UR5, !P0 ;  /* 0x0000000587007c0c */ /* 0x000fe4000c721270 */
        /* <DEDUP_REMOVED lines=15> */
[----:B-1----:R-:W-:Y:S01]  /*e6150*/  VIADD R0, R0, UR5 ;  /* 0x0000000500007c36 */ /* 0x002fe20008000000 */
[----:B------:R-:W-:Y:S01]  /*e6160*/  UMOV UR5, UR40 ;  /* 0x0000002800057c82 */ /* 0x000fe20008000000 */
[----:B--2---:R-:W-:-:S02]  /*e6170*/  MOV R12, UR7 ;  /* 0x00000007000c7c02 */ /* 0x004fc40008000f00 */
[----:B------:R-:W-:Y:S01]  /*e6180*/  ISETP.LT.AND P1, PT, R135, UR5, !P0 ;  /* 0x0000000587007c0c */ /* 0x000fe2000c721270 */
[----:B------:R-:W-:Y:S02]  /*e6190*/  ULDC UR5, c[0x0][0x248] ;  /* 0x0000920000057ab9 */ /* 0x000fe40000000800 */
[----:B------:R1:W-:Y:S01]  /*e61a0*/  STL [R1+0x2bc], R12 ;  /* 0x0002bc0c01007387 */ /* 0x0003e20000100800 */
[----:B------:R-:W-:Y:S02]  /*e61b0*/  LOP3.LUT R11, R11, 0xefffffff, RZ, 0xc0, !PT ;  /* 0xefffffff0b0b7812 */ /* 0x000fe400078ec0ff */
[----:B-1----:R-:W-:Y:S01]  /*e61c0*/  MOV R12, UR41 ;  /* 0x00000029000c7c02 */ /* 0x002fe20008000f00 */
[----:B------:R-:W-:Y:S02]  /*e61d0*/  ULDC.64 UR40, c[0x0][0x228] ;  /* 0x00008a0000287ab9 */ /* 0x000fe40000000a00 */
[----:B------:R-:W-:Y:S02]  /*e61e0*/  UMOV UR4, UR40 ;  /* 0x0000002800047c82 */ /* 0x000fe40008000000 */
[----:B------:R-:W-:-:S02]  /*e61f0*/  ISETP.LT.AND P0, PT, R17, UR4, !P0 ;  /* 0x0000000411007c0c */ /* 0x000fc4000c701270 */
        /* <DEDUP_REMOVED lines=96> */
[----:B-1----:R-:W-:Y:S01]  /*e6800*/  IMAD.U32 R12, RZ, RZ, UR29 ;  /* 0x0000001dff0c7e24 */ /* 0x002fe2000f8e00ff */
[----:B------:R-:W-:Y:S02]  /*e6810*/  ULDC.64 UR28, c[0x0][0x228] ;  /* 0x00008a00001c7ab9 */ /* 0x000fe40000000a00 */
[----:B------:R-:W-:Y:S02]  /*e6820*/  UMOV UR4, UR28 ;  /* 0x0000001c00047c82 */ /* 0x000fe40008000000 */
[----:B------:R-:W-:Y:S02]  /*e6830*/  ISETP.LT.AND P0, PT, R17, UR4, !P0 ;  /* 0x0000000411007c0c */ /* 0x000fe4000c701270 */
        /* <DEDUP_REMOVED lines=157> */
[----:B------:R-:W-:Y:S01]  /*e7210*/  ISETP.LT.AND P0, PT, R17, UR4, !P0 ;  /* 0x0000000411007c0c */ /* 0x000fe2000c701270 */
[----:B------:R-:W-:Y:S01]  /*e7220*/  STL [R1+0x1e98], R0 ;  /* 0x001e980001007387 */ /* 0x000fe20000100800 */
[----:B------:R-:W-:-:S03]  /*e7230*/  @P1 LOP3.LUT R11, R11, 0x4, RZ, 0xfc, !PT ;  /* 0x000000040b0b1812 */ /* 0x000fc600078efcff */
[----:B------:R1:W-:Y:S01]  /*e7240*/  STL [R1+0x240], R12 ;  /* 0x0002400c01007387 */ /* 0x0003e20000100800 */
[----:B------:R-:W-:Y:S01]  /*e7250*/  LOP3.LUT R11, R11, 0xfffffffd, RZ, 0xc0, !PT ;  /* 0xfffffffd0b0b7812 */ /* 0x000fe200078ec0ff */
[----:B-1----:R-:W-:Y:S01]  /*e7260*/  IMAD.U32 R12, RZ, RZ, UR29 ;  /* 0x0000001dff0c7e24 */ /* 0x002fe2000f8e00ff */
[----:B------:R-:W-:Y:S01]  /*e7270*/  ULDC.64 UR28, c[0x0][0x228] ;  /* 0x00008a00001c7ab9 */ /* 0x000fe20000000a00 */
[----:B------:R-:W-:Y:S01]  /*e7280*/  IADD3 R0, R0, UR5, RZ ;  /* 0x0000000500007c10 */ /* 0x000fe2000fffe0ff */
[----:B------:R-:W-:-:S03]  /*e7290*/  UMOV UR5, UR28 ;  /* 0x0000001c00057c82 */ /* 0x000fc60008000000 */
[----:B------:R-:W-:Y:S01]  /*e72a0*/  @P0 LOP3.LUT R11, R11, 0x2, RZ, 0xfc, !PT ;  /* 0x000000020b0b0812 */ /* 0x000fe200078efcff */
[----:B------:R1:W-:Y:S01]  /*e72b0*/  STL [R1+0x23c], R12 ;  /* 0x00023c0c01007387 */ /* 0x0003e20000100800 */
[----:B------:R-:W-:Y:S02]  /*e72c0*/  ISETP.GE.AND P0, PT, R30, UR6, PT ;  /* 0x000000061e007c0c */ /* 0x000fe4000bf06270 */
[----:B------:R-:W-:Y:S01]  /*e72d0*/  R2UR UR40, R103 ;  /* 0x00000000672872ca */ /* 0x000fe200000e0000 */
[----:B-1----:R-:W-:Y:S01]  /*e72e0*/  IMAD.U32 R12, RZ, RZ, UR29 ;  /* 0x0000001dff0c7e24 */ /* 0x002fe2000f8e00ff */
[----:B------:R-:W-:Y:S01]  /*e72f0*/  ULDC.64 UR28, c[0x0][0x228] ;  /* 0x00008a00001c7ab9 */ /* 0x000fe20000000a00 */
[----:B------:R-:W-:Y:S01]  /*e7300*/  ISETP.LT.AND P1, PT, R135, UR5, !P0 ;  /* 0x0000000587007c0c */ /* 0x000fe2000c721270 */
[----:B------:R-:W-:Y:S01]  /*e7310*/  UMOV UR4, UR28 ;  /* 0x0000001c00047c82 */ /* 0x000fe20008000000 */
[----:B------:R-:W-:Y:S01]  /*e7320*/  LOP3.LUT R10, R10, 0x7fffffff, RZ, 0xc0, !PT ;  /* 0x7fffffff0a0a7812 */ /* 0x000fe200078ec0ff */
[----:B------:R-:W-:Y:S01]  /*e7330*/  VIADD R30, R35, 0x3e ;  /* 0x0000003e231e7836 */ /* 0x000fe20000000000 */
[----:B------:R-:W-:Y:S01]  /*e7340*/  ISETP.LT.AND P0, PT, R17, UR4, !P0 ;  /* 0x0000000411007c0c */ /* 0x000fe2000c701270 */
[----:B------:R1:W-:Y:S01]  /*e7350*/  STL [R1+0x1ea0], R0 ;  /* 0x001ea00001007387 */ /* 0x0003e20000100800 */
[----:B------:R-:W-:Y:S01]  /*e7360*/  LOP3.LUT R11, R11, 0xfffffffe, RZ, 0xc0, !PT ;  /* 0xfffffffe0b0b7812 */ /* 0x000fe200078ec0ff */
[----:B------:R-:W-:Y:S01]  /*e7370*/  ULDC UR5, c[0x0][0x248] ;  /* 0x0000920000057ab9 */ /* 0x000fe20000000800 */
[----:B------:R-:W-:Y:S01]  /*e7380*/  ULDC.64 UR6, c[0x0][0x228] ;  /* 0x00008a0000067ab9 */ /* 0x000fe20000000a00 */
[----:B------:R2:W-:Y:S04]  /*e7390*/  STL [R1+0x238], R12 ;  /* 0x0002380c01007387 */ /* 0x0005e80000100800 */
[----:B------:R-:W-:Y:S01]  /*e73a0*/  @P1 LOP3.LUT R11, R11, 0x1, RZ, 0xfc, !PT ;  /* 0x000000010b0b1812 */ /* 0x000fe200078efcff */
[----:B-1----:R-:W-:-:S03]  /*e73b0*/  VIADD R0, R0, UR5 ;  /* 0x0000000500007c36 */ /* 0x002fc60008000000 */
[----:B------:R-:W-:Y:S02]  /*e73c0*/  @P0 LOP3.LUT R10, R10, 0x80000000, RZ, 0xfc, !PT ;  /* 0x800000000a0a0812 */ /* 0x000fe400078efcff */
[----:B--2---:R-:W-:Y:S01]  /*e73d0*/  MOV R12, UR29 ;  /* 0x0000001d000c7c02 */ /* 0x004fe20008000f00 */
[----:B------:R-:W-:Y:S01]  /*e73e0*/  UMOV UR5, UR6 ;  /* 0x0000000600057c82 */ /* 0x000fe20008000000 */
[----:B------:R-:W-:Y:S01]  /*e73f0*/  ISETP.GE.AND P0, PT, R30, UR40, PT ;  /* 0x000000281e007c0c */ /* 0x000fe2000bf06270 */
[----:B------:R-:W-:Y:S02]  /*e7400*/  ULDC.64 UR28, c[0x0][0x228] ;  /* 0x00008a00001c7ab9 */ /* 0x000fe40000000a00 */
[----:B------:R-:W-:Y:S01]  /*e7410*/  STL [R1+0x234], R12 ;  /* 0x0002340c01007387 */ /* 0x000fe20000100800 */
[----:B------:R-:W-:Y:S01]  /*e7420*/  ISETP.LT.AND P1, PT, R135, UR5, !P0 ;  /* 0x0000000587007c0c */ /* 0x000fe2000c721270 */
[----:B------:R-:W-:Y:S02]  /*e7430*/  ULDC UR5, c[0x0][0x248] ;  /* 0x0000920000057ab9 */ /* 0x000fe40000000800 */
[----:B------:R1:W-:Y:S01]  /*e7440*/  STL [R1+0x4ae4], R11 ;  /* 0x004ae40b01007387 */ /* 0x0003e20000100800 */
[----:B------:R-:W-:-:S02]  /*e7450*/  R2UR UR50, R63 ;  /* 0x000000003f3272ca */ /* 0x000fc400000e0000 */
[----:B------:R-:W-:Y:S02]  /*e7460*/  LOP3.LUT R10, R10, 0xbfffffff, RZ, 0xc0, !PT ;  /* 0xbfffffff0a0a7812 */ /* 0x000fe400078ec0ff */
[----:B-1----:R-:W-:Y:S01]  /*e7470*/  MOV R11, UR7 ;  /* 0x00000007000b7c02 */ /* 0x002fe20008000f00 */
[----:B------:R-:W-:Y:S02]  /*e7480*/  ULDC.64 UR6, c[0x0][0x228] ;  /* 0x00008a0000067ab9 */ /* 0x000fe40000000a00 */
[----:B------:R-:W-:Y:S02]  /*e7490*/  UMOV UR4, UR6 ;  /* 0x0000000600047c82 */ /* 0x000fe40008000000 */
[----:B------:R-:W-:Y:S02]  /*e74a0*/  ISETP.LT.AND P0, PT, R17, UR4, !P0 ;  /* 0x0000000411007c0c */ /* 0x000fe4000c701270 */
[----:B------:R-:W-:Y:S01]  /*e74b0*/  @P1 LOP3.LUT R10, R10, 0x40000000, RZ, 0xfc, !PT ;  /* 0x400000000a0a1812 */ /* 0x000fe200078efcff */
[----:B------:R1:W-:Y:S01]  /*e74c0*/  STL [R1+0x1ea8], R0 ;  /* 0x001ea80001007387 */ /* 0x0003e20000100800 */
[----:B------:R-:W-:-:S02]  /*e74d0*/  IADD3 R30, R35, 0x3d, RZ ;  /* 0x0000003d231e7810 */ /* 0x000fc40007ffe0ff */
        /* <DEDUP_REMOVED lines=204> */
[----:B------:R-:W-:Y:S01]  /*e81a0*/  R2UR UR50, R113 ;  /* 0x00000000713272ca */ /* 0x000fe200000e0000 */
[----:B------:R-:W-:Y:S01]  /*e81b0*/  STL [R1+0x1cc], R11 ;  /* 0x0001cc0b01007387 */ /* 0x000fe20000100800 */
[----:B------:R-:W-:Y:S02]  /*e81c0*/  ISETP.LT.AND P1, PT, R135, UR5, !P0 ;  /* 0x0000000587007c0c */ /* 0x000fe4000c721270 */
[----:B------:R-:W-:Y:S01]  /*e81d0*/  LOP3.LUT R9, R9, 0x7fffffff, RZ, 0xc0, !PT ;  /* 0x7fffffff09097812 */ /* 0x000fe200078ec0ff */
[----:B------:R1:W-:Y:S01]  /*e81e0*/  STL [R1+0x4ae8], R10 ;  /* 0x004ae80a01007387 */ /* 0x0003e20000100800 */
[----:B------:R-:W-:Y:S01]  /*e81f0*/  VIADD R30, R35, 0x32 ;  /* 0x00000032231e7836 */ /* 0x000fe20000000000 */
[----:B------:R-:W-:Y:S01]  /*e8200*/  ULDC UR5, c[0x0][0x248] ;  /* 0x0000920000057ab9 */ /* 0x000fe20000000800 */
[----:B------:R-:W-:Y:S01]  /*e8210*/  R2UR UR48, R96 ;  /* 0x00000000603072ca */ /* 0x000fe200000e0000 */
[----:B------:R-:W-:Y:S01]  /*e8220*/  ULDC.64 UR40, c[0x0][0x228] ;  /* 0x00008a0000287ab9 */ /* 0x000fe20000000a00 */
[----:B-1----:R-:W-:Y:S01]  /*e8230*/  IMAD.U32 R10, RZ, RZ, UR7 ;  /* 0x00000007ff0a7e24 */ /* 0x002fe2000f8e00ff */
[----:B------:R-:W-:-:S02]  /*e8240*/  ULDC.64 UR6, c[0x0][0x228] ;  /* 0x00008a0000067ab9 */ /* 0x000fc40000000a00 */
        /* <DEDUP_REMOVED lines=122> */
[----:B------:R-:W-:Y:S02]  /*e89f0*/  LOP3.LUT R9, R9, 0xfffffff7, RZ, 0xc0, !PT ;  /* 0xfffffff709097812 */ /* 0x000fe400078ec0ff */
[----:B-1----:R-:W-:Y:S01]  /*e8a00*/  MOV R10, UR7 ;  /* 0x00000007000a7c02 */ /* 0x002fe20008000f00 */
[----:B------:R-:W-:Y:S01]  /*e8a10*/  ULDC.64 UR6, c[0x0][0x228] ;  /* 0x00008a0000067ab9 */ /* 0x000fe20000000a00 */
[----:B------:R-:W-:-:S03]  /*e8a20*/  VIADD R0, R0, UR5 ;  /* 0x0000000500007c36 */ /* 0x000fc60008000000 */
[----:B------:R-:W-:Y:S01]  /*e8a30*/  @P0 LOP3.LUT R9, R9, 0x8, RZ, 0xfc, !PT ;  /* 0x0000000809090812 */ /* 0x000fe200078efcff */
[----:B------:R-:W-:Y:S01]  /*e8a40*/  UMOV UR5, UR6 ;  /* 0x0000000600057c82 */ /* 0x000fe20008000000 */
[----:B------:R1:W-:Y:S01]  /*e8a50*/  STL [R1+0x194], R10 ;  /* 0x0001940a01007387 */ /* 0x0003e20000100800 */
[----:B------:R-:W-:Y:S02]  /*e8a60*/  ISETP.GE.AND P0, PT, R30, UR48, PT ;  /* 0x000000301e007c0c */ /* 0x000fe4000bf06270 */
[----:B------:R-:W-:Y:S02]  /*e8a70*/  R2UR UR42, R101 ;  /* 0x00000000652a72ca */ /* 0x000fe400000e0000 */
[----:B------:R-:W-:Y:S02]  /*e8a80*/  ISETP.LT.AND P1, PT, R135, UR5, !P0 ;  /* 0x0000000587007c0c */ /* 0x000fe4000c721270 */
[----:B-1----:R-:W-:Y:S01]  /*e8a90*/  MOV R10, UR7 ;  /* 0x00000007000a7c02 */ /* 0x002fe20008000f00 */
[----:B------:R-:W-:Y:S01]  /*e8aa0*/  ULDC.64 UR6, c[0x0][0x228] ;  /* 0x00008a0000067ab9 */ /* 0x000fe20000000a00 */
[----:B------:R-:W-:Y:S01]  /*e8ab0*/  LOP3.LUT R8, R8, 0x7fffffff, RZ, 0xc0, !PT ;  /* 0x7fffffff08087812 */ /* 0x000fe200078ec0ff */
[----:B------:R-:W-:Y:S01]  /*e8ac0*/  UMOV UR4, UR6 ;  /* 0x0000000600047c82 */ /* 0x000fe20008000000 */
[----:B------:R-:W-:Y:S01]  /*e8ad0*/  IADD3 R30, R35, 0x2b, RZ ;  /* 0x0000002b231e7810 */ /* 0x000fe20007ffe0ff */
[----:B------:R1:W-:Y:S01]  /*e8ae0*/  STL [R1+0x1f0c], R0 ;  /* 0x001f0c0001007387 */ /* 0x0003e20000100800 */
[----:B------:R-:W-:Y:S01]  /*e8af0*/  ISETP.LT.AND P0, PT, R17, UR4, !P0 ;  /* 0x0000000411007c0c */ /* 0x000fe2000c701270 */
[----:B------:R-:W-:Y:S01]  /*e8b00*/  ULDC UR5, c[0x0][0x248] ;  /* 0x0000920000057ab9 */ /* 0x000fe20000000800 */
[----:B------:R-:W-:Y:S01]  /*e8b10*/  LOP3.LUT R9, R9, 0xfffffffb, RZ, 0xc0, !PT ;  /* 0xfffffffb09097812 */ /* 0x000fe200078ec0ff */
[----:B------:R2:W-:Y:S03]  /*e8b20*/  STL [R1+0x190], R10 ;  /* 0x0001900a01007387 */ /* 0x0005e60000100800 */
[----:B------:R-:W-:Y:S01]  /*e8b30*/  @P1 LOP3.LUT R9, R9, 0x4, RZ, 0xfc, !PT ;  /* 0x0000000409091812 */ /* 0x000fe200078efcff */
[----:B-1----:R-:W-:-:S02]  /*e8b40*/  VIADD R0, R0, UR5 ;  /* 0x0000000500007c36 */ /* 0x002fc40008000000 */
[----:B--2---:R-:W-:-:S04]  /*e8b50*/  IMAD.U32 R10, RZ, RZ, UR7 ;  /* 0x00000007ff0a7e24 */ /* 0x004fc8000f8e00ff */
[----:B------:R-:W-:Y:S01]  /*e8b60*/  @P0 LOP3.LUT R8, R8, 0x80000000, RZ, 0xfc, !PT ;  /* 0x8000000008080812 */ /* 0x000fe200078efcff */
[----:B------:R-:W-:Y:S01]  /*e8b70*/  ULDC.64 UR6, c[0x0][0x228] ;  /* 0x00008a0000067ab9 */ /* 0x000fe20000000a00 */
[----:B------:R-:W-:Y:S01]  /*e8b80*/  ISETP.GE.AND P0, PT, R30, UR42, PT ;  /* 0x0000002a1e007c0c */ /* 0x000fe2000bf06270 */
[----:B------:R-:W-:Y:S01]  /*e8b90*/  UMOV UR5, UR6 ;  /* 0x0000000600057c82 */ /* 0x000fe20008000000 */
[----:B------:R-:W-:Y:S02]  /*e8ba0*/  STL [R1+0x18c], R10 ;  /* 0x00018c0a01007387 */ /* 0x000fe40000100800 */
[----:B------:R-:W-:Y:S02]  /*e8bb0*/  ISETP.LT.AND P1, PT, R135, UR5, !P0 ;  /* 0x0000000587007c0c */ /* 0x000fe4000c721270 */
[----:B------:R-:W-:Y:S01]  /*e8bc0*/  R2UR UR30, R52 ;  /* 0x00000000341e72ca */ /* 0x000fe200000e0000 */
[----:B------:R1:W-:Y:S01]  /*e8bd0*/  STL [R1+0x4aec], R9 ;  /* 0x004aec0901007387 */ /* 0x0003e20000100800 */
        /* <DEDUP_REMOVED lines=54> */
[----:B------:R-:W-:Y:S01]  /*e8f40*/  ULDC.64 UR6, c[0x0][0x228] ;  /* 0x00008a0000067ab9 */ /* 0x000fe20000000a00 */
[----:B------:R-:W-:Y:S01]  /*e8f50*/  R2UR UR50, R121 ;  /* 0x00000000793272ca */ /* 0x000fe200000e0000 */
[----:B------:R-:W-:Y:S01]  /*e8f60*/  UMOV UR5, UR6 ;  /* 0x0000000600057c82 */ /* 0x000fe20008000000 */
[----:B------:R-:W-:Y:S01]  /*e8f70*/  LOP3.LUT R8, R8, 0xfffeffff, RZ, 0xc0, !PT ;  /* 0xfffeffff08087812 */ /* 0x000fe200078ec0ff */
[----:B------:R-:W-:Y:S01]  /*e8f80*/  VIADD R30, R35, 0x27 ;  /* 0x00000027231e7836 */ /* 0x000fe20000000000 */
[----:B------:R-:W-:Y:S01]  /*e8f90*/  ISETP.LT.AND P1, PT, R135, UR5, !P0 ;  /* 0x0000000587007c0c */ /* 0x000fe2000c721270 */
[----:B------:R1:W-:Y:S01]  /*e8fa0*/  STL [R1+0x174], R9 ;  /* 0x0001740901007387 */ /* 0x0003e20000100800 */
[----:B------:R-:W-:Y:S01]  /*e8fb0*/  ULDC UR5, c[0x0][0x248] ;  /* 0x0000920000057ab9 */ /* 0x000fe20000000800 */
[----:B------:R-:W-:Y:S01]  /*e8fc0*/  R2UR UR48, R118 ;  /* 0x00000000763072ca */ /* 0x000fe200000e0000 */
[----:B------:R-:W-:Y:S01]  /*e8fd0*/  ULDC.64 UR38, c[0x0][0x228] ;  /* 0x00008a0000267ab9 */ /* 0x000fe20000000a00 */
        /* <DEDUP_REMOVED lines=75> */
[----:B------:R-:W-:Y:S01]  /*e9490*/  STL [R1+0x154], R9 ;  /* 0x0001540901007387 */ /* 0x000fe20000100800 */
[----:B------:R-:W-:Y:S01]  /*e94a0*/  LOP3.LUT R7, R7, 0x7fffffff, RZ, 0xc0, !PT ;  /* 0x7fffffff07077812 */ /* 0x000fe200078ec0ff */
[----:B------:R-:W-:Y:S01]  /*e94b0*/  VIADD R30, R35, 0x23 ;  /* 0x00000023231e7836 */ /* 0x000fe20000000000 */
[----:B------:R-:W-:Y:S01]  /*e94c0*/  ULDC UR5, c[0x0][0x248] ;  /* 0x0000920000057ab9 */ /* 0x000fe20000000800 */
[----:B------:R1:W-:Y:S02]  /*e94d0*/  STL [R1+0x4af0], R8 ;  /* 0x004af00801007387 */ /* 0x0003e40000100800 */
        /* <DEDUP_REMOVED lines=15> */
[----:B------:R-:W-:Y:S02]  /*e95d0*/  ISETP.LT.AND P1, PT, R135, UR5, !P0 ;  /* 0x0000000587007c0c */ /* 0x000fe4000c721270 */
[----:B------:R-:W-:Y:S02]  /*e95e0*/  LOP3.LUT R7, R7, 0xf7ffffff, RZ, 0xc0, !PT ;  /* 0xf7ffffff07077812 */ /* 0x000fe400078ec0ff */
[----:B------:R-:W-:Y:S01]  /*e95f0*/  IADD3 R30, R35, 0x22, RZ ;  /* 0x00000022231e7810 */ /* 0x000fe20007ffe0ff */
[----:B------:R-:W-:Y:S01]  /*e9600*/  STL [R1+0x14c], R8 ;  /* 0x00014c0801007387 */ /* 0x000fe20000100800 */
[----:B------:R-:W-:Y:S01]  /*e9610*/  MOV R9, UR7 ;  /* 0x0000000700097c02 */ /* 0x000fe20008000f00 */
[----:B------:R-:W-:Y:S01]  /*e9620*/  ULDC.64 UR6, c[0x0][0x228] ;  /* 0x00008a0000067ab9 */ /* 0x000fe20000000a00 */
[----:B------:R-:W-:Y:S01]  /*e9630*/  ULDC UR5, c[0x0][0x248] ;  /* 0x0000920000057ab9 */ /* 0x000fe20000000800 */
[----:B------:R-:W-:-:S02]  /*e9640*/  UMOV UR4, UR6 ;  /* 0x0000000600047c82 */ /* 0x000fc40008000000 */
[----:B------:R-:W-:Y:S02]  /*e9650*/  ISETP.LT.AND P0, PT, R17, UR4, !P0 ;  /* 0x0000000411007c0c */ /* 0x000fe4000c701270 */
[----:B------:R-:W-:-:S04]  /*e9660*/  @P1 LOP3.LUT R7, R7, 0x8000000, RZ, 0xfc, !PT ;  /* 0x0800000007071812 */ /* 0x000fc800078efcff */
[----:B------:R-:W-:Y:S01]  /*e9670*/  LOP3.LUT R7, R7, 0xfeffffff, RZ, 0xc0, !PT ;  /* 0xfeffffff07077812 */ /* 0x000fe200078ec0ff */
[----:B------:R-:W-:Y:S01]  /*e9680*/  IMAD.U32 R10, RZ, RZ, UR7 ;  /* 0x00000007ff0a7e24 */ /* 0x000fe2000f8e00ff */
[----:B------:R1:W-:Y:S01]  /*e9690*/  STL [R1+0x1f3c], R0 ;  /* 0x001f3c0001007387 */ /* 0x0003e20000100800 */
[----:B------:R-:W-:-:S04]  /*e96a0*/  ULDC.64 UR6, c[0x0][0x228] ;  /* 0x00008a0000067ab9 */ /* 0x000fc80000000a00 */
[----:B------:R-:W-:Y:S02]  /*e96b0*/  @P0 LOP3.LUT R7, R7, 0x1000000, RZ, 0xfc, !PT ;  /* 0x0100000007070812 */ /* 0x000fe400078efcff */
[----:B------:R-:W-:Y:S01]  /*e96c0*/  ISETP.GE.AND P0, PT, R30, UR36, PT ;  /* 0x000000241e007c0c */ /* 0x000fe2000bf06270 */
[----:B-1----:R-:W-:Y:S01]  /*e96d0*/  VIADD R0, R0, UR5 ;  /* 0x0000000500007c36 */ /* 0x002fe20008000000 */
[----:B------:R-:W-:Y:S01]  /*e96e0*/  UMOV UR5, UR6 ;  /* 0x0000000600057c82 */ /* 0x000fe20008000000 */
[----:B------:R-:W-:Y:S01]  /*e96f0*/  IMAD.U32 R8, RZ, RZ, UR7 ;  /* 0x00000007ff087e24 */ /* 0x000fe2000f8e00ff */
[----:B------:R-:W-:Y:S01]  /*e9700*/  ISETP.LT.AND P1, PT, R135, UR5, !P0 ;  /* 0x0000000587007c0c */ /* 0x000fe2000c721270 */
[----:B------:R-:W-:Y:S01]  /*e9710*/  ULDC.64 UR6, c[0x0][0x228] ;  /* 0x00008a0000067ab9 */ /* 0x000fe20000000a00 */
[----:B------:R-:W-:Y:S01]  /*e9720*/  R2UR UR56, R122 ;  /* 0x000000007a3872ca */ /* 0x000fe200000e0000 */
[----:B------:R-:W-:Y:S01]  /*e9730*/  UMOV UR4, UR6 ;  /* 0x0000000600047c82 */ /* 0x000fe20008000000 */
[----:B------:R-:W-:Y:S01]  /*e9740*/  LOP3.LUT R7, R7, 0xff7fffff, RZ, 0xc0, !PT ;  /* 0xff7fffff07077812 */ /* 0x000fe200078ec0ff */
[----:B------:R-:W-:Y:S01]  /*e9750*/  STL [R1+0x4af4], R9 ;  /* 0x004af40901007387 */ /* 0x000fe20000100800 */
[----:B------:R-:W-:Y:S01]  /*e9760*/  ISETP.LT.AND P0, PT, R17, UR4, !P0 ;  /* 0x0000000411007c0c */ /* 0x000fe2000c701270 */
[----:B------:R-:W-:Y:S01]  /*e9770*/  VIADD R30, R35, 0x21 ;  /* 0x00000021231e7836 */ /* 0x000fe20000000000 */
[----:B------:R-:W-:Y:S01]  /*e9780*/  ULDC UR5, c[0x0][0x248] ;  /* 0x0000920000057ab9 */ /* 0x000fe20000000800 */
[----:B------:R-:W-:Y:S01]  /*e9790*/  R2UR UR59, R120 ;  /* 0x00000000783b72ca */ /* 0x000fe200000e0000 */
[----:B------:R-:W-:-:S03]  /*e97a0*/  ULDC.64 UR36, c[0x0][0x228] ;  /* 0x00008a0000247ab9 */ /* 0x000fc60000000a00 */
[----:B------:R-:W-:Y:S01]  /*e97b0*/  @P1 LOP3.LUT R7, R7, 0x800000, RZ, 0xfc, !PT ;  /* 0x0080000007071812 */ /* 0x000fe200078efcff */
[----:B------:R-:W-:Y:S03]  /*e97c0*/  STL [R1+0x4af8], R10 ;  /* 0x004af80a01007387 */ /* 0x000fe60000100800 */
[----:B------:R-:W-:Y:S01]  /*e97d0*/  LOP3.LUT R7, R7, 0xffefffff, RZ, 0xc0, !PT ;  /* 0xffefffff07077812 */ /* 0x000fe200078ec0ff */
[----:B------:R1:W-:Y:S03]  /*e97e0*/  STL [R1+0x1f44], R0 ;  /* 0x001f440001007387 */ /* 0x0003e60000100800 */
[----:B------:R-:W-:Y:S01]  /*e97f0*/  @P0 LOP3.LUT R7, R7, 0x100000, RZ, 0xfc, !PT ;  /* 0x0010000007070812 */ /* 0x000fe200078efcff */
[----:B------:R2:W-:Y:S01]  /*e9800*/  STL [R1+0x140], R8 ;  /* 0x0001400801007387 */ /* 0x0005e20000100800 */
[----:B------:R-:W-:-:S02]  /*e9810*/  ISETP.GE.AND P0, PT, R30, UR56, PT ;  /* 0x000000381e007c0c */ /* 0x000fc4000bf06270 */
[----:B-1----:R-:W-:Y:S01]  /*e9820*/  IADD3 R0, R0, UR5, RZ ;  /* 0x0000000500007c10 */ /* 0x002fe2000fffe0ff */
        /* <DEDUP_REMOVED lines=68> */
[----:B------:R-:W-:Y:S01]  /*e9c70*/  LOP3.LUT R6, R6, 0x7fffffff, RZ, 0xc0, !PT ;  /* 0x7fffffff06067812 */ /* 0x000fe200078ec0ff */
[----:B------:R-:W-:Y:S01]  /*e9c80*/  ULDC.64 UR44, c[0x0][0x228] ;  /* 0x00008a00002c7ab9 */ /* 0x000fe20000000a00 */
[----:B-1----:R-:W-:Y:S01]  /*e9c90*/  IMAD.U32 R8, RZ, RZ, UR7 ;  /* 0x00000007ff087e24 */ /* 0x002fe2000f8e00ff */
[----:B------:R-:W-:-:S02]  /*e9ca0*/  ULDC.64 UR6, c[0x0][0x228] ;  /* 0x00008a0000067ab9 */ /* 0x000fc40000000a00 */
[----:B------:R-:W-:Y:S02]  /*e9cb0*/  UMOV UR4, UR6 ;  /* 0x0000000600047c82 */ /* 0x000fe40008000000 */
[----:B------:R-:W-:Y:S01]  /*e9cc0*/  ISETP.LT.AND P0, PT, R17, UR4, !P0 ;  /* 0x0000000411007c0c */ /* 0x000fe2000c701270 */
[----:B------:R-:W-:Y:S02]  /*e9cd0*/  STL [R1+0x1f10], R0 ;  /* 0x001f100001007387 */ /* 0x000fe40000100800 */
[----:B------:R-:W-:Y:S02]  /*e9ce0*/  @P1 LOP3.LUT R7, R7, 0x40, RZ, 0xfc, !PT ;  /* 0x0000004007071812 */ /* 0x000fe400078efcff */
[----:B------:R1:W-:Y:S02]  /*e9cf0*/  STL [R1+0x120], R8 ;  /* 0x0001200801007387 */ /* 0x0003e40000100800 */
[----:B------:R-:W-:Y:S02]  /*e9d00*/  LOP3.LUT R7, R7, 0xfffffff7, RZ, 0xc0, !PT ;  /* 0xfffffff707077812 */ /* 0x000fe400078ec0ff */
[----:B-1----:R-:W-:Y:S01]  /*e9d10*/  MOV R8, UR7 ;  /* 0x0000000700087c02 */ /* 0x002fe20008000f00 */
[----:B------:R-:W-:-:S03]  /*e9d20*/  ULDC.64 UR6, c[0x0][0x228] ;  /* 0x00008a0000067ab9 */ /* 0x000fc60000000a00 */
[----:B------:R-:W-:Y:S01]  /*e9d30*/  @P0 LOP3.LUT R7, R7, 0x8, RZ, 0xfc, !PT ;  /* 0x0000000807070812 */ /* 0x000fe200078efcff */
[----:B------:R-:W-:Y:S01]  /*e9d40*/  VIADD R0, R0, UR5 ;  /* 0x0000000500007c36 */ /* 0x000fe20008000000 */
[----:B------:R-:W-:Y:S01]  /*e9d50*/  UMOV UR5, UR6 ;  /* 0x0000000600057c82 */ /* 0x000fe20008000000 */
[----:B------:R1:W-:Y:S01]  /*e9d60*/  STL [R1+0x11c], R8 ;  /* 0x00011c0801007387 */ /* 0x0003e20000100800 */
[----:B------:R-:W-:Y:S01]  /*e9d70*/  ISETP.GE.AND P0, PT, R30, UR34, PT ;  /* 0x000000221e007c0c */ /* 0x000fe2000bf06270 */
[----:B------:R-:W-:-:S03]  /*e9d80*/  ULDC.64 UR34, c[0x0][0x228] ;  /* 0x00008a0000227ab9 */ /* 0x000fc60000000a00 */
[----:B------:R-:W-:Y:S02]  /*e9d90*/  ISETP.LT.AND P1, PT, R135, UR5, !P0 ;  /* 0x0000000587007c0c */ /* 0x000fe4000c721270 */
[----:B-1----:R-:W-:Y:S01]  /*e9da0*/  MOV R8, UR7 ;  /* 0x0000000700087c02 */ /* 0x002fe20008000f00 */
[----:B------:R-:W-:Y:S01]  /*e9db0*/  ULDC.64 UR6, c[0x0][0x228] ;  /* 0x00008a0000067ab9 */ /* 0x000fe20000000a00 */
[----:B------:R-:W-:Y:S01]  /*e9dc0*/  IADD3 R30, R35, 0x1c, RZ ;  /* 0x0000001c231e7810 */ /* 0x000fe20007ffe0ff */
[----:B------:R-:W-:Y:S01]  /*e9dd0*/  UMOV UR4, UR6 ;  /* 0x0000000600047c82 */ /* 0x000fe20008000000 */
        /* <DEDUP_REMOVED lines=12> */
[----:B------:R-:W-:Y:S01]  /*e9ea0*/  STL [R1+0x114], R8 ;  /* 0x0001140801007387 */ /* 0x000fe20000100800 */
[----:B------:R-:W-:Y:S02]  /*e9eb0*/  R2UR UR56, R125 ;  /* 0x000000007d3872ca */ /* 0x000fe400000e0000 */
        /* <DEDUP_REMOVED lines=53> */
[----:B------:R-:W-:Y:S01]  /*ea210*/  IMAD.U32 R11, RZ, RZ, UR7 ;  /* 0x00000007ff0b7e24 */ /* 0x000fe2000f8e00ff */
[----:B------:R1:W-:Y:S01]  /*ea220*/  STL [R1+0x1edc], R0 ;  /* 0x001edc0001007387 */ /* 0x0003e20000100800 */
[----:B------:R-:W-:Y:S02]  /*ea230*/  ULDC.64 UR6, c[0x0][0x228] ;  /* 0x00008a0000067ab9 */ /* 0x000fe40000000a00 */
        /* <DEDUP_REMOVED lines=10> */
[----:B------:R-:W-:Y:S01]  /*ea2e0*/  VIADD R30, R35, 0x18 ;  /* 0x00000018231e7836 */ /* 0x000fe20000000000 */
[----:B------:R-:W-:Y:S01]  /*ea2f0*/  ISETP.LT.AND P0, PT, R17, UR4, !P0 ;  /* 0x0000000411007c0c */ /* 0x000fe2000c701270 */
[----:B------:R-:W-:Y:S01]  /*ea300*/  STL [R1+0xf0], R7 ;  /* 0x0000f00701007387 */ /* 0x000fe20000100800 */
[----:B------:R-:W-:Y:S01]  /*ea310*/  ULDC UR5, c[0x0][0x248] ;  /* 0x0000920000057ab9 */ /* 0x000fe20000000800 */
[----:B------:R-:W-:Y:S01]  /*ea320*/  R2UR UR24, R38 ;  /* 0x00000000261872ca */ /* 0x000fe200000e0000 */
[----:B------:R-:W-:-:S03]  /*ea330*/  ULDC.64 UR42, c[0x0][0x228] ;  /* 0x00008a00002a7ab9 */ /* 0x000fc60000000a00 */
[----:B------:R-:W-:-:S04]  /*ea340*/  @P1 LOP3.LUT R6, R6, 0x20000, RZ, 0xfc, !PT ;  /* 0x0002000006061812 */ /* 0x000fc800078efcff */
[----:B------:R-:W-:Y:S01]  /*ea350*/  LOP3.LUT R6, R6, 0xffffbfff, RZ, 0xc0, !PT ;  /* 0xffffbfff06067812 */ /* 0x000fe200078ec0ff */
[----:B------:R-:W-:Y:S01]  /*ea360*/  STL [R1+0x4b00], R11 ;  /* 0x004b000b01007387 */ /* 0x000fe20000100800 */
[----:B------:R-:W-:Y:S01]  /*ea370*/  IMAD.U32 R13, RZ, RZ, UR7 ;  /* 0x00000007ff0d7e24 */ /* 0x000fe2000f8e00ff */
[----:B------:R-:W-:Y:S01]  /*ea380*/  ULDC.64 UR6, c[0x0][0x228] ;  /* 0x00008a0000067ab9 */ /* 0x000fe20000000a00 */
[----:B------:R-:W-:Y:S01]  /*ea390*/  @P0 LOP3.LUT R6, R6, 0x4000, RZ, 0xfc, !PT ;  /* 0x0000400006060812 */ /* 0x000fe200078efcff */
[----:B------:R1:W-:Y:S01]  /*ea3a0*/  STL [R1+0x1ed0], R0 ;  /* 0x001ed00001007387 */ /* 0x0003e20000100800 */
[----:B------:R-:W-:Y:S01]  /*ea3b0*/  ISETP.GE.AND P0, PT, R30, UR32, PT ;  /* 0x000000201e007c0c */ /* 0x000fe2000bf06270 */
[----:B------:R-:W-:Y:S01]  /*ea3c0*/  IMAD.U32 R18, RZ, RZ, UR7 ;  /* 0x00000007ff127e24 */ /* 0x000fe2000f8e00ff */
[----:B------:R-:W-:Y:S02]  /*ea3d0*/  LOP3.LUT R6, R6, 0xffffefff, RZ, 0xc0, !PT ;  /* 0xffffefff06067812 */ /* 0x000fe400078ec0ff */
[----:B-1----:R-:W-:Y:S01]  /*ea3e0*/  IADD3 R0, R0, UR5, RZ ;  /* 0x0000000500007c10 */ /* 0x002fe2000fffe0ff */
[----:B------:R-:W-:Y:S01]  /*ea3f0*/  UMOV UR5, UR6 ;  /* 0x0000000600057c82 */ /* 0x000fe20008000000 */
[----:B------:R-:W-:Y:S01]  /*ea400*/  ULDC.64 UR6, c[0x0][0x228] ;  /* 0x00008a0000067ab9 */ /* 0x000fe20000000a00 */
[----:B------:R-:W-:Y:S01]  /*ea410*/  ISETP.LT.AND P1, PT, R135, UR5, !P0 ;  /* 0x0000000587007c0c */ /* 0x000fe2000c721270 */
[----:B------:R-:W-:Y:S01]  /*ea420*/  UMOV UR4, UR6 ;  /* 0x0000000600047c82 */ /* 0x000fe20008000000 */
[----:B------:R-:W-:Y:S01]  /*ea430*/  VIADD R30, R35, 0x17 ;  /* 0x00000017231e7836 */ /* 0x000fe20000000000 */
[----:B------:R-:W-:Y:S01]  /*ea440*/  ISETP.LT.AND P0, PT, R17, UR4, !P0 ;  /* 0x0000000411007c0c */ /* 0x000fe2000c701270 */
[----:B------:R-:W-:Y:S01]  /*ea450*/  STL [R1+0x4b04], R12 ;  /* 0x004b040c01007387 */ /* 0x000fe20000100800 */
[----:B------:R-:W-:Y:S01]  /*ea460*/  MOV R19, UR7 ;  /* 0x0000000700137c02 */ /* 0x000fe20008000f00 */
[----:B------:R-:W-:Y:S01]  /*ea470*/  ULDC UR5, c[0x0][0x248] ;  /* 0x0000920000057ab9 */ /* 0x000fe20000000800 */
[----:B------:R-:W-:Y:S01]  /*ea480*/  ULDC.64 UR6, c[0x0][0x228] ;  /* 0x00008a0000067ab9 */ /* 0x000fe20000000a00 */
[----:B------:R-:W-:Y:S01]  /*ea490*/  R2UR UR54, R127 ;  /* 0x000000007f3672ca */ /* 0x000fe200000e0000 */
[----:B------:R-:W-:-:S04]  /*ea4a0*/  ULDC.64 UR32, c[0x0][0x228] ;  /* 0x00008a0000207ab9 */ /* 0x000fc80000000a00 */
[----:B------:R-:W-:-:S04]  /*ea4b0*/  @P1 LOP3.LUT R6, R6, 0x1000, RZ, 0xfc, !PT ;  /* 0x0000100006061812 */ /* 0x000fc800078efcff */
[----:B------:R-:W-:Y:S01]  /*ea4c0*/  LOP3.LUT R6, R6, 0xfffffdff, RZ, 0xc0, !PT ;  /* 0xfffffdff06067812 */ /* 0x000fe200078ec0ff */
[----:B------:R-:W-:Y:S03]  /*ea4d0*/  STL [R1+0x4b08], R13 ;  /* 0x004b080d01007387 */ /* 0x000fe60000100800 */
[----:B------:R-:W-:Y:S01]  /*ea4e0*/  @P0 LOP3.LUT R6, R6, 0x200, RZ, 0xfc, !PT ;  /* 0x0000020006060812 */ /* 0x000fe200078efcff */
[----:B------:R1:W-:Y:S01]  /*ea4f0*/  STL [R1+0x1eb4], R0 ;  /* 0x001eb40001007387 */ /* 0x0003e20000100800 */
[----:B------:R-:W-:Y:S01]  /*ea500*/  ISETP.GE.AND P0, PT, R30, UR24, PT ;  /* 0x000000181e007c0c */ /* 0x000fe2000bf06270 */
[----:B------:R-:W-:Y:S01]  /*ea510*/  ULDC.64 UR24, c[0x0][0x228] ;  /* 0x00008a0000187ab9 */ /* 0x000fe20000000a00 */
[----:B------:R-:W-:Y:S01]  /*ea520*/  MOV R20, UR7 ;  /* 0x0000000700147c02 */ /* 0x000fe20008000f00 */
[----:B-1----:R-:W-:Y:S01]  /*ea530*/  VIADD R0, R0, UR5 ;  /* 0x0000000500007c36 */ /* 0x002fe20008000000 */
[----:B------:R-:W-:Y:S01]  /*ea540*/  UMOV UR5, UR6 ;  /* 0x0000000600057c82 */ /* 0x000fe20008000000 */
[----:B------:R-:W-:Y:S01]  /*ea550*/  ULDC.64 UR6, c[0x0][0x228] ;  /* 0x00008a0000067ab9 */ /* 0x000fe20000000a00 */
[----:B------:R-:W-:Y:S01]  /*ea560*/  ISETP.LT.AND P1, PT, R135, UR5, !P0 ;  /* 0x0000000587007c0c */ /* 0x000fe2000c721270 */
[----:B------:R-:W-:Y:S01]  /*ea570*/  UMOV UR4, UR6 ;  /* 0x0000000600047c82 */ /* 0x000fe20008000000 */
[----:B------:R-:W-:-:S02]  /*ea580*/  LOP3.LUT R6, R6, 0xfffffeff, RZ, 0xc0, !PT ;  /* 0xfffffeff06067812 */ /* 0x000fc400078ec0ff */
[----:B------:R-:W-:Y:S01]  /*ea590*/  IADD3 R30, R35, 0x16, RZ ;  /* 0x00000016231e7810 */ /* 0x000fe20007ffe0ff */
[----:B------:R-:W-:Y:S01]  /*ea5a0*/  STL [R1+0x4b0c], R18 ;  /* 0x004b0c1201007387 */ /* 0x000fe20000100800 */
[----:B------:R-:W-:Y:S01]  /*ea5b0*/  ISETP.LT.AND P0, PT, R17, UR4, !P0 ;  /* 0x0000000411007c0c */ /* 0x000fe2000c701270 */
[----:B------:R-:W-:Y:S01]  /*ea5c0*/  IMAD.U32 R15, RZ, RZ, UR7 ;  /* 0x00000007ff0f7e24 */ /* 0x000fe2000f8e00ff */
[----:B------:R-:W-:-:S05]  /*ea5d0*/  ULDC UR5, c[0x0][0x248] ;  /* 0x0000920000057ab9 */ /* 0x000fca0000000800 */
[----:B------:R-:W-:Y:S01]  /*ea5e0*/  @P1 LOP3.LUT R6, R6, 0x100, RZ, 0xfc, !PT ;  /* 0x0000010006061812 */ /* 0x000fe200078efcff */
[----:B------:R-:W-:Y:S01]  /*ea5f0*/  STL [R1+0x4b10], R19 ;  /* 0x004b101301007387 */ /* 0x000fe20000100800 */
[----:B------:R-:W-:Y:S02]  /*ea600*/  ULDC.64 UR6, c[0x0][0x228] ;  /* 0x00008a0000067ab9 */ /* 0x000fe40000000a00 */
[----:B------:R-:W-:Y:S01]  /*ea610*/  LOP3.LUT R6, R6, 0xffffffdf, RZ, 0xc0, !PT ;  /* 0xffffffdf06067812 */ /* 0x000fe200078ec0ff */
[----:B------:R1:W-:Y:S03]  /*ea620*/  STL [R1+0x1eac], R0 ;  /* 0x001eac0001007387 */ /* 0x0003e60000100800 */
[----:B------:R-:W-:Y:S02]  /*ea630*/  @P0 LOP3.LUT R6, R6, 0x20, RZ, 0xfc, !PT ;  /* 0x0000002006060812 */ /* 0x000fe400078efcff */
[----:B------:R-:W-:Y:S01]  /*ea640*/  ISETP.GE.AND P0, PT, R30, UR22, PT ;  /* 0x000000161e007c0c */ /* 0x000fe2000bf06270 */
[----:B-1----:R-:W-:Y:S01]  /*ea650*/  VIADD R0, R0, UR5 ;  /* 0x0000000500007c36 */ /* 0x002fe20008000000 */
[----:B------:R-:W-:Y:S01]  /*ea660*/  UMOV UR5, UR6 ;  /* 0x0000000600057c82 */ /* 0x000fe20008000000 */
[----:B------:R-:W-:Y:S01]  /*ea670*/  IMAD.U32 R16, RZ, RZ, UR7 ;  /* 0x00000007ff107e24 */ /* 0x000fe2000f8e00ff */
[----:B------:R-:W-:Y:S01]  /*ea680*/  ISETP.LT.AND P1, PT, R135, UR5, !P0 ;  /* 0x0000000587007c0c */ /* 0x000fe2000c721270 */
[----:B------:R-:W-:Y:S01]  /*ea690*/  ULDC.64 UR6, c[0x0][0x228] ;  /* 0x00008a0000067ab9 */ /* 0x000fe20000000a00 */
[----:B------:R-:W-:Y:S01]  /*ea6a0*/  LOP3.LUT R6, R6, 0xffffffef, RZ, 0xc0, !PT ;  /* 0xffffffef06067812 */ /* 0x000fe200078ec0ff */
[----:B------:R-:W-:Y:S01]  /*ea6b0*/  UMOV UR4, UR6 ;  /* 0x0000000600047c82 */ /* 0x000fe20008000000 */
[----:B------:R-:W-:Y:S01]  /*ea6c0*/  VIADD R30, R35, 0x15 ;  /* 0x00000015231e7836 */ /* 0x000fe20000000000 */
[----:B------:R-:W-:Y:S01]  /*ea6d0*/  ISETP.LT.AND P0, PT, R17, UR4, !P0 ;  /* 0x0000000411007c0c */ /* 0x000fe2000c701270 */
[----:B------:R-:W-:Y:S01]  /*ea6e0*/  STL [R1+0x4b14], R20 ;  /* 0x004b141401007387 */ /* 0x000fe20000100800 */
[----:B------:R-:W-:Y:S01]  /*ea6f0*/  ULDC UR5, c[0x0][0x248] ;  /* 0x0000920000057ab9 */ /* 0x000fe20000000800 */
[----:B------:R-:W-:Y:S01]  /*ea700*/  R2UR UR59, R123 ;  /* 0x000000007b3b72ca */ /* 0x000fe200000e0000 */
[----:B------:R-:W-:-:S04]  /*ea710*/  ULDC.64 UR22, c[0x0][0x228] ;  /* 0x00008a0000167ab9 */ /* 0x000fc80000000a00 */
        /* <DEDUP_REMOVED lines=9> */
[----:B-1----:R-:W-:Y:S01]  /*ea7b0*/  IADD3 R0, R0, UR5, RZ ;  /* 0x0000000500007c10 */ /* 0x002fe2000fffe0ff */
        /* <DEDUP_REMOVED lines=8> */
[----:B------:R-:W-:Y:S01]  /*ea840*/  MOV R25, UR7 ;  /* 0x0000000700197c02 */ /* 0x000fe20008000f00 */
[----:B------:R-:W-:Y:S01]  /*ea850*/  ULDC UR5, c[0x0][0x248] ;  /* 0x0000920000057ab9 */ /* 0x000fe20000000800 */
[----:B------:R-:W-:-:S05]  /*ea860*/  ULDC.64 UR6, c[0x0][0x228] ;  /* 0x00008a0000067ab9 */ /* 0x000fca0000000a00 */
[----:B------:R-:W-:Y:S01]  /*ea870*/  @P1 LOP3.LUT R5, R5, 0x80000000, RZ, 0xfc, !PT ;  /* 0x8000000005051812 */ /* 0x000fe200078efcff */
[----:B------:R-:W-:Y:S03]  /*ea880*/  STL [R1+0x4b20], R29 ;  /* 0x004b201d01007387 */ /* 0x000fe60000100800 */
[----:B------:R-:W-:Y:S01]  /*ea890*/  LOP3.LUT R5, R5, 0xdfffffff, RZ, 0xc0, !PT ;  /* 0xdfffffff05057812 */ /* 0x000fe200078ec0ff */
[----:B------:R-:W-:Y:S03]  /*ea8a0*/  STL [R1+0x4b24], R6 ;  /* 0x004b240601007387 */ /* 0x000fe60000100800 */
[----:B------:R-:W-:Y:S01]  /*ea8b0*/  @P0 LOP3.LUT R5, R5, 0x20000000, RZ, 0xfc, !PT ;  /* 0x2000000005050812 */ /* 0x000fe200078efcff */
[----:B------:R1:W-:Y:S01]  /*ea8c0*/  STL [R1+0x1e9c], R0 ;  /* 0x001e9c0001007387 */ /* 0x0003e20000100800 */
[----:B------:R-:W-:-:S02]  /*ea8d0*/  ISETP.GE.AND P0, PT, R30, UR59, PT ;  /* 0x0000003b1e007c0c */ /* 0x000fc4000bf06270 */
[----:B------:R-:W-:Y:S01]  /*ea8e0*/  MOV R21, UR7 ;  /* 0x0000000700157c02 */ /* 0x000fe20008000f00 */
[----:B-1----:R-:W-:Y:S01]  /*ea8f0*/  VIADD R0, R0, UR5 ;  /* 0x0000000500007c36 */ /* 0x002fe20008000000 */
[----:B------:R-:W-:Y:S01]  /*ea900*/  UMOV UR5, UR6 ;  /* 0x0000000600057c82 */ /* 0x000fe20008000000 */
[----:B------:R-:W-:Y:S01]  /*ea910*/  ULDC.64 UR6, c[0x0][0x228] ;  /* 0x00008a0000067ab9 */ /* 0x000fe20000000a00 */
[----:B------:R-:W-:Y:S01]  /*ea920*/  ISETP.LT.AND P1, PT, R135, UR5, !P0 ;  /* 0x0000000587007c0c */ /* 0x000fe2000c721270 */
[----:B------:R-:W-:Y:S01]  /*ea930*/  UMOV UR4, UR6 ;  /* 0x0000000600047c82 */ /* 0x000fe20008000000 */
[----:B------:R-:W-:Y:S02]  /*ea940*/  R2UR UR30, R110 ;  /* 0x000000006e1e72ca */ /* 0x000fe400000e0000 */
[----:B------:R-:W-:Y:S02]  /*ea950*/  LOP3.LUT R5, R5, 0xf7ffffff, RZ, 0xc0, !PT ;  /* 0xf7ffffff05057812 */ /* 0x000fe400078ec0ff */
[----:B------:R-:W-:Y:S01]  /*ea960*/  IADD3 R30, R35, 0x13, RZ ;  /* 0x00000013231e7810 */ /* 0x000fe20007ffe0ff */
[----:B------:R-:W-:Y:S01]  /*ea970*/  IMAD.U32 R23, RZ, RZ, UR7 ;  /* 0x00000007ff177e24 */ /* 0x000fe2000f8e00ff */
[----:B------:R-:W-:Y:S01]  /*ea980*/  ISETP.LT.AND P0, PT, R17, UR4, !P0 ;  /* 0x0000000411007c0c */ /* 0x000fe2000c701270 */
[----:B------:R-:W-:Y:S01]  /*ea990*/  ULDC.64 UR6, c[0x0][0x228] ;  /* 0x00008a0000067ab9 */ /* 0x000fe20000000a00 */
[----:B------:R-:W-:Y:S01]  /*ea9a0*/  STL [R1+0x4b28], R22 ;  /* 0x004b281601007387 */ /* 0x000fe20000100800 */
[----:B------:R-:W-:-:S02]  /*ea9b0*/  ULDC UR5, c[0x0][0x248] ;  /* 0x0000920000057ab9 */ /* 0x000fc40000000800 */
[----:B------:R-:W-:-:S04]  /*ea9c0*/  @P1 LOP3.LUT R5, R5, 0x8000000, RZ, 0xfc, !PT ;  /* 0x0800000005051812 */ /* 0x000fc800078efcff */
[----:B------:R-:W-:-:S04]  /*ea9d0*/  LOP3.LUT R5, R5, 0xfdffffff, RZ, 0xc0, !PT ;  /* 0xfdffffff05057812 */ /* 0x000fc800078ec0ff */
[----:B------:R-:W-:Y:S02]  /*ea9e0*/  @P0 LOP3.LUT R5, R5, 0x2000000, RZ, 0xfc, !PT ;  /* 0x0200000005050812 */ /* 0x000fe400078efcff */
[----:B------:R-:W-:Y:S01]  /*ea9f0*/  ISETP.GE.AND P0, PT, R30, UR30, PT ;  /* 0x0000001e1e007c0c */ /* 0x000fe2000bf06270 */
[----:B------:R-:W-:Y:S03]  /*eaa00*/  STL [R1+0x4b2c], R25 ;  /* 0x004b2c1901007387 */ /* 0x000fe60000100800 */
[----:B------:R-:W-:Y:S01]  /*eaa10*/  ISETP.LT.AND P1, PT, R135, UR6, !P0 ;  /* 0x0000000687007c0c */ /* 0x000fe2000c721270 */
[----:B------:R1:W-:Y:S01]  /*eaa20*/  STL [R1+0x1e80], R0 ;  /* 0x001e800001007387 */ /* 0x0003e20000100800 */
[----:B------:R-:W-:Y:S02]  /*eaa30*/  R2UR UR20, R62 ;  /* 0x000000003e1472ca */ /* 0x000fe400000e0000 */
[----:B------:R-:W-:Y:S01]  /*eaa40*/  LOP3.LUT R5, R5, 0xff7fffff, RZ, 0xc0, !PT ;  /* 0xff7fffff05057812 */ /* 0x000fe200078ec0ff */
[----:B-1----:R-:W-:Y:S01]  /*eaa50*/  VIADD R0, R0, UR5 ;  /* 0x0000000500007c36 */ /* 0x002fe20008000000 */
[----:B------:R-:W-:-:S02]  /*eaa60*/  UMOV UR5, UR22 ;  /* 0x0000001600057c82 */ /* 0x000fc40008000000 */
[----:B------:R-:W-:Y:S01]  /*eaa70*/  ISETP.LT.AND P0, PT, R17, UR5, !P0 ;  /* 0x0000000511007c0c */ /* 0x000fe2000c701270 */
[----:B------:R-:W-:-:S04]  /*eaa80*/  IMAD.U32 R24, RZ, RZ, UR7 ;  /* 0x00000007ff187e24 */ /* 0x000fc8000f8e00ff */
[----:B------:R-:W-:Y:S01]  /*eaa90*/  @P1 LOP3.LUT R5, R5, 0x800000, RZ, 0xfc, !PT ;  /* 0x0080000005051812 */ /* 0x000fe200078efcff */
[----:B------:R-:W-:Y:S01]  /*eaaa0*/  ULDC UR5, c[0x0][0x248] ;  /* 0x0000920000057ab9 */ /* 0x000fe20000000800 */
[----:B------:R-:W-:Y:S01]  /*eaab0*/  IADD3 R30, R35, 0x12, RZ ;  /* 0x00000012231e7810 */ /* 0x000fe20007ffe0ff */
[----:B------:R-:W-:Y:S01]  /*eaac0*/  ULDC.64 UR6, c[0x0][0x228] ;  /* 0x00008a0000067ab9 */ /* 0x000fe20000000a00 */
[----:B------:R-:W-:Y:S01]  /*eaad0*/  LOP3.LUT R5, R5, 0xffefffff, RZ, 0xc0, !PT ;  /* 0xffefffff05057812 */ /* 0x000fe200078ec0ff */
[----:B------:R-:W-:Y:S01]  /*eaae0*/  VIADD R6, R0, UR5 ;  /* 0x0000000500067c36 */ /* 0x000fe20008000000 */
[----:B------:R-:W-:Y:S02]  /*eaaf0*/  UMOV UR5, UR6 ;  /* 0x0000000600057c82 */ /* 0x000fe40008000000 */
[----:B------:R-:W-:Y:S02]  /*eab00*/  @P0 LOP3.LUT R5, R5, 0x100000, RZ, 0xfc, !PT ;  /* 0x0010000005050812 */ /* 0x000fe400078efcff */
[----:B------:R-:W-:Y:S01]  /*eab10*/  ISETP.GE.AND P0, PT, R30, UR20, PT ;  /* 0x000000141e007c0c */ /* 0x000fe2000bf06270 */
[----:B------:R-:W-:Y:S01]  /*eab20*/  UMOV UR4, UR23 ;  /* 0x0000001700047c82 */ /* 0x000fe20008000000 */
[----:B------:R-:W-:Y:S01]  /*eab30*/  UMOV UR58, UR7 ;  /* 0x00000007003a7c82 */ /* 0x000fe20008000000 */
[----:B------:R-:W-:Y:S01]  /*eab40*/  ULDC.64 UR6, c[0x0][0x228] ;  /* 0x00008a0000067ab9 */ /* 0x000fe20000000a00 */
[----:B------:R-:W-:-:S02]  /*eab50*/  ISETP.LT.AND P1, PT, R135, UR5, !P0 ;  /* 0x0000000587007c0c */ /* 0x000fc4000c721270 */
[----:B------:R-:W-:Y:S02]  /*eab60*/  R2UR UR18, R39 ;  /* 0x00000000271272ca */ /* 0x000fe400000e0000 */
[----:B------:R-:W-:Y:S01]  /*eab70*/  LOP3.LUT R5, R5, 0xfff7ffff, RZ, 0xc0, !PT ;  /* 0xfff7ffff05057812 */ /* 0x000fe200078ec0ff */
[----:B------:R-:W-:Y:S01]  /*eab80*/  VIADD R30, R35, 0x11 ;  /* 0x00000011231e7836 */ /* 0x000fe20000000000 */
[----:B------:R-:W-:Y:S01]  /*eab90*/  MOV R14, UR4 ;  /* 0x00000004000e7c02 */ /* 0x000fe20008000f00 */
[----:B------:R-:W-:Y:S01]  /*eaba0*/  UMOV UR4, UR6 ;  /* 0x0000000600047c82 */ /* 0x000fe20008000000 */
[----:B------:R-:W-:Y:S01]  /*eabb0*/  R2UR UR30, R129 ;  /* 0x00000000811e72ca */ /* 0x000fe200000e0000 */
[----:B------:R-:W-:Y:S01]  /*eabc0*/  ULDC.64 UR22, c[0x0][0x228] ;  /* 0x00008a0000167ab9 */ /* 0x000fe20000000a00 */
[----:B------:R-:W-:Y:S02]  /*eabd0*/  ISETP.LT.AND P0, PT, R17, UR4, !P0 ;  /* 0x0000000411007c0c */ /* 0x000fe4000c701270 */
[----:B------:R-:W-:-:S02]  /*eabe0*/  R2UR UR54, R128 ;  /* 0x00000000803672ca */ /* 0x000fc400000e0000 */
[----:B------:R-:W-:Y:S02]  /*eabf0*/  R2UR UR16, R111 ;  /* 0x000000006f1072ca */ /* 0x000fe400000e0000 */
[----:B------:R-:W-:Y:S02]  /*eac00*/  LOP3.LUT R4, R4, 0xdfffffff, RZ, 0xc0, !PT ;  /* 0xdfffffff04047812 */ /* 0x000fe400078ec0ff */
[----:B------:R-:W-:Y:S02]  /*eac10*/  R2UR UR12, R65 ;  /* 0x00000000410c72ca */ /* 0x000fe400000e0000 */
[----:B------:R-:W-:Y:S01]  /*eac20*/  R2UR UR10, R41 ;  /* 0x00000000290a72ca */ /* 0x000fe200000e0000 */
[----:B------:R-:W-:Y:S01]  /*eac30*/  UMOV UR59, UR7 ;  /* 0x00000007003b7c82 */ /* 0x000fe20008000000 */
[----:B------:R-:W-:Y:S01]  /*eac40*/  @P1 LOP3.LUT R5, R5, 0x80000, RZ, 0xfc, !PT ;  /* 0x0008000005051812 */ /* 0x000fe200078efcff */
[----:B------:R-:W-:Y:S01]  /*eac50*/  ULDC.64 UR6, c[0x0][0x228] ;  /* 0x00008a0000067ab9 */ /* 0x000fe20000000a00 */
[----:B------:R-:W-:Y:S01]  /*eac60*/  ULDC.64 UR20, c[0x0][0x228] ;  /* 0x00008a0000147ab9 */ /* 0x000fe20000000a00 */
[----:B------:R-:W-:Y:S01]  /*eac70*/  LOP3.LUT R3, R3, 0xfffff7ff, RZ, 0xc0, !PT ;  /* 0xfffff7ff03037812 */ /* 0x000fe200078ec0ff */
[----:B------:R-:W-:Y:S01]  /*eac80*/  STL [R1+0x4b30], R21 ;  /* 0x004b301501007387 */ /* 0x000fe20000100800 */
[----:B------:R-:W-:Y:S01]  /*eac90*/  LOP3.LUT R5, R5, 0xfffeffff, RZ, 0xc0, !PT ;  /* 0xfffeffff05057812 */ /* 0x000fe200078ec0ff */
[----:B------:R-:W-:-:S03]  /*eaca0*/  ULDC UR5, c[0x0][0x248] ;  /* 0x0000920000057ab9 */ /* 0x000fc60000000800 */
        /* <DEDUP_REMOVED lines=11> */
[----:B------:R-:W-:Y:S01]  /*ead60*/  STL [R1+0x4b34], R23 ;  /* 0x004b341701007387 */ /* 0x000fe20000100800 */
[----:B------:R-:W-:Y:S01]  /*ead70*/  LOP3.LUT R5, R5, 0xfffffbff, RZ, 0xc0, !PT ;  /* 0xfffffbff05057812 */ /* 0x000fe200078ec0ff */
[----:B------:R-:W-:Y:S01]  /*ead80*/  ULDC.64 UR14, c[0x0][0x228] ;  /* 0x00008a00000e7ab9 */ /* 0x000fe20000000a00 */
[----:B------:R-:W-:Y:S02]  /*ead90*/  ISETP.LT.AND P1, PT, R135, UR44, !P0 ;  /* 0x0000002c87007c0c */ /* 0x000fe4000c721270 */
[----:B------:R-:W-:Y:S02]  /*eada0*/  ISETP.LT.AND P0, PT, R17, UR42, !P0 ;  /* 0x0000002a11007c0c */ /* 0x000fe4000c701270 */
[----:B------:R-:W-:-:S09]  /*eadb0*/  IADD3 R30, R35, 0xf, RZ ;  /* 0x0000000f231e7810 */ /* 0x000fd20007ffe0ff */
        /* <DEDUP_REMOVED lines=14> */
[----:B------:R-:W-:Y:S01]  /*eaea0*/  ISETP.LT.AND P0, PT, R17, UR34, !P0 ;  /* 0x0000002211007c0c */ /* 0x000fe2000c701270 */
[----:B------:R-:W-:Y:S01]  /*eaeb0*/  VIADD R30, R35, 0xd ;  /* 0x0000000d231e7836 */ /* 0x000fe20000000000 */
[----:B------:R-:W-:-:S11]  /*eaec0*/  LOP3.LUT R5, R5, 0xfffffffb, RZ, 0xc0, !PT ;  /* 0xfffffffb05057812 */ /* 0x000fd600078ec0ff */
[----:B------:R-:W-:Y:S02]  /*eaed0*/  @P0 LOP3.LUT R4, R4, 0x20000000, RZ, 0xfc, !PT ;  /* 0x2000000004040812 */ /* 0x000fe400078efcff */
[----:B------:R-:W-:Y:S01]  /*eaee0*/  ISETP.GE.AND P0, PT, R30, UR16, PT ;  /* 0x000000101e007c0c */ /* 0x000fe2000bf06270 */
[----:B------:R1:W-:Y:S01]  /*eaef0*/  STL [R1+0x1e74], R0 ;  /* 0x001e740001007387 */ /* 0x0003e20000100800 */
[----:B------:R-:W-:Y:S01]  /*eaf00*/  @P1 LOP3.LUT R5, R5, 0x4, RZ, 0xfc, !PT ;  /* 0x0000000405051812 */ /* 0x000fe200078efcff */
[----:B------:R-:W-:Y:S01]  /*eaf10*/  ULDC.64 UR16, c[0x0][0x228] ;  /* 0x00008a0000107ab9 */ /* 0x000fe20000000a00 */
[----:B------:R-:W-:Y:S02]  /*eaf20*/  ISETP.LT.AND P1, PT, R135, UR32, !P0 ;  /* 0x0000002087007c0c */ /* 0x000fe4000c721270 */
[----:B------:R-:W-:Y:S02]  /*eaf30*/  ISETP.LT.AND P0, PT, R17, UR30, !P0 ;  /* 0x0000001e11007c0c */ /* 0x000fe4000c701270 */
[----:B------:R-:W-:-:S02]  /*eaf40*/  LOP3.LUT R4, R4, 0xfdffffff, RZ, 0xc0, !PT ;  /* 0xfdffffff04047812 */ /* 0x000fc400078ec0ff */
        /* <DEDUP_REMOVED lines=10> */
[----:B------:R-:W-:-:S04]  /*eaff0*/  LOP3.LUT R4, R4, 0xffffdfff, RZ, 0xc0, !PT ;  /* 0xffffdfff04047812 */ /* 0x000fc800078ec0ff */
[----:B------:R-:W-:Y:S02]  /*eb000*/  @P0 LOP3.LUT R4, R4, 0x2000, RZ, 0xfc, !PT ;  /* 0x0000200004040812 */ /* 0x000fe400078efcff */
[----:B------:R-:W-:Y:S02]  /*eb010*/  ISETP.GE.AND P0, PT, R30, UR10, PT ;  /* 0x0000000a1e007c0c */ /* 0x000fe4000bf06270 */
[----:B------:R-:W-:Y:S01]  /*eb020*/  LOP3.LUT R4, R4, 0xfffffeff, RZ, 0xc0, !PT ;  /* 0xfffffeff04047812 */ /* 0x000fe200078ec0ff */
[----:B------:R-:W-:Y:S01]  /*eb030*/  VIADD R30, R35, 0xe7 ;  /* 0x000000e7231e7836 */ /* 0x000fe20000000000 */
[----:B------:R-:W-:Y:S02]  /*eb040*/  ISETP.LT.AND P1, PT, R135, UR24, !P0 ;  /* 0x0000001887007c0c */ /* 0x000fe4000c721270 */
[----:B------:R-:W-:Y:S01]  /*eb050*/  R2UR UR54, R131 ;  /* 0x00000000833672ca */ /* 0x000fe200000e0000 */
[----:B------:R-:W-:Y:S01]  /*eb060*/  STL [R1+0x4b38], R24 ;  /* 0x004b381801007387 */ /* 0x000fe20000100800 */
[----:B------:R-:W-:Y:S01]  /*eb070*/  ISETP.LT.AND P0, PT, R17, UR22, !P0 ;  /* 0x0000001611007c0c */ /* 0x000fe2000c701270 */
[----:B------:R-:W-:-:S08]  /*eb080*/  ULDC.64 UR10, c[0x0][0x228] ;  /* 0x00008a00000a7ab9 */ /* 0x000fd00000000a00 */
        /* <DEDUP_REMOVED lines=19> */
[----:B------:R-:W-:-:S04]  /*eb1c0*/  ISETP.GE.AND P0, PT, R30, UR61, PT ;  /* 0x0000003d1e007c0c */ /* 0x000fc8000bf06270 */
[----:B------:R-:W-:Y:S02]  /*eb1d0*/  ISETP.LT.AND P1, PT, R135, UR54, !P0 ;  /* 0x0000003687007c0c */ /* 0x000fe4000c721270 */
[----:B------:R-:W-:Y:S01]  /*eb1e0*/  LOP3.LUT R4, R4, 0xff7fffff, RZ, 0xc0, !PT ;  /* 0xff7fffff04047812 */ /* 0x000fe200078ec0ff */
[----:B------:R-:W-:Y:S01]  /*eb1f0*/  VIADD R30, R35, 0x9 ;  /* 0x00000009231e7836 */ /* 0x000fe20000000000 */
[----:B------:R-:W-:Y:S01]  /*eb200*/  ISETP.LT.AND P0, PT, R17, UR6, !P0 ;  /* 0x0000000611007c0c */ /* 0x000fe2000c701270 */
[----:B------:R-:W-:Y:S01]  /*eb210*/  STL [R1+0x4b3c], R14 ;  /* 0x004b3c0e01007387 */ /* 0x000fe20000100800 */
[----:B-1----:R-:W-:Y:S01]  /*eb220*/  MOV R0, UR58 ;  /* 0x0000003a00007c02 */ /* 0x002fe20008000f00 */
[----:B------:R-:W-:-:S06]  /*eb230*/  ULDC.64 UR54, c[0x0][0x228] ;  /* 0x00008a0000367ab9 */ /* 0x000fcc0000000a00 */
[----:B------:R-:W-:-:S04]  /*eb240*/  @P1 LOP3.LUT R4, R4, 0x800000, RZ, 0xfc, !PT ;  /* 0x0080000004041812 */ /* 0x000fc800078efcff */
[----:B------:R-:W-:Y:S01]  /*eb250*/  LOP3.LUT R4, R4, 0xfffbffff, RZ, 0xc0, !PT ;  /* 0xfffbffff04047812 */ /* 0x000fe200078ec0ff */
[----:B------:R1:W-:Y:S03]  /*eb260*/  STL [R1+0x1e68], R6 ;  /* 0x001e680601007387 */ /* 0x0003e60000100800 */
[----:B------:R-:W-:Y:S02]  /*eb270*/  @P0 LOP3.LUT R4, R4, 0x40000, RZ, 0xfc, !PT ;  /* 0x0004000004040812 */ /* 0x000fe400078efcff */
[----:B------:R-:W-:Y:S01]  /*eb280*/  ISETP.GE.AND P0, PT, R30, UR7, PT ;  /* 0x000000071e007c0c */ /* 0x000fe2000bf06270 */
[----:B------:R2:W-:Y:S01]  /*eb290*/  STL [R1+0x4b40], R0 ;  /* 0x004b400001007387 */ /* 0x0005e20000100800 */
[----:B-1----:R-:W-:Y:S02]  /*eb2a0*/  VIADD R6, R6, UR5 ;  /* 0x0000000506067c36 */ /* 0x002fe40008000000 */
[----:B------:R-:W-:Y:S01]  /*eb2b0*/  ISETP.LT.AND P1, PT, R135, UR16, !P0 ;  /* 0x0000001087007c0c */ /* 0x000fe2000c721270 */
[----:B------:R-:W-:Y:S01]  /*eb2c0*/  ULDC UR5, c[0x0][0x248] ;  /* 0x0000920000057ab9 */ /* 0x000fe20000000800 */
[----:B------:R-:W-:Y:S01]  /*eb2d0*/  LOP3.LUT R3, R3, 0xffffff7f, RZ, 0xc0, !PT ;  /* 0xffffff7f03037812 */ /* 0x000fe200078ec0ff */
[----:B------:R-:W-:Y:S01]  /*eb2e0*/  ULDC.64 UR6, c[0x0][0x228] ;  /* 0x00008a0000067ab9 */ /* 0x000fe20000000a00 */
[----:B--2---:R-:W-:Y:S01]  /*eb2f0*/  IADD3 R0, R6, UR5, RZ ;  /* 0x0000000506007c10 */ /* 0x004fe2000fffe0ff */
[----:B------:R-:W-:Y:S01]  /*eb300*/  STL [R1+0x1e60], R6 ;  /* 0x001e600601007387 */ /* 0x000fe20000100800 */
[----:B------:R-:W-:Y:S01]  /*eb310*/  ULDC UR5, c[0x0][0x248] ;  /* 0x0000920000057ab9 */ /* 0x000fe20000000800 */
[----:B------:R-:W-:-:S02]  /*eb320*/  ISETP.LT.AND P0, PT, R17, UR14, !P0 ;  /* 0x0000000e11007c0c */ /* 0x000fc4000c701270 */
[----:B------:R1:W-:Y:S01]  /*eb330*/  STL [R1+0x1e48], R0 ;  /* 0x001e480001007387 */ /* 0x0003e20000100800 */
[----:B------:R-:W-:-:S03]  /*eb340*/  R2UR UR12, R130 ;  /* 0x00000000820c72ca */ /* 0x000fc600000e0000 */
        /* <DEDUP_REMOVED lines=9> */
[----:B------:R-:W-:-:S03]  /*eb3e0*/  ISETP.GE.AND P0, PT, R30, UR55, PT ;  /* 0x000000371e007c0c */ /* 0x000fc6000bf06270 */
[----:B------:R1:W-:Y:S01]  /*eb3f0*/  STL [R1+0x1e30], R0 ;  /* 0x001e300001007387 */ /* 0x0003e20000100800 */
[----:B------:R-:W-:Y:S02]  /*eb400*/  ISETP.LT.AND P1, PT, R135, UR12, !P0 ;  /* 0x0000000c87007c0c */ /* 0x000fe4000c721270 */
[----:B------:R-:W-:Y:S01]  /*eb410*/  LOP3.LUT R4, R4, 0xffff7fff, RZ, 0xc0, !PT ;  /* 0xffff7fff04047812 */ /* 0x000fe200078ec0ff */
[----:B------:R-:W-:Y:S01]  /*eb420*/  VIADD R30, R35, 0x8 ;  /* 0x00000008231e7836 */ /* 0x000fe20000000000 */
[----:B-1----:R-:W-:Y:S01]  /*eb430*/  IADD3 R0, R0, UR5, RZ ;  /* 0x0000000500007c10 */ /* 0x002fe2000fffe0ff */
[----:B------:R-:W-:Y:S01]  /*eb440*/  ULDC UR5, c[0x0][0x248] ;  /* 0x0000920000057ab9 */ /* 0x000fe20000000800 */
[----:B------:R-:W-:-:S03]  /*eb450*/  ULDC.64 UR12, c[0x0][0x228] ;  /* 0x00008a00000c7ab9 */ /* 0x000fc60000000a00 */
[----:B------:R1:W-:Y:S01]  /*eb460*/  STL [R1+0x1e24], R0 ;  /* 0x001e240001007387 */ /* 0x0003e20000100800 */
[----:B------:R-:W-:Y:S01]  /*eb470*/  ISETP.LT.AND P0, PT, R17, UR6, !P0 ;  /* 0x0000000611007c0c */ /* 0x000fe2000c701270 */
[----:B-1----:R-:W-:Y:S01]  /*eb480*/  VIADD R0, R0, UR5 ;  /* 0x0000000500007c36 */ /* 0x002fe20008000000 */
[----:B------:R-:W-:-:S04]  /*eb490*/  ULDC UR5, c[0x0][0x248] ;  /* 0x0000920000057ab9 */ /* 0x000fc80000000800 */
[----:B------:R1:W-:Y:S01]  /*eb4a0*/  STL [R1+0x1e1c], R0 ;  /* 0x001e1c0001007387 */ /* 0x0003e20000100800 */
[----:B------:R-:W-:Y:S01]  /*eb4b0*/  @P1 LOP3.LUT R4, R4, 0x8000, RZ, 0xfc, !PT ;  /* 0x0000800004041812 */ /* 0x000fe200078efcff */
[----:B-1----:R-:W-:Y:S01]  /*eb4c0*/  VIADD R0, R0, UR5 ;  /* 0x0000000500007c36 */ /* 0x002fe20008000000 */
[----:B------:R-:W-:-:S04]  /*eb4d0*/  ULDC UR5, c[0x0][0x248] ;  /* 0x0000920000057ab9 */ /* 0x000fc80000000800 */
[----:B------:R1:W-:Y:S01]  /*eb4e0*/  STL [R1+0x1e04], R0 ;  /* 0x001e040001007387 */ /* 0x0003e20000100800 */
[----:B------:R-:W-:Y:S02]  /*eb4f0*/  LOP3.LUT R4, R4, 0xfffffbff, RZ, 0xc0, !PT ;  /* 0xfffffbff04047812 */ /* 0x000fe400078ec0ff */
[----:B-1----:R-:W-:Y:S01]  /*eb500*/  IADD3 R0, R0, UR5, RZ ;  /* 0x0000000500007c10 */ /* 0x002fe2000fffe0ff */
[----:B------:R-:W-:Y:S01]  /*eb510*/  ULDC UR5, c[0x0][0x248] ;  /* 0x0000920000057ab9 */ /* 0x000fe20000000800 */
[----:B------:R-:W-:-:S03]  /*eb520*/  @P0 LOP3.LUT R4, R4, 0x400, RZ, 0xfc, !PT ;  /* 0x0000040004040812 */ /* 0x000fc600078efcff */
[----:B------:R1:W-:Y:S01]  /*eb530*/  STL [R1+0x1dfc], R0 ;  /* 0x001dfc0001007387 */ /* 0x0003e20000100800 */
[----:B------:R-:W-:Y:S01]  /*eb540*/  ISETP.GE.AND P0, PT, R30, UR7, PT ;  /* 0x000000071e007c0c */ /* 0x000fe2000bf06270 */
[----:B-1----:R-:W-:Y:S01]  /*eb550*/  VIADD R0, R0, UR5 ;  /* 0x0000000500007c36 */ /* 0x002fe20008000000 */
[----:B------:R-:W-:Y:S02]  /*eb560*/  ULDC UR5, c[0x0][0x248] ;  /* 0x0000920000057ab9 */ /* 0x000fe40000000800 */
[----:B------:R-:W-:Y:S02]  /*eb570*/  ISETP.LT.AND P1, PT, R135, UR12, !P0 ;  /* 0x0000000c87007c0c */ /* 0x000fe4000c721270 */
[----:B------:R-:W-:Y:S01]  /*eb580*/  R2UR UR8, R109 ;  /* 0x000000006d0872ca */ /* 0x000fe200000e0000 */
[----:B------:R1:W-:Y:S01]  /*eb590*/  STL [R1+0x1df0], R0 ;  /* 0x001df00001007387 */ /* 0x0003e20000100800 */
[----:B------:R-:W-:Y:S01]  /*eb5a0*/  ISETP.LT.AND P0, PT, R17, UR10, !P0 ;  /* 0x0000000a11007c0c */ /* 0x000fe2000c701270 */
[----:B------:R-:W-:Y:S01]  /*eb5b0*/  VIADD R30, R35, 0xec ;  /* 0x000000ec231e7836 */ /* 0x000fe20000000000 */
[----:B------:R-:W-:Y:S01]  /*eb5c0*/  LOP3.LUT R2, R2, 0x7fffffff, RZ, 0xc0, !PT ;  /* 0x7fffffff02027812 */ /* 0x000fe200078ec0ff */
[----:B------:R-:W-:Y:S01]  /*eb5d0*/  ULDC.64 UR6, c[0x0][0x228] ;  /* 0x00008a0000067ab9 */ /* 0x000fe20000000a00 */
        /* <DEDUP_REMOVED lines=9> */
[----:B------:R-:W-:Y:S01]  /*eb670*/  ULDC.64 UR52, c[0x0][0x228] ;  /* 0x00008a0000347ab9 */ /* 0x000fe20000000a00 */
[----:B------:R-:W-:Y:S01]  /*eb680*/  @P1 LOP3.LUT R3, R3, 0x4, RZ, 0xfc, !PT ;  /* 0x0000000403031812 */ /* 0x000fe200078efcff */
[----:B-1----:R-:W-:Y:S01]  /*eb690*/  VIADD R0, R0, UR5 ;  /* 0x0000000500007c36 */ /* 0x002fe20008000000 */
[----:B------:R-:W-:Y:S01]  /*eb6a0*/  ULDC UR5, c[0x0][0x248] ;  /* 0x0000920000057ab9 */ /* 0x000fe20000000800 */
[----:B------:R-:W-:Y:S01]  /*eb6b0*/  ISETP.LT.AND P1, PT, R135, UR8, !P0 ;  /* 0x0000000887007c0c */ /* 0x000fe2000c721270 */
[----:B------:R-:W-:Y:S02]  /*eb6c0*/  ULDC.64 UR8, c[0x0][0x228] ;  /* 0x00008a0000087ab9 */ /* 0x000fe40000000a00 */
[----:B------:R1:W-:Y:S01]  /*eb6d0*/  STL [R1+0x1dc8], R0 ;  /* 0x001dc80001007387 */ /* 0x0003e20000100800 */
[----:B------:R-:W-:Y:S01]  /*eb6e0*/  MOV R31, UR45 ;  /* 0x0000002d001f7c02 */ /* 0x000fe20008000f00 */
[----:B------:R-:W-:Y:S01]  /*eb6f0*/  ULDC.64 UR44, c[0x0][0x228] ;  /* 0x00008a00002c7ab9 */ /* 0x000fe20000000a00 */
[----:B-1----:R-:W-:Y:S01]  /*eb700*/  VIADD R0, R0, UR5 ;  /* 0x0000000500007c36 */ /* 0x002fe20008000000 */
[----:B------:R-:W-:-:S04]  /*eb710*/  ULDC UR5, c[0x0][0x248] ;  /* 0x0000920000057ab9 */ /* 0x000fc80000000800 */
[----:B------:R1:W-:Y:S01]  /*eb720*/  STL [R1+0x1dbc], R0 ;  /* 0x001dbc0001007387 */ /* 0x0003e20000100800 */
[----:B------:R-:W-:Y:S02]  /*eb730*/  LOP3.LUT R4, R4, 0xffffffdf, RZ, 0xc0, !PT ;  /* 0xffffffdf04047812 */ /* 0x000fe400078ec0ff */
[----:B-1----:R-:W-:Y:S01]  /*eb740*/  IADD3 R0, R0, UR5, RZ ;  /* 0x0000000500007c10 */ /* 0x002fe2000fffe0ff */
[----:B------:R-:W-:Y:S02]  /*eb750*/  UMOV UR5, UR44 ;  /* 0x0000002c00057c82 */ /* 0x000fe40008000000 */
[----:B------:R-:W-:Y:S02]  /*eb760*/  ISETP.LT.AND P0, PT, R17, UR5, !P0 ;  /* 0x0000000511007c0c */ /* 0x000fe4000c701270 */
[----:B------:R-:W-:Y:S02]  /*eb770*/  R2UR UR50, R117 ;  /* 0x00000000753272ca */ /* 0x000fe400000e0000 */
[----:B------:R-:W-:-:S02]  /*eb780*/  IADD3 R30, R35, 0xeb, RZ ;  /* 0x000000eb231e7810 */ /* 0x000fc40007ffe0ff */
[----:B------:R-:W-:Y:S02]  /*eb790*/  R2UR UR4, R126 ;  /* 0x000000007e0472ca */ /* 0x000fe400000e0000 */
[----:B------:R-:W-:Y:S02]  /*eb7a0*/  LOP3.LUT R27, R27, 0xdfffffff, RZ, 0xc0, !PT ;  /* 0xdfffffff1b1b7812 */ /* 0x000fe400078ec0ff */
[----:B------:R-:W-:Y:S01]  /*eb7b0*/  R2UR UR58, R60 ;  /* 0x000000003c3a72ca */ /* 0x000fe200000e0000 */
[----:B------:R-:W-:Y:S01]  /*eb7c0*/  UMOV UR14, UR45 ;  /* 0x0000002d000e7c82 */ /* 0x000fe20008000000 */
[----:B------:R-:W-:Y:S01]  /*eb7d0*/  @P1 LOP3.LUT R4, R4, 0x20, RZ, 0xfc, !PT ;  /* 0x0000002004041812 */ /* 0x000fe200078efcff */
[----:B------:R-:W-:Y:S01]  /*eb7e0*/  ULDC.64 UR44, c[0x0][0x228] ;  /* 0x00008a00002c7ab9 */ /* 0x000fe20000000a00 */
[----:B------:R-:W-:Y:S02]  /*eb7f0*/  ULDC UR5, c[0x0][0x248] ;  /* 0x0000920000057ab9 */ /* 0x000fe40000000800 */
[----:B------:R-:W-:-:S04]  /*eb800*/  LOP3.LUT R4, R4, 0xfffffffb, RZ, 0xc0, !PT ;  /* 0xfffffffb04047812 */ /* 0x000fc800078ec0ff */
[----:B------:R-:W-:Y:S02]  /*eb810*/  @P0 LOP3.LUT R4, R4, 0x4, RZ, 0xfc, !PT ;  /* 0x0000000404040812 */ /* 0x000fe400078efcff */
[----:B------:R-:W-:-:S04]  /*eb820*/  ISETP.GE.AND P0, PT, R30, UR53, PT ;  /* 0x000000351e007c0c */ /* 0x000fc8000bf06270 */
[----:B------:R-:W-:Y:S01]  /*eb830*/  ISETP.LT.AND P1, PT, R135, UR50, !P0 ;  /* 0x0000003287007c0c */ /* 0x000fe2000c721270 */
[----:B------:R-:W-:Y:S01]  /*eb840*/  VIADD R30, R35, 0xea ;  /* 0x000000ea231e7836 */ /* 0x000fe20000000000 */
[----:B------:R-:W-:Y:S01]  /*eb850*/  ISETP.LT.AND P0, PT, R17, UR8, !P0 ;  /* 0x0000000811007c0c */ /* 0x000fe2000c701270 */
[----:B------:R-:W-:Y:S01]  /*eb860*/  ULDC.64 UR50, c[0x0][0x228] ;  /* 0x00008a0000327ab9 */ /* 0x000fe20000000a00 */
[----:B------:R-:W-:-:S11]  /*eb870*/  LOP3.LUT R4, R4, 0xfffffffe, RZ, 0xc0, !PT ;  /* 0xfffffffe04047812 */ /* 0x000fd600078ec0ff */
[----:B------:R-:W-:Y:S02]  /*eb880*/  @P0 LOP3.LUT R27, R27, 0x20000000, RZ, 0xfc, !PT ;  /* 0x200000001b1b0812 */ /* 0x000fe400078efcff */
[----:B------:R-:W-:Y:S02]  /*eb890*/  ISETP.GE.AND P0, PT, R30, UR51, PT ;  /* 0x000000331e007c0c */ /* 0x000fe4000bf06270 */
[----:B------:R-:W-:Y:S02]  /*eb8a0*/  @P1 LOP3.LUT R4, R4, 0x1, RZ, 0xfc, !PT ;  /* 0x0000000104041812 */ /* 0x000fe400078efcff */
[----:B------:R-:W-:Y:S02]  /*eb8b0*/  ISETP.LT.AND P1, PT, R135, UR4, !P0 ;  /* 0x0000000487007c0c */ /* 0x000fe4000c721270 */
[----:B------:R-:W-:Y:S02]  /*eb8c0*/  ISETP.LT.AND P0, PT, R17, UR6, !P0 ;  /* 0x0000000611007c0c */ /* 0x000fe4000c701270 */
[----:B------:R-:W-:Y:S01]  /*eb8d0*/  LOP3.LUT R27, R27, 0xf7ffffff, RZ, 0xc0, !PT ;  /* 0xf7ffffff1b1b7812 */ /* 0x000fe200078ec0ff */
[----:B------:R-:W-:-:S08]  /*eb8e0*/  VIADD R30, R35, 0xed ;  /* 0x000000ed231e7836 */ /* 0x000fd00000000000 */
[----:B------:R-:W-:-:S04]  /*eb8f0*/  @P1 LOP3.LUT R27, R27, 0x8000000, RZ, 0xfc, !PT ;  /* 0x080000001b1b1812 */ /* 0x000fc800078efcff */
[----:B------:R-:W-:-:S04]  /*eb900*/  LOP3.LUT R27, R27, 0xfeffffff, RZ, 0xc0, !PT ;  /* 0xfeffffff1b1b7812 */ /* 0x000fc800078ec0ff */
[----:B------:R-:W-:Y:S02]  /*eb910*/  @P0 LOP3.LUT R27, R27, 0x1000000, RZ, 0xfc, !PT ;  /* 0x010000001b1b0812 */ /* 0x000fe400078efcff */
[----:B------:R-:W-:-:S04]  /*eb920*/  ISETP.GE.AND P0, PT, R30, UR58, PT ;  /* 0x0000003a1e007c0c */ /* 0x000fc8000bf06270 */
[----:B------:R-:W-:Y:S01]  /*eb930*/  ISETP.LT.AND P1, PT, R135, UR56, !P0 ;  /* 0x0000003887007c0c */ /* 0x000fe2000c721270 */
[----:B------:R-:W-:Y:S01]  /*eb940*/  UMOV UR4, UR44 ;  /* 0x0000002c00047c82 */ /* 0x000fe20008000000 */
[----:B------:R-:W-:Y:S01]  /*eb950*/  LOP3.LUT R27, R27, 0xfdffffff, RZ, 0xc0, !PT ;  /* 0xfdffffff1b1b7812 */ /* 0x000fe200078ec0ff */
[----:B------:R1:W-:Y:S01]  /*eb960*/  STL [R1+0x1db4], R0 ;  /* 0x001db40001007387 */ /* 0x0003e20000100800 */
[----:B------:R-:W-:Y:S01]  /*eb970*/  ISETP.LT.AND P0, PT, R17, UR4, !P0 ;  /* 0x0000000411007c0c */ /* 0x000fe2000c701270 */
[----:B------:R-:W-:Y:S01]  /*eb980*/  ULDC.64 UR56, c[0x0][0x228] ;  /* 0x00008a0000387ab9 */ /* 0x000fe20000000a00 */
[----:B------:R-:W-:Y:S01]  /*eb990*/  IADD3 R30, R35, 0xef, RZ ;  /* 0x000000ef231e7810 */ /* 0x000fe20007ffe0ff */
[----:B-1----:R-:W-:-:S06]  /*eb9a0*/  VIADD R0, R0, UR5 ;  /* 0x0000000500007c36 */ /* 0x002fcc0008000000 */
[----:B------:R-:W-:Y:S01]  /*eb9b0*/  @P1 LOP3.LUT R27, R27, 0x2000000, RZ, 0xfc, !PT ;  /* 0x020000001b1b1812 */ /* 0x000fe200078efcff */
[----:B------:R-:W-:-:S03]  /*eb9c0*/  ULDC UR5, c[0x0][0x248] ;  /* 0x0000920000057ab9 */ /* 0x000fc60000000800 */
[----:B------:R-:W-:Y:S01]  /*eb9d0*/  LOP3.LUT R27, R27, 0xfff7ffff, RZ, 0xc0, !PT ;  /* 0xfff7ffff1b1b7812 */ /* 0x000fe200078ec0ff */
[----:B------:R1:W-:Y:S03]  /*eb9e0*/  STL [R1+0x1dac], R0 ;  /* 0x001dac0001007387 */ /* 0x0003e60000100800 */
[----:B------:R-:W-:Y:S02]  /*eb9f0*/  @P0 LOP3.LUT R27, R27, 0x80000, RZ, 0xfc, !PT ;  /* 0x000800001b1b0812 */ /* 0x000fe400078efcff */
[----:B------:R-:W-:Y:S01]  /*eba00*/  ISETP.GE.AND P0, PT, R30, UR57, PT ;  /* 0x000000391e007c0c */ /* 0x000fe2000bf06270 */
[----:B-1----:R-:W-:Y:S01]  /*eba10*/  VIADD R0, R0, UR5 ;  /* 0x0000000500007c36 */ /* 0x002fe20008000000 */
[----:B------:R-:W-:Y:S02]  /*eba20*/  ULDC UR5, c[0x0][0x248] ;  /* 0x0000920000057ab9 */ /* 0x000fe40000000800 */
[----:B------:R-:W-:Y:S01]  /*eba30*/  ISETP.LT.AND P1, PT, R135, UR54, !P0 ;  /* 0x0000003687007c0c */ /* 0x000fe2000c721270 */
[----:B------:R-:W-:Y:S01]  /*eba40*/  UMOV UR12, UR45 ;  /* 0x0000002d000c7c82 */ /* 0x000fe20008000000 */
[----:B------:R-:W-:Y:S01]  /*eba50*/  ULDC.64 UR44, c[0x0][0x228] ;  /* 0x00008a00002c7ab9 */ /* 0x000fe20000000a00 */
[----:B------:R1:W-:Y:S01]  /*eba60*/  STL [R1+0x1d9c], R0 ;  /* 0x001d9c0001007387 */ /* 0x0003e20000100800 */
[----:B------:R-:W-:Y:S01]  /*eba70*/  LOP3.LUT R27, R27, 0xffdfffff, RZ, 0xc0, !PT ;  /* 0xffdfffff1b1b7812 */ /* 0x000fe200078ec0ff */
[----:B------:R-:W-:Y:S01]  /*eba80*/  VIADD R30, R35, 0xee ;  /* 0x000000ee231e7836 */ /* 0x000fe20000000000 */
[----:B------:R-:W-:Y:S01]  /*eba90*/  ULDC.64 UR54, c[0x0][0x228] ;  /* 0x00008a0000367ab9 */ /* 0x000fe20000000a00 */
[----:B-1----:R-:W-:Y:S01]  /*ebaa0*/  IADD3 R0, R0, UR5, RZ ;  /* 0x0000000500007c10 */ /* 0x002fe2000fffe0ff */
[----:B------:R-:W-:-:S04]  /*ebab0*/  ULDC UR5, c[0x0][0x248] ;  /* 0x0000920000057ab9 */ /* 0x000fc80000000800 */
[----:B------:R1:W-:Y:S01]  /*ebac0*/  STL [R1+0x1d94], R0 ;  /* 0x001d940001007387 */ /* 0x0003e20000100800 */
[----:B------:R-:W-:Y:S01]  /*ebad0*/  @P1 LOP3.LUT R27, R27, 0x200000, RZ, 0xfc, !PT ;  /* 0x002000001b1b1812 */ /* 0x000fe200078efcff */
[----:B-1----:R-:W-:Y:S01]  /*ebae0*/  VIADD R0, R0, UR5 ;  /* 0x0000000500007c36 */ /* 0x002fe20008000000 */
[----:B------:R-:W-:Y:S02]  /*ebaf0*/  UMOV UR5, UR44 ;  /* 0x0000002c00057c82 */ /* 0x000fe40008000000 */
[----:B------:R-:W-:Y:S01]  /*ebb00*/  ISETP.LT.AND P0, PT, R17, UR5, !P0 ;  /* 0x0000000511007c0c */ /* 0x000fe2000c701270 */
[----:B------:R-:W-:Y:S01]  /*ebb10*/  UMOV UR4, UR45 ;  /* 0x0000002d00047c82 */ /* 0x000fe20008000000 */
[----:B------:R-:W-:Y:S01]  /*ebb20*/  LOP3.LUT R27, R27, 0xfffeffff, RZ, 0xc0, !PT ;  /* 0xfffeffff1b1b7812 */ /* 0x000fe200078ec0ff */
[----:B------:R-:W-:Y:S01]  /*ebb30*/  ULDC UR5, c[0x0][0x248] ;  /* 0x0000920000057ab9 */ /* 0x000fe20000000800 */
[----:B------:R1:W-:Y:S01]  /*ebb40*/  STL [R1+0x1d8c], R0 ;  /* 0x001d8c0001007387 */ /* 0x0003e20000100800 */
[----:B------:R-:W-:-:S08]  /*ebb50*/  ULDC.64 UR44, c[0x0][0x228] ;  /* 0x00008a00002c7ab9 */ /* 0x000fd00000000a00 */
[----:B------:R-:W-:Y:S02]  /*ebb60*/  @P0 LOP3.LUT R27, R27, 0x10000, RZ, 0xfc, !PT ;  /* 0x000100001b1b0812 */ /* 0x000fe400078efcff */
[----:B------:R-:W-:-:S04]  /*ebb70*/  ISETP.GE.AND P0, PT, R30, UR55, PT ;  /* 0x000000371e007c0c */ /* 0x000fc8000bf06270 */
[----:B------:R-:W-:Y:S01]  /*ebb80*/  ISETP.LT.AND P1, PT, R135, UR60, !P0 ;  /* 0x0000003c87007c0c */ /* 0x000fe2000c721270 */
[----:B-1----:R-:W-:Y:S01]  /*ebb90*/  VIADD R0, R0, UR5 ;  /* 0x0000000500007c36 */ /* 0x002fe20008000000 */
[----:B------:R-:W-:Y:S01]  /*ebba0*/  UMOV UR5, UR44 ;  /* 0x0000002c00057c82 */ /* 0x000fe20008000000 */
[----:B------:R-:W-:Y:S02]  /*ebbb0*/  R2UR UR48, R34 ;  /* 0x00000000223072ca */ /* 0x000fe400000e0000 */
[----:B------:R-:W-:Y:S01]  /*ebbc0*/  LOP3.LUT R27, R27, 0xffff7fff, RZ, 0xc0, !PT ;  /* 0xffff7fff1b1b7812 */ /* 0x000fe200078ec0ff */
[----:B------:R-:W-:Y:S01]  /*ebbd0*/  VIADD R30, R35, 0xff ;  /* 0x000000ff231e7836 */ /* 0x000fe20000000000 */
[----:B------:R-:W-:Y:S01]  /*ebbe0*/  ISETP.LT.AND P0, PT, R17, UR5, !P0 ;  /* 0x0000000511007c0c */ /* 0x000fe2000c701270 */
[----:B------:R-:W-:Y:S01]  /*ebbf0*/  ULDC UR5, c[0x0][0x248] ;  /* 0x0000920000057ab9 */ /* 0x000fe20000000800 */
[----:B------:R-:W-:-:S04]  /*ebc00*/  ULDC.64 UR60, c[0x0][0x228] ;  /* 0x00008a00003c7ab9 */ /* 0x000fc80000000a00 */
[----:B------:R-:W-:-:S04]  /*ebc10*/  @P1 LOP3.LUT R27, R27, 0x8000, RZ, 0xfc, !PT ;  /* 0x000080001b1b1812 */ /* 0x000fc800078efcff */
[----:B------:R-:W-:Y:S01]  /*ebc20*/  LOP3.LUT R27, R27, 0xfffff7ff, RZ, 0xc0, !PT ;  /* 0xfffff7ff1b1b7812 */ /* 0x000fe200078ec0ff */
[----:B------:R1:W-:Y:S03]  /*ebc30*/  STL [R1+0x1d80], R0 ;  /* 0x001d800001007387 */ /* 0x0003e60000100800 */
[----:B------:R-:W-:Y:S02]  /*ebc40*/  @P0 LOP3.LUT R27, R27, 0x800, RZ, 0xfc, !PT ;  /* 0x000008001b1b0812 */ /* 0x000fe400078efcff */
[----:B------:R-:W-:Y:S02]  /*ebc50*/  ISETP.GE.AND P0, PT, R30, UR48, PT ;  /* 0x000000301e007c0c */ /* 0x000fe4000bf06270 */
[----:B-1----:R-:W-:Y:S01]  /*ebc60*/  IADD3 R0, R0, UR5, RZ ;  /* 0x0000000500007c10 */ /* 0x002fe2000fffe0ff */
[----:B------:R-:W-:Y:S02]  /*ebc70*/  ULDC UR5, c[0x0][0x228] ;  /* 0x00008a0000057ab9 */ /* 0x000fe40000000800 */
[----:B------:R-:W-:Y:S01]  /*ebc80*/  ISETP.LT.AND P1, PT, R135, UR5, !P0 ;  /* 0x0000000587007c0c */ /* 0x000fe2000c721270 */
[----:B------:R-:W-:Y:S01]  /*ebc90*/  ULDC UR5, c[0x0][0x248] ;  /* 0x0000920000057ab9 */ /* 0x000fe20000000800 */
[----:B------:R-:W-:-:S02]  /*ebca0*/  MOV R26, UR59 ;  /* 0x0000003b001a7c02 */ /* 0x000fc40008000f00 */
[----:B------:R-:W-:Y:S02]  /*ebcb0*/  ISETP.LT.AND P0, PT, R17, UR60, !P0 ;  /* 0x0000003c11007c0c */ /* 0x000fe4000c701270 */
[----:B------:R-:W-:Y:S02]  /*ebcc0*/  R2UR UR59, R59 ;  /* 0x000000003b3b72ca */ /* 0x000fe400000e0000 */
[----:B------:R-:W-:-:S05]  /*ebcd0*/  LOP3.LUT R27, R27, 0xffffdfff, RZ, 0xc0, !PT ;  /* 0xffffdfff1b1b7812 */ /* 0x000fca00078ec0ff */
[----:B------:R-:W-:Y:S02]  /*ebce0*/  @P1 LOP3.LUT R27, R27, 0x2000, RZ, 0xfc, !PT ;  /* 0x000020001b1b1812 */ /* 0x000fe400078efcff */
[----:B------:R-:W-:Y:S02]  /*ebcf0*/  IADD3 R30, R35, 0xfe, RZ ;  /* 0x000000fe231e7810 */ /* 0x000fe40007ffe0ff */
[----:B------:R-:W-:Y:S01]  /*ebd00*/  LOP3.LUT R27, R27, 0xfffffeff, RZ, 0xc0, !PT ;  /* 0xfffffeff1b1b7812 */ /* 0x000fe200078ec0ff */
[----:B------:R1:W-:Y:S03]  /*ebd10*/  STL [R1+0x1d70], R0 ;  /* 0x001d700001007387 */ /* 0x0003e60000100800 */
[----:B------:R-:W-:Y:S02]  /*ebd20*/  @P0 LOP3.LUT R27, R27, 0x100, RZ, 0xfc, !PT ;  /* 0x000001001b1b0812 */ /* 0x000fe400078efcff */
[----:B------:R-:W-:Y:S01]  /*ebd30*/  ISETP.GE.AND P0, PT, R30, UR59, PT ;  /* 0x0000003b1e007c0c */ /* 0x000fe2000bf06270 */
[----:B-1----:R-:W-:Y:S01]  /*ebd40*/  VIADD R0, R0, UR5 ;  /* 0x0000000500007c36 */ /* 0x002fe20008000000 */
[----:B------:R-:W-:-:S02]  /*ebd50*/  ULDC UR5, c[0x0][0x228] ;  /* 0x00008a0000057ab9 */ /* 0x000fc40000000800 */
[----:B------:R-:W-:Y:S01]  /*ebd60*/  ISETP.LT.AND P1, PT, R135, UR5, !P0 ;  /* 0x0000000587007c0c */ /* 0x000fe2000c721270 */
[----:B------:R-:W-:Y:S01]  /*ebd70*/  UMOV UR10, UR45 ;  /* 0x0000002d000a7c82 */ /* 0x000fe20008000000 */
[----:B------:R-:W-:Y:S01]  /*ebd80*/  ULDC.64 UR44, c[0x0][0x228] ;  /* 0x00008a00002c7ab9 */ /* 0x000fe20000000a00 */
[----:B------:R-:W-:Y:S01]  /*ebd90*/  R2UR UR58, R61 ;  /* 0x000000003d3a72ca */ /* 0x000fe200000e0000 */
[----:B------:R-:W-:Y:S01]  /*ebda0*/  UMOV UR6, UR44 ;  /* 0x0000002c00067c82 */ /* 0x000fe20008000000 */
[----:B------:R-:W-:Y:S01]  /*ebdb0*/  LOP3.LUT R27, R27, 0xffffffbf, RZ, 0xc0, !PT ;  /* 0xffffffbf1b1b7812 */ /* 0x000fe200078ec0ff */
[----:B------:R-:W-:Y:S01]  /*ebdc0*/  VIADD R30, R35, 0xfd ;  /* 0x000000fd231e7836 */ /* 0x000fe20000000000 */
[----:B------:R-:W-:Y:S01]  /*ebdd0*/  ISETP.LT.AND P0, PT, R17, UR6, !P0 ;  /* 0x0000000611007c0c */ /* 0x000fe2000c701270 */
[----:B------:R-:W-:-:S05]  /*ebde0*/  ULDC UR5, c[0x0][0x248] ;  /* 0x0000920000057ab9 */ /* 0x000fca0000000800 */
[----:B------:R-:W-:-:S04]  /*ebdf0*/  @P1 LOP3.LUT R27, R27, 0x40, RZ, 0xfc, !PT ;  /* 0x000000401b1b1812 */ /* 0x000fc800078efcff */
        /* <DEDUP_REMOVED lines=23> */
[----:B------:R-:W-:Y:S01]  /*ebf70*/  UMOV UR6, UR45 ;  /* 0x0000002d00067c82 */ /* 0x000fe20008000000 */
[----:B------:R-:W-:Y:S01]  /*ebf80*/  ULDC.64 UR44, c[0x0][0x228] ;  /* 0x00008a00002c7ab9 */ /* 0x000fe20000000a00 */
[----:B------:R-:W-:Y:S01]  /*ebf90*/  MOV R33, UR49 ;  /* 0x0000003100217c02 */ /* 0x000fe20008000f00 */
[----:B------:R-:W-:Y:S01]  /*ebfa0*/  UMOV UR8, UR44 ;  /* 0x0000002c00087c82 */ /* 0x000fe20008000000 */
[----:B------:R-:W-:Y:S01]  /*ebfb0*/  R2UR UR49, R68 ;  /* 0x00000000443172ca */ /* 0x000fe200000e0000 */
[----:B------:R-:W-:Y:S01]  /*ebfc0*/  ULDC UR5, c[0x0][0x248] ;  /* 0x0000920000057ab9 */ /* 0x000fe20000000800 */
[----:B------:R-:W-:-:S02]  /*ebfd0*/  ISETP.LT.AND P0, PT, R17, UR8, !P0 ;  /* 0x0000000811007c0c */ /* 0x000fc4000c701270 */
[----:B------:R-:W-:-:S04]  /*ebfe0*/  LOP3.LUT R28, R28, 0xbfffffff, RZ, 0xc0, !PT ;  /* 0xbfffffff1c1c7812 */ /* 0x000fc800078ec0ff */
        /* <DEDUP_REMOVED lines=8> */
[----:B------:R-:W-:Y:S02]  /*ec070*/  ISETP.LT.AND P1, PT, R135, UR5, !P0 ;  /* 0x0000000587007c0c */ /* 0x000fe4000c721270 */
[----:B------:R-:W-:Y:S01]  /*ec080*/  MOV R32, UR47 ;  /* 0x0000002f00207c02 */ /* 0x000fe20008000f00 */
[----:B------:R-:W-:Y:S01]  /*ec090*/  ULDC.64 UR46, c[0x0][0x228] ;  /* 0x00008a00002e7ab9 */ /* 0x000fe20000000a00 */
[----:B------:R-:W-:Y:S01]  /*ec0a0*/  R2UR UR48, R71 ;  /* 0x00000000473072ca */ /* 0x000fe200000e0000 */
[----:B------:R-:W-:Y:S01]  /*ec0b0*/  UMOV UR8, UR46 ;  /* 0x0000002e00087c82 */ /* 0x000fe20008000000 */
[----:B------:R-:W-:Y:S02]  /*ec0c0*/  LOP3.LUT R28, R28, 0xfdffffff, RZ, 0xc0, !PT ;  /* 0xfdffffff1c1c7812 */ /* 0x000fe400078ec0ff */
[----:B------:R-:W-:Y:S01]  /*ec0d0*/  R2UR UR59, R76 ;  /* 0x000000004c3b72ca */ /* 0x000fe200000e0000 */
[----:B------:R-:W-:Y:S01]  /*ec0e0*/  VIADD R30, R35, 0xfa ;  /* 0x000000fa231e7836 */ /* 0x000fe20000000000 */
[----:B------:R-:W-:Y:S01]  /*ec0f0*/  ISETP.LT.AND P0, PT, R17, UR8, !P0 ;  /* 0x0000000811007c0c */ /* 0x000fe2000c701270 */
[----:B------:R-:W-:-:S02]  /*ec100*/  ULDC UR5, c[0x0][0x248] ;  /* 0x0000920000057ab9 */ /* 0x000fc40000000800 */
[----:B------:R-:W-:-:S04]  /*ec110*/  @P1 LOP3.LUT R28, R28, 0x2000000, RZ, 0xfc, !PT ;  /* 0x020000001c1c1812 */ /* 0x000fc800078efcff */
[----:B------:R-:W-:-:S06]  /*ec120*/  LOP3.LUT R28, R28, 0xff7fffff, RZ, 0xc0, !PT ;  /* 0xff7fffff1c1c7812 */ /* 0x000fcc00078ec0ff */
[----:B------:R-:W-:Y:S02]  /*ec130*/  @P0 LOP3.LUT R28, R28, 0x800000, RZ, 0xfc, !PT ;  /* 0x008000001c1c0812 */ /* 0x000fe400078efcff */
[----:B------:R-:W-:Y:S01]  /*ec140*/  ISETP.GE.AND P0, PT, R30, UR48, PT ;  /* 0x000000301e007c0c */ /* 0x000fe2000bf06270 */
[----:B------:R1:W-:Y:S01]  /*ec150*/  STL [R1+0x1d38], R0 ;  /* 0x001d380001007387 */ /* 0x0003e20000100800 */
[----:B------:R-:W-:Y:S02]  /*ec160*/  R2UR UR58, R77 ;  /* 0x000000004d3a72ca */ /* 0x000fe400000e0000 */
[----:B------:R-:W-:Y:S01]  /*ec170*/  LOP3.LUT R28, R28, 0xffbfffff, RZ, 0xc0, !PT ;  /* 0xffbfffff1c1c7812 */ /* 0x000fe200078ec0ff */
[----:B------:R-:W-:Y:S01]  /*ec180*/  VIADD R30, R35, 0xf9 ;  /* 0x000000f9231e7836 */ /* 0x000fe20000000000 */
[----:B------:R-:W-:Y:S01]  /*ec190*/  ISETP.LT.AND P1, PT, R17, UR59, !P0 ;  /* 0x0000003b11007c0c */ /* 0x000fe2000c721270 */
[----:B------:R-:W-:Y:S01]  /*ec1a0*/  ULDC.64 UR48, c[0x0][0x228] ;  /* 0x00008a0000307ab9 */ /* 0x000fe20000000a00 */
[----:B-1----:R-:W-:Y:S01]  /*ec1b0*/  VIADD R0, R0, UR5 ;  /* 0x0000000500007c36 */ /* 0x002fe20008000000 */
[----:B------:R-:W-:-:S02]  /*ec1c0*/  ULDC UR5, c[0x0][0x228] ;  /* 0x00008a0000057ab9 */ /* 0x000fc40000000800 */
[----:B------:R-:W-:Y:S01]  /*ec1d0*/  ISETP.LT.AND P0, PT, R135, UR5, !P0 ;  /* 0x0000000587007c0c */ /* 0x000fe2000c701270 */
[----:B------:R-:W-:-:S07]  /*ec1e0*/  ULDC UR5, c[0x0][0x248] ;  /* 0x0000920000057ab9 */ /* 0x000fce0000000800 */
[----:B------:R-:W-:-:S04]  /*ec1f0*/  @P1 LOP3.LUT R28, R28, 0x400000, RZ, 0xfc, !PT ;  /* 0x004000001c1c1812 */ /* 0x000fc800078efcff */
[----:B------:R-:W-:Y:S01]  /*ec200*/  LOP3.LUT R28, R28, 0xfff7ffff, RZ, 0xc0, !PT ;  /* 0xfff7ffff1c1c7812 */ /* 0x000fe200078ec0ff */
[----:B------:R1:W-:Y:S03]  /*ec210*/  STL [R1+0x1d2c], R0 ;  /* 0x001d2c0001007387 */ /* 0x0003e60000100800 */
[----:B------:R-:W-:Y:S02]  /*ec220*/  @P0 LOP3.LUT R28, R28, 0x80000, RZ, 0xfc, !PT ;  /* 0x000800001c1c0812 */ /* 0x000fe400078efcff */
[----:B------:R-:W-:Y:S01]  /*ec230*/  ISETP.GE.AND P0, PT, R30, UR58, PT ;  /* 0x0000003a1e007c0c */ /* 0x000fe2000bf06270 */
[----:B------:R-:W-:Y:S01]  /*ec240*/  UMOV UR8, UR48 ;  /* 0x0000003000087c82 */ /* 0x000fe20008000000 */
[----:B-1----:R-:W-:Y:S01]  /*ec250*/  IADD3 R0, R0, UR5, RZ ;  /* 0x0000000500007c10 */ /* 0x002fe2000fffe0ff */
[----:B------:R-:W-:Y:S01]  /*ec260*/  ULDC UR5, c[0x0][0x228] ;  /* 0x00008a0000057ab9 */ /* 0x000fe20000000800 */
[----:B------:R-:W-:Y:S01]  /*ec270*/  LOP3.LUT R28, R28, 0xfffdffff, RZ, 0xc0, !PT ;  /* 0xfffdffff1c1c7812 */ /* 0x000fe200078ec0ff */
[----:B------:R-:W-:Y:S01]  /*ec280*/  ULDC.64 UR58, c[0x0][0x228] ;  /* 0x00008a00003a7ab9 */ /* 0x000fe20000000a00 */
[----:B------:R-:W-:Y:S01]  /*ec290*/  ISETP.LT.AND P1, PT, R135, UR5, !P0 ;  /* 0x0000000587007c0c */ /* 0x000fe2000c721270 */
[----:B------:R-:W-:Y:S01]  /*ec2a0*/  ULDC UR5, c[0x0][0x248] ;  /* 0x0000920000057ab9 */ /* 0x000fe20000000800 */
[----:B------:R-:W-:-:S02]  /*ec2b0*/  ISETP.LT.AND P0, PT, R17, UR8, !P0 ;  /* 0x0000000811007c0c */ /* 0x000fc4000c701270 */
[----:B------:R-:W-:-:S09]  /*ec2c0*/  IADD3 R30, R35, 0xf8, RZ ;  /* 0x000000f8231e7810 */ /* 0x000fd20007ffe0ff */
[----:B------:R-:W-:-:S04]  /*ec2d0*/  @P1 LOP3.LUT R28, R28, 0x20000, RZ, 0xfc, !PT ;  /* 0x000200001c1c1812 */ /* 0x000fc800078efcff */
[----:B------:R-:W-:Y:S01]  /*ec2e0*/  LOP3.LUT R28, R28, 0xffffbfff, RZ, 0xc0, !PT ;  /* 0xffffbfff1c1c7812 */ /* 0x000fe200078ec0ff */
[----:B------:R1:W-:Y:S03]  /*ec2f0*/  STL [R1+0x1d24], R0 ;  /* 0x001d240001007387 */ /* 0x0003e60000100800 */
[----:B------:R-:W-:Y:S02]  /*ec300*/  @P0 LOP3.LUT R28, R28, 0x4000, RZ, 0xfc, !PT ;  /* 0x000040001c1c0812 */ /* 0x000fe400078efcff */
[----:B------:R-:W-:Y:S01]  /*ec310*/  ISETP.GE.AND P0, PT, R30, UR61, PT ;  /* 0x0000003d1e007c0c */ /* 0x000fe2000bf06270 */
[----:B-1----:R-:W-:Y:S01]  /*ec320*/  VIADD R0, R0, UR5 ;  /* 0x0000000500007c36 */ /* 0x002fe20008000000 */
[----:B------:R-:W-:Y:S01]  /*ec330*/  ULDC UR5, c[0x0][0x228] ;  /* 0x00008a0000057ab9 */ /* 0x000fe20000000800 */
[----:B------:R-:W-:Y:S01]  /*ec340*/  UMOV UR24, UR58 ;  /* 0x0000003a00187c82 */ /* 0x000fe20008000000 */
[----:B------:R-:W-:-:S02]  /*ec350*/  ISETP.LT.AND P1, PT, R135, UR5, !P0 ;  /* 0x0000000587007c0c */ /* 0x000fc4000c721270 */
[----:B------:R-:W-:Y:S01]  /*ec360*/  LOP3.LUT R28, R28, 0xffffdfff, RZ, 0xc0, !PT ;  /* 0xffffdfff1c1c7812 */ /* 0x000fe200078ec0ff */
[----:B------:R-:W-:Y:S01]  /*ec370*/  VIADD R30, R35, 0xf7 ;  /* 0x000000f7231e7836 */ /* 0x000fe20000000000 */
[----:B------:R-:W-:Y:S01]  /*ec380*/  ISETP.LT.AND P0, PT, R17, UR24, !P0 ;  /* 0x0000001811007c0c */ /* 0x000fe2000c701270 */
[----:B------:R-:W-:Y:S01]  /*ec390*/  ULDC UR5, c[0x0][0x248] ;  /* 0x0000920000057ab9 */ /* 0x000fe20000000800 */
[----:B------:R-:W-:-:S07]  /*ec3a0*/  ULDC.64 UR60, c[0x0][0x228] ;  /* 0x00008a00003c7ab9 */ /* 0x000fce0000000a00 */
[----:B------:R-:W-:-:S04]  /*ec3b0*/  @P1 LOP3.LUT R28, R28, 0x2000, RZ, 0xfc, !PT ;  /* 0x000020001c1c1812 */ /* 0x000fc800078efcff */
[----:B------:R-:W-:Y:S01]  /*ec3c0*/  LOP3.LUT R28, R28, 0xfffff7ff, RZ, 0xc0, !PT ;  /* 0xfffff7ff1c1c7812 */ /* 0x000fe200078ec0ff */
[----:B------:R1:W-:Y:S03]  /*ec3d0*/  STL [R1+0x1d1c], R0 ;  /* 0x001d1c0001007387 */ /* 0x0003e60000100800 */
[----:B------:R-:W-:Y:S02]  /*ec3e0*/  @P0 LOP3.LUT R28, R28, 0x800, RZ, 0xfc, !PT ;  /* 0x000008001c1c0812 */ /* 0x000fe400078efcff */
[----:B------:R-:W-:Y:S01]  /*ec3f0*/  ISETP.GE.AND P0, PT, R30, UR22, PT ;  /* 0x000000161e007c0c */ /* 0x000fe2000bf06270 */
[----:B-1----:R-:W-:Y:S01]  /*ec400*/  VIADD R0, R0, UR5 ;  /* 0x0000000500007c36 */ /* 0x002fe20008000000 */
[----:B------:R-:W-:Y:S02]  /*ec410*/  ULDC UR5, c[0x0][0x228] ;  /* 0x00008a0000057ab9 */ /* 0x000fe40000000800 */
[----:B------:R-:W-:-:S02]  /*ec420*/  ISETP.LT.AND P1, PT, R135, UR5, !P0 ;  /* 0x0000000587007c0c */ /* 0x000fc4000c721270 */
[----:B------:R-:W-:Y:S01]  /*ec430*/  LOP3.LUT R28, R28, 0xfffffdff, RZ, 0xc0, !PT ;  /* 0xfffffdff1c1c7812 */ /* 0x000fe200078ec0ff */
[----:B------:R-:W-:Y:S01]  /*ec440*/  VIADD R30, R35, 0xf6 ;  /* 0x000000f6231e7836 */ /* 0x000fe20000000000 */
[----:B------:R-:W-:Y:S01]  /*ec450*/  ISETP.LT.AND P0, PT, R17, UR60, !P0 ;  /* 0x0000003c11007c0c */ /* 0x000fe2000c701270 */
[----:B------:R-:W-:-:S08]  /*ec460*/  ULDC UR5, c[0x0][0x248] ;  /* 0x0000920000057ab9 */ /* 0x000fd00000000800 */
[----:B------:R-:W-:-:S04]  /*ec470*/  @P1 LOP3.LUT R28, R28, 0x200, RZ, 0xfc, !PT ;  /* 0x000002001c1c1812 */ /* 0x000fc800078efcff */
[----:B------:R-:W-:-:S04]  /*ec480*/  LOP3.LUT R28, R28, 0xffffffbf, RZ, 0xc0, !PT ;  /* 0xffffffbf1c1c7812 */ /* 0x000fc800078ec0ff */
[----:B------:R-:W-:Y:S02]  /*ec490*/  @P0 LOP3.LUT R28, R28, 0x40, RZ, 0xfc, !PT ;  /* 0x000000401c1c0812 */ /* 0x000fe400078efcff */
[----:B------:R-:W-:Y:S01]  /*ec4a0*/  ISETP.GE.AND P0, PT, R30, UR6, PT ;  /* 0x000000061e007c0c */ /* 0x000fe2000bf06270 */
[----:B------:R1:W-:Y:S01]  /*ec4b0*/  STL [R1+0x1d08], R0 ;  /* 0x001d080001007387 */ /* 0x0003e20000100800 */
[----:B------:R-:W-:Y:S01]  /*ec4c0*/  LOP3.LUT R28, R28, 0xffffffef, RZ, 0xc0, !PT ;  /* 0xffffffef1c1c7812 */ /* 0x000fe200078ec0ff */
[----:B------:R-:W-:Y:S01]  /*ec4d0*/  UMOV UR20, UR45 ;  /* 0x0000002d00147c82 */ /* 0x000fe20008000000 */
[----:B------:R-:W-:Y:S01]  /*ec4e0*/  ISETP.LT.AND P1, PT, R17, UR56, !P0 ;  /* 0x0000003811007c0c */ /* 0x000fe2000c721270 */
[----:B------:R-:W-:Y:S01]  /*ec4f0*/  ULDC UR6, c[0x0][0x228] ;  /* 0x00008a0000067ab9 */ /* 0x000fe20000000800 */
[----:B------:R-:W-:Y:S02]  /*ec500*/  IADD3 R30, R35, 0xf5, RZ ;  /* 0x000000f5231e7810 */ /* 0x000fe40007ffe0ff */
[----:B------:R-:W-:Y:S01]  /*ec510*/  LOP3.LUT R3, R3, 0xbfffffff, RZ, 0xc0, !PT ;  /* 0xbfffffff03037812 */ /* 0x000fe200078ec0ff */
[----:B------:R-:W-:Y:S01]  /*ec520*/  UMOV UR18, UR47 ;  /* 0x0000002f00127c82 */ /* 0x000fe20008000000 */
[----:B------:R-:W-:Y:S01]  /*ec530*/  UMOV UR16, UR49 ;  /* 0x0000003100107c82 */ /* 0x000fe20008000000 */
[----:B-1----:R-:W-:Y:S01]  /*ec540*/  IADD3 R0, R0, UR5, RZ ;  /* 0x0000000500007c10 */ /* 0x002fe2000fffe0ff */
[----:B------:R-:W-:Y:S01]  /*ec550*/  ULDC UR5, c[0x0][0x228] ;  /* 0x00008a0000057ab9 */ /* 0x000fe20000000800 */
[----:B------:R-:W-:Y:S01]  /*ec560*/  UMOV UR8, UR59 ;  /* 0x0000003b00087c82 */ /* 0x000fe20008000000 */
[----:B------:R-:W-:Y:S01]  /*ec570*/  ISETP.LT.AND P0, PT, R135, UR5, !P0 ;  /* 0x0000000587007c0c */ /* 0x000fe2000c701270 */
[----:B------:R-:W-:Y:S01]  /*ec580*/  ULDC UR5, c[0x0][0x248] ;  /* 0x0000920000057ab9 */ /* 0x000fe20000000800 */
[----:B------:R-:W-:Y:S01]  /*ec590*/  LOP3.LUT R2, R2, 0xbfffffff, RZ, 0xc0, !PT ;  /* 0xbfffffff02027812 */ /* 0x000fe200078ec0ff */
[----:B------:R-:W-:Y:S01]  /*ec5a0*/  ULDC.64 UR56, c[0x0][0x228] ;  /* 0x00008a0000387ab9 */ /* 0x000fe20000000a00 */
[----:B------:R-:W-:-:S04]  /*ec5b0*/  @P1 LOP3.LUT R28, R28, 0x10, RZ, 0xfc, !PT ;  /* 0x000000101c1c1812 */ /* 0x000fc800078efcff */
[----:B------:R-:W-:Y:S01]  /*ec5c0*/  LOP3.LUT R28, R28, 0xfffffffd, RZ, 0xc0, !PT ;  /* 0xfffffffd1c1c7812 */ /* 0x000fe200078ec0ff */
[----:B------:R1:W-:Y:S04]  /*ec5d0*/  STL [R1+0x1d00], R0 ;  /* 0x001d000001007387 */ /* 0x0003e80000100800 */
[----:B------:R-:W-:Y:S02]  /*ec5e0*/  @P0 LOP3.LUT R28, R28, 0x2, RZ, 0xfc, !PT ;  /* 0x000000021c1c0812 */ /* 0x000fe400078efcff */
[----:B------:R-:W-:Y:S01]  /*ec5f0*/  ISETP.GE.AND P0, PT, R30, UR20, PT ;  /* 0x000000141e007c0c */ /* 0x000fe2000bf06270 */
[----:B-1----:R-:W-:Y:S01]  /*ec600*/  VIADD R0, R0, UR5 ;  /* 0x0000000500007c36 */ /* 0x002fe20008000000 */
[----:B------:R-:W-:Y:S02]  /*ec610*/  ULDC UR5, c[0x0][0x228] ;  /* 0x00008a0000057ab9 */ /* 0x000fe40000000800 */
[----:B------:R-:W-:-:S02]  /*ec620*/  ISETP.LT.AND P1, PT, R135, UR6, !P0 ;  /* 0x0000000687007c0c */ /* 0x000fc4000c721270 */
[----:B------:R-:W-:Y:S01]  /*ec630*/  ISETP.LT.AND P0, PT, R17, UR5, !P0 ;  /* 0x0000000511007c0c */ /* 0x000fe2000c701270 */
[----:B------:R-:W-:Y:S01]  /*ec640*/  VIADD R30, R35, 0xf4 ;  /* 0x000000f4231e7836 */ /* 0x000fe20000000000 */
[----:B------:R-:W-:Y:S01]  /*ec650*/  LOP3.LUT R28, R28, 0xfffffffe, RZ, 0xc0, !PT ;  /* 0xfffffffe1c1c7812 */ /* 0x000fe200078ec0ff */
[----:B------:R-:W-:Y:S01]  /*ec660*/  ULDC UR5, c[0x0][0x248] ;  /* 0x0000920000057ab9 */ /* 0x000fe20000000800 */
[----:B------:R1:W-:Y:S09]  /*ec670*/  STL [R1+0x1cf8], R0 ;  /* 0x001cf80001007387 */ /* 0x0003f20000100800 */
[----:B------:R-:W-:-:S02]  /*ec680*/  @P0 LOP3.LUT R3, R3, 0x40000000, RZ, 0xfc, !PT ;  /* 0x4000000003030812 */ /* 0x000fc400078efcff */
[----:B------:R-:W-:Y:S02]  /*ec690*/  ISETP.GE.AND P0, PT, R30, UR18, PT ;  /* 0x000000121e007c0c */ /* 0x000fe4000bf06270 */
[----:B------:R-:W-:Y:S02]  /*ec6a0*/  @P1 LOP3.LUT R28, R28, 0x1, RZ, 0xfc, !PT ;  /* 0x000000011c1c1812 */ /* 0x000fe400078efcff */
[----:B------:R-:W-:Y:S01]  /*ec6b0*/  ISETP.LT.AND P1, PT, R135, UR54, !P0 ;  /* 0x0000003687007c0c */ /* 0x000fe2000c721270 */
[----:B-1----:R-:W-:Y:S01]  /*ec6c0*/  VIADD R0, R0, UR5 ;  /* 0x0000000500007c36 */ /* 0x002fe20008000000 */
[----:B------:R-:W-:Y:S01]  /*ec6d0*/  ULDC UR5, c[0x0][0x228] ;  /* 0x00008a0000057ab9 */ /* 0x000fe20000000800 */
[----:B------:R-:W-:Y:S01]  /*ec6e0*/  LOP3.LUT R3, R3, 0xefffffff, RZ, 0xc0, !PT ;  /* 0xefffffff03037812 */ /* 0x000fe200078ec0ff */
[----:B------:R-:W-:Y:S01]  /*ec6f0*/  VIADD R30, R35, 0xf2 ;  /* 0x000000f2231e7836 */ /* 0x000fe20000000000 */
[----:B------:R-:W-:Y:S01]  /*ec700*/  ISETP.LT.AND P0, PT, R17, UR5, !P0 ;  /* 0x0000000511007c0c */ /* 0x000fe2000c701270 */
[----:B------:R-:W-:Y:S01]  /*ec710*/  ULDC UR5, c[0x0][0x248] ;  /* 0x0000920000057ab9 */ /* 0x000fe20000000800 */
[----:B------:R-:W-:-:S06]  /*ec720*/  ULDC.64 UR54, c[0x0][0x228] ;  /* 0x00008a0000367ab9 */ /* 0x000fcc0000000a00 */
[----:B------:R-:W-:-:S04]  /*ec730*/  @P1 LOP3.LUT R3, R3, 0x10000000, RZ, 0xfc, !PT ;  /* 0x1000000003031812 */ /* 0x000fc800078efcff */
[----:B------:R-:W-:-:S04]  /*ec740*/  LOP3.LUT R3, R3, 0xfdffffff, RZ, 0xc0, !PT ;  /* 0xfdffffff03037812 */ /* 0x000fc800078ec0ff */
[----:B------:R-:W-:Y:S02]  /*ec750*/  @P0 LOP3.LUT R3, R3, 0x2000000, RZ, 0xfc, !PT ;  /* 0x0200000003030812 */ /* 0x000fe400078efcff */
[----:B------:R-:W-:-:S04]  /*ec760*/  ISETP.GE.AND P0, PT, R30, UR16, PT ;  /* 0x000000101e007c0c */ /* 0x000fc8000bf06270 */
[----:B------:R-:W-:Y:S01]  /*ec770*/  ISETP.LT.AND P1, PT, R17, UR52, !P0 ;  /* 0x0000003411007c0c */ /* 0x000fe2000c721270 */
[----:B------:R1:W-:Y:S01]  /*ec780*/  STL [R1+0x1cf0], R0 ;  /* 0x001cf00001007387 */ /* 0x0003e20000100800 */
[----:B------:R-:W-:Y:S01]  /*ec790*/  LOP3.LUT R3, R3, 0xff7fffff, RZ, 0xc0, !PT ;  /* 0xff7fffff03037812 */ /* 0x000fe200078ec0ff */
[----:B------:R-:W-:Y:S01]  /*ec7a0*/  ULDC.64 UR52, c[0x0][0x228] ;  /* 0x00008a0000347ab9 */ /* 0x000fe20000000a00 */
[----:B-1----:R-:W-:Y:S01]  /*ec7b0*/  IADD3 R0, R0, UR5, RZ ;  /* 0x0000000500007c10 */ /* 0x002fe2000fffe0ff */
[----:B------:R-:W-:Y:S02]  /*ec7c0*/  ULDC UR5, c[0x0][0x228] ;  /* 0x00008a0000057ab9 */ /* 0x000fe40000000800 */
[----:B------:R-:W-:Y:S01]  /*ec7d0*/  ISETP.LT.AND P0, PT, R135, UR5, !P0 ;  /* 0x0000000587007c0c */ /* 0x000fe2000c701270 */
[----:B------:R-:W-:-:S05]  /*ec7e0*/  ULDC UR5, c[0x0][0x248] ;  /* 0x0000920000057ab9 */ /* 0x000fca0000000800 */
[----:B------:R-:W-:Y:S02]  /*ec7f0*/  @P1 LOP3.LUT R3, R3, 0x800000, RZ, 0xfc, !PT ;  /* 0x0080000003031812 */ /* 0x000fe400078efcff */
[----:B------:R-:W-:Y:S02]  /*ec800*/  IADD3 R30, R35, 0xf1, RZ ;  /* 0x000000f1231e7810 */ /* 0x000fe40007ffe0ff */
[----:B------:R-:W-:-:S04]  /*ec810*/  LOP3.LUT R3, R3, 0xffdfffff, RZ, 0xc0, !PT ;  /* 0xffdfffff03037812 */ /* 0x000fc800078ec0ff */
[----:B------:R-:W-:Y:S02]  /*ec820*/  @P0 LOP3.LUT R3, R3, 0x200000, RZ, 0xfc, !PT ;  /* 0x0020000003030812 */ /* 0x000fe400078efcff */
[----:B------:R-:W-:-:S04]  /*ec830*/  ISETP.GE.AND P0, PT, R30, UR8, PT ;  /* 0x000000081e007c0c */ /* 0x000fc8000bf06270 */
[----:B------:R-:W-:Y:S01]  /*ec840*/  ISETP.LT.AND P1, PT, R17, UR50, !P0 ;  /* 0x0000003211007c0c */ /* 0x000fe2000c721270 */
[----:B------:R1:W-:Y:S01]  /*ec850*/  STL [R1+0x1ce0], R0 ;  /* 0x001ce00001007387 */ /* 0x0003e20000100800 */
[----:B------:R-:W-:Y:S01]  /*ec860*/  LOP3.LUT R3, R3, 0xffefffff, RZ, 0xc0, !PT ;  /* 0xffefffff03037812 */ /* 0x000fe200078ec0ff */
[----:B------:R-:W-:Y:S01]  /*ec870*/  VIADD R30, R35, 0xf0 ;  /* 0x000000f0231e7836 */ /* 0x000fe20000000000 */
[----:B------:R-:W-:Y:S01]  /*ec880*/  ULDC.64 UR50, c[0x0][0x228] ;  /* 0x00008a0000327ab9 */ /* 0x000fe20000000a00 */
[----:B-1----:R-:W-:Y:S01]  /*ec890*/  VIADD R0, R0, UR5 ;  /* 0x0000000500007c36 */ /* 0x002fe20008000000 */
[----:B------:R-:W-:Y:S02]  /*ec8a0*/  ULDC UR5, c[0x0][0x228] ;  /* 0x00008a0000057ab9 */ /* 0x000fe40000000800 */
[----:B------:R-:W-:Y:S01]  /*ec8b0*/  ISETP.LT.AND P0, PT, R135, UR5, !P0 ;  /* 0x0000000587007c0c */ /* 0x000fe2000c701270 */
[----:B------:R-:W-:-:S04]  /*ec8c0*/  ULDC UR5, c[0x0][0x248] ;  /* 0x0000920000057ab9 */ /* 0x000fc80000000800 */
[----:B------:R-:W-:-:S04]  /*ec8d0*/  @P1 LOP3.LUT R3, R3, 0x100000, RZ, 0xfc, !PT ;  /* 0x0010000003031812 */ /* 0x000fc800078efcff */
[----:B------:R-:W-:Y:S01]  /*ec8e0*/  LOP3.LUT R3, R3, 0xfffdffff, RZ, 0xc0, !PT ;  /* 0xfffdffff03037812 */ /* 0x000fe200078ec0ff */
[----:B------:R1:W-:Y:S03]  /*ec8f0*/  STL [R1+0x1cd8], R0 ;  /* 0x001cd80001007387 */ /* 0x0003e60000100800 */
[----:B------:R-:W-:Y:S02]  /*ec900*/  @P0 LOP3.LUT R3, R3, 0x20000, RZ, 0xfc, !PT ;  /* 0x0002000003030812 */ /* 0x000fe400078efcff */
[----:B------:R-:W-:Y:S01]  /*ec910*/  ISETP.GE.AND P0, PT, R30, UR61, PT ;  /* 0x0000003d1e007c0c */ /* 0x000fe2000bf06270 */
[----:B-1----:R-:W-:Y:S01]  /*ec920*/  VIADD R0, R0, UR5 ;  /* 0x0000000500007c36 */ /* 0x002fe20008000000 */
[----:B------:R-:W-:Y:S01]  /*ec930*/  ULDC UR5, c[0x0][0x228] ;  /* 0x00008a0000057ab9 */ /* 0x000fe20000000800 */
        /* <DEDUP_REMOVED lines=22> */
[----:B------:R-:W-:Y:S01]  /*ecaa0*/  ISETP.LT.AND P0, PT, R17, UR6, !P0 ;  /* 0x0000000611007c0c */ /* 0x000fe2000c701270 */
[----:B------:R1:W-:Y:S01]  /*ecab0*/  STL [R1+0x1cd0], R0 ;  /* 0x001cd00001007387 */ /* 0x0003e20000100800 */
[----:B------:R-:W-:-:S09]  /*ecac0*/  ULDC UR6, c[0x0][0x228] ;  /* 0x00008a0000067ab9 */ /* 0x000fd20000000800 */
[----:B------:R-:W-:-:S04]  /*ecad0*/  @P1 LOP3.LUT R2, R2, 0x4000000, RZ, 0xfc, !PT ;  /* 0x0400000002021812 */ /* 0x000fc800078efcff */
[----:B------:R-:W-:-:S04]  /*ecae0*/  LOP3.LUT R2, R2, 0xff7fffff, RZ, 0xc0, !PT ;  /* 0xff7fffff02027812 */ /* 0x000fc800078ec0ff */
[----:B------:R-:W-:Y:S02]  /*ecaf0*/  @P0 LOP3.LUT R2, R2, 0x800000, RZ, 0xfc, !PT ;  /* 0x0080000002020812 */ /* 0x000fe400078efcff */
[----:B------:R-:W-:-:S04]  /*ecb00*/  ISETP.GE.AND P0, PT, R30, UR14, PT ;  /* 0x0000000e1e007c0c */ /* 0x000fc8000bf06270 */
[----:B------:R-:W-:Y:S02]  /*ecb10*/  ISETP.LT.AND P1, PT, R135, UR60, !P0 ;  /* 0x0000003c87007c0c */ /* 0x000fe4000c721270 */
[----:B------:R-:W-:Y:S02]  /*ecb20*/  ISETP.LT.AND P0, PT, R17, UR8, !P0 ;  /* 0x0000000811007c0c */ /* 0x000fe4000c701270 */
[----:B------:R-:W-:Y:S02]  /*ecb30*/  LOP3.LUT R2, R2, 0xffdfffff, RZ, 0xc0, !PT ;  /* 0xffdfffff02027812 */ /* 0x000fe400078ec0ff */
[----:B-1----:R-:W-:Y:S01]  /*ecb40*/  IADD3 R0, R0, UR5, RZ ;  /* 0x0000000500007c10 */ /* 0x002fe2000fffe0ff */
[----:B------:R-:W-:Y:S01]  /*ecb50*/  ULDC UR5, c[0x0][0x248] ;  /* 0x0000920000057ab9 */ /* 0x000fe20000000800 */
[----:B------:R-:W-:Y:S01]  /*ecb60*/  VIADD R30, R35, 0x4 ;  /* 0x00000004231e7836 */ /* 0x000fe20000000000 */
[----:B------:R-:W-:-:S04]  /*ecb70*/  ULDC UR8, c[0x0][0x22c] ;  /* 0x00008b0000087ab9 */ /* 0x000fc80000000800 */
[----:B------:R-:W-:Y:S01]  /*ecb80*/  @P1 LOP3.LUT R2, R2, 0x200000, RZ, 0xfc, !PT ;  /* 0x0020000002021812 */ /* 0x000fe200078efcff */
[----:B------:R1:W-:Y:S03]  /*ecb90*/  STL [R1+0x1cc8], R0 ;  /* 0x001cc80001007387 */ /* 0x0003e60000100800 */
[----:B------:R-:W-:-:S04]  /*ecba0*/  LOP3.LUT R2, R2, 0xfffdffff, RZ, 0xc0, !PT ;  /* 0xfffdffff02027812 */ /* 0x000fc800078ec0ff */
[----:B------:R-:W-:Y:S01]  /*ecbb0*/  @P0 LOP3.LUT R2, R2, 0x20000, RZ, 0xfc, !PT ;  /* 0x0002000002020812 */ /* 0x000fe200078efcff */
[----:B-1----:R-:W-:Y:S01]  /*ecbc0*/  VIADD R0, R0, UR5 ;  /* 0x0000000500007c36 */ /* 0x002fe20008000000 */
[----:B------:R-:W-:Y:S01]  /*ecbd0*/  ISETP.GE.AND P0, PT, R30, UR12, PT ;  /* 0x0000000c1e007c0c */ /* 0x000fe2000bf06270 */
[----:B------:R-:W-:-:S03]  /*ecbe0*/  ULDC UR5, c[0x0][0x248] ;  /* 0x0000920000057ab9 */ /* 0x000fc60000000800 */
[----:B------:R1:W-:Y:S01]  /*ecbf0*/  STL [R1+0x1cc0], R0 ;  /* 0x001cc00001007387 */ /* 0x0003e20000100800 */
[----:B------:R-:W-:Y:S01]  /*ecc00*/  ISETP.LT.AND P1, PT, R135, UR6, !P0 ;  /* 0x0000000687007c0c */ /* 0x000fe2000c721270 */
[----:B------:R-:W-:Y:S01]  /*ecc10*/  ULDC UR6, c[0x0][0x228] ;  /* 0x00008a0000067ab9 */ /* 0x000fe20000000800 */
[----:B-1----:R-:W-:Y:S01]  /*ecc20*/  VIADD R0, R0, UR5 ;  /* 0x0000000500007c36 */ /* 0x002fe20008000000 */
[----:B------:R-:W-:-:S04]  /*ecc30*/  ULDC UR5, c[0x0][0x248] ;  /* 0x0000920000057ab9 */ /* 0x000fc80000000800 */
[----:B------:R1:W-:Y:S01]  /*ecc40*/  STL [R1+0x1cb0], R0 ;  /* 0x001cb00001007387 */ /* 0x0003e20000100800 */
[----:B------:R-:W-:Y:S02]  /*ecc50*/  LOP3.LUT R2, R2, 0xfffeffff, RZ, 0xc0, !PT ;  /* 0xfffeffff02027812 */ /* 0x000fe400078ec0ff */
[----:B-1----:R-:W-:Y:S01]  /*ecc60*/  IADD3 R0, R0, UR5, RZ ;  /* 0x0000000500007c10 */ /* 0x002fe2000fffe0ff */
[----:B------:R-:W-:Y:S02]  /*ecc70*/  ULDC UR5, c[0x0][0x228] ;  /* 0x00008a0000057ab9 */ /* 0x000fe40000000800 */
[----:B------:R-:W-:Y:S01]  /*ecc80*/  ISETP.LT.AND P0, PT, R17, UR5, !P0 ;  /* 0x0000000511007c0c */ /* 0x000fe2000c701270 */
[----:B------:R-:W-:Y:S01]  /*ecc90*/  ULDC UR5, c[0x0][0x248] ;  /* 0x0000920000057ab9 */ /* 0x000fe20000000800 */
[----:B------:R-:W-:Y:S02]  /*ecca0*/  @P1 LOP3.LUT R2, R2, 0x10000, RZ, 0xfc, !PT ;  /* 0x0001000002021812 */ /* 0x000fe400078efcff */
[----:B------:R-:W-:-:S02]  /*eccb0*/  IADD3 R30, R35, 0x3, RZ ;  /* 0x00000003231e7810 */ /* 0x000fc40007ffe0ff */
[----:B------:R-:W-:-:S07]  /*eccc0*/  LOP3.LUT R2, R2, 0xffffbfff, RZ, 0xc0, !PT ;  /* 0xffffbfff02027812 */ /* 0x000fce00078ec0ff */
[----:B------:R-:W-:Y:S02]  /*eccd0*/  @P0 LOP3.LUT R2, R2, 0x4000, RZ, 0xfc, !PT ;  /* 0x0000400002020812 */ /* 0x000fe400078efcff */
[----:B------:R-:W-:-:S04]  /*ecce0*/  ISETP.GE.AND P0, PT, R30, UR10, PT ;  /* 0x0000000a1e007c0c */ /* 0x000fc8000bf06270 */
[----:B------:R-:W-:Y:S01]  /*eccf0*/  ISETP.LT.AND P1, PT, R135, UR6, !P0 ;  /* 0x0000000687007c0c */ /* 0x000fe2000c721270 */
[----:B------:R1:W-:Y:S01]  /*ecd00*/  STL [R1+0x1ca8], R0 ;  /* 0x001ca80001007387 */ /* 0x0003e20000100800 */
[----:B------:R-:W-:Y:S01]  /*ecd10*/  LOP3.LUT R2, R2, 0xffffdfff, RZ, 0xc0, !PT ;  /* 0xffffdfff02027812 */ /* 0x000fe200078ec0ff */
[----:B------:R-:W-:Y:S01]  /*ecd20*/  VIADD R30, R35, 0x2 ;  /* 0x00000002231e7836 */ /* 0x000fe20000000000 */
[----:B------:R-:W-:Y:S01]  /*ecd30*/  ULDC UR6, c[0x0][0x228] ;  /* 0x00008a0000067ab9 */ /* 0x000fe20000000800 */
[----:B-1----:R-:W-:Y:S01]  /*ecd40*/  VIADD R0, R0, UR5 ;  /* 0x0000000500007c36 */ /* 0x002fe20008000000 */
[----:B------:R-:W-:Y:S02]  /*ecd50*/  ULDC UR5, c[0x0][0x228] ;  /* 0x00008a0000057ab9 */ /* 0x000fe40000000800 */
[----:B------:R-:W-:Y:S01]  /*ecd60*/  ISETP.LT.AND P0, PT, R17, UR5, !P0 ;  /* 0x0000000511007c0c */ /* 0x000fe2000c701270 */
[----:B------:R-:W-:-:S04]  /*ecd70*/  ULDC UR5, c[0x0][0x248] ;  /* 0x0000920000057ab9 */ /* 0x000fc80000000800 */
[----:B------:R-:W-:-:S04]  /*ecd80*/  @P1 LOP3.LUT R2, R2, 0x2000, RZ, 0xfc, !PT ;  /* 0x0000200002021812 */ /* 0x000fc800078efcff */
[----:B------:R-:W-:-:S04]  /*ecd90*/  LOP3.LUT R2, R2, 0xfffff7ff, RZ, 0xc0, !PT ;  /* 0xfffff7ff02027812 */ /* 0x000fc800078ec0ff */
[----:B------:R-:W-:Y:S02]  /*ecda0*/  @P0 LOP3.LUT R2, R2, 0x800, RZ, 0xfc, !PT ;  /* 0x0000080002020812 */ /* 0x000fe400078efcff */
[----:B------:R-:W-:-:S04]  /*ecdb0*/  ISETP.GE.AND P0, PT, R30, UR4, PT ;  /* 0x000000041e007c0c */ /* 0x000fc8000bf06270 */
[----:B------:R-:W-:Y:S01]  /*ecdc0*/  ISETP.LT.AND P1, PT, R135, UR6, !P0 ;  /* 0x0000000687007c0c */ /* 0x000fe2000c721270 */
[----:B------:R1:W-:Y:S01]  /*ecdd0*/  STL [R1+0x1ca0], R0 ;  /* 0x001ca00001007387 */ /* 0x0003e20000100800 */
[----:B------:R-:W-:Y:S01]  /*ecde0*/  LOP3.LUT R2, R2, 0xfffffbff, RZ, 0xc0, !PT ;  /* 0xfffffbff02027812 */ /* 0x000fe200078ec0ff */
[----:B------:R-:W-:Y:S01]  /*ecdf0*/  VIADD R24, R35, 0x105 ;  /* 0x0000010523187836 */ /* 0x000fe20000000000 */
[----:B------:R-:W-:Y:S01]  /*ece00*/  R2UR UR10, R98 ;  /* 0x00000000620a72ca */ /* 0x000fe200000e0000 */
[----:B-1----:R-:W-:Y:S01]  /*ece10*/  VIADD R0, R0, UR5 ;  /* 0x0000000500007c36 */ /* 0x002fe20008000000 */
[----:B------:R-:W-:Y:S02]  /*ece20*/  ULDC UR5, c[0x0][0x228] ;  /* 0x00008a0000057ab9 */ /* 0x000fe40000000800 */
[----:B------:R-:W-:Y:S01]  /*ece30*/  ISETP.LT.AND P0, PT, R17, UR5, !P0 ;  /* 0x0000000511007c0c */ /* 0x000fe2000c701270 */
[----:B------:R-:W-:-:S04]  /*ece40*/  VIADD R23, R35, 0x106 ;  /* 0x0000010623177836 */ /* 0x000fc80000000000 */
[----:B------:R-:W-:Y:S02]  /*ece50*/  @P1 LOP3.LUT R2, R2, 0x400, RZ, 0xfc, !PT ;  /* 0x0000040002021812 */ /* 0x000fe400078efcff */
[C---:B------:R-:W-:Y:S01]  /*ece60*/  IADD3 R22, R35.reuse, 0x107, RZ ;  /* 0x0000010723167810 */ /* 0x040fe20007ffe0ff */
[C---:B------:R-:W-:Y:S01]  /*ece70*/  VIADD R21, R35.reuse, 0x108 ;  /* 0x0000010823157836 */ /* 0x040fe20000000000 */
[----:B------:R-:W-:Y:S01]  /*ece80*/  ISETP.GE.AND P2, PT, R24, UR8, PT ;  /* 0x0000000818007c0c */ /* 0x000fe2000bf46270 */
[C---:B------:R-:W-:Y:S01]  /*ece90*/  VIADD R20, R35.reuse, 0x109 ;  /* 0x0000010923147836 */ /* 0x040fe20000000000 */
[----:B------:R-:W-:Y:S02]  /*ecea0*/  LOP3.LUT R2, R2, 0xfffffeff, RZ, 0xc0, !PT ;  /* 0xfffffeff02027812 */ /* 0x000fe400078ec0ff */
[C---:B------:R-:W-:Y:S01]  /*eceb0*/  IADD3 R19, R35.reuse, 0x10a, RZ ;  /* 0x0000010a23137810 */ /* 0x040fe20007ffe0ff */
[----:B------:R-:W-:Y:S01]  /*ecec0*/  VIADD R18, R35, 0x10b ;  /* 0x0000010b23127836 */ /* 0x000fe20000000000 */
[----:B------:R-:W-:Y:S01]  /*eced0*/  R2UR UR12, R97 ;  /* 0x00000000610c72ca */ /* 0x000fe200000e0000 */
[----:B------:R-:W-:Y:S01]  /*ecee0*/  VIADD R16, R35, 0x10c ;  /* 0x0000010c23107836 */ /* 0x000fe20000000000 */
[----:B------:R-:W-:-:S02]  /*ecef0*/  @P0 LOP3.LUT R2, R2, 0x100, RZ, 0xfc, !PT ;  /* 0x0000010002020812 */ /* 0x000fc400078efcff */
[----:B------:R-:W-:Y:S02]  /*ecf00*/  R2UR UR26, R88 ;  /* 0x00000000581a72ca */ /* 0x000fe400000e0000 */
[C---:B------:R-:W-:Y:S01]  /*ecf10*/  IADD3 R15, R35.reuse, 0x10d, RZ ;  /* 0x0000010d230f7810 */ /* 0x040fe20007ffe0ff */
[----:B------:R-:W-:Y:S01]  /*ecf20*/  VIADD R14, R35, 0x10e ;  /* 0x0000010e230e7836 */ /* 0x000fe20000000000 */
[----:B------:R-:W-:Y:S01]  /*ecf30*/  ISETP.GE.AND P1, PT, R23, UR10, PT ;  /* 0x0000000a17007c0c */ /* 0x000fe2000bf26270 */
[C---:B------:R-:W-:Y:S01]  /*ecf40*/  VIADD R13, R35.reuse, 0x10f ;  /* 0x0000010f230d7836 */ /* 0x040fe20000000000 */
[----:B------:R-:W-:Y:S01]  /*ecf50*/  LOP3.LUT R2, R2, 0xfffffffd, RZ, 0xc0, !PT ;  /* 0xfffffffd02027812 */ /* 0x000fe200078ec0ff */
[----:B------:R-:W-:Y:S01]  /*ecf60*/  VIADD R11, R35, 0x111 ;  /* 0x00000111230b7836 */ /* 0x000fe20000000000 */
[----:B------:R-:W-:Y:S01]  /*ecf70*/  R2UR UR14, R95 ;  /* 0x000000005f0e72ca */ /* 0x000fe200000e0000 */
[----:B------:R-:W-:Y:S01]  /*ecf80*/  VIADD R7, R35, 0x112 ;  /* 0x0000011223077836 */ /* 0x000fe20000000000 */
[----:B------:R-:W-:Y:S01]  /*ecf90*/  @P2 LOP3.LUT R2, R2, 0x2, RZ, 0xfc, !PT ;  /* 0x0000000202022812 */ /* 0x000fe200078efcff */
[----:B------:R-:W-:Y:S01]  /*ecfa0*/  ULDC UR5, c[0x0][0x248] ;  /* 0x0000920000057ab9 */ /* 0x000fe20000000800 */
[----:B------:R-:W-:-:S02]  /*ecfb0*/  ISETP.GE.AND P0, PT, R22, UR12, PT ;  /* 0x0000000c16007c0c */ /* 0x000fc4000bf06270 */
[----:B------:R-:W-:Y:S02]  /*ecfc0*/  LOP3.LUT R2, R2, 0xfffffffb, RZ, 0xc0, !PT ;  /* 0xfffffffb02027812 */ /* 0x000fe400078ec0ff */
[----:B------:R-:W-:Y:S02]  /*ecfd0*/  R2UR UR16, R94 ;  /* 0x000000005e1072ca */ /* 0x000fe400000e0000 */
[----:B------:R-:W-:-:S03]  /*ecfe0*/  @P1 LOP3.LUT R2, R2, 0x4, RZ, 0xfc, !PT ;  /* 0x0000000402021812 */ /* 0x000fc600078efcff */
[----:B------:R-:W-:Y:S02]  /*ecff0*/  ISETP.GE.AND P2, PT, R21, UR14, PT ;  /* 0x0000000e15007c0c */ /* 0x000fe4000bf46270 */
[----:B------:R-:W-:Y:S02]  /*ed000*/  LOP3.LUT R2, R2, 0xfffffff7, RZ, 0xc0, !PT ;  /* 0xfffffff702027812 */ /* 0x000fe400078ec0ff */
[----:B------:R-:W-:Y:S02]  /*ed010*/  R2UR UR18, R93 ;  /* 0x000000005d1272ca */ /* 0x000fe400000e0000 */
[----:B------:R-:W-:Y:S02]  /*ed020*/  @P0 LOP3.LUT R2, R2, 0x8, RZ, 0xfc, !PT ;  /* 0x0000000802020812 */ /* 0x000fe400078efcff */
[----:B------:R-:W-:Y:S02]  /*ed030*/  ISETP.GE.AND P1, PT, R20, UR16, PT ;  /* 0x0000001014007c0c */ /* 0x000fe4000bf26270 */
[----:B------:R-:W-:-:S02]  /*ed040*/  LOP3.LUT R2, R2, 0xffffffef, RZ, 0xc0, !PT ;  /* 0xffffffef02027812 */ /* 0x000fc400078ec0ff */
        /* <DEDUP_REMOVED lines=11> */
[----:B------:R-:W-:-:S04]  /*ed100*/  LOP3.LUT R2, R2, 0xffffff7f, RZ, 0xc0, !PT ;  /* 0xffffff7f02027812 */ /* 0x000fc800078ec0ff */
[----:B------:R-:W-:Y:S02]  /*ed110*/  @P2 LOP3.LUT R2, R2, 0x80, RZ, 0xfc, !PT ;  /* 0x0000008002022812 */ /* 0x000fe400078efcff */
[----:B------:R-:W-:Y:S02]  /*ed120*/  ISETP.GE.AND P0, PT, R15, UR24, PT ;  /* 0x000000180f007c0c */ /* 0x000fe4000bf06270 */
[----:B------:R-:W-:Y:S02]  /*ed130*/  LOP3.LUT R2, R2, 0xfffffdff, RZ, 0xc0, !PT ;  /* 0xfffffdff02027812 */ /* 0x000fe400078ec0ff */
[----:B------:R-:W-:Y:S02]  /*ed140*/  R2UR UR28, R87 ;  /* 0x00000000571c72ca */ /* 0x000fe400000e0000 */
[----:B------:R-:W-:Y:S02]  /*ed150*/  @P1 LOP3.LUT R2, R2, 0x200, RZ, 0xfc, !PT ;  /* 0x0000020002021812 */ /* 0x000fe400078efcff */
[----:B------:R-:W-:-:S02]  /*ed160*/  ISETP.GE.AND P2, PT, R14, UR26, PT ;  /* 0x0000001a0e007c0c */ /* 0x000fc4000bf46270 */
[----:B------:R-:W-:Y:S02]  /*ed170*/  LOP3.LUT R2, R2, 0xffffefff, RZ, 0xc0, !PT ;  /* 0xffffefff02027812 */ /* 0x000fe400078ec0ff */
[----:B------:R-:W-:Y:S02]  /*ed180*/  R2UR UR30, R86 ;  /* 0x00000000561e72ca */ /* 0x000fe400000e0000 */
[----:B------:R-:W-:-:S03]  /*ed190*/  @P0 LOP3.LUT R2, R2, 0x1000, RZ, 0xfc, !PT ;  /* 0x0000100002020812 */ /* 0x000fc600078efcff */
[----:B------:R-:W-:Y:S02]  /*ed1a0*/  ISETP.GE.AND P1, PT, R13, UR28, PT ;  /* 0x0000001c0d007c0c */ /* 0x000fe4000bf26270 */
[----:B------:R-:W-:Y:S02]  /*ed1b0*/  LOP3.LUT R2, R2, 0xffff7fff, RZ, 0xc0, !PT ;  /* 0xffff7fff02027812 */ /* 0x000fe400078ec0ff */
[----:B------:R-:W-:Y:S02]  /*ed1c0*/  R2UR UR32, R85 ;  /* 0x00000000552072ca */ /* 0x000fe400000e0000 */
[----:B------:R-:W-:Y:S02]  /*ed1d0*/  IADD3 R12, R35, 0x110, RZ ;  /* 0x00000110230c7810 */ /* 0x000fe40007ffe0ff */
[----:B------:R-:W-:Y:S02]  /*ed1e0*/  @P2 LOP3.LUT R2, R2, 0x8000, RZ, 0xfc, !PT ;  /* 0x0000800002022812 */ /* 0x000fe400078efcff */
[----:B------:R-:W-:-:S02]  /*ed1f0*/  ISETP.GE.AND P0, PT, R12, UR30, PT ;  /* 0x0000001e0c007c0c */ /* 0x000fc4000bf06270 */
[----:B------:R-:W-:Y:S02]  /*ed200*/  LOP3.LUT R2, R2, 0xfffbffff, RZ, 0xc0, !PT ;  /* 0xfffbffff02027812 */ /* 0x000fe400078ec0ff */
[----:B------:R-:W-:Y:S02]  /*ed210*/  R2UR UR34, R84 ;  /* 0x00000000542272ca */ /* 0x000fe400000e0000 */
[----:B------:R-:W-:Y:S02]  /*ed220*/  @P1 LOP3.LUT R2, R2, 0x40000, RZ, 0xfc, !PT ;  /* 0x0004000002021812 */ /* 0x000fe400078efcff */
[----:B------:R-:W-:Y:S02]  /*ed230*/  ISETP.GE.AND P2, PT, R11, UR32, PT ;  /* 0x000000200b007c0c */ /* 0x000fe4000bf46270 */
[----:B------:R-:W-:Y:S02]  /*ed240*/  LOP3.LUT R2, R2, 0xffefffff, RZ, 0xc0, !PT ;  /* 0xffefffff02027812 */ /* 0x000fe400078ec0ff */
[----:B------:R-:W-:-:S02]  /*ed250*/  R2UR UR36, R83 ;  /* 0x00000000532472ca */ /* 0x000fc400000e0000 */
[----:B------:R-:W-:-:S03]  /*ed260*/  @P0 LOP3.LUT R2, R2, 0x100000, RZ, 0xfc, !PT ;  /* 0x0010000002020812 */ /* 0x000fc600078efcff */
[----:B------:R-:W-:Y:S02]  /*ed270*/  ISETP.GE.AND P1, PT, R7, UR34, PT ;  /* 0x0000002207007c0c */ /* 0x000fe4000bf26270 */
[----:B------:R-:W-:Y:S01]  /*ed280*/  LOP3.LUT R2, R2, 0xffbfffff, RZ, 0xc0, !PT ;  /* 0xffbfffff02027812 */ /* 0x000fe200078ec0ff */
[----:B------:R1:W-:Y:S01]  /*ed290*/  STL [R1+0x1c98], R0 ;  /* 0x001c980001007387 */ /* 0x0003e20000100800 */
[----:B------:R-:W-:Y:S02]  /*ed2a0*/  R2UR UR38, R81 ;  /* 0x00000000512672ca */ /* 0x000fe400000e0000 */
[----:B------:R-:W-:Y:S02]  /*ed2b0*/  IADD3 R6, R35, 0x113, RZ ;  /* 0x0000011323067810 */ /* 0x000fe40007ffe0ff */
[----:B------:R-:W-:Y:S02]  /*ed2c0*/  @P2 LOP3.LUT R2, R2, 0x400000, RZ, 0xfc, !PT ;  /* 0x0040000002022812 */ /* 0x000fe400078efcff */
[----:B------:R-:W-:-:S02]  /*ed2d0*/  ISETP.GE.AND P0, PT, R6, UR36, PT ;  /* 0x0000002406007c0c */ /* 0x000fc4000bf06270 */
[----:B-1----:R-:W-:Y:S02]  /*ed2e0*/  IADD3 R0, R0, UR5, RZ ;  /* 0x0000000500007c10 */ /* 0x002fe4000fffe0ff */
[----:B------:R-:W-:Y:S02]  /*ed2f0*/  R2UR UR42, R79 ;  /* 0x000000004f2a72ca */ /* 0x000fe400000e0000 */
[----:B------:R-:W-:Y:S01]  /*ed300*/  LOP3.LUT R2, R2, 0xfeffffff, RZ, 0xc0, !PT ;  /* 0xfeffffff02027812 */ /* 0x000fe200078ec0ff */
[----:B------:R1:W-:Y:S01]  /*ed310*/  STL [R1+0x1f4c], R0 ;  /* 0x001f4c0001007387 */ /* 0x0003e20000100800 */
[----:B------:R-:W-:Y:S02]  /*ed320*/  R2UR UR40, R80 ;  /* 0x00000000502872ca */ /* 0x000fe400000e0000 */
[----:B------:R-:W-:Y:S01]  /*ed330*/  @P1 LOP3.LUT R2, R2, 0x1000000, RZ, 0xfc, !PT ;  /* 0x0100000002021812 */ /* 0x000fe200078efcff */
[----:B-1----:R-:W-:Y:S01]  /*ed340*/  VIADD R0, R35, 0x114 ;  /* 0x0000011423007836 */ /* 0x002fe20000000000 */
[----:B------:R-:W-:-:S02]  /*ed350*/  R2UR UR44, R78 ;  /* 0x000000004e2c72ca */ /* 0x000fc400000e0000 */
[----:B------:R-:W-:Y:S02]  /*ed360*/  LOP3.LUT R2, R2, 0xfdffffff, RZ, 0xc0, !PT ;  /* 0xfdffffff02027812 */ /* 0x000fe400078ec0ff */
[----:B------:R-:W-:Y:S01]  /*ed370*/  ISETP.GE.AND P2, PT, R0, UR38, PT ;  /* 0x0000002600007c0c */ /* 0x000fe2000bf46270 */
[C---:B------:R-:W-:Y:S01]  /*ed380*/  VIADD R252, R35.reuse, 0x115 ;  /* 0x0000011523fc7836 */ /* 0x040fe20000000000 */
[----:B------:R-:W-:Y:S02]  /*ed390*/  IADD3 R251, R35, 0x116, RZ ;  /* 0x0000011623fb7810 */ /* 0x000fe40007ffe0ff */
[----:B------:R-:W-:Y:S02]  /*ed3a0*/  @P0 LOP3.LUT R2, R2, 0x2000000, RZ, 0xfc, !PT ;  /* 0x0200000002020812 */ /* 0x000fe400078efcff */
[----:B------:R-:W-:Y:S01]  /*ed3b0*/  ISETP.GE.AND P0, PT, R251, UR42, PT ;  /* 0x0000002afb007c0c */ /* 0x000fe2000bf06270 */
[----:B------:R-:W-:Y:S01]  /*ed3c0*/  VIADD R250, R35, 0x117 ;  /* 0x0000011723fa7836 */ /* 0x000fe20000000000 */
[----:B------:R-:W-:-:S02]  /*ed3d0*/  ISETP.GE.AND P1, PT, R252, UR40, PT ;  /* 0x00000028fc007c0c */ /* 0x000fc4000bf26270 */
[----:B------:R-:W-:Y:S02]  /*ed3e0*/  R2UR UR46, R73 ;  /* 0x00000000492e72ca */ /* 0x000fe400000e0000 */
[----:B------:R-:W-:Y:S02]  /*ed3f0*/  LOP3.LUT R2, R2, 0xefffffff, RZ, 0xc0, !PT ;  /* 0xefffffff02027812 */ /* 0x000fe400078ec0ff */
[----:B------:R-:W-:Y:S02]  /*ed400*/  LOP3.LUT R3, R3, 0xfffffffe, RZ, 0xc0, !PT ;  /* 0xfffffffe03037812 */ /* 0x000fe400078ec0ff */
[----:B------:R-:W-:Y:S02]  /*ed410*/  @P2 LOP3.LUT R2, R2, 0x10000000, RZ, 0xfc, !PT ;  /* 0x1000000002022812 */ /* 0x000fe400078efcff */
[----:B------:R-:W-:Y:S01]  /*ed420*/  ISETP.GE.AND P2, PT, R250, UR44, PT ;  /* 0x0000002cfa007c0c */ /* 0x000fe2000bf46270 */
[----:B------:R-:W-:Y:S01]  /*ed430*/  VIADD R249, R35, 0x118 ;  /* 0x0000011823f97836 */ /* 0x000fe20000000000 */
[----:B------:R-:W-:-:S02]  /*ed440*/  R2UR UR48, R72 ;  /* 0x00000000483072ca */ /* 0x000fc400000e0000 */
[----:B------:R-:W-:Y:S02]  /*ed450*/  LOP3.LUT R2, R2, 0xdfffffff, RZ, 0xc0, !PT ;  /* 0xdfffffff02027812 */ /* 0x000fe400078ec0ff */
[----:B------:R-:W-:Y:S02]  /*ed460*/  @P0 LOP3.LUT R3, R3, 0x1, RZ, 0xfc, !PT ;  /* 0x0000000103030812 */ /* 0x000fe400078efcff */
[----:B------:R-:W-:Y:S01]  /*ed470*/  R2UR UR47, R32 ;  /* 0x00000000202f72ca */ /* 0x000fe200000e0000 */
[----:B------:R-:W-:Y:S01]  /*ed480*/  IMAD.MOV.U32 R9, RZ, RZ, R134 ;  /* 0x000000ffff097224 */ /* 0x000fe200078e0086 */
[----:B------:R-:W-:Y:S01]  /*ed490*/  R2UR UR49, R33 ;  /* 0x00000000213172ca */ /* 0x000fe200000e0000 */
[----:B------:R-:W2:Y:S01]  /*ed4a0*/  LDL.LU R32, [R1+0xe80] ;  /* 0x000e800001207983 */ /* 0x000ea20000300800 */
[----:B------:R-:W-:Y:S01]  /*ed4b0*/  @P1 LOP3.LUT R2, R2, 0x20000000, RZ, 0xfc, !PT ;  /* 0x2000000002021812 */ /* 0x000fe200078efcff */
[----:B------:R-:W-:Y:S01]  /*ed4c0*/  IMAD.MOV.U32 R8, RZ, RZ, R133 ;  /* 0x000000ffff087224 */ /* 0x000fe200078e0085 */
[----:B------:R-:W-:Y:S01]  /*ed4d0*/  R2UR UR45, R31 ;  /* 0x000000001f2d72ca */ /* 0x000fe200000e0000 */
[----:B------:R-:W2:Y:S01]  /*ed4e0*/  LDL.LU R33, [R1+0xe88] ;  /* 0x000e880001217983 */ /* 0x000ea20000300800 */
[----:B------:R-:W-:Y:S01]  /*ed4f0*/  R2UR UR59, R70 ;  /* 0x00000000463b72ca */ /* 0x000fe200000e0000 */
[----:B------:R-:W-:Y:S01]  /*ed500*/  VIADD R247, R35, 0x11a ;  /* 0x0000011a23f77836 */ /* 0x000fe20000000000 */
[----:B------:R-:W-:Y:S01]  /*ed510*/  R2UR UR58, R69 ;  /* 0x00000000453a72ca */ /* 0x000fe200000e0000 */
[----:B------:R-:W-:Y:S01]  /*ed520*/  VIADD R246, R35, 0x11b ;  /* 0x0000011b23f67836 */ /* 0x000fe20000000000 */
[----:B------:R-:W-:Y:S01]  /*ed530*/  R2UR UR4, R67 ;  /* 0x00000000430472ca */ /* 0x000fe200000e0000 */
[C---:B------:R-:W-:Y:S01]  /*ed540*/  VIADD R244, R35.reuse, 0x11d ;  /* 0x0000011d23f47836 */ /* 0x040fe20000000000 */
[----:B------:R-:W-:Y:S01]  /*ed550*/  MOV R10, R132 ;  /* 0x00000084000a7202 */ /* 0x000fe20000000f00 */
[----:B------:R-:W-:Y:S01]  /*ed560*/  VIADD R243, R35, 0x11e ;  /* 0x0000011e23f37836 */ /* 0x000fe20000000000 */
[----:B------:R-:W-:Y:S01]  /*ed570*/  ISETP.GE.AND P1, PT, R249, UR46, PT ;  /* 0x0000002ef9007c0c */ /* 0x000fe2000bf26270 */
[C---:B------:R-:W-:Y:S01]  /*ed580*/  VIADD R241, R35.reuse, 0x120 ;  /* 0x0000012023f17836 */ /* 0x040fe20000000000 */
[C---:B------:R-:W-:Y:S01]  /*ed590*/  IADD3 R248, R35.reuse, 0x119, RZ ;  /* 0x0000011923f87810 */ /* 0x040fe20007ffe0ff */
        /* <DEDUP_REMOVED lines=143> */
[----:B------:R-:W2:Y:S01]  /*ede90*/  LDL.LU R34, [R1+0x13b0] ;  /* 0x0013b00001227983 */ /* 0x000ea20000300800 */
[----:B------:R-:W-:Y:S01]  /*edea0*/  VIADD R132, R35, 0x18d ;  /* 0x0000018d23847836 */ /* 0x000fe20000000000 */
[----:B------:R-:W-:Y:S01]  /*edeb0*/  LOP3.LUT R3, R3, 0xfffffffd, RZ, 0xc0, !PT ;  /* 0xfffffffd03037812 */ /* 0x000fe200078ec0ff */
[----:B------:R-:W-:-:S02]  /*edec0*/  VIADD R130, R35, 0x18f ;  /* 0x0000018f23827836 */ /* 0x000fc40000000000 */
[C---:B------:R-:W-:Y:S02]  /*eded0*/  VIADD R129, R35.reuse, 0x190 ;  /* 0x0000019023817836 */ /* 0x040fe40000000000 */
[C---:B------:R-:W-:Y:S02]  /*edee0*/  VIADD R127, R35.reuse, 0x192 ;  /* 0x00000192237f7836 */ /* 0x040fe40000000000 */
[C---:B------:R-:W-:Y:S02]  /*edef0*/  VIADD R126, R35.reuse, 0x193 ;  /* 0x00000193237e7836 */ /* 0x040fe40000000000 */
[C---:B------:R-:W-:Y:S02]  /*edf00*/  VIADD R124, R35.reuse, 0x195 ;  /* 0x00000195237c7836 */ /* 0x040fe40000000000 */
[C---:B------:R-:W-:Y:S02]  /*edf10*/  VIADD R123, R35.reuse, 0x196 ;  /* 0x00000196237b7836 */ /* 0x040fe40000000000 */
        /* <DEDUP_REMOVED lines=58> */
[----:B------:R-:W-:Y:S02]  /*ee2c0*/  VIADD R31, R35, 0x1ee ;  /* 0x000001ee231f7836 */ /* 0x000fe40000000000 */
[----:B------:R-:W2:Y:S01]  /*ee2d0*/  LDL.LU R35, [R1+0x13b8] ;  /* 0x0013b80001237983 */ /* 0x000ea20000300800 */
[----:B------:R-:W-:-:S03]  /*ee2e0*/  @P2 LOP3.LUT R3, R3, 0x2, RZ, 0xfc, !PT ;  /* 0x0000000203032812 */ /* 0x000fc600078efcff */
[----:B------:R-:W3:Y:S04]  /*ee2f0*/  LDL.LU R14, [R1+0x620] ;  /* 0x00062000010e7983 */ /* 0x000ee80000300800 */
[----:B------:R-:W4:Y:S01]  /*ee300*/  LDL.LU R24, [R1+0x60c] ;  /* 0x00060c0001187983 */ /* 0x000f220000300800 */
[----:B------:R-:W-:-:S03]  /*ee310*/  ISETP.GE.AND P0, PT, R248, UR48, PT ;  /* 0x00000030f8007c0c */ /* 0x000fc6000bf06270 */
[----:B------:R-:W2:Y:S01]  /*ee320*/  LDL.LU R23, [R1+0x608] ;  /* 0x0006080001177983 */ /* 0x000ea20000300800 */
[----:B------:R-:W-:-:S03]  /*ee330*/  LOP3.LUT R3, R3, 0xfffffff7, RZ, 0xc0, !PT ;  /* 0xfffffff703037812 */ /* 0x000fc600078ec0ff */
[----:B------:R-:W2:Y:S04]  /*ee340*/  LDL.LU R21, [R1+0x604] ;  /* 0x0006040001157983 */ /* 0x000ea80000300800 */
[----:B------:R-:W2:Y:S04]  /*ee350*/  LDL.LU R25, [R1+0x600] ;  /* 0x0006000001197983 */ /* 0x000ea80000300800 */
[----:B------:R-:W2:Y:S04]  /*ee360*/  LDL.LU R22, [R1+0x5fc] ;  /* 0x0005fc0001167983 */ /* 0x000ea80000300800 */
[----:B------:R-:W2:Y:S01]  /*ee370*/  LDL.LU R6, [R1+0x5f8] ;  /* 0x0005f80001067983 */ /* 0x000ea20000300800 */
[----:B------:R-:W-:-:S03]  /*ee380*/  @P1 LOP3.LUT R3, R3, 0x8, RZ, 0xfc, !PT ;  /* 0x0000000803031812 */ /* 0x000fc600078efcff */
[----:B------:R-:W2:Y:S04]  /*ee390*/  LDL.LU R29, [R1+0x5f4] ;  /* 0x0005f400011d7983 */ /* 0x000ea80000300800 */
[----:B------:R-:W2:Y:S04]  /*ee3a0*/  LDL.LU R16, [R1+0x5f0] ;  /* 0x0005f00001107983 */ /* 0x000ea80000300800 */
[----:B------:R-:W2:Y:S04]  /*ee3b0*/  LDL.LU R15, [R1+0x5ec] ;  /* 0x0005ec00010f7983 */ /* 0x000ea80000300800 */
[----:B------:R-:W2:Y:S01]  /*ee3c0*/  LDL.LU R20, [R1+0x5e8] ;  /* 0x0005e80001147983 */ /* 0x000ea20000300800 */
[----:B------:R-:W-:-:S03]  /*ee3d0*/  LOP3.LUT R3, R3, 0xffffffdf, RZ, 0xc0, !PT ;  /* 0xffffffdf03037812 */ /* 0x000fc600078ec0ff */
[----:B------:R-:W2:Y:S04]  /*ee3e0*/  LDL.LU R19, [R1+0x5e4] ;  /* 0x0005e40001137983 */ /* 0x000ea80000300800 */
[----:B------:R-:W2:Y:S01]  /*ee3f0*/  LDL.LU R18, [R1+0x5e0] ;  /* 0x0005e00001127983 */ /* 0x000ea20000300800 */
[----:B------:R-:W-:-:S03]  /*ee400*/  R2UR UR5, R10 ;  /* 0x000000000a0572ca */ /* 0x000fc600000e0000 */
[----:B------:R-:W2:Y:S01]  /*ee410*/  LDL.LU R13, [R1+0x5dc] ;  /* 0x0005dc00010d7983 */ /* 0x000ea20000300800 */
[----:B------:R-:W-:-:S03]  /*ee420*/  R2UR UR6, R9 ;  /* 0x00000000090672ca */ /* 0x000fc600000e0000 */
[----:B------:R-:W2:Y:S01]  /*ee430*/  LDL.LU R12, [R1+0x5d8] ;  /* 0x0005d800010c7983 */ /* 0x000ea20000300800 */
[----:B------:R-:W-:-:S03]  /*ee440*/  @P0 LOP3.LUT R3, R3, 0x20, RZ, 0xfc, !PT ;  /* 0x0000002003030812 */ /* 0x000fc600078efcff */
[----:B------:R-:W2:Y:S01]  /*ee450*/  LDL.LU R11, [R1+0x5d4] ;  /* 0x0005d400010b7983 */ /* 0x000ea20000300800 */
[----:B------:R-:W-:-:S03]  /*ee460*/  IMAD.MOV.U32 R0, RZ, RZ, R8 ;  /* 0x000000ffff007224 */ /* 0x000fc600078e0008 */
[----:B------:R-:W2:Y:S01]  /*ee470*/  LDL.LU R7, [R1+0x5d0] ;  /* 0x0005d00001077983 */ /* 0x000ea20000300800 */
[----:B------:R-:W-:-:S03]  /*ee480*/  ISETP.GE.AND P0, PT, R245, UR4, PT ;  /* 0x00000004f5007c0c */ /* 0x000fc6000bf06270 */
[----:B------:R-:W2:Y:S01]  /*ee490*/  LDL.LU R10, [R1+0x5cc] ;  /* 0x0005cc00010a7983 */ /* 0x000ea20000300800 */
[----:B------:R-:W-:-:S03]  /*ee4a0*/  ISETP.GE.AND P1, PT, R246, UR58, PT ;  /* 0x0000003af6007c0c */ /* 0x000fc6000bf26270 */
[----:B------:R-:W2:Y:S01]  /*ee4b0*/  LDL.LU R9, [R1+0x5c8] ;  /* 0x0005c80001097983 */ /* 0x000ea20000300800 */
[----:B------:R-:W-:-:S03]  /*ee4c0*/  ISETP.GE.AND P2, PT, R247, UR59, PT ;  /* 0x0000003bf7007c0c */ /* 0x000fc6000bf46270 */
        /* <DEDUP_REMOVED lines=9> */
[----:B------:R-:W-:-:S03]  /*ee560*/  R2UR UR8, R0 ;  /* 0x00000000000872ca */ /* 0x000fc600000e0000 */
[----:B------:R-:W2:Y:S01]  /*ee570*/  LDL.LU R0, [R1+0x4b40] ;  /* 0x004b400001007983 */ /* 0x000ea20000300800 */
[----:B------:R-:W-:-:S04]  /*ee580*/  LOP3.LUT R3, R3, 0xffffffbf, RZ, 0xc0, !PT ;  /* 0xffffffbf03037812 */ /* 0x000fc800078ec0ff */
[----:B------:R-:W-:-:S04]  /*ee590*/  @P2 LOP3.LUT R3, R3, 0x40, RZ, 0xfc, !PT ;  /* 0x0000004003032812 */ /* 0x000fc800078efcff */
[----:B------:R-:W-:-:S04]  /*ee5a0*/  LOP3.LUT R3, R3, 0xfffffdff, RZ, 0xc0, !PT ;  /* 0xfffffdff03037812 */ /* 0x000fc800078ec0ff */
[----:B------:R-:W-:-:S04]  /*ee5b0*/  @P1 LOP3.LUT R3, R3, 0x200, RZ, 0xfc, !PT ;  /* 0x0000020003031812 */ /* 0x000fc800078efcff */
[----:B------:R-:W-:-:S04]  /*ee5c0*/  LOP3.LUT R3, R3, 0xfffffbff, RZ, 0xc0, !PT ;  /* 0xfffffbff03037812 */ /* 0x000fc800078ec0ff */
[----:B------:R-:W-:Y:S02]  /*ee5d0*/  @P0 LOP3.LUT R3, R3, 0x400, RZ, 0xfc, !PT ;  /* 0x0000040003030812 */ /* 0x000fe400078efcff */
[----:B------:R-:W-:Y:S02]  /*ee5e0*/  ISETP.GE.AND P0, PT, R244, UR5, PT ;  /* 0x00000005f4007c0c */ /* 0x000fe4000bf06270 */
[----:B------:R-:W-:Y:S02]  /*ee5f0*/  ISETP.GE.AND P2, PT, R243, UR6, PT ;  /* 0x00000006f3007c0c */ /* 0x000fe4000bf46270 */
[----:B---3--:R-:W-:Y:S02]  /*ee600*/  R2UR UR60, R14 ;  /* 0x000000000e3c72ca */ /* 0x008fe400000e0000 */
[----:B------:R-:W3:Y:S01]  /*ee610*/  LDL.LU R14, [R1+0x4b3c] ;  /* 0x004b3c00010e7983 */ /* 0x000ee20000300800 */
[----:B----4-:R-:W-:-:S03]  /*ee620*/  R2UR UR56, R24 ;  /* 0x00000000183872ca */ /* 0x010fc600000e0000 */
[----:B------:R-:W4:Y:S01]  /*ee630*/  LDL.LU R24, [R1+0x4b38] ;  /* 0x004b380001187983 */ /* 0x000f220000300800 */
[----:B--2---:R-:W-:-:S03]  /*ee640*/  R2UR UR52, R23 ;  /* 0x00000000173472ca */ /* 0x004fc600000e0000 */
[----:B------:R-:W2:Y:S01]  /*ee650*/  LDL.LU R23, [R1+0x4b34] ;  /* 0x004b340001177983 */ /* 0x000ea20000300800 */
[----:B------:R-:W-:-:S03]  /*ee660*/  R2UR UR54, R21 ;  /* 0x00000000153672ca */ /* 0x000fc600000e0000 */
[----:B------:R-:W3:Y:S01]  /*ee670*/  LDL.LU R21, [R1+0x4b30] ;  /* 0x004b300001157983 */ /* 0x000ee20000300800 */
[----:B------:R-:W-:-:S03]  /*ee680*/  R2UR UR50, R25 ;  /* 0x00000000193272ca */ /* 0x000fc600000e0000 */
[----:B------:R-:W4:Y:S01]  /*ee690*/  LDL.LU R25, [R1+0x4b2c] ;  /* 0x004b2c0001197983 */ /* 0x000f220000300800 */
[----:B------:R-:W-:-:S03]  /*ee6a0*/  R2UR UR10, R22 ;  /* 0x00000000160a72ca */ /* 0x000fc600000e0000 */
        /* <DEDUP_REMOVED lines=26> */
[----:B------:R-:W4:Y:S01]  /*ee850*/  LDL.LU R9, [R1+0x4af4] ;  /* 0x004af40001097983 */ /* 0x000f220000300800 */
[----:B------:R-:W-:-:S03]  /*ee860*/  R2UR UR38, R8 ;  /* 0x00000000082672ca */ /* 0x000fc600000e0000 */
[----:B------:R-:W4:Y:S01]  /*ee870*/  LDL.LU R8, [R1+0x4af0] ;  /* 0x004af00001087983 */ /* 0x000f220000300800 */
[----:B------:R-:W-:-:S03]  /*ee880*/  R2UR UR58, R251 ;  /* 0x00000000fb3a72ca */ /* 0x000fc600000e0000 */
[----:B------:R-:W3:Y:S01]  /*ee890*/  LDL.LU R251, [R1+0x5a0] ;  /* 0x0005a00001fb7983 */ /* 0x000ee20000300800 */
[----:B------:R-:W-:-:S03]  /*ee8a0*/  R2UR UR4, R252 ;  /* 0x00000000fc0472ca */ /* 0x000fc600000e0000 */
[----:B------:R-:W2:Y:S01]  /*ee8b0*/  LDL.LU R252, [R1+0x59c] ;  /* 0x00059c0001fc7983 */ /* 0x000ea20000300800 */
[----:B------:R-:W-:-:S04]  /*ee8c0*/  LOP3.LUT R3, R3, 0xffffdfff, RZ, 0xc0, !PT ;  /* 0xffffdfff03037812 */ /* 0x000fc800078ec0ff */
[----:B------:R-:W-:Y:S02]  /*ee8d0*/  @P0 LOP3.LUT R3, R3, 0x2000, RZ, 0xfc, !PT ;  /* 0x0000200003030812 */ /* 0x000fe400078efcff */
[----:B------:R-:W-:Y:S02]  /*ee8e0*/  ISETP.GE.AND P1, PT, R242, UR8, PT ;  /* 0x00000008f2007c0c */ /* 0x000fe4000bf26270 */
        /* <DEDUP_REMOVED lines=24> */
[----:B------:R-:W-:Y:S02]  /*eea70*/  ISETP.GE.AND P2, PT, R234, UR14, PT ;  /* 0x0000000eea007c0c */ /* 0x000fe4000bf46270 */
[----:B------:R-:W-:Y:S02]  /*eea80*/  LOP3.LUT R3, R3, 0xdfffffff, RZ, 0xc0, !PT ;  /* 0xdfffffff03037812 */ /* 0x000fe400078ec0ff */
[----:B------:R-:W-:Y:S02]  /*eea90*/  LOP3.LUT R28, R28, 0xfffffffb, RZ, 0xc0, !PT ;  /* 0xfffffffb1c1c7812 */ /* 0x000fe400078ec0ff */
[----:B------:R-:W-:-:S02]  /*eeaa0*/  @P0 LOP3.LUT R3, R3, 0x20000000, RZ, 0xfc, !PT ;  /* 0x2000000003030812 */ /* 0x000fc400078efcff */
[----:B------:R-:W-:Y:S02]  /*eeab0*/  ISETP.GE.AND P0, PT, R232, UR18, PT ;  /* 0x00000012e8007c0c */ /* 0x000fe4000bf06270 */
[----:B------:R-:W-:Y:S02]  /*eeac0*/  LOP3.LUT R3, R3, 0x7fffffff, RZ, 0xc0, !PT ;  /* 0x7fffffff03037812 */ /* 0x000fe400078ec0ff */
[----:B------:R-:W-:Y:S02]  /*eead0*/  @P1 LOP3.LUT R28, R28, 0x4, RZ, 0xfc, !PT ;  /* 0x000000041c1c1812 */ /* 0x000fe400078efcff */
        /* <DEDUP_REMOVED lines=15> */
[----:B------:R-:W-:-:S04]  /*eebd0*/  @P2 LOP3.LUT R28, R28, 0x400, RZ, 0xfc, !PT ;  /* 0x000004001c1c2812 */ /* 0x000fc800078efcff */
[----:B------:R-:W-:Y:S02]  /*eebe0*/  LOP3.LUT R28, R28, 0xffffefff, RZ, 0xc0, !PT ;  /* 0xffffefff1c1c7812 */ /* 0x000fe400078ec0ff */
[----:B------:R-:W-:Y:S02]  /*eebf0*/  ISETP.GE.AND P2, PT, R225, UR32, PT ;  /* 0x00000020e1007c0c */ /* 0x000fe4000bf46270 */
[----:B------:R-:W-:Y:S02]  /*eec00*/  @P1 LOP3.LUT R28, R28, 0x1000, RZ, 0xfc, !PT ;  /* 0x000010001c1c1812 */ /* 0x000fe400078efcff */
[----:B------:R-:W-:Y:S02]  /*eec10*/  ISETP.GE.AND P1, PT, R224, UR34, PT ;  /* 0x00000022e0007c0c */ /* 0x000fe4000bf26270 */
[----:B------:R-:W4:Y:S01]  /*eec20*/  LDL.LU R224, [R1+0x598] ;  /* 0x0005980001e07983 */ /* 0x000f220000300800 */
[----:B------:R-:W-:-:S03]  /*eec30*/  ISETP.GE.AND P0, PT, R226, UR30, PT ;  /* 0x0000001ee2007c0c */ /* 0x000fc6000bf06270 */
        /* <DEDUP_REMOVED lines=16> */
[----:B------:R-:W-:-:S03]  /*eed40*/  R2UR UR40, R245 ;  /* 0x00000000f52872ca */ /* 0x000fc600000e0000 */
        /* <DEDUP_REMOVED lines=10> */
[----:B------:R-:W4:Y:S04]  /*eedf0*/  LDL.LU R246, [R1+0x540] ;  /* 0x0005400001f67983 */ /* 0x000f280000300800 */
[----:B------:R-:W4:Y:S04]  /*eee00*/  LDL.LU R247, [R1+0x53c] ;  /* 0x00053c0001f77983 */ /* 0x000f280000300800 */
[----:B------:R-:W4:Y:S04]  /*eee10*/  LDL.LU R248, [R1+0x538] ;  /* 0x0005380001f87983 */ /* 0x000f280000300800 */
[----:B------:R-:W4:Y:S04]  /*eee20*/  LDL.LU R249, [R1+0x534] ;  /* 0x0005340001f97983 */ /* 0x000f280000300800 */
[----:B------:R-:W4:Y:S01]  /*eee30*/  LDL.LU R250, [R1+0x530] ;  /* 0x0005300001fa7983 */ /* 0x000f220000300800 */
[----:B---3--:R-:W-:-:S03]  /*eee40*/  R2UR UR5, R251 ;  /* 0x00000000fb0572ca */ /* 0x008fc600000e0000 */
[----:B------:R-:W3:Y:S01]  /*eee50*/  LDL.LU R251, [R1+0x2dc] ;  /* 0x0002dc0001fb7983 */ /* 0x000ee20000300800 */
[----:B--2---:R-:W-:-:S03]  /*eee60*/  R2UR UR6, R252 ;  /* 0x00000000fc0672ca */ /* 0x004fc600000e0000 */
[----:B------:R-:W2:Y:S01]  /*eee70*/  LDL.LU R252, [R1+0x2d8] ;  /* 0x0002d80001fc7983 */ /* 0x000ea20000300800 */
[----:B------:R-:W-:-:S04]  /*eee80*/  LOP3.LUT R28, R28, 0xffff7fff, RZ, 0xc0, !PT ;  /* 0xffff7fff1c1c7812 */ /* 0x000fc800078ec0ff */
[----:B------:R-:W-:-:S04]  /*eee90*/  @P0 LOP3.LUT R28, R28, 0x8000, RZ, 0xfc, !PT ;  /* 0x000080001c1c0812 */ /* 0x000fc800078efcff */
        /* <DEDUP_REMOVED lines=26> */
[----:B------:R-:W-:Y:S01]  /*ef040*/  ISETP.GE.AND P0, PT, R214, UR4, PT ;  /* 0x00000004d6007c0c */ /* 0x000fe2000bf06270 */
[----:B------:R-:W-:Y:S01]  /*ef050*/  BAR.SYNC.DEFER_BLOCKING 0x0 ;  /* 0x0000000000007b1d */ /* 0x000fe20000010000 */
[----:B---3--:R-:W-:-:S05]  /*ef060*/  R2UR UR58, R251 ;  /* 0x00000000fb3a72ca */ /* 0x008fca00000e0000 */
[----:B------:R-:W3:Y:S01]  /*ef070*/  LDL.LU R251, [R1+0x2d4] ;  /* 0x0002d40001fb7983 */ /* 0x000ee20000300800 */
[----:B--2---:R-:W-:-:S03]  /*ef080*/  R2UR UR4, R252 ;  /* 0x00000000fc0472ca */ /* 0x004fc600000e0000 */
[----:B------:R-:W2:Y:S01]  /*ef090*/  LDL.LU R252, [R1+0x2d0] ;  /* 0x0002d00001fc7983 */ /* 0x000ea20000300800 */
[----:B------:R-:W-:Y:S02]  /*ef0a0*/  ISETP.GE.AND P2, PT, R216, UR59, PT ;  /* 0x0000003bd8007c0c */ /* 0x000fe4000bf46270 */
[----:B----4-:R-:W-:Y:S02]  /*ef0b0*/  R2UR UR8, R224 ;  /* 0x00000000e00872ca */ /* 0x010fe400000e0000 */
[----:B------:R-:W-:Y:S01]  /*ef0c0*/  R2UR UR60, R225 ;  /* 0x00000000e13c72ca */ /* 0x000fe200000e0000 */
[----:B------:R-:W4:Y:S01]  /*ef0d0*/  LDL.LU R224, [R1+0x2cc] ;  /* 0x0002cc0001e07983 */ /* 0x000f220000300800 */
[----:B------:R-:W-:Y:S02]  /*ef0e0*/  R2UR UR56, R226 ;  /* 0x00000000e23872ca */ /* 0x000fe400000e0000 */
[----:B------:R-:W-:Y:S01]  /*ef0f0*/  R2UR UR52, R227 ;  /* 0x00000000e33472ca */ /* 0x000fe200000e0000 */
[----:B------:R-:W4:Y:S01]  /*ef100*/  LDL.LU R225, [R1+0x2c8] ;  /* 0x0002c80001e17983 */ /* 0x000f220000300800 */
[----:B------:R-:W-:-:S03]  /*ef110*/  R2UR UR54, R228 ;  /* 0x00000000e43672ca */ /* 0x000fc600000e0000 */
[----:B------:R-:W4:Y:S01]  /*ef120*/  LDL.LU R226, [R1+0x2c4] ;  /* 0x0002c40001e27983 */ /* 0x000f220000300800 */
[----:B------:R-:W-:Y:S02]  /*ef130*/  LOP3.LUT R27, R27, 0xfffffffd, RZ, 0xc0, !PT ;  /* 0xfffffffd1b1b7812 */ /* 0x000fe400078ec0ff */
[----:B------:R-:W-:Y:S01]  /*ef140*/  R2UR UR50, R229 ;  /* 0x00000000e53272ca */ /* 0x000fe200000e0000 */
[----:B------:R-:W4:Y:S01]  /*ef150*/  LDL.LU R227, [R1+0x2c0] ;  /* 0x0002c00001e37983 */ /* 0x000f220000300800 */
[----:B------:R-:W-:-:S03]  /*ef160*/  R2UR UR10, R230 ;  /* 0x00000000e60a72ca */ /* 0x000fc600000e0000 */
[----:B------:R-:W4:Y:S01]  /*ef170*/  LDL.LU R228, [R1+0x2bc] ;  /* 0x0002bc0001e47983 */ /* 0x000f220000300800 */
[----:B------:R-:W-:-:S03]  /*ef180*/  R2UR UR12, R231 ;  /* 0x00000000e70c72ca */ /* 0x000fc600000e0000 */
[----:B------:R-:W4:Y:S01]  /*ef190*/  LDL.LU R229, [R1+0x2b8] ;  /* 0x0002b80001e57983 */ /* 0x000f220000300800 */
[----:B------:R-:W-:-:S03]  /*ef1a0*/  R2UR UR14, R232 ;  /* 0x00000000e80e72ca */ /* 0x000fc600000e0000 */
[----:B------:R-:W4:Y:S01]  /*ef1b0*/  LDL.LU R230, [R1+0x2b4] ;  /* 0x0002b40001e67983 */ /* 0x000f220000300800 */
[----:B------:R-:W-:Y:S02]  /*ef1c0*/  @P2 LOP3.LUT R27, R27, 0x2, RZ, 0xfc, !PT ;  /* 0x000000021b1b2812 */ /* 0x000fe400078efcff */
        /* <DEDUP_REMOVED lines=38> */
[----:B------:R-:W-:Y:S02]  /*ef430*/  R2UR UR59, R250 ;  /* 0x00000000fa3b72ca */ /* 0x000fe400000e0000 */
[----:B------:R-:W-:Y:S01]  /*ef440*/  ISETP.GE.AND P0, PT, R213, UR5, PT ;  /* 0x00000005d5007c0c */ /* 0x000fe2000bf06270 */
[----:B------:R-:W4:Y:S01]  /*ef450*/  LDL.LU R248, [R1+0x25c] ;  /* 0x00025c0001f87983 */ /* 0x000f220000300800 */
[----:B------:R-:W-:-:S03]  /*ef460*/  ISETP.GE.AND P2, PT, R212, UR6, PT ;  /* 0x00000006d4007c0c */ /* 0x000fc6000bf46270 */
[----:B------:R-:W4:Y:S04]  /*ef470*/  LDL.LU R249, [R1+0x258] ;  /* 0x0002580001f97983 */ /* 0x000f280000300800 */
[----:B------:R-:W4:Y:S01]  /*ef480*/  LDL.LU R250, [R1+0x254] ;  /* 0x0002540001fa7983 */ /* 0x000f220000300800 */
        /* <DEDUP_REMOVED lines=18> */
[----:B---3--:R-:W-:Y:S02]  /*ef5b0*/  R2UR UR5, R251 ;  /* 0x00000000fb0572ca */ /* 0x008fe400000e0000 */
[----:B------:R-:W3:Y:S01]  /*ef5c0*/  LDL.LU R251, [R1+0x250] ;  /* 0x0002500001fb7983 */ /* 0x000ee20000300800 */
[----:B--2---:R-:W-:-:S03]  /*ef5d0*/  R2UR UR6, R252 ;  /* 0x00000000fc0672ca */ /* 0x004fc600000e0000 */
        /* <DEDUP_REMOVED lines=67> */
[----:B---3--:R-:W-:Y:S02]  /*efa10*/  R2UR UR58, R251 ;  /* 0x00000000fb3a72ca */ /* 0x008fe400000e0000 */
[----:B------:R-:W3:Y:S01]  /*efa20*/  LDL.LU R251, [R1+0x248] ;  /* 0x0002480001fb7983 */ /* 0x000ee20000300800 */
[----:B--2---:R-:W-:-:S03]  /*efa30*/  R2UR UR4, R252 ;  /* 0x00000000fc0472ca */ /* 0x004fc600000e0000 */
[----:B------:R-:W2:Y:S01]  /*efa40*/  LDL.LU R252, [R1+0x244] ;  /* 0x0002440001fc7983 */ /* 0x000ea20000300800 */
        /* <DEDUP_REMOVED lines=24> */
[----:B------:R-:W-:Y:S02]  /*efbd0*/  ISETP.GE.AND P2, PT, R185, UR59, PT ;  /* 0x0000003bb9007c0c */ /* 0x000fe4000bf46270 */
        /* <DEDUP_REMOVED lines=29> */
[----:B------:R-:W-:Y:S02]  /*efdb0*/  @P2 LOP3.LUT R4, R4, 0x10000000, RZ, 0xfc, !PT ;  /* 0x1000000004042812 */ /* 0x000fe400078efcff */
[----:B------:R-:W-:Y:S01]  /*efdc0*/  R2UR UR59, R250 ;  /* 0x00000000fa3b72ca */ /* 0x000fe200000e0000 */
[----:B------:R-:W4:Y:S01]  /*efdd0*/  LDL.LU R248, [R1+0x1d0] ;  /* 0x0001d00001f87983 */ /* 0x000f220000300800 */
[----:B------:R-:W-:Y:S02]  /*efde0*/  ISETP.GE.AND P0, PT, R182, UR5, PT ;  /* 0x00000005b6007c0c */ /* 0x000fe4000bf06270 */
[----:B------:R-:W-:Y:S01]  /*efdf0*/  ISETP.GE.AND P2, PT, R181, UR6, PT ;  /* 0x00000006b5007c0c */ /* 0x000fe2000bf46270 */
[----:B------:R-:W4:Y:S04]  /*efe00*/  LDL.LU R249, [R1+0x1cc] ;  /* 0x0001cc0001f97983 */ /* 0x000f280000300800 */
[----:B------:R-:W4:Y:S01]  /*efe10*/  LDL.LU R250, [R1+0x1c8] ;  /* 0x0001c80001fa7983 */ /* 0x000f220000300800 */
[----:B------:R-:W-:-:S02]  /*efe20*/  LOP3.LUT R5, R5, 0xfffffffd, RZ, 0xc0, !PT ;  /* 0xfffffffd05057812 */ /* 0x000fc400078ec0ff */
[----:B------:R-:W-:-:S03]  /*efe30*/  LOP3.LUT R4, R4, 0xbfffffff, RZ, 0xc0, !PT ;  /* 0xbfffffff04047812 */ /* 0x000fc600078ec0ff */
        /* <DEDUP_REMOVED lines=84> */
[----:B------:R-:W-:-:S04]  /*f0380*/  LOP3.LUT R6, R6, 0xffefffff, RZ, 0xc0, !PT ;  /* 0xffefffff06067812 */ /* 0x000fc800078ec0ff */
[----:B------:R-:W-:Y:S02]  /*f0390*/  @P0 LOP3.LUT R6, R6, 0x100000, RZ, 0xfc, !PT ;  /* 0x0010000006060812 */ /* 0x000fe400078efcff */
[----:B------:R-:W-:Y:S02]  /*f03a0*/  ISETP.GE.AND P0, PT, R152, UR4, PT ;  /* 0x0000000498007c0c */ /* 0x000fe4000bf06270 */
[----:B------:R-:W-:Y:S02]  /*f03b0*/  ISETP.GE.AND P2, PT, R154, UR59, PT ;  /* 0x0000003b9a007c0c */ /* 0x000fe4000bf46270 */
[----:B------:R-:W-:Y:S02]  /*f03c0*/  ISETP.GE.AND P1, PT, R153, UR58, PT ;  /* 0x0000003a99007c0c */ /* 0x000fe4000bf26270 */
[----:B------:R-:W-:-:S09]  /*f03d0*/  LOP3.LUT R6, R6, 0xff7fffff, RZ, 0xc0, !PT ;  /* 0xff7fffff06067812 */ /* 0x000fd200078ec0ff */
[----:B------:R-:W-:-:S04]  /*f03e0*/  @P2 LOP3.LUT R6, R6, 0x800000, RZ, 0xfc, !PT ;  /* 0x0080000006062812 */ /* 0x000fc800078efcff */
[----:B------:R-:W-:Y:S02]  /*f03f0*/  LOP3.LUT R6, R6, 0xfeffffff, RZ, 0xc0, !PT ;  /* 0xfeffffff06067812 */ /* 0x000fe400078ec0ff */
[----:B----4-:R-:W-:Y:S02]  /*f0400*/  R2UR UR8, R224 ;  /* 0x00000000e00872ca */ /* 0x010fe400000e0000 */
[----:B------:R-:W-:-:S04]  /*f0410*/  @P1 LOP3.LUT R6, R6, 0x1000000, RZ, 0xfc, !PT ;  /* 0x0100000006061812 */ /* 0x000fc800078efcff */
[----:B------:R-:W-:Y:S02]  /*f0420*/  LOP3.LUT R6, R6, 0xfbffffff, RZ, 0xc0, !PT ;  /* 0xfbffffff06067812 */ /* 0x000fe400078ec0ff */
[----:B------:R-:W-:Y:S02]  /*f0430*/  R2UR UR60, R225 ;  /* 0x00000000e13c72ca */ /* 0x000fe400000e0000 */
[----:B------:R-:W-:Y:S02]  /*f0440*/  @P0 LOP3.LUT R6, R6, 0x4000000, RZ, 0xfc, !PT ;  /* 0x0400000006060812 */ /* 0x000fe400078efcff */
[----:B--2---:R-:W-:Y:S02]  /*f0450*/  R2UR UR4, R252 ;  /* 0x00000000fc0472ca */ /* 0x004fe400000e0000 */
[----:B------:R-:W2:Y:S01]  /*f0460*/  LDL.LU R252, [R1+0x1bc] ;  /* 0x0001bc0001fc7983 */ /* 0x000ea20000300800 */
[----:B------:R-:W-:Y:S02]  /*f0470*/  ISETP.GE.AND P0, PT, R151, UR5, PT ;  /* 0x0000000597007c0c */ /* 0x000fe4000bf06270 */
[----:B------:R-:W-:Y:S01]  /*f0480*/  ISETP.GE.AND P1, PT, R149, UR8, PT ;  /* 0x0000000895007c0c */ /* 0x000fe2000bf26270 */
[----:B------:R-:W4:Y:S01]  /*f0490*/  LDL.LU R225, [R1+0x1b8] ;  /* 0x0001b80001e17983 */ /* 0x000f220000300800 */
[----:B------:R-:W-:-:S02]  /*f04a0*/  ISETP.GE.AND P2, PT, R150, UR6, PT ;  /* 0x0000000696007c0c */ /* 0x000fc4000bf46270 */
[----:B------:R-:W-:Y:S02]  /*f04b0*/  R2UR UR56, R226 ;  /* 0x00000000e23872ca */ /* 0x000fe400000e0000 */
[----:B------:R-:W-:Y:S01]  /*f04c0*/  LOP3.LUT R6, R6, 0xefffffff, RZ, 0xc0, !PT ;  /* 0xefffffff06067812 */ /* 0x000fe200078ec0ff */
[----:B------:R-:W4:Y:S01]  /*f04d0*/  LDL.LU R226, [R1+0x1b4] ;  /* 0x0001b40001e27983 */ /* 0x000f220000300800 */
[----:B------:R-:W-:-:S03]  /*f04e0*/  LOP3.LUT R7, R7, 0xfffffffe, RZ, 0xc0, !PT ;  /* 0xfffffffe07077812 */ /* 0x000fc600078ec0ff */
[----:B------:R-:W-:Y:S02]  /*f04f0*/  @P0 LOP3.LUT R6, R6, 0x10000000, RZ, 0xfc, !PT ;  /* 0x1000000006060812 */ /* 0x000fe400078efcff */
[----:B------:R-:W-:Y:S02]  /*f0500*/  ISETP.GE.AND P0, PT, R148, UR60, PT ;  /* 0x0000003c94007c0c */ /* 0x000fe4000bf06270 */
[----:B------:R-:W-:Y:S02]  /*f0510*/  R2UR UR52, R227 ;  /* 0x00000000e33472ca */ /* 0x000fe400000e0000 */
[----:B------:R-:W-:Y:S01]  /*f0520*/  LOP3.LUT R6, R6, 0xbfffffff, RZ, 0xc0, !PT ;  /* 0xbfffffff06067812 */ /* 0x000fe200078ec0ff */
[----:B------:R-:W4:Y:S01]  /*f0530*/  LDL.LU R227, [R1+0x1b0] ;  /* 0x0001b00001e37983 */ /* 0x000f220000300800 */
[----:B------:R-:W-:Y:S02]  /*f0540*/  @P1 LOP3.LUT R7, R7, 0x1, RZ, 0xfc, !PT ;  /* 0x0000000107071812 */ /* 0x000fe400078efcff */
[----:B------:R-:W-:-:S02]  /*f0550*/  @P2 LOP3.LUT R6, R6, 0x40000000, RZ, 0xfc, !PT ;  /* 0x4000000006062812 */ /* 0x000fc400078efcff */
[----:B------:R-:W-:Y:S02]  /*f0560*/  ISETP.GE.AND P2, PT, R147, UR56, PT ;  /* 0x0000003893007c0c */ /* 0x000fe4000bf46270 */
[----:B------:R-:W-:Y:S02]  /*f0570*/  LOP3.LUT R7, R7, 0xfffffffb, RZ, 0xc0, !PT ;  /* 0xfffffffb07077812 */ /* 0x000fe400078ec0ff */
[----:B------:R-:W-:Y:S02]  /*f0580*/  R2UR UR54, R228 ;  /* 0x00000000e43672ca */ /* 0x000fe400000e0000 */
[----:B------:R-:W-:Y:S01]  /*f0590*/  @P0 LOP3.LUT R7, R7, 0x4, RZ, 0xfc, !PT ;  /* 0x0000000407070812 */ /* 0x000fe200078efcff */
[----:B------:R-:W4:Y:S01]  /*f05a0*/  LDL.LU R228, [R1+0x1ac] ;  /* 0x0001ac0001e47983 */ /* 0x000f220000300800 */
[----:B------:R-:W-:Y:S02]  /*f05b0*/  ISETP.GE.AND P1, PT, R146, UR52, PT ;  /* 0x0000003492007c0c */ /* 0x000fe4000bf26270 */
[----:B------:R-:W-:-:S02]  /*f05c0*/  LOP3.LUT R7, R7, 0xffffffef, RZ, 0xc0, !PT ;  /* 0xffffffef07077812 */ /* 0x000fc400078ec0ff */
[----:B------:R-:W-:Y:S02]  /*f05d0*/  R2UR UR50, R229 ;  /* 0x00000000e53272ca */ /* 0x000fe400000e0000 */
[----:B------:R-:W-:Y:S01]  /*f05e0*/  @P2 LOP3.LUT R7, R7, 0x10, RZ, 0xfc, !PT ;  /* 0x0000001007072812 */ /* 0x000fe200078efcff */
[----:B------:R-:W4:Y:S02]  /*f05f0*/  LDL.LU R229, [R1+0x1a8] ;  /* 0x0001a80001e57983 */ /* 0x000f240000300800 */
[----:B------:R-:W-:Y:S02]  /*f0600*/  ISETP.GE.AND P0, PT, R145, UR54, PT ;  /* 0x0000003691007c0c */ /* 0x000fe4000bf06270 */
[----:B------:R-:W-:Y:S02]  /*f0610*/  LOP3.LUT R7, R7, 0xffffffdf, RZ, 0xc0, !PT ;  /* 0xffffffdf07077812 */ /* 0x000fe400078ec0ff */
[----:B------:R-:W-:Y:S02]  /*f0620*/  R2UR UR10, R230 ;  /* 0x00000000e60a72ca */ /* 0x000fe400000e0000 */
[----:B------:R-:W-:Y:S01]  /*f0630*/  @P1 LOP3.LUT R7, R7, 0x20, RZ, 0xfc, !PT ;  /* 0x0000002007071812 */ /* 0x000fe200078efcff */
[----:B------:R-:W4:Y:S01]  /*f0640*/  LDL.LU R230, [R1+0x1a4] ;  /* 0x0001a40001e67983 */ /* 0x000f220000300800 */
[----:B------:R-:W-:-:S02]  /*f0650*/  ISETP.GE.AND P2, PT, R144, UR50, PT ;  /* 0x0000003290007c0c */ /* 0x000fc4000bf46270 */
[----:B------:R-:W-:Y:S02]  /*f0660*/  LOP3.LUT R7, R7, 0xfffffeff, RZ, 0xc0, !PT ;  /* 0xfffffeff07077812 */ /* 0x000fe400078ec0ff */
[----:B------:R-:W-:Y:S02]  /*f0670*/  R2UR UR12, R231 ;  /* 0x00000000e70c72ca */ /* 0x000fe400000e0000 */
[----:B------:R-:W-:Y:S01]  /*f0680*/  @P0 LOP3.LUT R7, R7, 0x100, RZ, 0xfc, !PT ;  /* 0x0000010007070812 */ /* 0x000fe200078efcff */
[----:B------:R-:W4:Y:S02]  /*f0690*/  LDL.LU R231, [R1+0x1a0] ;  /* 0x0001a00001e77983 */ /* 0x000f240000300800 */
[----:B------:R-:W-:Y:S02]  /*f06a0*/  ISETP.GE.AND P1, PT, R143, UR10, PT ;  /* 0x0000000a8f007c0c */ /* 0x000fe4000bf26270 */
[----:B------:R-:W-:Y:S02]  /*f06b0*/  LOP3.LUT R7, R7, 0xfffffdff, RZ, 0xc0, !PT ;  /* 0xfffffdff07077812 */ /* 0x000fe400078ec0ff */
[----:B------:R-:W-:-:S02]  /*f06c0*/  R2UR UR14, R232 ;  /* 0x00000000e80e72ca */ /* 0x000fc400000e0000 */
[----:B------:R-:W-:Y:S01]  /*f06d0*/  @P2 LOP3.LUT R7, R7, 0x200, RZ, 0xfc, !PT ;  /* 0x0000020007072812 */ /* 0x000fe200078efcff */
[----:B------:R-:W4:Y:S01]  /*f06e0*/  LDL.LU R232, [R1+0x19c] ;  /* 0x00019c0001e87983 */ /* 0x000f220000300800 */
[----:B------:R-:W-:Y:S02]  /*f06f0*/  ISETP.GE.AND P0, PT, R142, UR12, PT ;  /* 0x0000000c8e007c0c */ /* 0x000fe4000bf06270 */
[----:B------:R-:W-:Y:S02]  /*f0700*/  LOP3.LUT R7, R7, 0xffffefff, RZ, 0xc0, !PT ;  /* 0xffffefff07077812 */ /* 0x000fe400078ec0ff */
[----:B------:R-:W-:Y:S02]  /*f0710*/  R2UR UR16, R233 ;  /* 0x00000000e91072ca */ /* 0x000fe400000e0000 */
[----:B------:R-:W-:Y:S01]  /*f0720*/  @P1 LOP3.LUT R7, R7, 0x1000, RZ, 0xfc, !PT ;  /* 0x0000100007071812 */ /* 0x000fe200078efcff */
[----:B------:R-:W4:Y:S02]  /*f0730*/  LDL.LU R233, [R1+0x198] ;  /* 0x0001980001e97983 */ /* 0x000f240000300800 */
[----:B------:R-:W-:-:S02]  /*f0740*/  ISETP.GE.AND P2, PT, R141, UR14, PT ;  /* 0x0000000e8d007c0c */ /* 0x000fc4000bf46270 */
[----:B------:R-:W-:Y:S02]  /*f0750*/  LOP3.LUT R7, R7, 0xffffdfff, RZ, 0xc0, !PT ;  /* 0xffffdfff07077812 */ /* 0x000fe400078ec0ff */
[----:B------:R-:W-:Y:S02]  /*f0760*/  R2UR UR18, R234 ;  /* 0x00000000ea1272ca */ /* 0x000fe400000e0000 */
[----:B------:R-:W-:Y:S01]  /*f0770*/  @P0 LOP3.LUT R7, R7, 0x2000, RZ, 0xfc, !PT ;  /* 0x0000200007070812 */ /* 0x000fe200078efcff */
[----:B------:R-:W4:Y:S01]  /*f0780*/  LDL.LU R234, [R1+0x194] ;  /* 0x0001940001ea7983 */ /* 0x000f220000300800 */
[----:B------:R-:W-:Y:S02]  /*f0790*/  ISETP.GE.AND P1, PT, R140, UR16, PT ;  /* 0x000000108c007c0c */ /* 0x000fe4000bf26270 */
[----:B------:R-:W-:Y:S02]  /*f07a0*/  LOP3.LUT R7, R7, 0xffff7fff, RZ, 0xc0, !PT ;  /* 0xffff7fff07077812 */ /* 0x000fe400078ec0ff */
[----:B------:R-:W-:-:S02]  /*f07b0*/  R2UR UR20, R235 ;  /* 0x00000000eb1472ca */ /* 0x000fc400000e0000 */
        /* <DEDUP_REMOVED lines=21> */
[----:B------:R-:W4:Y:S01]  /*f0910*/  LDL.LU R239, [R1+0x180] ;  /* 0x0001800001ef7983 */ /* 0x000f220000300800 */
[----:B------:R-:W-:-:S02]  /*f0920*/  R2UR UR32, R241 ;  /* 0x00000000f12072ca */ /* 0x000fc400000e0000 */
[----:B------:R-:W-:Y:S02]  /*f0930*/  ISETP.GE.AND P2, PT, R135, UR26, PT ;  /* 0x0000001a87007c0c */ /* 0x000fe4000bf46270 */
[----:B------:R-:W-:Y:S02]  /*f0940*/  LOP3.LUT R7, R7, 0xfdffffff, RZ, 0xc0, !PT ;  /* 0xfdffffff07077812 */ /* 0x000fe400078ec0ff */
[----:B------:R-:W-:Y:S02]  /*f0950*/  R2UR UR30, R240 ;  /* 0x00000000f01e72ca */ /* 0x000fe400000e0000 */
[----:B------:R-:W-:Y:S01]  /*f0960*/  @P0 LOP3.LUT R7, R7, 0x2000000, RZ, 0xfc, !PT ;  /* 0x0200000007070812 */ /* 0x000fe200078efcff */
[----:B------:R-:W4:Y:S01]  /*f0970*/  LDL.LU R240, [R1+0x17c] ;  /* 0x00017c0001f07983 */ /* 0x000f220000300800 */
[----:B------:R-:W-:Y:S02]  /*f0980*/  ISETP.GE.AND P1, PT, R134, UR28, PT ;  /* 0x0000001c86007c0c */ /* 0x000fe4000bf26270 */
[----:B------:R-:W-:Y:S01]  /*f0990*/  R2UR UR34, R242 ;  /* 0x00000000f22272ca */ /* 0x000fe200000e0000 */
[----:B------:R-:W4:Y:S01]  /*f09a0*/  LDL.LU R241, [R1+0x178] ;  /* 0x0001780001f17983 */ /* 0x000f220000300800 */
[----:B------:R-:W-:-:S02]  /*f09b0*/  LOP3.LUT R7, R7, 0xfbffffff, RZ, 0xc0, !PT ;  /* 0xfbffffff07077812 */ /* 0x000fc400078ec0ff */
[----:B------:R-:W-:Y:S01]  /*f09c0*/  R2UR UR36, R243 ;  /* 0x00000000f32472ca */ /* 0x000fe200000e0000 */
[----:B------:R-:W4:Y:S01]  /*f09d0*/  LDL.LU R242, [R1+0x174] ;  /* 0x0001740001f27983 */ /* 0x000f220000300800 */
[----:B------:R-:W-:Y:S02]  /*f09e0*/  @P2 LOP3.LUT R7, R7, 0x4000000, RZ, 0xfc, !PT ;  /* 0x0400000007072812 */ /* 0x000fe400078efcff */
[----:B------:R-:W-:Y:S01]  /*f09f0*/  ISETP.GE.AND P2, PT, R132, UR32, PT ;  /* 0x0000002084007c0c */ /* 0x000fe2000bf46270 */
[----:B------:R-:W4:Y:S01]  /*f0a00*/  LDL.LU R243, [R1+0x170] ;  /* 0x0001700001f37983 */ /* 0x000f220000300800 */
[----:B------:R-:W-:Y:S02]  /*f0a10*/  ISETP.GE.AND P0, PT, R133, UR30, PT ;  /* 0x0000001e85007c0c */ /* 0x000fe4000bf06270 */
[----:B------:R-:W-:Y:S02]  /*f0a20*/  LOP3.LUT R7, R7, 0xefffffff, RZ, 0xc0, !PT ;  /* 0xefffffff07077812 */ /* 0x000fe400078ec0ff */
[----:B------:R-:W-:-:S02]  /*f0a30*/  LOP3.LUT R8, R8, 0xfffffffe, RZ, 0xc0, !PT ;  /* 0xfffffffe08087812 */ /* 0x000fc400078ec0ff */
        /* <DEDUP_REMOVED lines=28> */
[----:B------:R-:W-:-:S04]  /*f0c00*/  LOP3.LUT R8, R8, 0xfffffbff, RZ, 0xc0, !PT ;  /* 0xfffffbff08087812 */ /* 0x000fc800078ec0ff */
[----:B------:R-:W-:Y:S02]  /*f0c10*/  @P0 LOP3.LUT R8, R8, 0x400, RZ, 0xfc, !PT ;  /* 0x0000040008080812 */ /* 0x000fe400078efcff */
[----:B------:R-:W-:Y:S02]  /*f0c20*/  ISETP.GE.AND P1, PT, R125, UR46, PT ;  /* 0x0000002e7d007c0c */ /* 0x000fe4000bf26270 */
[----:B---3--:R-:W-:Y:S02]  /*f0c30*/  R2UR UR58, R251 ;  /* 0x00000000fb3a72ca */ /* 0x008fe400000e0000 */
[----:B------:R-:W-:-:S04]  /*f0c40*/  LOP3.LUT R8, R8, 0xfffff7ff, RZ, 0xc0, !PT ;  /* 0xfffff7ff08087812 */ /* 0x000fc800078ec0ff */
[----:B------:R-:W-:Y:S02]  /*f0c50*/  @P2 LOP3.LUT R8, R8, 0x800, RZ, 0xfc, !PT ;  /* 0x0000080008082812 */ /* 0x000fe400078efcff */
[----:B------:R-:W-:Y:S02]  /*f0c60*/  R2UR UR48, R249 ;  /* 0x00000000f93072ca */ /* 0x000fe400000e0000 */
[----:B------:R-:W-:Y:S01]  /*f0c70*/  LOP3.LUT R8, R8, 0xffffbfff, RZ, 0xc0, !PT ;  /* 0xffffbfff08087812 */ /* 0x000fe200078ec0ff */
[----:B------:R-:W3:Y:S01]  /*f0c80*/  LDL.LU R249, [R1+0x158] ;  /* 0x0001580001f97983 */ /* 0x000ee20000300800 */
[----:B------:R-:W-:Y:S02]  /*f0c90*/  R2UR UR59, R250 ;  /* 0x00000000fa3b72ca */ /* 0x000fe400000e0000 */
[----:B------:R-:W-:Y:S01]  /*f0ca0*/  @P1 LOP3.LUT R8, R8, 0x4000, RZ, 0xfc, !PT ;  /* 0x0000400008081812 */ /* 0x000fe200078efcff */
[----:B------:R-:W3:Y:S01]  /*f0cb0*/  LDL.LU R250, [R1+0x154] ;  /* 0x0001540001fa7983 */ /* 0x000ee20000300800 */
[----:B------:R-:W-:-:S02]  /*f0cc0*/  ISETP.GE.AND P1, PT, R122, UR58, PT ;  /* 0x0000003a7a007c0c */ /* 0x000fc4000bf26270 */
[----:B------:R-:W-:Y:S01]  /*f0cd0*/  R2UR UR58, R9 ;  /* 0x00000000093a72ca */ /* 0x000fe200000e0000 */
[----:B------:R-:W3:Y:S01]  /*f0ce0*/  LDL.LU R251, [R1+0x150] ;  /* 0x0001500001fb7983 */ /* 0x000ee20000300800 */
[----:B--2---:R-:W-:-:S03]  /*f0cf0*/  R2UR UR5, R252 ;  /* 0x00000000fc0572ca */ /* 0x004fc600000e0000 */
[----:B------:R-:W2:Y:S04]  /*f0d00*/  LDL.LU R252, [R1+0x14c] ;  /* 0x00014c0001fc7983 */ /* 0x000ea80000300800 */
[----:B------:R-:W2:Y:S01]  /*f0d10*/  LDL.LU R9, [R1+0x4aec] ;  /* 0x004aec0001097983 */ /* 0x000ea20000300800 */
[----:B------:R-:W-:Y:S02]  /*f0d20*/  ISETP.GE.AND P0, PT, R124, UR48, PT ;  /* 0x000000307c007c0c */ /* 0x000fe4000bf06270 */
[----:B------:R-:W-:Y:S02]  /*f0d30*/  ISETP.GE.AND P2, PT, R123, UR59, PT ;  /* 0x0000003b7b007c0c */ /* 0x000fe4000bf46270 */
[----:B------:R-:W-:-:S09]  /*f0d40*/  LOP3.LUT R8, R8, 0xffff7fff, RZ, 0xc0, !PT ;  /* 0xffff7fff08087812 */ /* 0x000fd200078ec0ff */
[----:B------:R-:W-:-:S04]  /*f0d50*/  @P0 LOP3.LUT R8, R8, 0x8000, RZ, 0xfc, !PT ;  /* 0x0000800008080812 */ /* 0x000fc800078efcff */
[----:B------:R-:W-:-:S04]  /*f0d60*/  LOP3.LUT R8, R8, 0xfffdffff, RZ, 0xc0, !PT ;  /* 0xfffdffff08087812 */ /* 0x000fc800078ec0ff */
[----:B------:R-:W-:Y:S02]  /*f0d70*/  @P2 LOP3.LUT R8, R8, 0x20000, RZ, 0xfc, !PT ;  /* 0x0002000008082812 */ /* 0x000fe400078efcff */
[----:B------:R-:W-:Y:S02]  /*f0d80*/  ISETP.GE.AND P0, PT, R121, UR4, PT ;  /* 0x0000000479007c0c */ /* 0x000fe4000bf06270 */
[----:B------:R-:W-:-:S04]  /*f0d90*/  LOP3.LUT R8, R8, 0xfff7ffff, RZ, 0xc0, !PT ;  /* 0xfff7ffff08087812 */ /* 0x000fc800078ec0ff */
[----:B------:R-:W-:Y:S02]  /*f0da0*/  @P1 LOP3.LUT R8, R8, 0x80000, RZ, 0xfc, !PT ;  /* 0x0008000008081812 */ /* 0x000fe400078efcff */
[----:B----4-:R-:W-:Y:S02]  /*f0db0*/  R2UR UR6, R225 ;  /* 0x00000000e10672ca */ /* 0x010fe400000e0000 */
[----:B------:R-:W-:-:S04]  /*f0dc0*/  LOP3.LUT R8, R8, 0xffefffff, RZ, 0xc0, !PT ;  /* 0xffefffff08087812 */ /* 0x000fc800078ec0ff */
[----:B------:R-:W-:Y:S02]  /*f0dd0*/  @P0 LOP3.LUT R8, R8, 0x100000, RZ, 0xfc, !PT ;  /* 0x0010000008080812 */ /* 0x000fe400078efcff */
[----:B------:R-:W-:Y:S02]  /*f0de0*/  ISETP.GE.AND P0, PT, R120, UR5, PT ;  /* 0x0000000578007c0c */ /* 0x000fe4000bf06270 */
[----:B------:R-:W-:Y:S02]  /*f0df0*/  R2UR UR8, R226 ;  /* 0x00000000e20872ca */ /* 0x000fe400000e0000 */
[----:B------:R-:W-:Y:S02]  /*f0e00*/  LOP3.LUT R8, R8, 0xff7fffff, RZ, 0xc0, !PT ;  /* 0xff7fffff08087812 */ /* 0x000fe400078ec0ff */
[----:B------:R-:W-:Y:S02]  /*f0e10*/  ISETP.GE.AND P2, PT, R119, UR6, PT ;  /* 0x0000000677007c0c */ /* 0x000fe4000bf46270 */
[----:B------:R-:W-:-:S05]  /*f0e20*/  R2UR UR60, R227 ;  /* 0x00000000e33c72ca */ /* 0x000fca00000e0000 */
[----:B------:R-:W-:Y:S02]  /*f0e30*/  @P0 LOP3.LUT R8, R8, 0x800000, RZ, 0xfc, !PT ;  /* 0x0080000008080812 */ /* 0x000fe400078efcff */
[----:B------:R-:W-:Y:S02]  /*f0e40*/  ISETP.GE.AND P1, PT, R118, UR8, PT ;  /* 0x0000000876007c0c */ /* 0x000fe4000bf26270 */
[----:B------:R-:W-:Y:S02]  /*f0e50*/  R2UR UR52, R229 ;  /* 0x00000000e53472ca */ /* 0x000fe400000e0000 */
[----:B------:R-:W-:Y:S02]  /*f0e60*/  LOP3.LUT R8, R8, 0xfeffffff, RZ, 0xc0, !PT ;  /* 0xfeffffff08087812 */ /* 0x000fe400078ec0ff */
[----:B------:R-:W-:Y:S02]  /*f0e70*/  R2UR UR56, R228 ;  /* 0x00000000e43872ca */ /* 0x000fe400000e0000 */
[----:B------:R-:W-:-:S02]  /*f0e80*/  @P2 LOP3.LUT R8, R8, 0x1000000, RZ, 0xfc, !PT ;  /* 0x0100000008082812 */ /* 0x000fc400078efcff */
[----:B------:R-:W-:Y:S02]  /*f0e90*/  R2UR UR4, R10 ;  /* 0x000000000a0472ca */ /* 0x000fe400000e0000 */
[----:B------:R-:W4:Y:S01]  /*f0ea0*/  LDL.LU R10, [R1+0x4ae8] ;  /* 0x004ae800010a7983 */ /* 0x000f220000300800 */
[----:B------:R-:W-:Y:S02]  /*f0eb0*/  ISETP.GE.AND P0, PT, R117, UR60, PT ;  /* 0x0000003c75007c0c */ /* 0x000fe4000bf06270 */
[----:B------:R-:W-:Y:S02]  /*f0ec0*/  R2UR UR54, R230 ;  /* 0x00000000e63672ca */ /* 0x000fe400000e0000 */
[----:B------:R-:W-:-:S04]  /*f0ed0*/  LOP3.LUT R8, R8, 0xf7ffffff, RZ, 0xc0, !PT ;  /* 0xf7ffffff08087812 */ /* 0x000fc800078ec0ff */
[----:B------:R-:W-:Y:S02]  /*f0ee0*/  @P1 LOP3.LUT R8, R8, 0x8000000, RZ, 0xfc, !PT ;  /* 0x0800000008081812 */ /* 0x000fe400078efcff */
[----:B------:R-:W-:Y:S02]  /*f0ef0*/  ISETP.GE.AND P1, PT, R115, UR52, PT ;  /* 0x0000003473007c0c */ /* 0x000fe4000bf26270 */
[----:B------:R-:W-:Y:S02]  /*f0f00*/  ISETP.GE.AND P2, PT, R116, UR56, PT ;  /* 0x0000003874007c0c */ /* 0x000fe4000bf46270 */
[----:B------:R-:W-:Y:S02]  /*f0f10*/  R2UR UR50, R231 ;  /* 0x00000000e73272ca */ /* 0x000fe400000e0000 */
[----:B------:R-:W-:-:S04]  /*f0f20*/  LOP3.LUT R8, R8, 0xefffffff, RZ, 0xc0, !PT ;  /* 0xefffffff08087812 */ /* 0x000fc800078ec0ff */
[----:B------:R-:W-:Y:S02]  /*f0f30*/  @P0 LOP3.LUT R8, R8, 0x10000000, RZ, 0xfc, !PT ;  /* 0x1000000008080812 */ /* 0x000fe400078efcff */
[----:B------:R-:W-:Y:S02]  /*f0f40*/  ISETP.GE.AND P0, PT, R114, UR54, PT ;  /* 0x0000003672007c0c */ /* 0x000fe4000bf06270 */
[----:B------:R-:W-:Y:S02]  /*f0f50*/  R2UR UR10, R232 ;  /* 0x00000000e80a72ca */ /* 0x000fe400000e0000 */
[----:B------:R-:W-:-:S04]  /*f0f60*/  LOP3.LUT R8, R8, 0xbfffffff, RZ, 0xc0, !PT ;  /* 0xbfffffff08087812 */ /* 0x000fc800078ec0ff */
[----:B------:R-:W-:Y:S02]  /*f0f70*/  @P2 LOP3.LUT R8, R8, 0x40000000, RZ, 0xfc, !PT ;  /* 0x4000000008082812 */ /* 0x000fe400078efcff */
[----:B------:R-:W-:Y:S02]  /*f0f80*/  ISETP.GE.AND P2, PT, R113, UR50, PT ;  /* 0x0000003271007c0c */ /* 0x000fe4000bf46270 */
[----:B------:R-:W-:Y:S02]  /*f0f90*/  R2UR UR12, R233 ;  /* 0x00000000e90c72ca */ /* 0x000fe400000e0000 */
[----:B------:R-:W-:Y:S02]  /*f0fa0*/  R2UR UR14, R234 ;  /* 0x00000000ea0e72ca */ /* 0x000fe400000e0000 */
[----:B------:R-:W-:Y:S02]  /*f0fb0*/  R2UR UR16, R235 ;  /* 0x00000000eb1072ca */ /* 0x000fe400000e0000 */
[----:B------:R-:W-:-:S02]  /*f0fc0*/  R2UR UR18, R236 ;  /* 0x00000000ec1272ca */ /* 0x000fc400000e0000 */
[----:B------:R-:W-:Y:S01]  /*f0fd0*/  R2UR UR20, R237 ;  /* 0x00000000ed1472ca */ /* 0x000fe200000e0000 */
[----:B------:R-:W4:Y:S01]  /*f0fe0*/  LDL.LU R236, [R1+0x140] ;  /* 0x0001400001ec7983 */ /* 0x000f220000300800 */
[----:B------:R-:W-:-:S03]  /*f0ff0*/  R2UR UR22, R238 ;  /* 0x00000000ee1672ca */ /* 0x000fc600000e0000 */
        /* <DEDUP_REMOVED lines=22> */
[----:B---3--:R-:W-:-:S03]  /*f1160*/  R2UR UR44, R249 ;  /* 0x00000000f92c72ca */ /* 0x008fc600000e0000 */
[----:B------:R-:W3:Y:S01]  /*f1170*/  LDL.LU R249, [R1+0xfc] ;  /* 0x0000fc0001f97983 */ /* 0x000ee20000300800 */
[----:B------:R-:W-:-:S03]  /*f1180*/  R2UR UR46, R250 ;  /* 0x00000000fa2e72ca */ /* 0x000fc600000e0000 */
[----:B------:R-:W3:Y:S01]  /*f1190*/  LDL.LU R250, [R1+0xf8] ;  /* 0x0000f80001fa7983 */ /* 0x000ee20000300800 */
[----:B------:R-:W-:-:S03]  /*f11a0*/  R2UR UR48, R251 ;  /* 0x00000000fb3072ca */ /* 0x000fc600000e0000 */
[----:B------:R-:W3:Y:S01]  /*f11b0*/  LDL.LU R251, [R1+0xf4] ;  /* 0x0000f40001fb7983 */ /* 0x000ee20000300800 */
[----:B--2---:R-:W-:-:S04]  /*f11c0*/  LOP3.LUT R9, R9, 0xfffffffe, RZ, 0xc0, !PT ;  /* 0xfffffffe09097812 */ /* 0x004fc800078ec0ff */
        /* <DEDUP_REMOVED lines=19> */
[----:B------:R-:W-:Y:S02]  /*f1300*/  R2UR UR59, R252 ;  /* 0x00000000fc3b72ca */ /* 0x000fe400000e0000 */
[----:B------:R-:W-:Y:S01]  /*f1310*/  ISETP.GE.AND P1, PT, R106, UR22, PT ;  /* 0x000000166a007c0c */ /* 0x000fe2000bf26270 */
[----:B------:R-:W2:Y:S01]  /*f1320*/  LDL.LU R252, [R1+0xf0] ;  /* 0x0000f00001fc7983 */ /* 0x000ea20000300800 */
[----:B------:R-:W-:Y:S02]  /*f1330*/  @P0 LOP3.LUT R9, R9, 0x2000, RZ, 0xfc, !PT ;  /* 0x0000200009090812 */ /* 0x000fe400078efcff */
[----:B------:R-:W-:Y:S02]  /*f1340*/  ISETP.GE.AND P0, PT, R105, UR24, PT ;  /* 0x0000001869007c0c */ /* 0x000fe4000bf06270 */
[----:B------:R-:W-:-:S02]  /*f1350*/  R2UR UR22, R11 ;  /* 0x000000000b1672ca */ /* 0x000fc400000e0000 */
[----:B------:R-:W2:Y:S01]  /*f1360*/  LDL.LU R11, [R1+0x4ae4] ;  /* 0x004ae400010b7983 */ /* 0x000ea20000300800 */
[----:B------:R-:W-:-:S03]  /*f1370*/  R2UR UR24, R12 ;  /* 0x000000000c1872ca */ /* 0x000fc600000e0000 */
[----:B------:R-:W2:Y:S01]  /*f1380*/  LDL.LU R12, [R1+0x4ae0] ;  /* 0x004ae000010c7983 */ /* 0x000ea20000300800 */
[----:B------:R-:W-:Y:S02]  /*f1390*/  ISETP.GE.AND P2, PT, R107, UR20, PT ;  /* 0x000000146b007c0c */ /* 0x000fe4000bf46270 */
[----:B------:R-:W-:-:S11]  /*f13a0*/  LOP3.LUT R9, R9, 0xfffeffff, RZ, 0xc0, !PT ;  /* 0xfffeffff09097812 */ /* 0x000fd600078ec0ff */
[----:B------:R-:W-:Y:S02]  /*f13b0*/  @P2 LOP3.LUT R9, R9, 0x10000, RZ, 0xfc, !PT ;  /* 0x0001000009092812 */ /* 0x000fe400078efcff */
[----:B------:R-:W-:Y:S02]  /*f13c0*/  ISETP.GE.AND P2, PT, R104, UR26, PT ;  /* 0x0000001a68007c0c */ /* 0x000fe4000bf46270 */
[----:B------:R-:W-:Y:S02]  /*f13d0*/  R2UR UR26, R13 ;  /* 0x000000000d1a72ca */ /* 0x000fe400000e0000 */
[----:B------:R-:W2:Y:S01]  /*f13e0*/  LDL.LU R13, [R1+0x4adc] ;  /* 0x004adc00010d7983 */ /* 0x000ea20000300800 */
[----:B------:R-:W-:-:S04]  /*f13f0*/  LOP3.LUT R9, R9, 0xfffdffff, RZ, 0xc0, !PT ;  /* 0xfffdffff09097812 */ /* 0x000fc800078ec0ff */
[----:B------:R-:W-:Y:S02]  /*f1400*/  @P1 LOP3.LUT R9, R9, 0x20000, RZ, 0xfc, !PT ;  /* 0x0002000009091812 */ /* 0x000fe400078efcff */
[----:B------:R-:W-:Y:S02]  /*f1410*/  ISETP.GE.AND P1, PT, R103, UR28, PT ;  /* 0x0000001c67007c0c */ /* 0x000fe4000bf26270 */
[----:B------:R-:W-:Y:S02]  /*f1420*/  R2UR UR28, R18 ;  /* 0x00000000121c72ca */ /* 0x000fe400000e0000 */
        /* <DEDUP_REMOVED lines=17> */
[----:B----4-:R-:W-:Y:S02]  /*f1540*/  LOP3.LUT R10, R10, 0xfffffffe, RZ, 0xc0, !PT ;  /* 0xfffffffe0a0a7812 */ /* 0x010fe400078ec0ff */
        /* <DEDUP_REMOVED lines=24> */
[----:B------:R-:W-:Y:S02]  /*f16d0*/  LOP3.LUT R10, R10, 0xffffdfff, RZ, 0xc0, !PT ;  /* 0xffffdfff0a0a7812 */ /* 0x000fe400078ec0ff */
[----:B------:R-:W-:Y:S02]  /*f16e0*/  R2UR UR5, R239 ;  /* 0x00000000ef0572ca */ /* 0x000fe400000e0000 */
[----:B------:R-:W-:Y:S02]  /*f16f0*/  @P1 LOP3.LUT R10, R10, 0x2000, RZ, 0xfc, !PT ;  /* 0x000020000a0a1812 */ /* 0x000fe400078efcff */
[----:B------:R-:W-:-:S02]  /*f1700*/  R2UR UR6, R240 ;  /* 0x00000000f00672ca */ /* 0x000fc400000e0000 */
[----:B------:R-:W-:Y:S02]  /*f1710*/  LOP3.LUT R10, R10, 0xffff7fff, RZ, 0xc0, !PT ;  /* 0xffff7fff0a0a7812 */ /* 0x000fe400078ec0ff */
[----:B------:R-:W-:Y:S02]  /*f1720*/  R2UR UR30, R19 ;  /* 0x00000000131e72ca */ /* 0x000fe400000e0000 */
[----:B------:R-:W4:Y:S01]  /*f1730*/  LDL.LU R19, [R1+0x4ad4] ;  /* 0x004ad40001137983 */ /* 0x000f220000300800 */
[----:B------:R-:W-:Y:S02]  /*f1740*/  @P0 LOP3.LUT R10, R10, 0x8000, RZ, 0xfc, !PT ;  /* 0x000080000a0a0812 */ /* 0x000fe400078efcff */
[----:B------:R-:W-:Y:S02]  /*f1750*/  ISETP.GE.AND P0, PT, R86, UR5, PT ;  /* 0x0000000556007c0c */ /* 0x000fe4000bf06270 */
[----:B------:R-:W-:Y:S02]  /*f1760*/  R2UR UR8, R241 ;  /* 0x00000000f10872ca */ /* 0x000fe400000e0000 */
[----:B------:R-:W-:-:S02]  /*f1770*/  ISETP.GE.AND P2, PT, R85, UR6, PT ;  /* 0x0000000655007c0c */ /* 0x000fc4000bf46270 */
[----:B------:R-:W-:Y:S02]  /*f1780*/  R2UR UR60, R242 ;  /* 0x00000000f23c72ca */ /* 0x000fe400000e0000 */
[----:B------:R-:W-:-:S07]  /*f1790*/  R2UR UR56, R243 ;  /* 0x00000000f33872ca */ /* 0x000fce00000e0000 */
[----:B------:R-:W-:Y:S02]  /*f17a0*/  ISETP.GE.AND P1, PT, R84, UR8, PT ;  /* 0x0000000854007c0c */ /* 0x000fe4000bf26270 */
[----:B------:R-:W-:Y:S02]  /*f17b0*/  R2UR UR52, R244 ;  /* 0x00000000f43472ca */ /* 0x000fe400000e0000 */
[----:B------:R-:W-:Y:S02]  /*f17c0*/  R2UR UR50, R246 ;  /* 0x00000000f63272ca */ /* 0x000fe400000e0000 */
[----:B------:R-:W-:Y:S02]  /*f17d0*/  R2UR UR54, R245 ;  /* 0x00000000f53672ca */ /* 0x000fe400000e0000 */
[----:B------:R-:W-:Y:S02]  /*f17e0*/  R2UR UR10, R247 ;  /* 0x00000000f70a72ca */ /* 0x000fe400000e0000 */
[----:B------:R-:W-:-:S02]  /*f17f0*/  R2UR UR12, R248 ;  /* 0x00000000f80c72ca */ /* 0x000fc400000e0000 */
[----:B---3--:R-:W-:Y:S02]  /*f1800*/  R2UR UR14, R249 ;  /* 0x00000000f90e72ca */ /* 0x008fe400000e0000 */
[----:B------:R-:W-:Y:S02]  /*f1810*/  R2UR UR16, R250 ;  /* 0x00000000fa1072ca */ /* 0x000fe400000e0000 */
[----:B------:R-:W-:Y:S02]  /*f1820*/  R2UR UR18, R251 ;  /* 0x00000000fb1272ca */ /* 0x000fe400000e0000 */
        /* <DEDUP_REMOVED lines=33> */
[----:B------:R-:W-:-:S04]  /*f1a40*/  LOP3.LUT R13, R13, 0xfffffeff, RZ, 0xc0, !PT ;  /* 0xfffffeff0d0d7812 */ /* 0x000fc800078ec0ff */
[----:B------:R-:W-:-:S03]  /*f1a50*/  @P1 LOP3.LUT R13, R13, 0x100, RZ, 0xfc, !PT ;  /* 0x000001000d0d1812 */ /* 0x000fc600078efcff */
        /* <DEDUP_REMOVED lines=15> */
[----:B------:R-:W-:Y:S01]  /*f1b50*/  @P2 LOP3.LUT R13, R13, 0x80000, RZ, 0xfc, !PT ;  /* 0x000800000d0d2812 */ /* 0x000fe200078efcff */
[----:B------:R-:W2:Y:S01]  /*f1b60*/  LDL.LU R20, [R1+0x4ad0] ;  /* 0x004ad00001147983 */ /* 0x000ea20000300800 */
[----:B------:R-:W-:-:S02]  /*f1b70*/  ISETP.GE.AND P0, PT, R68, UR30, PT ;  /* 0x0000001e44007c0c */ /* 0x000fc4000bf06270 */
[----:B------:R-:W-:Y:S02]  /*f1b80*/  LOP3.LUT R13, R13, 0xffbfffff, RZ, 0xc0, !PT ;  /* 0xffbfffff0d0d7812 */ /* 0x000fe400078ec0ff */
[----:B------:R-:W-:Y:S02]  /*f1b90*/  R2UR UR34, R15 ;  /* 0x000000000f2272ca */ /* 0x000fe400000e0000 */
[----:B------:R-:W-:Y:S01]  /*f1ba0*/  @P1 LOP3.LUT R13, R13, 0x400000, RZ, 0xfc, !PT ;  /* 0x004000000d0d1812 */ /* 0x000fe200078efcff */
[----:B------:R-:W3:Y:S01]  /*f1bb0*/  LDL.LU R15, [R1+0x4acc] ;  /* 0x004acc00010f7983 */ /* 0x000ee20000300800 */
[----:B------:R-:W-:Y:S02]  /*f1bc0*/  R2UR UR38, R29 ;  /* 0x000000001d2672ca */ /* 0x000fe400000e0000 */
[----:B------:R-:W-:Y:S02]  /*f1bd0*/  ISETP.GE.AND P2, PT, R67, UR32, PT ;  /* 0x0000002043007c0c */ /* 0x000fe4000bf46270 */
[----:B------:R-:W-:-:S02]  /*f1be0*/  LOP3.LUT R13, R13, 0xff7fffff, RZ, 0xc0, !PT ;  /* 0xff7fffff0d0d7812 */ /* 0x000fc400078ec0ff */
[----:B------:R-:W-:Y:S02]  /*f1bf0*/  R2UR UR36, R16 ;  /* 0x00000000102472ca */ /* 0x000fe400000e0000 */
[----:B------:R-:W-:Y:S01]  /*f1c00*/  @P0 LOP3.LUT R13, R13, 0x800000, RZ, 0xfc, !PT ;  /* 0x008000000d0d0812 */ /* 0x000fe200078efcff */
[----:B------:R-:W2:Y:S01]  /*f1c10*/  LDL.LU R16, [R1+0x4ac8] ;  /* 0x004ac80001107983 */ /* 0x000ea20000300800 */
[----:B------:R-:W-:Y:S02]  /*f1c20*/  ISETP.GE.AND P1, PT, R66, UR34, PT ;  /* 0x0000002242007c0c */ /* 0x000fe4000bf26270 */
[----:B------:R-:W-:Y:S01]  /*f1c30*/  R2UR UR40, R22 ;  /* 0x00000000162872ca */ /* 0x000fe200000e0000 */
[----:B------:R-:W3:Y:S01]  /*f1c40*/  LDL.LU R29, [R1+0x4ac4] ;  /* 0x004ac400011d7983 */ /* 0x000ee20000300800 */
[----:B------:R-:W-:Y:S02]  /*f1c50*/  LOP3.LUT R13, R13, 0xfbffffff, RZ, 0xc0, !PT ;  /* 0xfbffffff0d0d7812 */ /* 0x000fe400078ec0ff */
[----:B------:R-:W-:Y:S01]  /*f1c60*/  R2UR UR42, R25 ;  /* 0x00000000192a72ca */ /* 0x000fe200000e0000 */
[----:B------:R-:W2:Y:S01]  /*f1c70*/  LDL.LU R22, [R1+0x4ac0] ;  /* 0x004ac00001167983 */ /* 0x000ea20000300800 */
[----:B------:R-:W-:-:S02]  /*f1c80*/  @P2 LOP3.LUT R13, R13, 0x4000000, RZ, 0xfc, !PT ;  /* 0x040000000d0d2812 */ /* 0x000fc400078efcff */
[----:B------:R-:W-:Y:S01]  /*f1c90*/  ISETP.GE.AND P2, PT, R64, UR38, PT ;  /* 0x0000002640007c0c */ /* 0x000fe2000bf46270 */
[----:B------:R-:W2:Y:S01]  /*f1ca0*/  LDL.LU R25, [R1+0x4abc] ;  /* 0x004abc0001197983 */ /* 0x000ea20000300800 */
[----:B------:R-:W-:Y:S02]  /*f1cb0*/  ISETP.GE.AND P0, PT, R65, UR36, PT ;  /* 0x0000002441007c0c */ /* 0x000fe4000bf06270 */
[----:B------:R-:W-:Y:S02]  /*f1cc0*/  LOP3.LUT R13, R13, 0xefffffff, RZ, 0xc0, !PT ;  /* 0xefffffff0d0d7812 */ /* 0x000fe400078ec0ff */
[----:B------:R-:W-:Y:S02]  /*f1cd0*/  LOP3.LUT R18, R18, 0xfffffffd, RZ, 0xc0, !PT ;  /* 0xfffffffd12127812 */ /* 0x000fe400078ec0ff */
[----:B------:R-:W-:Y:S02]  /*f1ce0*/  @P1 LOP3.LUT R13, R13, 0x10000000, RZ, 0xfc, !PT ;  /* 0x100000000d0d1812 */ /* 0x000fe400078efcff */
[----:B------:R-:W-:-:S02]  /*f1cf0*/  ISETP.GE.AND P1, PT, R63, UR40, PT ;  /* 0x000000283f007c0c */ /* 0x000fc4000bf26270 */
[----:B------:R-:W-:Y:S02]  /*f1d00*/  R2UR UR44, R21 ;  /* 0x00000000152c72ca */ /* 0x000fe400000e0000 */
[----:B------:R-:W-:Y:S01]  /*f1d10*/  LOP3.LUT R13, R13, 0xbfffffff, RZ, 0xc0, !PT ;  /* 0xbfffffff0d0d7812 */ /* 0x000fe200078ec0ff */
[----:B------:R-:W2:Y:S01]  /*f1d20*/  LDL.LU R21, [R1+0x4ab8] ;  /* 0x004ab80001157983 */ /* 0x000ea20000300800 */
[----:B------:R-:W-:Y:S02]  /*f1d30*/  @P2 LOP3.LUT R18, R18, 0x2, RZ, 0xfc, !PT ;  /* 0x0000000212122812 */ /* 0x000fe400078efcff */
[----:B------:R-:W-:Y:S02]  /*f1d40*/  @P0 LOP3.LUT R13, R13, 0x40000000, RZ, 0xfc, !PT ;  /* 0x400000000d0d0812 */ /* 0x000fe400078efcff */
[----:B------:R-:W-:Y:S02]  /*f1d50*/  ISETP.GE.AND P0, PT, R62, UR42, PT ;  /* 0x0000002a3e007c0c */ /* 0x000fe4000bf06270 */
[----:B------:R-:W-:-:S02]  /*f1d60*/  LOP3.LUT R18, R18, 0xfffffffb, RZ, 0xc0, !PT ;  /* 0xfffffffb12127812 */ /* 0x000fc400078ec0ff */
[----:B------:R-:W-:Y:S02]  /*f1d70*/  R2UR UR46, R23 ;  /* 0x00000000172e72ca */ /* 0x000fe400000e0000 */
[----:B------:R-:W-:Y:S01]  /*f1d80*/  @P1 LOP3.LUT R18, R18, 0x4, RZ, 0xfc, !PT ;  /* 0x0000000412121812 */ /* 0x000fe200078efcff */
[----:B------:R-:W2:Y:S01]  /*f1d90*/  LDL.LU R23, [R1+0x4ab4] ;  /* 0x004ab40001177983 */ /* 0x000ea20000300800 */
[----:B------:R-:W-:Y:S02]  /*f1da0*/  ISETP.GE.AND P2, PT, R61, UR44, PT ;  /* 0x0000002c3d007c0c */ /* 0x000fe4000bf46270 */
[----:B------:R-:W-:Y:S02]  /*f1db0*/  R2UR UR59, R236 ;  /* 0x00000000ec3b72ca */ /* 0x000fe400000e0000 */
[----:B------:R-:W-:Y:S02]  /*f1dc0*/  LOP3.LUT R18, R18, 0xffffffdf, RZ, 0xc0, !PT ;  /* 0xffffffdf12127812 */ /* 0x000fe400078ec0ff */
[----:B------:R-:W-:-:S02]  /*f1dd0*/  R2UR UR58, R237 ;  /* 0x00000000ed3a72ca */ /* 0x000fc400000e0000 */
[----:B------:R-:W-:Y:S02]  /*f1de0*/  R2UR UR4, R238 ;  /* 0x00000000ee0472ca */ /* 0x000fe400000e0000 */
[----:B------:R-:W-:Y:S02]  /*f1df0*/  R2UR UR48, R24 ;  /* 0x00000000183072ca */ /* 0x000fe400000e0000 */
[----:B------:R-:W-:Y:S01]  /*f1e00*/  @P0 LOP3.LUT R18, R18, 0x20, RZ, 0xfc, !PT ;  /* 0x0000002012120812 */ /* 0x000fe200078efcff */
[----:B------:R-:W2:Y:S01]  /*f1e10*/  LDL.LU R24, [R1+0x4ab0] ;  /* 0x004ab00001187983 */ /* 0x000ea20000300800 */
[----:B------:R-:W-:Y:S02]  /*f1e20*/  ISETP.GE.AND P1, PT, R60, UR46, PT ;  /* 0x0000002e3c007c0c */ /* 0x000fe4000bf26270 */
[----:B------:R-:W-:Y:S02]  /*f1e30*/  LOP3.LUT R18, R18, 0xffffff7f, RZ, 0xc0, !PT ;  /* 0xffffff7f12127812 */ /* 0x000fe400078ec0ff */
[----:B------:R-:W-:-:S02]  /*f1e40*/  ISETP.GE.AND P5, PT, R89, UR59, PT ;  /* 0x0000003b59007c0c */ /* 0x000fc4000bfa6270 */
[----:B------:R-:W-:Y:S02]  /*f1e50*/  @P2 LOP3.LUT R18, R18, 0x80, RZ, 0xfc, !PT ;  /* 0x0000008012122812 */ /* 0x000fe400078efcff */
[----:B------:R-:W-:Y:S02]  /*f1e60*/  R2UR UR59, R26 ;  /* 0x000000001a3b72ca */ /* 0x000fe400000e0000 */
[----:B------:R-:W-:Y:S01]  /*f1e70*/  ISETP.GE.AND P4, PT, R88, UR58, PT ;  /* 0x0000003a58007c0c */ /* 0x000fe2000bf86270 */
[----:B------:R-:W2:Y:S01]  /*f1e80*/  LDL.LU R26, [R1+0x4aac] ;  /* 0x004aac00011a7983 */ /* 0x000ea20000300800 */
[----:B------:R-:W-:Y:S02]  /*f1e90*/  R2UR UR58, R0 ;  /* 0x00000000003a72ca */ /* 0x000fe400000e0000 */
[----:B------:R-:W-:Y:S01]  /*f1ea0*/  ISETP.GE.AND P3, PT, R87, UR4, PT ;  /* 0x0000000457007c0c */ /* 0x000fe2000bf66270 */
[----:B------:R-:W2:Y:S01]  /*f1eb0*/  LDL.LU R0, [R1+0x4aa8] ;  /* 0x004aa80001007983 */ /* 0x000ea20000300800 */
[----:B------:R-:W-:-:S02]  /*f1ec0*/  ISETP.GE.AND P0, PT, R59, UR48, PT ;  /* 0x000000303b007c0c */ /* 0x000fc4000bf06270 */
[----:B------:R-:W-:Y:S02]  /*f1ed0*/  R2UR UR4, R14 ;  /* 0x000000000e0472ca */ /* 0x000fe400000e0000 */
[----:B------:R-:W-:Y:S01]  /*f1ee0*/  LOP3.LUT R18, R18, 0xfffffdff, RZ, 0xc0, !PT ;  /* 0xfffffdff12127812 */ /* 0x000fe200078ec0ff */
[----:B------:R-:W2:Y:S04]  /*f1ef0*/  LDL.LU R14, [R1+0x4aa4] ;  /* 0x004aa400010e7983 */ /* 0x000ea80000300800 */
[----:B------:R-:W2:Y:S01]  /*f1f00*/  LDL.LU R252, [R1+0x640] ;  /* 0x0006400001fc7983 */ /* 0x000ea20000300800 */
[----:B------:R-:W-:Y:S02]  /*f1f10*/  @P1 LOP3.LUT R18, R18, 0x200, RZ, 0xfc, !PT ;  /* 0x0000020012121812 */ /* 0x000fe400078efcff */
[----:B------:R-:W-:-:S02]  /*f1f20*/  ISETP.GE.AND P6, PT, R55, UR49, PT ;  /* 0x0000003137007c0c */ /* 0x000fc4000bfc6270 */
[----:B------:R-:W-:-:S04]  /*f1f30*/  LOP3.LUT R18, R18, 0xffffefff, RZ, 0xc0, !PT ;  /* 0xffffefff12127812 */ /* 0x000fc800078ec0ff */
[----:B------:R-:W-:-:S04]  /*f1f40*/  @P0 LOP3.LUT R18, R18, 0x1000, RZ, 0xfc, !PT ;  /* 0x0000100012120812 */ /* 0x000fc800078efcff */
[----:B------:R-:W-:-:S04]  /*f1f50*/  LOP3.LUT R18, R18, 0xffefffff, RZ, 0xc0, !PT ;  /* 0xffefffff12127812 */ /* 0x000fc800078ec0ff */
[----:B------:R-:W-:Y:S02]  /*f1f60*/  @P6 LOP3.LUT R18, R18, 0x100000, RZ, 0xfc, !PT ;  /* 0x0010000012126812 */ /* 0x000fe400078efcff */
[----:B------:R-:W-:Y:S02]  /*f1f70*/  ISETP.GE.AND P6, PT, R54, UR47, PT ;  /* 0x0000002f36007c0c */ /* 0x000fe4000bfc6270 */
[----:B------:R-:W-:-:S11]  /*f1f80*/  LOP3.LUT R18, R18, 0xff7fffff, RZ, 0xc0, !PT ;  /* 0xff7fffff12127812 */ /* 0x000fd600078ec0ff */
        /* <DEDUP_REMOVED lines=14> */
[----:B----4-:R-:W-:-:S11]  /*f2070*/  LOP3.LUT R19, R19, 0xfffffffb, RZ, 0xc0, !PT ;  /* 0xfffffffb13137812 */ /* 0x010fd600078ec0ff */
        /* <DEDUP_REMOVED lines=38> */
[----:B------:R-:W-:Y:S02]  /*f22e0*/  LOP3.LUT R12, R12, 0xfffff7ff, RZ, 0xc0, !PT ;  /* 0xfffff7ff0c0c7812 */ /* 0x000fe400078ec0ff */
[----:B---3--:R-:W-:-:S09]  /*f22f0*/  LOP3.LUT R29, R29, 0xffffefff, RZ, 0xc0, !PT ;  /* 0xffffefff1d1d7812 */ /* 0x008fd200078ec0ff */
[----:B------:R-:W-:Y:S02]  /*f2300*/  @P6 LOP3.LUT R12, R12, 0x800, RZ, 0xfc, !PT ;  /* 0x000008000c0c6812 */ /* 0x000fe400078efcff */
[----:B------:R-:W-:Y:S02]  /*f2310*/  ISETP.GE.AND P6, PT, R30, UR51, PT ;  /* 0x000000331e007c0c */ /* 0x000fe4000bfc6270 */
[----:B------:R-:W-:Y:S02]  /*f2320*/  @P5 LOP3.LUT R29, R29, 0x1000, RZ, 0xfc, !PT ;  /* 0x000010001d1d5812 */ /* 0x000fe400078efcff */
[C---:B------:R-:W-:Y:S02]  /*f2330*/  LOP3.LUT P5, RZ, R2.reuse, 0x2, RZ, 0xc0, !PT ;  /* 0x0000000202ff7812 */ /* 0x040fe400078ac0ff */
[----:B------:R-:W-:Y:S02]  /*f2340*/  LOP3.LUT R2, R2, 0xfffffffe, RZ, 0xc0, !PT ;  /* 0xfffffffe02027812 */ /* 0x000fe400078ec0ff */
[----:B------:R-:W-:-:S02]  /*f2350*/  ISETP.GE.AND P2, PT, R58, UR4, PT ;  /* 0x000000043a007c0c */ /* 0x000fc4000bf46270 */
[----:B------:R-:W-:Y:S02]  /*f2360*/  R2UR UR4, R15 ;  /* 0x000000000f0472ca */ /* 0x000fe400000e0000 */
[----:B------:R-:W-:Y:S01]  /*f2370*/  ISETP.GE.AND P1, PT, R57, UR58, PT ;  /* 0x0000003a39007c0c */ /* 0x000fe2000bf26270 */
[----:B------:R-:W3:Y:S01]  /*f2380*/  LDL.LU R15, [R1+0x4aa0] ;  /* 0x004aa000010f7983 */ /* 0x000ee20000300800 */
[----:B--2---:R-:W-:Y:S02]  /*f2390*/  R2UR UR58, R16 ;  /* 0x00000000103a72ca */ /* 0x004fe400000e0000 */
[----:B------:R-:W-:Y:S01]  /*f23a0*/  @P6 LOP3.LUT R2, R2, 0x1, RZ, 0xfc, !PT ;  /* 0x0000000102026812 */ /* 0x000fe200078efcff */
[----:B------:R-:W2:Y:S01]  /*f23b0*/  LDL.LU R16, [R1+0x4a9c] ;  /* 0x004a9c0001107983 */ /* 0x000ea20000300800 */
[----:B------:R-:W-:Y:S02]  /*f23c0*/  ISETP.GE.AND P0, PT, R56, UR59, PT ;  /* 0x0000003b38007c0c */ /* 0x000fe4000bf06270 */
[----:B------:R-:W-:Y:S01]  /*f23d0*/  ISETP.GE.AND P6, PT, R31, UR55, PT ;  /* 0x000000371f007c0c */ /* 0x000fe2000bfc6270 */
[----:B------:R-:W4:Y:S01]  /*f23e0*/  LDL.LU R251, [R1+0x63c] ;  /* 0x00063c0001fb7983 */ /* 0x000f220000300800 */
[----:B------:R-:W-:-:S03]  /*f23f0*/  R2UR UR59, R252 ;  /* 0x00000000fc3b72ca */ /* 0x000fc600000e0000 */
[----:B------:R-:W3:Y:S01]  /*f2400*/  LDL.LU R252, [R1+0x638] ;  /* 0x0006380001fc7983 */ /* 0x000ee20000300800 */
[----:B------:R-:W-:Y:S02]  /*f2410*/  LOP3.LUT R12, R12, 0xfffffbff, RZ, 0xc0, !PT ;  /* 0xfffffbff0c0c7812 */ /* 0x000fe400078ec0ff */
[----:B------:R-:W-:-:S05]  /*f2420*/  ISETP.LT.AND P5, PT, R17, UR4, !P5 ;  /* 0x0000000411007c0c */ /* 0x000fca000efa1270 */
[----:B------:R-:W-:Y:S02]  /*f2430*/  @P6 LOP3.LUT R12, R12, 0x400, RZ, 0xfc, !PT ;  /* 0x000004000c0c6812 */ /* 0x000fe400078efcff */
[----:B------:R-:W-:Y:S02]  /*f2440*/  ISETP.GE.AND P6, PT, R17, UR58, PT ;  /* 0x0000003a11007c0c */ /* 0x000fe4000bfc6270 */
[----:B------:R-:W2:Y:S01]  /*f2450*/  LDL.LU R17, [R1+0x4a98] ;  /* 0x004a980001117983 */ /* 0x000ea20000300800 */
[----:B------:R-:W-:-:S04]  /*f2460*/  LOP3.LUT R2, R2, 0xfff7ffff, RZ, 0xc0, !PT ;  /* 0xfff7ffff02027812 */ /* 0x000fc800078ec0ff */
[----:B------:R-:W-:Y:S02]  /*f2470*/  @P5 LOP3.LUT R2, R2, 0x80000, RZ, 0xfc, !PT ;  /* 0x0008000002025812 */ /* 0x000fe400078efcff */
[----:B------:R-:W-:Y:S02]  /*f2480*/  LOP3.LUT P5, RZ, R29, 0x1000, RZ, 0xc0, !PT ;  /* 0x000010001dff7812 */ /* 0x000fe400078ac0ff */
[----:B----4-:R-:W-:Y:S02]  /*f2490*/  R2UR UR58, R251 ;  /* 0x00000000fb3a72ca */ /* 0x010fe400000e0000 */
[----:B---3--:R-:W-:Y:S02]  /*f24a0*/  R2UR UR4, R252 ;  /* 0x00000000fc0472ca */ /* 0x008fe400000e0000 */
[----:B------:R-:W-:Y:S01]  /*f24b0*/  LOP3.LUT R0, R0, 0xfffdffff, RZ, 0xc0, !PT ;  /* 0xfffdffff00007812 */ /* 0x000fe200078ec0ff */
[----:B------:R-:W-:Y:S01]  /*f24c0*/  STL [R1+0x4b38], R4 ;  /* 0x004b380401007387 */ /* 0x000fe20000100800 */
[----:B------:R-:W-:Y:S01]  /*f24d0*/  ULDC UR5, c[0x0][0x228] ;  /* 0x00008a0000057ab9 */ /* 0x000fe20000000800 */
[----:B------:R-:W-:-:S04]  /*f24e0*/  LOP3.LUT R29, R29, 0xfffffdff, RZ, 0xc0, !PT ;  /* 0xfffffdff1d1d7812 */ /* 0x000fc800078ec0ff */
[----:B------:R-:W-:Y:S01]  /*f24f0*/  @P5 LOP3.LUT R0, R0, 0x20000, RZ, 0xfc, !PT ;  /* 0x0002000000005812 */ /* 0x000fe200078efcff */
[----:B------:R-:W-:Y:S01]  /*f2500*/  STL [R1+0x4b34], R5 ;  /* 0x004b340501007387 */ /* 0x000fe20000100800 */
[----:B------:R-:W-:Y:S02]  /*f2510*/  LOP3.LUT P5, RZ, R2, 0x4000000, RZ, 0xc0, !PT ;  /* 0x0400000002ff7812 */ /* 0x000fe400078ac0ff */
[----:B------:R-:W-:Y:S01]  /*f2520*/  LOP3.LUT R0, R0, 0xfffeffff, RZ, 0xc0, !PT ;  /* 0xfffeffff00007812 */ /* 0x000fe200078ec0ff */
[----:B------:R-:W-:Y:S03]  /*f2530*/  STL [R1+0x4b2c], R6 ;  /* 0x004b2c0601007387 */ /* 0x000fe60000100800 */
[----:B------:R-:W-:Y:S01]  /*f2540*/  @P4 LOP3.LUT R0, R0, 0x10000, RZ, 0xfc, !PT ;  /* 0x0001000000004812 */ /* 0x000fe200078efcff */
[----:B------:R-:W-:Y:S01]  /*f2550*/  STL [R1+0x4b28], R30 ;  /* 0x004b281e01007387 */ /* 0x000fe20000100800 */
[----:B------:R-:W-:-:S02]  /*f2560*/  LOP3.LUT P4, RZ, R2, 0x800000, RZ, 0xc0, !PT ;  /* 0x0080000002ff7812 */ /* 0x000fc4000788c0ff */
[----:B------:R-:W-:Y:S01]  /*f2570*/  LOP3.LUT R0, R0, 0xffff7fff, RZ, 0xc0, !PT ;  /* 0xffff7fff00007812 */ /* 0x000fe200078ec0ff */
[----:B------:R-:W-:Y:S02]  /*f2580*/  STL [R1+0x4b24], R7 ;  /* 0x004b240701007387 */ /* 0x000fe40000100800 */
[----:B------:R-:W-:Y:S02]  /*f2590*/  @P5 LOP3.LUT R29, R29, 0x200, RZ, 0xfc, !PT ;  /* 0x000002001d1d5812 */ /* 0x000fe400078efcff */
[----:B------:R-:W-:Y:S01]  /*f25a0*/  @P3 LOP3.LUT R0, R0, 0x8000, RZ, 0xfc, !PT ;  /* 0x0000800000003812 */ /* 0x000fe200078efcff */
[----:B------:R-:W-:Y:S01]  /*f25b0*/  STL [R1+0x4b20], R8 ;  /* 0x004b200801007387 */ /* 0x000fe20000100800 */
[----:B------:R-:W-:Y:S02]  /*f25c0*/  LOP3.LUT P5, RZ, R2, 0x800, RZ, 0xc0, !PT ;  /* 0x0000080002ff7812 */ /* 0x000fe400078ac0ff */
[----:B------:R-:W-:Y:S01]  /*f25d0*/  LOP3.LUT R0, R0, 0xffffbfff, RZ, 0xc0, !PT ;  /* 0xffffbfff00007812 */ /* 0x000fe200078ec0ff */
[----:B------:R-:W-:Y:S01]  /*f25e0*/  STL [R1+0x4b18], R9 ;  /* 0x004b180901007387 */ /* 0x000fe20000100800 */
[----:B------:R-:W-:-:S02]  /*f25f0*/  LOP3.LUT R29, R29, 0xfffffbff, RZ, 0xc0, !PT ;  /* 0xfffffbff1d1d7812 */ /* 0x000fc400078ec0ff */
[----:B------:R-:W-:Y:S01]  /*f2600*/  @P2 LOP3.LUT R0, R0, 0x4000, RZ, 0xfc, !PT ;  /* 0x0000400000002812 */ /* 0x000fe200078efcff */
[----:B------:R-:W-:Y:S01]  /*f2610*/  STL [R1+0x4b10], R10 ;  /* 0x004b100a01007387 */ /* 0x000fe20000100800 */
[----:B------:R-:W-:Y:S02]  /*f2620*/  LOP3.LUT P2, RZ, R2, 0x20000, RZ, 0xc0, !PT ;  /* 0x0002000002ff7812 */ /* 0x000fe4000784c0ff */
[----:B------:R-:W-:Y:S01]  /*f2630*/  LOP3.LUT R0, R0, 0xffffdfff, RZ, 0xc0, !PT ;  /* 0xffffdfff00007812 */ /* 0x000fe200078ec0ff */
[----:B------:R-:W-:Y:S01]  /*f2640*/  STL [R1+0x4b08], R31 ;  /* 0x004b081f01007387 */ /* 0x000fe20000100800 */
[----:B------:R-:W-:Y:S02]  /*f2650*/  LOP3.LUT P3, RZ, R2, 0x200000, RZ, 0xc0, !PT ;  /* 0x0020000002ff7812 */ /* 0x000fe4000786c0ff */
[----:B------:R-:W-:Y:S01]  /*f2660*/  @P1 LOP3.LUT R0, R0, 0x2000, RZ, 0xfc, !PT ;  /* 0x0000200000001812 */ /* 0x000fe200078efcff */
[----:B------:R-:W-:Y:S01]  /*f2670*/  STL [R1+0x4b04], R11 ;  /* 0x004b040b01007387 */ /* 0x000fe20000100800 */
[----:B------:R-:W-:-:S02]  /*f2680*/  @P5 LOP3.LUT R29, R29, 0x400, RZ, 0xfc, !PT ;  /* 0x000004001d1d5812 */ /* 0x000fc400078efcff */
[----:B------:R-:W-:Y:S01]  /*f2690*/  LOP3.LUT R0, R0, 0xffffefff, RZ, 0xc0, !PT ;  /* 0xffffefff00007812 */ /* 0x000fe200078ec0ff */
[----:B------:R-:W-:Y:S01]  /*f26a0*/  STL [R1+0x4b00], R12 ;  /* 0x004b000c01007387 */ /* 0x000fe20000100800 */
[----:B------:R-:W-:Y:S02]  /*f26b0*/  LOP3.LUT P5, RZ, R2, 0x400, RZ, 0xc0, !PT ;  /* 0x0000040002ff7812 */ /* 0x000fe400078ac0ff */
[----:B------:R-:W-:Y:S01]  /*f26c0*/  @P0 LOP3.LUT R0, R0, 0x1000, RZ, 0xfc, !PT ;  /* 0x0000100000000812 */ /* 0x000fe200078efcff */
[----:B------:R-:W-:Y:S01]  /*f26d0*/  STL [R1+0x4af8], R13 ;  /* 0x004af80d01007387 */ /* 0x000fe20000100800 */
[----:B------:R-:W-:Y:S02]  /*f26e0*/  LOP3.LUT R29, R29, 0xfffff7ff, RZ, 0xc0, !PT ;  /* 0xfffff7ff1d1d7812 */ /* 0x000fe400078ec0ff */
[C---:B------:R-:W-:Y:S01]  /*f26f0*/  LOP3.LUT P0, RZ, R2.reuse, 0x4000, RZ, 0xc0, !PT ;  /* 0x0000400002ff7812 */ /* 0x040fe2000780c0ff */
[----:B------:R-:W-:Y:S01]  /*f2700*/  STL [R1+0x4af0], R18 ;  /* 0x004af01201007387 */ /* 0x000fe20000100800 */
[----:B------:R-:W-:-:S03]  /*f2710*/  LOP3.LUT P1, RZ, R2, 0x10000, RZ, 0xc0, !PT ;  /* 0x0001000002ff7812 */ /* 0x000fc6000782c0ff */
[----:B------:R-:W-:Y:S02]  /*f2720*/  STL [R1+0x4ae8], R19 ;  /* 0x004ae81301007387 */ /* 0x000fe40000100800 */
[----:B------:R-:W-:Y:S02]  /*f2730*/  @P5 LOP3.LUT R29, R29, 0x800, RZ, 0xfc, !PT ;  /* 0x000008001d1d5812 */ /* 0x000fe400078efcff */
[----:B------:R-:W-:Y:S01]  /*f2740*/  STL [R1+0x4ae4], R20 ;  /* 0x004ae41401007387 */ /* 0x000fe20000100800 */
[----:B------:R-:W-:-:S03]  /*f2750*/  LOP3.LUT P5, RZ, R2, 0x100, RZ, 0xc0, !PT ;  /* 0x0000010002ff7812 */ /* 0x000fc600078ac0ff */
        /* <DEDUP_REMOVED lines=16> */
[----:B------:R-:W1:Y:S03]  /*f2860*/  S2R R252, SR_TID.X ;  /* 0x0000000000fc7919 */ /* 0x000e660000002100 */
[----:B------:R-:W4:Y:S04]  /*f2870*/  LDL.LU R44, [R1+0xe84] ;  /* 0x000e8400012c7983 */ /* 0x000f280000300800 */
[----:B------:R-:W4:Y:S04]  /*f2880*/  LDL.LU R45, [R1+0xe8c] ;  /* 0x000e8c00012d7983 */ /* 0x000f280000300800 */
[----:B------:R-:W4:Y:S04]  /*f2890*/  LDL.LU R46, [R1+0x13b4] ;  /* 0x0013b400012e7983 */ /* 0x000f280000300800 */
[----:B------:R-:W4:Y:S01]  /*f28a0*/  LDL.LU R47, [R1+0x13bc] ;  /* 0x0013bc00012f7983 */ /* 0x000f220000300800 */
[----:B-1----:R-:W-:-:S04]  /*f28b0*/  LOP3.LUT R252, R252, 0x1f, RZ, 0xc0, !PT ;  /* 0x0000001ffcfc7812 */ /* 0x002fc800078ec0ff */
[----:B------:R-:W-:Y:S01]  /*f28c0*/  LEA R43, R252, UR4, 0x4 ;  /* 0x00000004fc2b7c11 */ /* 0x000fe2000f8e20ff */
[----:B------:R-:W-:-:S04]  /*f28d0*/  ULDC UR4, c[0x0][0x22c] ;  /* 0x00008b0000047ab9 */ /* 0x000fc80000000800 */
[----:B------:R-:W-:Y:S01]  /*f28e0*/  STSM.16.M88.4 [R43], R32 ;  /* 0x000000202b007844 */ /* 0x000fe20000000200 */
[----:B------:R-:W-:-:S03]  /*f28f0*/  NOP ;  /* 0x0000000000007918 */ /* 0x000fc60000000000 */
[----:B------:R-:W-:Y:S01]  /*f2900*/  LDS.128 R244, [R43] ;  /* 0x000000002bf47984 */ /* 0x000fe20000000c00 */
[----:B------:R-:W-:-:S03]  /*f2910*/  NOP ;  /* 0x0000000000007918 */ /* 0x000fc60000000000 */
[----:B---3--:R1:W-:Y:S01]  /*f2920*/  STSM.16.M88.4 [R43], R36 ;  /* 0x000000242b007844 */ /* 0x0083e20000000200 */
[----:B------:R-:W-:-:S03]  /*f2930*/  NOP ;  /* 0x0000000000007918 */ /* 0x000fc60000000000 */
[----:B------:R-:W-:Y:S01]  /*f2940*/  LDS.128 R240, [R43] ;  /* 0x000000002bf07984 */ /* 0x000fe20000000c00 */
[----:B------:R-:W-:-:S03]  /*f2950*/  NOP ;  /* 0x0000000000007918 */ /* 0x000fc60000000000 */
        /* <DEDUP_REMOVED lines=8> */
[----:B----4-:R-:W-:Y:S01]  /*f29e0*/  STSM.16.M88.4 [R43], R44 ;  /* 0x0000002c2b007844 */ /* 0x010fe20000000200 */
        /* <DEDUP_REMOVED lines=11> */
[----:B--2---:R1:W-:Y:S01]  /*f2aa0*/  STSM.16.M88.4 [R43], R32 ;  /* 0x000000202b007844 */ /* 0x0043e20000000200 */
[----:B------:R-:W-:-:S03]  /*f2ab0*/  NOP ;  /* 0x0000000000007918 */ /* 0x000fc60000000000 */
[----:B------:R-:W2:Y:S01]  /*f2ac0*/  LDS.128 R4, [R43] ;  /* 0x000000002b047984 */ /* 0x000ea20000000c00 */
[----:B------:R-:W-:-:S03]  /*f2ad0*/  NOP ;  /* 0x0000000000007918 */ /* 0x000fc60000000000 */
[----:B-1----:R-:W4:Y:S04]  /*f2ae0*/  LDL.LU R32, [R1+0xe64] ;  /* 0x000e640001207983 */ /* 0x002f280000300800 */
[----:B------:R-:W4:Y:S04]  /*f2af0*/  LDL.LU R33, [R1+0xe6c] ;  /* 0x000e6c0001217983 */ /* 0x000f280000300800 */
[----:B--2---:R-:W-:Y:S04]  /*f2b00*/  STL.64 [R1+0x30], R4 ;  /* 0x0000300401007387 */ /* 0x004fe80000100a00 */
[----:B------:R-:W-:Y:S04]  /*f2b10*/  STL.64 [R1+0x38], R6 ;  /* 0x0000380601007387 */ /* 0x000fe80000100a00 */
[----:B------:R-:W4:Y:S04]  /*f2b20*/  LDL.LU R34, [R1+0x13a4] ;  /* 0x0013a40001227983 */ /* 0x000f280000300800 */
[----:B------:R-:W4:Y:S04]  /*f2b30*/  LDL.LU R35, [R1+0x13ac] ;  /* 0x0013ac0001237983 */ /* 0x000f280000300800 */
[----:B---3--:R1:W-:Y:S01]  /*f2b40*/  STSM.16.M88.4 [R43], R36 ;  /* 0x000000242b007844 */ /* 0x0083e20000000200 */
[----:B------:R-:W-:-:S03]  /*f2b50*/  NOP ;  /* 0x0000000000007918 */ /* 0x000fc60000000000 */
[----:B------:R-:W2:Y:S01]  /*f2b60*/  LDS.128 R4, [R43] ;  /* 0x000000002b047984 */ /* 0x000ea20000000c00 */
[----:B------:R-:W-:-:S03]  /*f2b70*/  NOP ;  /* 0x0000000000007918 */ /* 0x000fc60000000000 */
[----:B-1----:R-:W3:Y:S04]  /*f2b80*/  LDL.LU R36, [R1+0x504] ;  /* 0x0005040001247983 */ /* 0x002ee80000300800 */
[----:B------:R-:W3:Y:S04]  /*f2b90*/  LDL.LU R37, [R1+0x50c] ;  /* 0x00050c0001257983 */ /* 0x000ee80000300800 */
[----:B--2---:R-:W-:Y:S04]  /*f2ba0*/  STL.64 [R1+0x10], R4 ;  /* 0x0000100401007387 */ /* 0x004fe80000100a00 */
[----:B------:R1:W-:Y:S02]  /*f2bb0*/  STL [R1+0x18], R6 ;  /* 0x0000180601007387 */ /* 0x0003e40000100800 */
[----:B-1----:R-:W-:-:S05]  /*f2bc0*/  MOV R6, R7 ;  /* 0x0000000700067202 */ /* 0x002fca0000000f00 */
[----:B------:R-:W-:Y:S04]  /*f2bd0*/  STL [R1+0x4b30], R6 ;  /* 0x004b300601007387 */ /* 0x000fe80000100800 */
[----:B------:R-:W3:Y:S04]  /*f2be0*/  LDL.LU R38, [R1+0x1354] ;  /* 0x0013540001267983 */ /* 0x000ee80000300800 */
[----:B------:R-:W3:Y:S04]  /*f2bf0*/  LDL.LU R39, [R1+0x135c] ;  /* 0x00135c0001277983 */ /* 0x000ee80000300800 */
[----:B----4-:R1:W-:Y:S01]  /*f2c00*/  STSM.16.M88.4 [R43], R32 ;  /* 0x000000202b007844 */ /* 0x0103e20000000200 */
[----:B------:R-:W-:-:S03]  /*f2c10*/  NOP ;  /* 0x0000000000007918 */ /* 0x000fc60000000000 */
[----:B------:R-:W2:Y:S01]  /*f2c20*/  LDS.128 R8, [R43] ;  /* 0x000000002b087984 */ /* 0x000ea20000000c00 */
[----:B------:R-:W-:-:S03]  /*f2c30*/  NOP ;  /* 0x0000000000007918 */ /* 0x000fc60000000000 */
[----:B-1----:R-:W4:Y:S04]  /*f2c40*/  LDL.LU R32, [R1+0xe40] ;  /* 0x000e400001207983 */ /* 0x002f280000300800 */
[----:B------:R-:W4:Y:S04]  /*f2c50*/  LDL.LU R33, [R1+0xe48] ;  /* 0x000e480001217983 */ /* 0x000f280000300800 */
[----:B--2---:R-:W-:Y:S04]  /*f2c60*/  STL [R1], R8 ;  /* 0x0000000801007387 */ /* 0x004fe80000100800 */
[----:B------:R-:W-:Y:S04]  /*f2c70*/  STL [R1+0x8], R10 ;  /* 0x0000080a01007387 */ /* 0x000fe80000100800 */
[----:B------:R-:W4:Y:S04]  /*f2c80*/  LDL.LU R34, [R1+0x1390] ;  /* 0x0013900001227983 */ /* 0x000f280000300800 */
[----:B------:R-:W4:Y:S04]  /*f2c90*/  LDL.LU R35, [R1+0x1398] ;  /* 0x0013980001237983 */ /* 0x000f280000300800 */
[----:B---3--:R1:W-:Y:S01]  /*f2ca0*/  STSM.16.M88.4 [R43], R36 ;  /* 0x000000242b007844 */ /* 0x0083e20000000200 */
[----:B------:R-:W-:-:S03]  /*f2cb0*/  NOP ;  /* 0x0000000000007918 */ /* 0x000fc60000000000 */
[----:B------:R-:W-:Y:S01]  /*f2cc0*/  LDS.128 R248, [R43] ;  /* 0x000000002bf87984 */ /* 0x000fe20000000c00 */
[----:B------:R-:W-:-:S03]  /*f2cd0*/  NOP ;  /* 0x0000000000007918 */ /* 0x000fc60000000000 */
[----:B-1----:R-:W2:Y:S04]  /*f2ce0*/  LDL.LU R36, [R1+0x4e0] ;  /* 0x0004e00001247983 */ /* 0x002ea80000300800 */
[----:B------:R-:W2:Y:S04]  /*f2cf0*/  LDL.LU R37, [R1+0x4e8] ;  /* 0x0004e80001257983 */ /* 0x000ea80000300800 */
[----:B------:R-:W2:Y:S04]  /*f2d00*/  LDL.LU R38, [R1+0x1340] ;  /* 0x0013400001267983 */ /* 0x000ea80000300800 */
[----:B------:R-:W2:Y:S01]  /*f2d10*/  LDL.LU R39, [R1+0x1348] ;  /* 0x0013480001277983 */ /* 0x000ea20000300800 */
[----:B------:R-:W-:-:S02]  /*f2d20*/  IMAD.MOV.U32 R6, RZ, RZ, R9 ;  /* 0x000000ffff067224 */ /* 0x000fc400078e0009 */
[----:B------:R-:W-:Y:S01]  /*f2d30*/  IMAD.MOV.U32 R30, RZ, RZ, R11 ;  /* 0x000000ffff1e7224 */ /* 0x000fe200078e000b */
[----:B----4-:R1:W-:Y:S01]  /*f2d40*/  STSM.16.M88.4 [R43], R32 ;  /* 0x000000202b007844 */ /* 0x0103e20000000200 */
[----:B------:R-:W-:-:S03]  /*f2d50*/  NOP ;  /* 0x0000000000007918 */ /* 0x000fc60000000000 */
[----:B------:R-:W3:Y:S01]  /*f2d60*/  LDS.128 R8, [R43] ;  /* 0x000000002b087984 */ /* 0x000ee20000000c00 */
[----:B------:R-:W-:-:S03]  /*f2d70*/  NOP ;  /* 0x0000000000007918 */ /* 0x000fc60000000000 */
[----:B-1----:R-:W4:Y:S04]  /*f2d80*/  LDL.LU R32, [R1+0xe44] ;  /* 0x000e440001207983 */ /* 0x002f280000300800 */
[----:B------:R-:W4:Y:S04]  /*f2d90*/  LDL.LU R33, [R1+0xe4c] ;  /* 0x000e4c0001217983 */ /* 0x000f280000300800 */
[----:B---3--:R-:W-:Y:S04]  /*f2da0*/  STL.64 [R1+0xe0], R8 ;  /* 0x0000e00801007387 */ /* 0x008fe80000100a00 */
[----:B------:R-:W-:Y:S04]  /*f2db0*/  STL.64 [R1+0xe8], R10 ;  /* 0x0000e80a01007387 */ /* 0x000fe80000100a00 */
[----:B------:R-:W4:Y:S04]  /*f2dc0*/  LDL.LU R34, [R1+0x1394] ;  /* 0x0013940001227983 */ /* 0x000f280000300800 */
[----:B------:R-:W4:Y:S04]  /*f2dd0*/  LDL.LU R35, [R1+0x139c] ;  /* 0x00139c0001237983 */ /* 0x000f280000300800 */
[----:B--2---:R1:W-:Y:S01]  /*f2de0*/  STSM.16.M88.4 [R43], R36 ;  /* 0x000000242b007844 */ /* 0x0043e20000000200 */
[----:B------:R-:W-:-:S03]  /*f2df0*/  NOP ;  /* 0x0000000000007918 */ /* 0x000fc60000000000 */
[----:B------:R-:W2:Y:S01]  /*f2e00*/  LDS.128 R8, [R43] ;  /* 0x000000002b087984 */ /* 0x000ea20000000c00 */
[----:B------:R-:W-:-:S03]  /*f2e10*/  NOP ;  /* 0x0000000000007918 */ /* 0x000fc60000000000 */
[----:B-1----:R-:W3:Y:S04]  /*f2e20*/  LDL.LU R36, [R1+0x4e4] ;  /* 0x0004e40001247983 */ /* 0x002ee80000300800 */
[----:B------:R-:W3:Y:S04]  /*f2e30*/  LDL.LU R37, [R1+0x4ec] ;  /* 0x0004ec0001257983 */ /* 0x000ee80000300800 */
[----:B--2---:R-:W-:Y:S04]  /*f2e40*/  STL.64 [R1+0xd0], R8 ;  /* 0x0000d00801007387 */ /* 0x004fe80000100a00 */
[----:B------:R-:W-:Y:S04]  /*f2e50*/  STL.64 [R1+0xd8], R10 ;  /* 0x0000d80a01007387 */ /* 0x000fe80000100a00 */
        /* <DEDUP_REMOVED lines=48> */
[----:B--2---:R-:W-:Y:S04]  /*f3160*/  STL [R1+0x114], R9 ;  /* 0x0001140901007387 */ /* 0x004fe80000100800 */
[----:B------:R-:W-:Y:S04]  /*f3170*/  STL.64 [R1+0x118], R10 ;  /* 0x0001180a01007387 */ /* 0x000fe80000100a00 */
[----:B------:R-:W4:Y:S04]  /*f3180*/  LDL.LU R34, [R1+0xdd0] ;  /* 0x000dd00001227983 */ /* 0x000f280000300800 */
[----:B------:R-:W4:Y:S01]  /*f3190*/  LDL.LU R35, [R1+0xdd8] ;  /* 0x000dd80001237983 */ /* 0x000f220000300800 */
[----:B------:R-:W-:-:S03]  /*f31a0*/  MOV R7, R8 ;  /* 0x0000000800077202 */ /* 0x000fc60000000f00 */
        /* <DEDUP_REMOVED lines=16> */
[----:B--2---:R1:W-:Y:S04]  /*f32b0*/  STL.64 [R1+0x190], R8 ;  /* 0x0001900801007387 */ /* 0x0043e80000100a00 */
[----:B------:R-:W-:Y:S01]  /*f32c0*/  STL [R1+0x19c], R11 ;  /* 0x00019c0b01007387 */ /* 0x000fe20000100800 */
[----:B-1----:R-:W-:-:S05]  /*f32d0*/  IMAD.MOV.U32 R9, RZ, RZ, R10 ;  /* 0x000000ffff097224 */ /* 0x002fca00078e000a */
[----:B------:R-:W-:Y:S04]  /*f32e0*/  STL [R1+0x4b1c], R9 ;  /* 0x004b1c0901007387 */ /* 0x000fe80000100800 */
        /* <DEDUP_REMOVED lines=8> */
[----:B--2---:R-:W-:Y:S04]  /*f3370*/  STL [R1+0x180], R8 ;  /* 0x0001800801007387 */ /* 0x004fe80000100800 */
        /* <DEDUP_REMOVED lines=8> */
[----:B------:R-:W4:Y:S01]  /*f3400*/  LDL.LU R33, [R1+0x7e8] ;  /* 0x0007e80001217983 */ /* 0x000f220000300800 */
[----:B------:R-:W-:-:S03]  /*f3410*/  IMAD.MOV.U32 R8, RZ, RZ, R9 ;  /* 0x000000ffff087224 */ /* 0x000fc600078e0009 */
        /* <DEDUP_REMOVED lines=30> */
[----:B------:R-:W3:Y:S01]  /*f3600*/  LDL.LU R37, [R1+0x4ac] ;  /* 0x0004ac0001257983 */ /* 0x000ee20000300800 */
[----:B--2---:R-:W-:-:S03]  /*f3610*/  IMAD.MOV.U32 R10, RZ, RZ, R22 ;  /* 0x000000ffff0a7224 */ /* 0x004fc600078e0016 */
[----:B------:R-:W-:Y:S04]  /*f3620*/  STL.64 [R1+0x1c0], R20 ;  /* 0x0001c01401007387 */ /* 0x000fe80000100a00 */
[----:B------:R-:W-:Y:S04]  /*f3630*/  STL [R1+0x1cc], R23 ;  /* 0x0001cc1701007387 */ /* 0x000fe80000100800 */
        /* <DEDUP_REMOVED lines=22> */
[----:B------:R-:W3:Y:S01]  /*f37a0*/  LDL.LU R39, [R1+0x1308] ;  /* 0x0013080001277983 */ /* 0x000ee20000300800 */
[----:B------:R-:W-:-:S03]  /*f37b0*/  IMAD.MOV.U32 R10, RZ, RZ, R20 ;  /* 0x000000ffff0a7224 */ /* 0x000fc600078e0014 */
        /* <DEDUP_REMOVED lines=26> */
[----:B--2---:R-:W-:-:S03]  /*f3960*/  MOV R11, R23 ;  /* 0x00000017000b7202 */ /* 0x004fc60000000f00 */
[----:B------:R-:W-:Y:S04]  /*f3970*/  STL.64 [R1+0x1f0], R20 ;  /* 0x0001f01401007387 */ /* 0x000fe80000100a00 */
[----:B------:R-:W-:Y:S04]  /*f3980*/  STL [R1+0x1f8], R22 ;  /* 0x0001f81601007387 */ /* 0x000fe80000100800 */
        /* <DEDUP_REMOVED lines=10> */
[----:B------:R-:W-:Y:S04]  /*f3a30*/  STL [R1+0x1ec], R23 ;  /* 0x0001ec1701007387 */ /* 0x000fe80000100800 */
[----:B------:R-:W3:Y:S04]  /*f3a40*/  LDL.LU R38, [R1+0x12f0] ;  /* 0x0012f00001267983 */ /* 0x000ee80000300800 */
[----:B------:R-:W3:Y:S01]  /*f3a50*/  LDL.LU R39, [R1+0x12f8] ;  /* 0x0012f80001277983 */ /* 0x000ee20000300800 */
[----:B------:R-:W-:-:S02]  /*f3a60*/  IMAD.MOV.U32 R11, RZ, RZ, R21 ;  /* 0x000000ffff0b7224 */ /* 0x000fc400078e0015 */
[----:B------:R-:W-:Y:S01]  /*f3a70*/  IMAD.MOV.U32 R31, RZ, RZ, R22 ;  /* 0x000000ffff1f7224 */ /* 0x000fe200078e0016 */
        /* <DEDUP_REMOVED lines=100> */
[----:B------:R-:W-:-:S03]  /*f40c0*/  MOV R12, R20 ;  /* 0x00000014000c7202 */ /* 0x000fc60000000f00 */
        /* <DEDUP_REMOVED lines=37> */
[----:B------:R-:W-:Y:S04]  /*f4320*/  STL [R1+0x490], R20 ;  /* 0x0004901401007387 */ /* 0x000fe80000100800 */
[----:B------:R-:W-:Y:S04]  /*f4330*/  STL.64 [R1+0x498], R22 ;  /* 0x0004981601007387 */ /* 0x000fe80000100a00 */
        /* <DEDUP_REMOVED lines=13> */
[----:B------:R-:W-:-:S03]  /*f4410*/  IMAD.MOV.U32 R13, RZ, RZ, R20 ;  /* 0x000000ffff0d7224 */ /* 0x000fc600078e0014 */
        /* <DEDUP_REMOVED lines=79> */
[----:B--2---:R-:W-:-:S03]  /*f4910*/  IMAD.MOV.U32 R19, RZ, RZ, R22 ;  /* 0x000000ffff137224 */ /* 0x004fc600078e0016 */
        /* <DEDUP_REMOVED lines=636> */
[----:B------:R-:W-:Y:S04]  /*f70e0*/  STL [R1+0x880], R44 ;  /* 0x0008802c01007387 */ /* 0x000fe80000100800 */
[----:B------:R-:W-:Y:S04]  /*f70f0*/  STL.64 [R1+0x888], R46 ;  /* 0x0008882e01007387 */ /* 0x000fe80000100a00 */
        /* <DEDUP_REMOVED lines=20> */
[----:B------:R-:W-:Y:S01]  /*f7240*/  STL.64 [R1+0x868], R46 ;  /* 0x0008682e01007387 */ /* 0x000fe20000100a00 */
[----:B------:R-:W-:-:S03]  /*f7250*/  IMAD.MOV.U32 R27, RZ, RZ, R44 ;  /* 0x000000ffff1b7224 */ /* 0x000fc600078e002c */
        /* <DEDUP_REMOVED lines=79> */
[----:B------:R-:W-:Y:S01]  /*f7750*/  STL [R1+0x900], R44 ;  /* 0x0009002c01007387 */ /* 0x000fe20000100800 */
[----:B------:R-:W-:-:S03]  /*f7760*/  MOV R28, R45 ;  /* 0x0000002d001c7202 */ /* 0x000fc60000000f00 */
        /* <DEDUP_REMOVED lines=831> */
[----:B--2---:R-:W-:-:S03]  /*fab60*/  MOV R218, R47 ;  /* 0x0000002f00da7202 */ /* 0x004fc60000000f00 */
        /* <DEDUP_REMOVED lines=11> */
[----:B--2---:R-:W-:Y:S01]  /*fac20*/  STL.64 [R1+0x140], R44 ;  /* 0x0001402c01007387 */ /* 0x004fe20000100a00 */
[----:B------:R-:W-:-:S03]  /*fac30*/  IMAD.MOV.U32 R218, RZ, RZ, R46 ;  /* 0x000000ffffda7224 */ /* 0x000fc600078e002e */
        /* <DEDUP_REMOVED lines=13> */
[----:B------:R-:W3:Y:S04]  /*fad10*/  LDL.LU R39, [R1+0x3a8] ;  /* 0x0003a80001277983 */ /* 0x000ee80000300800 */
[----:B----4-:R1:W-:Y:S01]  /*fad20*/  STSM.16.M88.4 [R43], R32 ;  /* 0x000000202b007844 */ /* 0x0103e20000000200 */
[----:B------:R-:W-:-:S03]  /*fad30*/  NOP ;  /* 0x0000000000007918 */ /* 0x000fc60000000000 */
[----:B------:R-:W-:Y:S01]  /*fad40*/  LDS.128 R228, [R43] ;  /* 0x000000002be47984 */ /* 0x000fe20000000c00 */
[----:B------:R-:W-:-:S03]  /*fad50*/  NOP ;  /* 0x0000000000007918 */ /* 0x000fc60000000000 */
[----:B-1----:R-:W2:Y:S04]  /*fad60*/  LDL.LU R32, [R1+0x1894] ;  /* 0x0018940001207983 */ /* 0x002ea80000300800 */
[----:B------:R-:W2:Y:S04]  /*fad70*/  LDL.LU R33, [R1+0x189c] ;  /* 0x00189c0001217983 */ /* 0x000ea80000300800 */
[----:B------:R-:W2:Y:S04]  /*fad80*/  LDL.LU R34, [R1+0x18a4] ;  /* 0x0018a40001227983 */ /* 0x000ea80000300800 */
[----:B------:R-:W2:Y:S04]  /*fad90*/  LDL.LU R35, [R1+0x18ac] ;  /* 0x0018ac0001237983 */ /* 0x000ea80000300800 */
        /* <DEDUP_REMOVED lines=183> */
[----:B------:R-:W3:Y:S01]  /*fb910*/  LDL.LU R39, [R1+0xc8] ;  /* 0x0000c80001277983 */ /* 0x000ee20000300800 */
[----:B------:R-:W-:Y:S01]  /*fb920*/  IMAD.MOV.U32 R218, RZ, RZ, R45 ;  /* 0x000000ffffda7224 */ /* 0x000fe200078e002d */
[----:B------:R-:W-:-:S02]  /*fb930*/  MOV R219, R47 ;  /* 0x0000002f00db7202 */ /* 0x000fc40000000f00 */
        /* <DEDUP_REMOVED lines=20> */
[----:B--2---:R-:W-:Y:S01]  /*fba80*/  STSM.16.M88.4 [R43], R32 ;  /* 0x000000202b007844 */ /* 0x004fe20000000200 */
[----:B------:R-:W-:-:S03]  /*fba90*/  NOP ;  /* 0x0000000000007918 */ /* 0x000fc60000000000 */
[----:B------:R-:W-:Y:S01]  /*fbaa0*/  LDS.128 R32, [R43] ;  /* 0x000000002b207984 */ /* 0x000fe20000000c00 */
[----:B------:R-:W-:-:S03]  /*fbab0*/  NOP ;  /* 0x0000000000007918 */ /* 0x000fc60000000000 */
[----:B---3--:R1:W-:Y:S01]  /*fbac0*/  STSM.16.M88.4 [R43], R36 ;  /* 0x000000242b007844 */ /* 0x0083e20000000200 */
[----:B------:R-:W-:-:S03]  /*fbad0*/  NOP ;  /* 0x0000000000007918 */ /* 0x000fc60000000000 */
[----:B------:R-:W-:Y:S01]  /*fbae0*/  LDS.128 R56, [R43] ;  /* 0x000000002b387984 */ /* 0x000fe20000000c00 */
[----:B------:R-:W-:-:S03]  /*fbaf0*/  NOP ;  /* 0x0000000000007918 */ /* 0x000fc60000000000 */
[----:B-1----:R-:W2:Y:S04]  /*fbb00*/  LDL.LU R36, [R1+0x1400] ;  /* 0x0014000001247983 */ /* 0x002ea80000300800 */
[----:B------:R-:W2:Y:S04]  /*fbb10*/  LDL.LU R37, [R1+0x1408] ;  /* 0x0014080001257983 */ /* 0x000ea80000300800 */
[----:B------:R-:W2:Y:S04]  /*fbb20*/  LDL.LU R38, [R1+0x90] ;  /* 0x0000900001267983 */ /* 0x000ea80000300800 */
[----:B------:R-:W2:Y:S04]  /*fbb30*/  LDL.LU R39, [R1+0x98] ;  /* 0x0000980001277983 */ /* 0x000ea80000300800 */
[----:B----4-:R1:W-:Y:S01]  /*fbb40*/  STSM.16.M88.4 [R43], R52 ;  /* 0x000000342b007844 */ /* 0x0103e20000000200 */
        /* <DEDUP_REMOVED lines=15> */
[----:B---3--:R-:W-:Y:S01]  /*fbc40*/  STSM.16.M88.4 [R43], R52 ;  /* 0x000000342b007844 */ /* 0x008fe20000000200 */
[----:B------:R-:W-:-:S03]  /*fbc50*/  NOP ;  /* 0x0000000000007918 */ /* 0x000fc60000000000 */
[----:B------:R-:W3:Y:S04]  /*fbc60*/  LDL.LU R68, [R1+0x1920] ;  /* 0x0019200001447983 */ /* 0x000ee80000300800 */
[----:B------:R-:W3:Y:S04]  /*fbc70*/  LDL.LU R69, [R1+0x1928] ;  /* 0x0019280001457983 */ /* 0x000ee80000300800 */
[----:B------:R-:W-:Y:S01]  /*fbc80*/  LDS.128 R52, [R43] ;  /* 0x000000002b347984 */ /* 0x000fe20000000c00 */
[----:B------:R-:W-:-:S03]  /*fbc90*/  NOP ;  /* 0x0000000000007918 */ /* 0x000fc60000000000 */
        /* <DEDUP_REMOVED lines=30> */
[----:B---3--:R-:W-:Y:S01]  /*fbe80*/  STSM.16.M88.4 [R43], R68 ;  /* 0x000000442b007844 */ /* 0x008fe20000000200 */
[----:B------:R-:W-:-:S03]  /*fbe90*/  NOP ;  /* 0x0000000000007918 */ /* 0x000fc60000000000 */
[----:B------:R-:W-:Y:S01]  /*fbea0*/  LDS.128 R68, [R43] ;  /* 0x000000002b447984 */ /* 0x000fe20000000c00 */
[----:B------:R-:W-:-:S03]  /*fbeb0*/  NOP ;  /* 0x0000000000007918 */ /* 0x000fc60000000000 */
        /* <DEDUP_REMOVED lines=10> */
[----:B------:R-:W3:Y:S01]  /*fbf60*/  LDS.128 R92, [R43] ;  /* 0x000000002b5c7984 */ /* 0x000ee20000000c00 */
[----:B------:R-:W-:-:S03]  /*fbf70*/  NOP ;  /* 0x0000000000007918 */ /* 0x000fc60000000000 */
[----:B-1----:R-:W4:Y:S04]  /*fbf80*/  LDL.LU R84, [R1+0x1914] ;  /* 0x0019140001547983 */ /* 0x002f280000300800 */
[----:B------:R-:W4:Y:S04]  /*fbf90*/  LDL.LU R85, [R1+0x191c] ;  /* 0x00191c0001557983 */ /* 0x000f280000300800 */
[----:B---3--:R-:W-:Y:S04]  /*fbfa0*/  STL [R1+0x4a98], R95 ;  /* 0x004a985f01007387 */ /* 0x008fe80000100800 */
        /* <DEDUP_REMOVED lines=16> */
[----:B------:R-:W1:Y:S01]  /*fc0b0*/  LDS.128 R84, [R43] ;  /* 0x000000002b547984 */ /* 0x000e620000000c00 */
[----:B------:R-:W-:-:S03]  /*fc0c0*/  NOP ;  /* 0x0000000000007918 */ /* 0x000fc60000000000 */
[----:B---3--:R3:W-:Y:S01]  /*fc0d0*/  STSM.16.M88.4 [R43], R36 ;  /* 0x000000242b007844 */ /* 0x0087e20000000200 */
[----:B------:R-:W-:-:S03]  /*fc0e0*/  NOP ;  /* 0x0000000000007918 */ /* 0x000fc60000000000 */
[----:B------:R-:W4:Y:S01]  /*fc0f0*/  LDS.128 R104, [R43] ;  /* 0x000000002b687984 */ /* 0x000f220000000c00 */
[----:B------:R-:W-:-:S03]  /*fc100*/  NOP ;  /* 0x0000000000007918 */ /* 0x000fc60000000000 */
[----:B---3--:R-:W3:Y:S04]  /*fc110*/  LDL.LU R36, [R1+0x13d0] ;  /* 0x0013d00001247983 */ /* 0x008ee80000300800 */
[----:B------:R-:W3:Y:S04]  /*fc120*/  LDL.LU R37, [R1+0x13d8] ;  /* 0x0013d80001257983 */ /* 0x000ee80000300800 */
[----:B------:R-:W3:Y:S04]  /*fc130*/  LDL.LU R38, [R1+0x60] ;  /* 0x0000600001267983 */ /* 0x000ee80000300800 */
[----:B------:R-:W3:Y:S04]  /*fc140*/  LDL.LU R39, [R1+0x68] ;  /* 0x0000680001277983 */ /* 0x000ee80000300800 */
[----:B--2---:R2:W-:Y:S01]  /*fc150*/  STSM.16.M88.4 [R43], R100 ;  /* 0x000000642b007844 */ /* 0x0045e20000000200 */
[----:B------:R-:W-:-:S03]  /*fc160*/  NOP ;  /* 0x0000000000007918 */ /* 0x000fc60000000000 */
[----:B------:R-:W4:Y:S01]  /*fc170*/  LDS.128 R108, [R43] ;  /* 0x000000002b6c7984 */ /* 0x000f220000000c00 */
[----:B------:R-:W-:-:S03]  /*fc180*/  NOP ;  /* 0x0000000000007918 */ /* 0x000fc60000000000 */
[----:B--2---:R-:W2:Y:S04]  /*fc190*/  LDL.LU R100, [R1+0x18f4] ;  /* 0x0018f40001647983 */ /* 0x004ea80000300800 */
[----:B------:R-:W2:Y:S04]  /*fc1a0*/  LDL.LU R101, [R1+0x18fc] ;  /* 0x0018fc0001657983 */ /* 0x000ea80000300800 */
[----:B------:R-:W2:Y:S04]  /*fc1b0*/  LDL.LU R102, [R1+0x15d4] ;  /* 0x0015d40001667983 */ /* 0x000ea80000300800 */
[----:B------:R-:W2:Y:S04]  /*fc1c0*/  LDL.LU R103, [R1+0x15dc] ;  /* 0x0015dc0001677983 */ /* 0x000ea80000300800 */
        /* <DEDUP_REMOVED lines=8> */
[----:B------:R-:W4:Y:S04]  /*fc250*/  LDL.LU R4, [R1+0x1f48] ;  /* 0x001f480001047983 */ /* 0x000f280000300800 */
[----:B------:R-:W4:Y:S04]  /*fc260*/  LDL.LU R95, [R1+0x40] ;  /* 0x00004000015f7983 */ /* 0x000f280000300800 */
[----:B--2---:R-:W-:Y:S01]  /*fc270*/  STSM.16.M88.4 [R43], R100 ;  /* 0x000000642b007844 */ /* 0x004fe20000000200 */
[----:B------:R-:W-:-:S03]  /*fc280*/  NOP ;  /* 0x0000000000007918 */ /* 0x000fc60000000000 */
[----:B------:R-:W2:Y:S04]  /*fc290*/  LDL.LU R116, [R1+0x13c0] ;  /* 0x0013c00001747983 */ /* 0x000ea80000300800 */
[----:B------:R-:W2:Y:S04]  /*fc2a0*/  LDL.LU R117, [R1+0x13c8] ;  /* 0x0013c80001757983 */ /* 0x000ea80000300800 */
[----:B------:R-:W1:Y:S01]  /*fc2b0*/  LDS.128 R100, [R43] ;  /* 0x000000002b647984 */ /* 0x000e620000000c00 */
[----:B------:R-:W-:-:S03]  /*fc2c0*/  NOP ;  /* 0x0000000000007918 */ /* 0x000fc60000000000 */
[----:B------:R-:W2:Y:S04]  /*fc2d0*/  LDL.LU R118, [R1+0x520] ;  /* 0x0005200001767983 */ /* 0x000ea80000300800 */
[----:B------:R-:W2:Y:S04]  /*fc2e0*/  LDL.LU R119, [R1+0x528] ;  /* 0x0005280001777983 */ /* 0x000ea80000300800 */
[----:B---3--:R3:W-:Y:S01]  /*fc2f0*/  STSM.16.M88.4 [R43], R36 ;  /* 0x000000242b007844 */ /* 0x0087e20000000200 */
[----:B------:R-:W-:-:S03]  /*fc300*/  NOP ;  /* 0x0000000000007918 */ /* 0x000fc60000000000 */
[----:B------:R-:W1:Y:S01]  /*fc310*/  LDS.128 R120, [R43] ;  /* 0x000000002b787984 */ /* 0x000e620000000c00 */
[----:B------:R-:W-:-:S03]  /*fc320*/  NOP ;  /* 0x0000000000007918 */ /* 0x000fc60000000000 */
[----:B---3--:R-:W3:Y:S04]  /*fc330*/  LDL.LU R36, [R1+0x1370] ;  /* 0x0013700001247983 */ /* 0x008ee80000300800 */
[----:B------:R-:W3:Y:S04]  /*fc340*/  LDL.LU R37, [R1+0x1378] ;  /* 0x0013780001257983 */ /* 0x000ee80000300800 */
[----:B------:R-:W3:Y:S04]  /*fc350*/  LDL.LU R38, [R1+0x50] ;  /* 0x0000500001267983 */ /* 0x000ee80000300800 */
[----:B------:R-:W3:Y:S04]  /*fc360*/  LDL.LU R39, [R1+0x58] ;  /* 0x0000580001277983 */ /* 0x000ee80000300800 */
[----:B--2---:R2:W-:Y:S01]  /*fc370*/  STSM.16.M88.4 [R43], R116 ;  /* 0x000000742b007844 */ /* 0x0045e20000000200 */
[----:B------:R-:W-:-:S03]  /*fc380*/  NOP ;  /* 0x0000000000007918 */ /* 0x000fc60000000000 */
[----:B------:R-:W1:Y:S01]  /*fc390*/  LDS.128 R124, [R43] ;  /* 0x000000002b7c7984 */ /* 0x000e620000000c00 */
[----:B------:R-:W-:-:S03]  /*fc3a0*/  NOP ;  /* 0x0000000000007918 */ /* 0x000fc60000000000 */
[----:B--2---:R-:W2:Y:S04]  /*fc3b0*/  LDL.LU R116, [R1+0x13c4] ;  /* 0x0013c40001747983 */ /* 0x004ea80000300800 */
[----:B------:R-:W2:Y:S04]  /*fc3c0*/  LDL.LU R117, [R1+0x13cc] ;  /* 0x0013cc0001757983 */ /* 0x000ea80000300800 */
[----:B------:R-:W2:Y:S04]  /*fc3d0*/  LDL.LU R5, [R1+0x1b4c] ;  /* 0x001b4c0001057983 */ /* 0x000ea80000300800 */
        /* <DEDUP_REMOVED lines=9> */
[----:B------:R-:W3:Y:S01]  /*fc470*/  LDL.LU R39, [R1+0x5c] ;  /* 0x00005c0001277983 */ /* 0x000ee20000300800 */
[----:B----4-:R-:W-:Y:S01]  /*fc480*/  ISETP.LT.AND P6, PT, R95, UR4, !P6 ;  /* 0x000000045f007c0c */ /* 0x010fe2000f7c1270 */
[----:B------:R-:W-:Y:S01]  /*fc490*/  IMAD.WIDE R216, R4, 0x4, R16 ;  /* 0x0000000404d87825 */ /* 0x000fe200078e0210 */
[----:B------:R-:W-:Y:S01]  /*fc4a0*/  ULDC UR4, c[0x0][0x228] ;  /* 0x00008a0000047ab9 */ /* 0x000fe20000000800 */
[----:B--2---:R-:W-:Y:S01]  /*fc4b0*/  STSM.16.M88.4 [R43], R116 ;  /* 0x000000742b007844 */ /* 0x004fe20000000200 */
[----:B------:R-:W-:-:S03]  /*fc4c0*/  NOP ;  /* 0x0000000000007918 */ /* 0x000fc60000000000 */
[----:B------:R-:W2:Y:S01]  /*fc4d0*/  LDS.128 R116, [R43] ;  /* 0x000000002b747984 */ /* 0x000ea20000000c00 */
[----:B------:R-:W-:-:S03]  /*fc4e0*/  NOP ;  /* 0x0000000000007918 */ /* 0x000fc60000000000 */
[----:B---3--:R3:W-:Y:S01]  /*fc4f0*/  STSM.16.M88.4 [R43], R36 ;  /* 0x000000242b007844 */ /* 0x0087e20000000200 */
[----:B------:R-:W-:-:S03]  /*fc500*/  NOP ;  /* 0x0000000000007918 */ /* 0x000fc60000000000 */
[----:B---3--:R-:W3:Y:S04]  /*fc510*/  LDL.LU R39, [R1+0x4a60] ;  /* 0x004a600001277983 */ /* 0x008ee80000300800 */
[----:B------:R-:W3:Y:S04]  /*fc520*/  LDL.LU R38, [R1+0x4c] ;  /* 0x00004c0001267983 */ /* 0x000ee80000300800 */
[----:B------:R4:W-:Y:S04]  /*fc530*/  @P6 STG.E desc[UR58][R216.64], R244 ;  /* 0x000000f4d8006986 */ /* 0x0009e8000c10193a */
[----:B----4-:R-:W4:Y:S04]  /*fc540*/  LDL.LU R244, [R1+0xe34] ;  /* 0x000e340001f47983 */ /* 0x010f280000300800 */
[----:B------:R-:W2:Y:S01]  /*fc550*/  LDL.LU R217, [R1+0x48] ;  /* 0x0000480001d97983 */ /* 0x000ea20000300800 */
[----:B------:R-:W-:-:S03]  /*fc560*/  IMAD.WIDE R36, R4, 0x4, R14 ;  /* 0x0000000404247825 */ /* 0x000fc600078e020e */
[----:B------:R-:W4:Y:S04]  /*fc570*/  LDL.LU R216, [R1+0xe38] ;  /* 0x000e380001d87983 */ /* 0x000f280000300800 */
[----:B------:R-:W4:Y:S01]  /*fc580*/  LDL.LU R4, [R1+0x4b38] ;  /* 0x004b380001047983 */ /* 0x000f220000300800 */
[----:B---3--:R-:W-:-:S03]  /*fc590*/  ISETP.GE.AND P6, PT, R38, R39, PT ;  /* 0x000000272600720c */ /* 0x008fc60003fc6270 */
[----:B------:R-:W3:Y:S01]  /*fc5a0*/  LDL.LU R39, [R1+0xe3c] ;  /* 0x000e3c0001277983 */ /* 0x000ee20000300800 */
[----:B------:R-:W-:-:S13]  /*fc5b0*/  ISETP.LT.AND P6, PT, R95, UR7, !P6 ;  /* 0x000000075f007c0c */ /* 0x000fda000f7c1270 */
[----:B------:R1:W-:Y:S01]  /*fc5c0*/  @P6 STG.E desc[UR58][R36.64], R240 ;  /* 0x000000f024006986 */ /* 0x0003e2000c10193a */
[----:B------:R-:W-:-:S04]  /*fc5d0*/  LOP3.LUT P6, RZ, R2, 0x1, RZ, 0xc0, !PT ;  /* 0x0000000102ff7812 */ /* 0x000fc800078cc0ff */
[----:B--2---:R-:W-:Y:S01]  /*fc5e0*/  ISETP.LT.AND P6, PT, R217, UR5, !P6 ;  /* 0x00000005d9007c0c */ /* 0x004fe2000f7c1270 */
[----:B-1----:R-:W-:Y:S01]  /*fc5f0*/  IMAD.WIDE R36, R5, 0x4, R16 ;  /* 0x0000000405247825 */ /* 0x002fe200078e0210 */
[----:B------:R-:W2:Y:S11]  /*fc600*/  LDL.LU R240, [R1+0xe30] ;  /* 0x000e300001f07983 */ /* 0x000eb60000300800 */
[----:B------:R1:W-:Y:S04]  /*fc610*/  @P6 STG.E desc[UR58][R36.64], R236 ;  /* 0x000000ec24006986 */ /* 0x0003e8000c10193a */
[----:B-1----:R-:W4:Y:S01]  /*fc620*/  LDL.LU R236, [R1+0x1024] ;  /* 0x0010240001ec7983 */ /* 0x002f220000300800 */
[----:B------:R-:W-:-:S04]  /*fc630*/  LOP3.LUT P6, RZ, R2, 0x1, RZ, 0xc0, !PT ;  /* 0x0000000102ff7812 */ /* 0x000fc800078cc0ff */
[----:B------:R-:W-:Y:S01]  /*fc640*/  ISETP.LT.AND P6, PT, R38, UR4, !P6 ;  /* 0x0000000426007c0c */ /* 0x000fe2000f7c1270 */
[----:B------:R-:W-:Y:S01]  /*fc650*/  IMAD.WIDE R36, R5, 0x4, R14 ;  /* 0x0000000405247825 */ /* 0x000fe200078e020e */
[----:B------:R-:W-:Y:S01]  /*fc660*/  ULDC UR4, c[0x0][0x22c] ;  /* 0x00008b0000047ab9 */ /* 0x000fe20000000800 */
[----:B------:R-:W3:Y:S10]  /*fc670*/  LDL.LU R5, [R1+0x4b34] ;  /* 0x004b340001057983 */ /* 0x000ef40000300800 */
[----:B------:R1:W-:Y:S01]  /*fc680*/  @P6 STG.E desc[UR58][R36.64], R232 ;  /* 0x000000e824006986 */ /* 0x0003e2000c10193a */
[----:B------:R-:W-:-:S03]  /*fc690*/  LOP3.LUT P6, RZ, R2, 0x2000, RZ, 0xc0, !PT ;  /* 0x0000200002ff7812 */ /* 0x000fc600078cc0ff */
[----:B-1----:R-:W3:Y:S01]  /*fc6a0*/  LDL.LU R232, [R1+0xe50] ;  /* 0x000e500001e87983 */ /* 0x002ee20000300800 */
[----:B----4-:R-:W-:-:S05]  /*fc6b0*/  IMAD.WIDE R36, R236, 0x4, R16 ;  /* 0x00000004ec247825 */ /* 0x010fca00078e0210 */
[----:B------:R1:W-:Y:S01]  /*fc6c0*/  @P5 STG.E desc[UR58][R36.64], R245 ;  /* 0x000000f524005986 */ /* 0x0003e2000c10193a */
[C---:B------:R-:W-:Y:S01]  /*fc6d0*/  LOP3.LUT P5, RZ, R29.reuse, 0x800, RZ, 0xc0, !PT ;  /* 0x000008001dff7812 */ /* 0x040fe200078ac0ff */
[----:B-1----:R-:W-:Y:S02]  /*fc6e0*/  IMAD.WIDE R36, R236, 0x4, R14 ;  /* 0x00000004ec247825 */ /* 0x002fe400078e020e */
[----:B------:R-:W4:Y:S10]  /*fc6f0*/  LDL.LU R236, [R1+0x30] ;  /* 0x0000300001ec7983 */ /* 0x000f340000300800 */
[----:B------:R2:W-:Y:S01]  /*fc700*/  @P5 STG.E desc[UR58][R36.64], R241 ;  /* 0x000000f124005986 */ /* 0x0005e2000c10193a */
[----:B------:R-:W-:Y:S01]  /*fc710*/  LOP3.LUT P5, RZ, R29, 0x400, RZ, 0xc0, !PT ;  /* 0x000004001dff7812 */ /* 0x000fe200078ac0ff */
[----:B--2---:R-:W-:-:S12]  /*fc720*/  IMAD.WIDE R36, R240, 0x4, R16 ;  /* 0x00000004f0247825 */ /* 0x004fd800078e0210 */
[----:B------:R1:W-:Y:S02]  /*fc730*/  @P5 STG.E desc[UR58][R36.64], R237 ;  /* 0x000000ed24005986 */ /* 0x0003e4000c10193a */
[----:B-1----:R-:W-:Y:S02]  /*fc740*/  IMAD.WIDE R36, R240, 0x4, R14 ;  /* 0x00000004f0247825 */ /* 0x002fe400078e020e */
[----:B------:R-:W2:Y:S04]  /*fc750*/  LDL.LU R240, [R1+0xe54] ;  /* 0x000e540001f07983 */ /* 0x000ea80000300800 */
[----:B------:R1:W-:Y:S02]  /*fc760*/  @P6 STG.E desc[UR58][R36.64], R233 ;  /* 0x000000e924006986 */ /* 0x0003e4000c10193a */
[----:B-1----:R-:W-:-:S05]  /*fc770*/  IMAD.WIDE R36, R244, 0x4, R16 ;  /* 0x00000004f4247825 */ /* 0x002fca00078e0210 */
[----:B------:R1:W-:Y:S02]  /*fc780*/  @P0 STG.E desc[UR58][R36.64], R246 ;  /* 0x000000f624000986 */ /* 0x0003e4000c10193a */
[----:B-1----:R-:W-:Y:S02]  /*fc790*/  IMAD.WIDE R36, R244, 0x4, R14 ;  /* 0x00000004f4247825 */ /* 0x002fe400078e020e */
[----:B------:R-:W4:Y:S04]  /*fc7a0*/  LDL.LU R244, [R1+0x10] ;  /* 0x0000100001f47983 */ /* 0x000f280000300800 */
[----:B------:R1:W-:Y:S02]  /*fc7b0*/  @P1 STG.E desc[UR58][R36.64], R242 ;  /* 0x000000f224001986 */ /* 0x0003e4000c10193a */
[----:B-1----:R-:W-:-:S05]  /*fc7c0*/  IMAD.WIDE R36, R216, 0x4, R16 ;  /* 0x00000004d8247825 */ /* 0x002fca00078e0210 */
[----:B------:R1:W-:Y:S02]  /*fc7d0*/  @P2 STG.E desc[UR58][R36.64], R238 ;  /* 0x000000ee24002986 */ /* 0x0003e4000c10193a */
[----:B-1----:R-:W-:Y:S02]  /*fc7e0*/  IMAD.WIDE R36, R216, 0x4, R14 ;  /* 0x00000004d8247825 */ /* 0x002fe400078e020e */
[----:B------:R-:W4:Y:S04]  /*fc7f0*/  LDL.LU R216, [R1] ;  /* 0x0000000001d87983 */ /* 0x000f280000300800 */
[----:B------:R3:W-:Y:S02]  /*fc800*/  @P3 STG.E desc[UR58][R36.64], R234 ;  /* 0x000000ea24003986 */ /* 0x0007e4000c10193a */
[----:B---3--:R-:W-:-:S05]  /*fc810*/  IMAD.WIDE R36, R39, 0x4, R16 ;  /* 0x0000000427247825 */ /* 0x008fca00078e0210 */
[----:B------:R1:W-:Y:S02]  /*fc820*/  @P4 STG.E desc[UR58][R36.64], R247 ;  /* 0x000000f724004986 */ /* 0x0003e4000c10193a */
[----:B-1----:R-:W-:Y:S02]  /*fc830*/  IMAD.WIDE R36, R39, 0x4, R14 ;  /* 0x0000000427247825 */ /* 0x002fe400078e020e */
[----:B------:R-:W3:Y:S04]  /*fc840*/  LDL.LU R39, [R1+0xe58] ;  /* 0x000e580001277983 */ /* 0x000ee80000300800 */
[----:B------:R-:W3:Y:S04]  /*fc850*/  LDL.LU R234, [R1+0x34] ;  /* 0x0000340001ea7983 */ /* 0x000ee80000300800 */
[----:B------:R-:W3:Y:S04]  /*fc860*/  LDL.LU R238, [R1+0xe5c] ;  /* 0x000e5c0001ee7983 */ /* 0x000ee80000300800 */
[----:B------:R-:W3:Y:S04]  /*fc870*/  LDL.LU R242, [R1+0x14] ;  /* 0x0000140001f27983 */ /* 0x000ee80000300800 */
[----:B------:R-:W3:Y:S01]  /*fc880*/  LDL.LU R246, [R1+0xe70] ;  /* 0x000e700001f67983 */ /* 0x000ee20000300800 */
[----:B------:R-:W-:-:S02]  /*fc890*/  LOP3.LUT P6, RZ, R4, 0x200000, RZ, 0xc0, !PT ;  /* 0x0020000004ff7812 */ /* 0x000fc400078cc0ff */
[C---:B------:R-:W-:Y:S01]  /*fc8a0*/  LOP3.LUT P5, RZ, R29.reuse, 0x200, RZ, 0xc0, !PT ;  /* 0x000002001dff7812 */ /* 0x040fe200078ac0ff */
[----:B------:R-:W3:Y:S01]  /*fc8b0*/  LDL.LU R233, [R1+0x38] ;  /* 0x0000380001e97983 */ /* 0x000ee20000300800 */
[----:B------:R-:W-:Y:S02]  /*fc8c0*/  LOP3.LUT R29, R29, 0xfffffffd, RZ, 0xc0, !PT ;  /* 0xfffffffd1d1d7812 */ /* 0x000fe400078ec0ff */
[C---:B------:R-:W-:Y:S01]  /*fc8d0*/  LOP3.LUT P2, RZ, R2.reuse, 0x8000000, RZ, 0xc0, !PT ;  /* 0x0800000002ff7812 */ /* 0x040fe2000784c0ff */
[----:B------:R-:W3:Y:S01]  /*fc8e0*/  LDL.LU R237, [R1+0xe74] ;  /* 0x000e740001ed7983 */ /* 0x000ee20000300800 */
[C---:B------:R-:W-:Y:S02]  /*fc8f0*/  LOP3.LUT P3, RZ, R2.reuse, 0x40000000, RZ, 0xc0, !PT ;  /* 0x4000000002ff7812 */ /* 0x040fe4000786c0ff */
[----:B------:R-:W-:Y:S01]  /*fc900*/  LOP3.LUT P4, RZ, R2, 0x80000000, RZ, 0xc0, !PT ;  /* 0x8000000002ff7812 */ /* 0x000fe2000788c0ff */
[----:B------:R-:W3:Y:S02]  /*fc910*/  LDL.LU R241, [R1+0x18] ;  /* 0x0000180001f17983 */ /* 0x000ee40000300800 */
[----:B------:R-:W-:-:S02]  /*fc920*/  @P6 LOP3.LUT R29, R29, 0x2, RZ, 0xfc, !PT ;  /* 0x000000021d1d6812 */ /* 0x000fc400078efcff */
[----:B------:R-:W-:Y:S01]  /*fc930*/  LOP3.LUT P6, RZ, R4, 0x20000, RZ, 0xc0, !PT ;  /* 0x0002000004ff7812 */ /* 0x000fe200078cc0ff */
[----:B------:R1:W-:Y:S01]  /*fc940*/  @P5 STG.E desc[UR58][R36.64], R243 ;  /* 0x000000f324005986 */ /* 0x0003e2000c10193a */
[----:B------:R-:W-:-:S03]  /*fc950*/  LOP3.LUT R29, R29, 0xfffffffb, RZ, 0xc0, !PT ;  /* 0xfffffffb1d1d7812 */ /* 0x000fc600078ec0ff */
[----:B------:R-:W3:Y:S08]  /*fc960*/  LDL.LU R245, [R1+0x8] ;  /* 0x0000080001f57983 */ /* 0x000ef00000300800 */
[----:B------:R-:W-:Y:S02]  /*fc970*/  @P6 LOP3.LUT R29, R29, 0x4, RZ, 0xfc, !PT ;  /* 0x000000041d1d6812 */ /* 0x000fe400078efcff */
[----:B------:R-:W-:-:S02]  /*fc980*/  LOP3.LUT P6, RZ, R4, 0x2000, RZ, 0xc0, !PT ;  /* 0x0000200004ff7812 */ /* 0x000fc400078cc0ff */
[----:B------:R-:W-:-:S11]  /*fc990*/  LOP3.LUT R29, R29, 0xfffffff7, RZ, 0xc0, !PT ;  /* 0xfffffff71d1d7812 */ /* 0x000fd600078ec0ff */
[----:B------:R-:W-:Y:S02]  /*fc9a0*/  @P6 LOP3.LUT R29, R29, 0x8, RZ, 0xfc, !PT ;  /* 0x000000081d1d6812 */ /* 0x000fe400078efcff */
[----:B------:R-:W-:Y:S02]  /*fc9b0*/  LOP3.LUT P6, RZ, R4, 0x100, RZ, 0xc0, !PT ;  /* 0x0000010004ff7812 */ /* 0x000fe400078cc0ff */
        /* <DEDUP_REMOVED lines=9> */
[----:B------:R-:W-:Y:S01]  /*fca50*/  LOP3.LUT R29, R29, 0xffffff7f, RZ, 0xc0, !PT ;  /* 0xffffff7f1d1d7812 */ /* 0x000fe200078ec0ff */
[----:B-1----:R-:W-:-:S05]  /*fca60*/  IMAD.WIDE R36, R232, 0x4, R16 ;  /* 0x00000004e8247825 */ /* 0x002fca00078e0210 */
[----:B------:R1:W-:Y:S05]  /*fca70*/  @P2 STG.E desc[UR58][R36.64], R239 ;  /* 0x000000ef24002986 */ /* 0x0003ea000c10193a */
[----:B------:R-:W-:Y:S02]  /*fca80*/  @P6 LOP3.LUT R29, R29, 0x80, RZ, 0xfc, !PT ;  /* 0x000000801d1d6812 */ /* 0x000fe400078efcff */
[C---:B------:R-:W-:Y:S01]  /*fca90*/  LOP3.LUT P6, RZ, R3.reuse, 0x80, RZ, 0xc0, !PT ;  /* 0x0000008003ff7812 */ /* 0x040fe200078cc0ff */
[----:B-1----:R-:W-:Y:S01]  /*fcaa0*/  IMAD.WIDE R36, R232, 0x4, R14 ;  /* 0x00000004e8247825 */ /* 0x002fe200078e020e */
[----:B------:R-:W-:Y:S01]  /*fcab0*/  LOP3.LUT P5, RZ, R3, 0x4, RZ, 0xc0, !PT ;  /* 0x0000000403ff7812 */ /* 0x000fe200078ac0ff */
[----:B------:R-:W3:Y:S01]  /*fcac0*/  LDL.LU R232, [R1+0xe78] ;  /* 0x000e780001e87983 */ /* 0x000ee20000300800 */
[----:B------:R-:W-:-:S03]  /*fcad0*/  LOP3.LUT R29, R29, 0xfffffeff, RZ, 0xc0, !PT ;  /* 0xfffffeff1d1d7812 */ /* 0x000fc600078ec0ff */
[----:B------:R2:W-:Y:S06]  /*fcae0*/  @P3 STG.E desc[UR58][R36.64], R235 ;  /* 0x000000eb24003986 */ /* 0x0005ec000c10193a */
[----:B------:R-:W-:Y:S02]  /*fcaf0*/  @P6 LOP3.LUT R29, R29, 0x100, RZ, 0xfc, !PT ;  /* 0x000001001d1d6812 */ /* 0x000fe400078efcff */
[----:B------:R-:W-:Y:S01]  /*fcb00*/  LOP3.LUT P6, RZ, R3, 0x10, RZ, 0xc0, !PT ;  /* 0x0000001003ff7812 */ /* 0x000fe200078cc0ff */
[----:B--2---:R-:W-:-:S05]  /*fcb10*/  IMAD.WIDE R36, R240, 0x4, R16 ;  /* 0x00000004f0247825 */ /* 0x004fca00078e0210 */
[----:B----4-:R1:W-:Y:S02]  /*fcb20*/  @P4 STG.E desc[UR58][R36.64], R236 ;  /* 0x000000ec24004986 */ /* 0x0103e4000c10193a */
[----:B-1----:R-:W-:Y:S02]  /*fcb30*/  IMAD.WIDE R36, R240, 0x4, R14 ;  /* 0x00000004f0247825 */ /* 0x002fe400078e020e */
[----:B------:R-:W2:Y:S04]  /*fcb40*/  LDL.LU R236, [R1+0x3c] ;  /* 0x00003c0001ec7983 */ /* 0x000ea80000300800 */
[----:B------:R-:W4:Y:S04]  /*fcb50*/  LDL.LU R240, [R1+0xe7c] ;  /* 0x000e7c0001f07983 */ /* 0x000f280000300800 */
[----:B------:R3:W-:Y:S02]  /*fcb60*/  @P5 STG.E desc[UR58][R36.64], R244 ;  /* 0x000000f424005986 */ /* 0x0007e4000c10193a */
[----:B---3--:R-:W-:-:S05]  /*fcb70*/  IMAD.WIDE R36, R39, 0x4, R16 ;  /* 0x0000000427247825 */ /* 0x008fca00078e0210 */
[----:B------:R1:W-:Y:S01]  /*fcb80*/  @P6 STG.E desc[UR58][R36.64], R216 ;  /* 0x000000d824006986 */ /* 0x0003e2000c10193a */
[----:B------:R-:W-:Y:S01]  /*fcb90*/  LOP3.LUT P6, RZ, R29, 0x100, RZ, 0xc0, !PT ;  /* 0x000001001dff7812 */ /* 0x000fe200078cc0ff */
[----:B-1----:R-:W-:Y:S02]  /*fcba0*/  IMAD.WIDE R36, R39, 0x4, R14 ;  /* 0x0000000427247825 */ /* 0x002fe400078e020e */
[----:B------:R-:W3:Y:S10]  /*fcbb0*/  LDL.LU R216, [R1+0xe90] ;  /* 0x000e900001d87983 */ /* 0x000ef40000300800 */
[----:B------:R1:W-:Y:S01]  /*fcbc0*/  @P6 STG.E desc[UR58][R36.64], R248 ;  /* 0x000000f824006986 */ /* 0x0003e2000c10193a */
[----:B------:R-:W-:-:S03]  /*fcbd0*/  LOP3.LUT P6, RZ, R29, 0x80, RZ, 0xc0, !PT ;  /* 0x000000801dff7812 */ /* 0x000fc600078cc0ff */
[----:B------:R-:W3:Y:S04]  /*fcbe0*/  LDL.LU R244, [R1+0xe0] ;  /* 0x0000e00001f47983 */ /* 0x000ee80000300800 */
[----:B------:R-:W3:Y:S01]  /*fcbf0*/  LDL.LU R39, [R1+0xe94] ;  /* 0x000e940001277983 */ /* 0x000ee20000300800 */
[----:B-1----:R-:W-:-:S05]  /*fcc00*/  IMAD.WIDE R36, R238, 0x4, R16 ;  /* 0x00000004ee247825 */ /* 0x002fca00078e0210 */
[----:B------:R1:W-:Y:S01]  /*fcc10*/  @P6 STG.E desc[UR58][R36.64], R234 ;  /* 0x000000ea24006986 */ /* 0x0003e2000c10193a */
[----:B------:R-:W-:Y:S01]  /*fcc20*/  LOP3.LUT P6, RZ, R29, 0x40, RZ, 0xc0, !PT ;  /* 0x000000401dff7812 */ /* 0x000fe200078cc0ff */
[----:B-1----:R-:W-:-:S12]  /*fcc30*/  IMAD.WIDE R36, R238, 0x4, R14 ;  /* 0x00000004ee247825 */ /* 0x002fd800078e020e */
[----:B------:R1:W-:Y:S01]  /*fcc40*/  @P6 STG.E desc[UR58][R36.64], R242 ;  /* 0x000000f224006986 */ /* 0x0003e2000c10193a */
[----:B------:R-:W-:Y:S01]  /*fcc50*/  LOP3.LUT P6, RZ, R29, 0x20, RZ, 0xc0, !PT ;  /* 0x000000201dff7812 */ /* 0x000fe200078cc0ff */
[----:B-1----:R-:W-:-:S12]  /*fcc60*/  IMAD.WIDE R36, R246, 0x4, R16 ;  /* 0x00000004f6247825 */ /* 0x002fd800078e0210 */
[----:B------:R1:W-:Y:S04]  /*fcc70*/  @P6 STG.E desc[UR58][R36.64], R6 ;  /* 0x0000000624006986 */ /* 0x0003e8000c10193a */
[----:B-1----:R-:W3:Y:S01]  /*fcc80*/  LDL.LU R6, [R1+0x4b30] ;  /* 0x004b300001067983 */ /* 0x002ee20000300800 */
[----:B------:R-:W-:Y:S01]  /*fcc90*/  LOP3.LUT P6, RZ, R29, 0x10, RZ, 0xc0, !PT ;  /* 0x000000101dff7812 */ /* 0x000fe200078cc0ff */
[----:B------:R-:W-:-:S12]  /*fcca0*/  IMAD.WIDE R36, R246, 0x4, R14 ;  /* 0x00000004f6247825 */ /* 0x000fd800078e020e */
[----:B------:R1:W-:Y:S01]  /*fccb0*/  @P6 STG.E desc[UR58][R36.64], R249 ;  /* 0x000000f924006986 */ /* 0x0003e2000c10193a */
[----:B------:R-:W-:Y:S01]  /*fccc0*/  LOP3.LUT P6, RZ, R29, 0x8, RZ, 0xc0, !PT ;  /* 0x000000081dff7812 */ /* 0x000fe200078cc0ff */
[----:B-1----:R-:W-:-:S12]  /*fccd0*/  IMAD.WIDE R36, R237, 0x4, R16 ;  /* 0x00000004ed247825 */ /* 0x002fd800078e0210 */
[----:B------:R1:W-:Y:S01]  /*fcce0*/  @P6 STG.E desc[UR58][R36.64], R233 ;  /* 0x000000e924006986 */ /* 0x0003e2000c10193a */
[----:B------:R-:W-:Y:S01]  /*fccf0*/  LOP3.LUT P6, RZ, R29, 0x4, RZ, 0xc0, !PT ;  /* 0x000000041dff7812 */ /* 0x000fe200078cc0ff */
[----:B-1----:R-:W-:-:S12]  /*fcd00*/  IMAD.WIDE R36, R237, 0x4, R14 ;  /* 0x00000004ed247825 */ /* 0x002fd800078e020e */
[----:B------:R1:W-:Y:S01]  /*fcd10*/  @P6 STG.E desc[UR58][R36.64], R241 ;  /* 0x000000f124006986 */ /* 0x0003e2000c10193a */
[----:B------:R-:W-:Y:S02]  /*fcd20*/  LOP3.LUT P6, RZ, R29, 0x2, RZ, 0xc0, !PT ;  /* 0x000000021dff7812 */ /* 0x000fe400078cc0ff */
[C---:B------:R-:W-:Y:S02]  /*fcd30*/  LOP3.LUT P0, RZ, R4.reuse, 0x2000000, RZ, 0xc0, !PT ;  /* 0x0200000004ff7812 */ /* 0x040fe4000780c0ff */
[----:B------:R-:W-:Y:S01]  /*fcd40*/  LOP3.LUT P1, RZ, R4, 0x20000000, RZ, 0xc0, !PT ;  /* 0x2000000004ff7812 */ /* 0x000fe2000782c0ff */
[----:B-1----:R-:W-:-:S08]  /*fcd50*/  IMAD.WIDE R36, R232, 0x4, R16 ;  /* 0x00000004e8247825 */ /* 0x002fd000078e0210 */
[----:B------:R1:W-:Y:S01]  /*fcd60*/  @P6 STG.E desc[UR58][R36.64], R245 ;  /* 0x000000f524006986 */ /* 0x0003e2000c10193a */
[----:B------:R-:W-:Y:S01]  /*fcd70*/  LOP3.LUT P2, RZ, R5, 0x4, RZ, 0xc0, !PT ;  /* 0x0000000405ff7812 */ /* 0x000fe2000784c0ff */
[----:B-1----:R-:W-:-:S05]  /*fcd80*/  IMAD.WIDE R36, R232, 0x4, R14 ;  /* 0x00000004e8247825 */ /* 0x002fca00078e020e */
[----:B------:R4:W-:Y:S01]  /*fcd90*/  @P0 STG.E desc[UR58][R36.64], R250 ;  /* 0x000000fa24000986 */ /* 0x0009e2000c10193a */
[C---:B------:R-:W-:Y:S02]  /*fcda0*/  LOP3.LUT P3, RZ, R5.reuse, 0x8, RZ, 0xc0, !PT ;  /* 0x0000000805ff7812 */ /* 0x040fe4000786c0ff */
[C---:B------:R-:W-:Y:S02]  /*fcdb0*/  LOP3.LUT P4, RZ, R5.reuse, 0x40, RZ, 0xc0, !PT ;  /* 0x0000004005ff7812 */ /* 0x040fe4000788c0ff */
[----:B------:R-:W-:Y:S01]  /*fcdc0*/  LOP3.LUT P5, RZ, R5, 0x80, RZ, 0xc0, !PT ;  /* 0x0000008005ff7812 */ /* 0x000fe200078ac0ff */
[----:B----4-:R-:W-:-:S05]  /*fcdd0*/  IMAD.WIDE R36, R240, 0x4, R16 ;  /* 0x00000004f0247825 */ /* 0x010fca00078e0210 */
[----:B--2---:R1:W-:Y:S02]  /*fcde0*/  @P1 STG.E desc[UR58][R36.64], R236 ;  /* 0x000000ec24001986 */ /* 0x0043e4000c10193a */
[----:B-1----:R-:W-:-:S05]  /*fcdf0*/  IMAD.WIDE R36, R240, 0x4, R14 ;  /* 0x00000004f0247825 */ /* 0x002fca00078e020e */
[----:B---3--:R1:W-:Y:S02]  /*fce00*/  @P2 STG.E desc[UR58][R36.64], R6 ;  /* 0x0000000624002986 */ /* 0x0083e4000c10193a */
[C---:B-1----:R-:W-:Y:S02]  /*fce10*/  IMAD.WIDE R36, R216.reuse, 0x4, R16 ;  /* 0x00000004d8247825 */ /* 0x042fe400078e0210 */
[----:B------:R-:W2:Y:S04]  /*fce20*/  LDL.LU R6, [R1+0x4b2c] ;  /* 0x004b2c0001067983 */ /* 0x000ea80000300800 */
[----:B------:R1:W-:Y:S04]  /*fce30*/  @P3 STG.E desc[UR58][R36.64], R30 ;  /* 0x0000001e24003986 */ /* 0x0003e8000c10193a */
[----:B-1----:R-:W3:Y:S01]  /*fce40*/  LDL.LU R30, [R1+0x4b28] ;  /* 0x004b2800011e7983 */ /* 0x002ee20000300800 */
[----:B------:R-:W-:-:S03]  /*fce50*/  IMAD.WIDE R36, R216, 0x4, R14 ;  /* 0x00000004d8247825 */ /* 0x000fc600078e020e */
[----:B------:R-:W4:Y:S04]  /*fce60*/  LDL.LU R216, [R1+0xe9c] ;  /* 0x000e9c0001d87983 */ /* 0x000f280000300800 */
[----:B------:R-:W2:Y:S04]  /*fce70*/  LDL.LU R245, [R1+0xd0] ;  /* 0x0000d00001f57983 */ /* 0x000ea80000300800 */
[----:B------:R-:W3:Y:S04]  /*fce80*/  LDL.LU R232, [R1+0xb0] ;  /* 0x0000b00001e87983 */ /* 0x000ee80000300800 */
[----:B------:R-:W4:Y:S04]  /*fce90*/  LDL.LU R236, [R1+0xe98] ;  /* 0x000e980001ec7983 */ /* 0x000f280000300800 */
[----:B------:R-:W3:Y:S04]  /*fcea0*/  LDL.LU R240, [R1+0xa0] ;  /* 0x0000a00001f07983 */ /* 0x000ee80000300800 */
[----:B------:R1:W-:Y:S02]  /*fceb0*/  @P4 STG.E desc[UR58][R36.64], R251 ;  /* 0x000000fb24004986 */ /* 0x0003e4000c10193a */
[----:B-1----:R-:W-:-:S05]  /*fcec0*/  IMAD.WIDE R36, R39, 0x4, R16 ;  /* 0x0000000427247825 */ /* 0x002fca00078e0210 */
[----:B------:R1:W-:Y:S04]  /*fced0*/  @P5 STG.E desc[UR58][R36.64], R244 ;  /* 0x000000f424005986 */ /* 0x0003e8000c10193a */
[----:B-1----:R-:W3:Y:S04]  /*fcee0*/  LDL.LU R244, [R1+0xe4] ;  /* 0x0000e40001f47983 */ /* 0x002ee80000300800 */
[----:B------:R-:W3:Y:S01]  /*fcef0*/  LDL.LU R249, [R1+0xd4] ;  /* 0x0000d40001f97983 */ /* 0x000ee20000300800 */
[----:B------:R-:W-:-:S03]  /*fcf00*/  IMAD.WIDE R36, R39, 0x4, R14 ;  /* 0x0000000427247825 */ /* 0x000fc600078e020e */
        /* <DEDUP_REMOVED lines=10> */
[----:B------:R-:W-:-:S03]  /*fcfb0*/  LOP3.LUT P2, RZ, R5, 0x400, RZ, 0xc0, !PT ;  /* 0x0000040005ff7812 */ /* 0x000fc6000784c0ff */
[----:B------:R-:W3:Y:S01]  /*fcfc0*/  LDL.LU R246, [R1+0xec] ;  /* 0x0000ec0001f67983 */ /* 0x000ee20000300800 */
[C---:B------:R-:W-:Y:S02]  /*fcfd0*/  LOP3.LUT P3, RZ, R5.reuse, 0x1000, RZ, 0xc0, !PT ;  /* 0x0000100005ff7812 */ /* 0x040fe4000786c0ff */
[C---:B------:R-:W-:Y:S01]  /*fcfe0*/  LOP3.LUT P4, RZ, R5.reuse, 0x8000, RZ, 0xc0, !PT ;  /* 0x0000800005ff7812 */ /* 0x040fe2000788c0ff */
[----:B------:R-:W3:Y:S04]  /*fcff0*/  LDL.LU R237, [R1+0xdc] ;  /* 0x0000dc0001ed7983 */ /* 0x000ee80000300800 */
[----:B------:R-:W3:Y:S01]  /*fd000*/  LDL.LU R241, [R1+0xbc] ;  /* 0x0000bc0001f17983 */ /* 0x000ee20000300800 */
[----:B------:R-:W-:Y:S02]  /*fd010*/  LOP3.LUT P5, RZ, R5, 0x10000, RZ, 0xc0, !PT ;  /* 0x0001000005ff7812 */ /* 0x000fe400078ac0ff */
[----:B------:R-:W-:Y:S01]  /*fd020*/  LOP3.LUT R29, R29, 0xfffffffe, RZ, 0xc0, !PT ;  /* 0xfffffffe1d1d7812 */ /* 0x000fe200078ec0ff */
[----:B--2---:R4:W-:Y:S02]  /*fd030*/  @P2 STG.E desc[UR58][R36.64], R245 ;  /* 0x000000f524002986 */ /* 0x0049e4000c10193a */
[----:B----4-:R-:W-:-:S02]  /*fd040*/  IMAD.WIDE R36, R236, 0x4, R16 ;  /* 0x00000004ec247825 */ /* 0x010fc400078e0210 */
[----:B------:R-:W2:Y:S04]  /*fd050*/  LDL.LU R245, [R1+0xeb0] ;  /* 0x000eb00001f57983 */ /* 0x000ea80000300800 */
[----:B---3--:R1:W-:Y:S02]  /*fd060*/  @P3 STG.E desc[UR58][R36.64], R232 ;  /* 0x000000e824003986 */ /* 0x0083e4000c10193a */
[----:B-1----:R-:W-:Y:S02]  /*fd070*/  IMAD.WIDE R36, R236, 0x4, R14 ;  /* 0x00000004ec247825 */ /* 0x002fe400078e020e */
[----:B------:R-:W3:Y:S04]  /*fd080*/  LDL.LU R232, [R1+0xac] ;  /* 0x0000ac0001e87983 */ /* 0x000ee80000300800 */
[----:B------:R1:W-:Y:S04]  /*fd090*/  @P4 STG.E desc[UR58][R36.64], R240 ;  /* 0x000000f024004986 */ /* 0x0003e8000c10193a */
[----:B------:R-:W4:Y:S04]  /*fd0a0*/  LDL.LU R236, [R1+0x130] ;  /* 0x0001300001ec7983 */ /* 0x000f280000300800 */
[----:B-1----:R-:W4:Y:S01]  /*fd0b0*/  LDL.LU R240, [R1+0xeb4] ;  /* 0x000eb40001f07983 */ /* 0x002f220000300800 */
[----:B------:R-:W-:-:S05]  /*fd0c0*/  IMAD.WIDE R36, R216, 0x4, R16 ;  /* 0x00000004d8247825 */ /* 0x000fca00078e0210 */
[----:B------:R1:W-:Y:S02]  /*fd0d0*/  @P5 STG.E desc[UR58][R36.64], R244 ;  /* 0x000000f424005986 */ /* 0x0003e4000c10193a */
[----:B-1----:R-:W-:Y:S02]  /*fd0e0*/  IMAD.WIDE R36, R216, 0x4, R14 ;  /* 0x00000004d8247825 */ /* 0x002fe400078e020e */
[----:B------:R-:W4:Y:S04]  /*fd0f0*/  LDL.LU R244, [R1+0x120] ;  /* 0x0001200001f47983 */ /* 0x000f280000300800 */
[----:B------:R-:W4:Y:S01]  /*fd100*/  LDL.LU R216, [R1+0xeb8] ;  /* 0x000eb80001d87983 */ /* 0x000f220000300800 */
        /* <DEDUP_REMOVED lines=21> */
[----:B------:R-:W-:-:S13]  /*fd260*/  LOP3.LUT P6, RZ, R5, 0x100000, RZ, 0xc0, !PT ;  /* 0x0010000005ff7812 */ /* 0x000fda00078cc0ff */
[----:B------:R-:W-:Y:S02]  /*fd270*/  @P6 LOP3.LUT R29, R29, 0x1, RZ, 0xfc, !PT ;  /* 0x000000011d1d6812 */ /* 0x000fe400078efcff */
[----:B------:R-:W-:-:S13]  /*fd280*/  LOP3.LUT P6, RZ, R5, 0x80000, RZ, 0xc0, !PT ;  /* 0x0008000005ff7812 */ /* 0x000fda00078cc0ff */
[----:B------:R1:W-:Y:S01]  /*fd290*/  @P6 STG.E desc[UR58][R36.64], R249 ;  /* 0x000000f924006986 */ /* 0x0003e2000c10193a */
[----:B------:R-:W-:Y:S01]  /*fd2a0*/  LOP3.LUT P6, RZ, R29, 0x1, RZ, 0xc0, !PT ;  /* 0x000000011dff7812 */ /* 0x000fe200078cc0ff */
[----:B-1----:R-:W-:-:S12]  /*fd2b0*/  IMAD.WIDE R36, R39, 0x4, R16 ;  /* 0x0000000427247825 */ /* 0x002fd800078e0210 */
[----:B------:R1:W-:Y:S01]  /*fd2c0*/  @P6 STG.E desc[UR58][R36.64], R248 ;  /* 0x000000f824006986 */ /* 0x0003e2000c10193a */
[----:B------:R-:W-:Y:S01]  /*fd2d0*/  LOP3.LUT P6, RZ, R30, 0x80000000, RZ, 0xc0, !PT ;  /* 0x800000001eff7812 */ /* 0x000fe200078cc0ff */
[----:B-1----:R-:W-:Y:S01]  /*fd2e0*/  IMAD.WIDE R36, R39, 0x4, R14 ;  /* 0x0000000427247825 */ /* 0x002fe200078e020e */
[----:B------:R-:W-:Y:S01]  /*fd2f0*/  LOP3.LUT P0, RZ, R6, 0x20, RZ, 0xc0, !PT ;  /* 0x0000002006ff7812 */ /* 0x000fe2000780c0ff */
[----:B------:R-:W4:Y:S10]  /*fd300*/  LDL.LU R39, [R1+0xf0] ;  /* 0x0000f00001277983 */ /* 0x000f340000300800 */
[----:B------:R1:W-:Y:S01]  /*fd310*/  @P6 STG.E desc[UR58][R36.64], R235 ;  /* 0x000000eb24006986 */ /* 0x0003e2000c10193a */
[----:B------:R-:W-:Y:S01]  /*fd320*/  LOP3.LUT P6, RZ, R30, 0x40000000, RZ, 0xc0, !PT ;  /* 0x400000001eff7812 */ /* 0x000fe200078cc0ff */
[----:B-1----:R-:W-:-:S12]  /*fd330*/  IMAD.WIDE R36, R243, 0x4, R16 ;  /* 0x00000004f3247825 */ /* 0x002fd800078e0210 */
        /* <DEDUP_REMOVED lines=14> */
[----:B------:R-:W-:Y:S01]  /*fd420*/  LOP3.LUT P1, RZ, R6, 0x100, RZ, 0xc0, !PT ;  /* 0x0000010006ff7812 */ /* 0x000fe2000782c0ff */
[----:B-1----:R-:W-:-:S10]  /*fd430*/  IMAD.WIDE R36, R233, 0x4, R14 ;  /* 0x00000004e9247825 */ /* 0x002fd400078e020e */
[----:B------:R2:W-:Y:S01]  /*fd440*/  @P6 STG.E desc[UR58][R36.64], R237 ;  /* 0x000000ed24006986 */ /* 0x0005e2000c10193a */
[----:B------:R-:W-:Y:S01]  /*fd450*/  LOP3.LUT P2, RZ, R6, 0x200, RZ, 0xc0, !PT ;  /* 0x0000020006ff7812 */ /* 0x000fe2000784c0ff */
[----:B--2---:R-:W-:-:S05]  /*fd460*/  IMAD.WIDE R36, R245, 0x4, R16 ;  /* 0x00000004f5247825 */ /* 0x004fca00078e0210 */
[----:B------:R1:W-:Y:S01]  /*fd470*/  @P0 STG.E desc[UR58][R36.64], R241 ;  /* 0x000000f124000986 */ /* 0x0003e2000c10193a */
[----:B------:R-:W-:Y:S01]  /*fd480*/  LOP3.LUT P3, RZ, R6, 0x1000, RZ, 0xc0, !PT ;  /* 0x0000100006ff7812 */ /* 0x000fe2000786c0ff */
[----:B-1----:R-:W-:-:S05]  /*fd490*/  IMAD.WIDE R36, R245, 0x4, R14 ;  /* 0x00000004f5247825 */ /* 0x002fca00078e020e */
[----:B---3--:R4:W-:Y:S01]  /*fd4a0*/  @P1 STG.E desc[UR58][R36.64], R232 ;  /* 0x000000e824001986 */ /* 0x0089e2000c10193a */
[----:B------:R-:W-:Y:S01]  /*fd4b0*/  LOP3.LUT P4, RZ, R6, 0x4000, RZ, 0xc0, !PT ;  /* 0x0000400006ff7812 */ /* 0x000fe2000788c0ff */
[----:B----4-:R-:W-:-:S05]  /*fd4c0*/  IMAD.WIDE R36, R240, 0x4, R16 ;  /* 0x00000004f0247825 */ /* 0x010fca00078e0210 */
[----:B------:R1:W-:Y:S02]  /*fd4d0*/  @P2 STG.E desc[UR58][R36.64], R236 ;  /* 0x000000ec24002986 */ /* 0x0003e4000c10193a */
[----:B-1----:R-:W-:-:S05]  /*fd4e0*/  IMAD.WIDE R36, R240, 0x4, R14 ;  /* 0x00000004f0247825 */ /* 0x002fca00078e020e */
[----:B------:R1:W-:Y:S02]  /*fd4f0*/  @P3 STG.E desc[UR58][R36.64], R244 ;  /* 0x000000f424003986 */ /* 0x0003e4000c10193a */
[----:B-1----:R-:W-:-:S05]  /*fd500*/  IMAD.WIDE R36, R216, 0x4, R16 ;  /* 0x00000004d8247825 */ /* 0x002fca00078e0210 */
[----:B------:R1:W-:Y:S04]  /*fd510*/  @P4 STG.E desc[UR58][R36.64], R7 ;  /* 0x0000000724004986 */ /* 0x0003e8000c10193a */
[----:B-1----:R-:W2:Y:S01]  /*fd520*/  LDL.LU R7, [R1+0x4b24] ;  /* 0x004b240001077983 */ /* 0x002ea20000300800 */
[----:B------:R-:W-:-:S03]  /*fd530*/  IMAD.WIDE R36, R216, 0x4, R14 ;  /* 0x00000004d8247825 */ /* 0x000fc600078e020e */
[----:B------:R-:W3:Y:S04]  /*fd540*/  LDL.LU R216, [R1+0xec4] ;  /* 0x000ec40001d87983 */ /* 0x000ee80000300800 */
[----:B------:R-:W4:Y:S04]  /*fd550*/  LDL.LU R244, [R1+0x134] ;  /* 0x0001340001f47983 */ /* 0x000f280000300800 */
[----:B------:R-:W2:Y:S01]  /*fd560*/  LDL.LU R232, [R1+0xebc] ;  /* 0x000ebc0001e87983 */ /* 0x000ea20000300800 */
[----:B------:R-:W-:-:S03]  /*fd570*/  LOP3.LUT P5, RZ, R6, 0x20000, RZ, 0xc0, !PT ;  /* 0x0002000006ff7812 */ /* 0x000fc600078ac0ff */
[----:B------:R-:W3:Y:S04]  /*fd580*/  LDL.LU R236, [R1+0x124] ;  /* 0x0001240001ec7983 */ /* 0x000ee80000300800 */
[----:B------:R-:W3:Y:S01]  /*fd590*/  LDL.LU R240, [R1+0x114] ;  /* 0x0001140001f07983 */ /* 0x000ee20000300800 */
[----:B------:R-:W-:-:S05]  /*fd5a0*/  LOP3.LUT P2, RZ, R6, 0x40000, RZ, 0xc0, !PT ;  /* 0x0004000006ff7812 */ /* 0x000fca000784c0ff */
[----:B------:R1:W-:Y:S04]  /*fd5b0*/  @P5 STG.E desc[UR58][R36.64], R39 ;  /* 0x0000002724005986 */ /* 0x0003e8000c10193a */
[----:B-1----:R-:W3:Y:S04]  /*fd5c0*/  LDL.LU R39, [R1+0xec0] ;  /* 0x000ec00001277983 */ /* 0x002ee80000300800 */
[----:B------:R-:W3:Y:S01]  /*fd5d0*/  LDL.LU R249, [R1+0xf4] ;  /* 0x0000f40001f97983 */ /* 0x000ee20000300800 */
[----:B------:R-:W-:Y:S01]  /*fd5e0*/  LOP3.LUT R30, R30, 0xfffdffff, RZ, 0xc0, !PT ;  /* 0xfffdffff1e1e7812 */ /* 0x000fe200078ec0ff */
[----:B--2---:R-:W-:-:S05]  /*fd5f0*/  IMAD.WIDE R36, R232, 0x4, R16 ;  /* 0x00000004e8247825 */ /* 0x004fca00078e0210 */
[----:B----4-:R1:W-:Y:S04]  /*fd600*/  @P2 STG.E desc[UR58][R36.64], R244 ;  /* 0x000000f424002986 */ /* 0x0103e8000c10193a */
[----:B-1----:R-:W2:Y:S01]  /*fd610*/  LDL.LU R244, [R1+0x138] ;  /* 0x0001380001f47983 */ /* 0x002ea20000300800 */
[----:B------:R-:W-:-:S03]  /*fd620*/  LOP3.LUT P6, RZ, R7, 0x800, RZ, 0xc0, !PT ;  /* 0x0000080007ff7812 */ /* 0x000fc600078cc0ff */
[----:B------:R-:W4:Y:S04]  /*fd630*/  LDL.LU R248, [R1+0x128] ;  /* 0x0001280001f87983 */ /* 0x000f280000300800 */
[----:B------:R-:W4:Y:S04]  /*fd640*/  LDL.LU R235, [R1+0x118] ;  /* 0x0001180001eb7983 */ /* 0x000f280000300800 */
[----:B------:R-:W4:Y:S02]  /*fd650*/  LDL.LU R239, [R1+0xec8] ;  /* 0x000ec80001ef7983 */ /* 0x000f240000300800 */
[----:B------:R-:W-:-:S02]  /*fd660*/  @P6 LOP3.LUT R30, R30, 0x20000, RZ, 0xfc, !PT ;  /* 0x000200001e1e6812 */ /* 0x000fc400078efcff */
[----:B------:R-:W-:Y:S01]  /*fd670*/  LOP3.LUT P6, RZ, R7, 0x400, RZ, 0xc0, !PT ;  /* 0x0000040007ff7812 */ /* 0x000fe200078cc0ff */
[----:B------:R-:W4:Y:S01]  /*fd680*/  LDL.LU R243, [R1+0xf8] ;  /* 0x0000f80001f37983 */ /* 0x000f220000300800 */
[----:B------:R-:W-:-:S03]  /*fd690*/  LOP3.LUT R30, R30, 0xfffbffff, RZ, 0xc0, !PT ;  /* 0xfffbffff1e1e7812 */ /* 0x000fc600078ec0ff */
[----:B------:R-:W4:Y:S04]  /*fd6a0*/  LDL.LU R247, [R1+0x13c] ;  /* 0x00013c0001f77983 */ /* 0x000f280000300800 */
[----:B------:R-:W4:Y:S04]  /*fd6b0*/  LDL.LU R234, [R1+0xecc] ;  /* 0x000ecc0001ea7983 */ /* 0x000f280000300800 */
[----:B------:R-:W-:Y:S01]  /*fd6c0*/  @P6 LOP3.LUT R30, R30, 0x40000, RZ, 0xfc, !PT ;  /* 0x000400001e1e6812 */ /* 0x000fe200078efcff */
[----:B------:R-:W4:Y:S01]  /*fd6d0*/  LDL.LU R238, [R1+0x12c] ;  /* 0x00012c0001ee7983 */ /* 0x000f220000300800 */
[----:B------:R-:W-:-:S02]  /*fd6e0*/  LOP3.LUT P6, RZ, R7, 0x80, RZ, 0xc0, !PT ;  /* 0x0000008007ff7812 */ /* 0x000fc400078cc0ff */
[----:B------:R-:W-:Y:S01]  /*fd6f0*/  LOP3.LUT R30, R30, 0xfff7ffff, RZ, 0xc0, !PT ;  /* 0xfff7ffff1e1e7812 */ /* 0x000fe200078ec0ff */
[----:B------:R-:W4:Y:S04]  /*fd700*/  LDL.LU R242, [R1+0x11c] ;  /* 0x00011c0001f27983 */ /* 0x000f280000300800 */
[----:B------:R-:W4:Y:S04]  /*fd710*/  LDL.LU R246, [R1+0xed0] ;  /* 0x000ed00001f67983 */ /* 0x000f280000300800 */
[----:B------:R-:W4:Y:S02]  /*fd720*/  LDL.LU R233, [R1+0xfc] ;  /* 0x0000fc0001e97983 */ /* 0x000f240000300800 */
[----:B------:R-:W-:-:S02]  /*fd730*/  @P6 LOP3.LUT R30, R30, 0x80000, RZ, 0xfc, !PT ;  /* 0x000800001e1e6812 */ /* 0x000fc400078efcff */
[C---:B------:R-:W-:Y:S01]  /*fd740*/  LOP3.LUT P6, RZ, R7.reuse, 0x40, RZ, 0xc0, !PT ;  /* 0x0000004007ff7812 */ /* 0x040fe200078cc0ff */
[----:B------:R-:W4:Y:S01]  /*fd750*/  LDL.LU R237, [R1+0x190] ;  /* 0x0001900001ed7983 */ /* 0x000f220000300800 */
[----:B------:R-:W-:Y:S02]  /*fd760*/  LOP3.LUT R30, R30, 0xffefffff, RZ, 0xc0, !PT ;  /* 0xffefffff1e1e7812 */ /* 0x000fe400078ec0ff */
[C---:B------:R-:W-:Y:S01]  /*fd770*/  LOP3.LUT P3, RZ, R6.reuse, 0x200000, RZ, 0xc0, !PT ;  /* 0x0020000006ff7812 */ /* 0x040fe2000786c0ff */
[----:B------:R-:W4:Y:S01]  /*fd780*/  LDL.LU R241, [R1+0xed4] ;  /* 0x000ed40001f17983 */ /* 0x000f220000300800 */
[----:B------:R-:W-:Y:S01]  /*fd790*/  LOP3.LUT P4, RZ, R6, 0x400000, RZ, 0xc0, !PT ;  /* 0x0040000006ff7812 */ /* 0x000fe2000788c0ff */
[----:B------:R-:W-:Y:S01]  /*fd7a0*/  IMAD.WIDE R36, R232, 0x4, R14 ;  /* 0x00000004e8247825 */ /* 0x000fe200078e020e */
[----:B------:R-:W-:Y:S01]  /*fd7b0*/  LOP3.LUT P5, RZ, R6, 0x2000000, RZ, 0xc0, !PT ;  /* 0x0200000006ff7812 */ /* 0x000fe200078ac0ff */
[----:B------:R-:W4:Y:S04]  /*fd7c0*/  LDL.LU R245, [R1+0x180] ;  /* 0x0001800001f57983 */ /* 0x000f280000300800 */
[----:B------:R-:W-:Y:S01]  /*fd7d0*/  @P6 LOP3.LUT R30, R30, 0x100000, RZ, 0xfc, !PT ;  /* 0x001000001e1e6812 */ /* 0x000fe200078efcff */
[----:B------:R-:W4:Y:S01]  /*fd7e0*/  LDL.LU R232, [R1+0x170] ;  /* 0x0001700001e87983 */ /* 0x000f220000300800 */
[----:B------:R-:W-:-:S02]  /*fd7f0*/  LOP3.LUT P6, RZ, R7, 0x8, RZ, 0xc0, !PT ;  /* 0x0000000807ff7812 */ /* 0x000fc400078cc0ff */
[----:B------:R-:W-:-:S11]  /*fd800*/  LOP3.LUT R30, R30, 0xffdfffff, RZ, 0xc0, !PT ;  /* 0xffdfffff1e1e7812 */ /* 0x000fd600078ec0ff */
[----:B------:R-:W-:Y:S02]  /*fd810*/  @P6 LOP3.LUT R30, R30, 0x200000, RZ, 0xfc, !PT ;  /* 0x002000001e1e6812 */ /* 0x000fe400078efcff */
[----:B------:R-:W-:Y:S02]  /*fd820*/  LOP3.LUT P6, RZ, R7, 0x2, RZ, 0xc0, !PT ;  /* 0x0000000207ff7812 */ /* 0x000fe400078cc0ff */
[----:B------:R-:W-:-:S11]  /*fd830*/  LOP3.LUT R30, R30, 0xffbfffff, RZ, 0xc0, !PT ;  /* 0xffbfffff1e1e7812 */ /* 0x000fd600078ec0ff */
[----:B------:R-:W-:Y:S02]  /*fd840*/  @P6 LOP3.LUT R30, R30, 0x400000, RZ, 0xfc, !PT ;  /* 0x004000001e1e6812 */ /* 0x000fe400078efcff */
[----:B------:R-:W-:Y:S02]  /*fd850*/  LOP3.LUT P6, RZ, R6, 0x80000000, RZ, 0xc0, !PT ;  /* 0x8000000006ff7812 */ /* 0x000fe400078cc0ff */
[----:B------:R-:W-:Y:S01]  /*fd860*/  LOP3.LUT R30, R30, 0xff7fffff, RZ, 0xc0, !PT ;  /* 0xff7fffff1e1e7812 */ /* 0x000fe200078ec0ff */
[----:B---3--:R1:W-:Y:S10]  /*fd870*/  @P3 STG.E desc[UR58][R36.64], R236 ;  /* 0x000000ec24003986 */ /* 0x0083f4000c10193a */
[----:B------:R-:W-:-:S02]  /*fd880*/  @P6 LOP3.LUT R30, R30, 0x800000, RZ, 0xfc, !PT ;  /* 0x008000001e1e6812 */ /* 0x000fc400078efcff */
[----:B------:R-:W-:Y:S01]  /*fd890*/  LOP3.LUT P6, RZ, R6, 0x20000000, RZ, 0xc0, !PT ;  /* 0x2000000006ff7812 */ /* 0x000fe200078cc0ff */
[----:B-1----:R-:W-:Y:S01]  /*fd8a0*/  IMAD.WIDE R36, R39, 0x4, R16 ;  /* 0x0000000427247825 */ /* 0x002fe200078e0210 */
[----:B------:R-:W-:Y:S01]  /*fd8b0*/  LOP3.LUT R30, R30, 0xfeffffff, RZ, 0xc0, !PT ;  /* 0xfeffffff1e1e7812 */ /* 0x000fe200078ec0ff */
[----:B------:R-:W3:Y:S04]  /*fd8c0*/  LDL.LU R236, [R1+0xed8] ;  /* 0x000ed80001ec7983 */ /* 0x000ee80000300800 */
[----:B------:R1:W-:Y:S06]  /*fd8d0*/  @P4 STG.E desc[UR58][R36.64], R240 ;  /* 0x000000f024004986 */ /* 0x0003ec000c10193a */
[----:B------:R-:W-:-:S02]  /*fd8e0*/  @P6 LOP3.LUT R30, R30, 0x1000000, RZ, 0xfc, !PT ;  /* 0x010000001e1e6812 */ /* 0x000fc400078efcff */
[----:B------:R-:W-:Y:S01]  /*fd8f0*/  LOP3.LUT P6, RZ, R6, 0x8000000, RZ, 0xc0, !PT ;  /* 0x0800000006ff7812 */ /* 0x000fe200078cc0ff */
[----:B-1----:R-:W-:Y:S01]  /*fd900*/  IMAD.WIDE R36, R39, 0x4, R14 ;  /* 0x0000000427247825 */ /* 0x002fe200078e020e */
[----:B------:R-:W3:Y:S04]  /*fd910*/  LDL.LU R240, [R1+0x160] ;  /* 0x0001600001f07983 */ /* 0x000ee80000300800 */
[----:B------:R1:W-:Y:S04]  /*fd920*/  @P5 STG.E desc[UR58][R36.64], R249 ;  /* 0x000000f924005986 */ /* 0x0003e8000c10193a */
[----:B------:R-:W3:Y:S01]  /*fd930*/  LDL.LU R39, [R1+0xedc] ;  /* 0x000edc0001277983 */ /* 0x000ee20000300800 */
[----:B-1----:R-:W-:-:S05]  /*fd940*/  IMAD.WIDE R36, R216, 0x4, R16 ;  /* 0x00000004d8247825 */ /* 0x002fca00078e0210 */
[----:B--2---:R1:W-:Y:S04]  /*fd950*/  @P6 STG.E desc[UR58][R36.64], R244 ;  /* 0x000000f424006986 */ /* 0x0043e8000c10193a */
[----:B-1----:R-:W2:Y:S01]  /*fd960*/  LDL.LU R244, [R1+0x194] ;  /* 0x0001940001f47983 */ /* 0x002ea20000300800 */
[----:B------:R-:W-:-:S03]  /*fd970*/  IMAD.WIDE R36, R216, 0x4, R14 ;  /* 0x00000004d8247825 */ /* 0x000fc600078e020e */
[----:B------:R-:W2:Y:S01]  /*fd980*/  LDL.LU R216, [R1+0xee0] ;  /* 0x000ee00001d87983 */ /* 0x000ea20000300800 */
[----:B------:R-:W-:-:S13]  /*fd990*/  LOP3.LUT P6, RZ, R30, 0x1000000, RZ, 0xc0, !PT ;  /* 0x010000001eff7812 */ /* 0x000fda00078cc0ff */
[----:B----4-:R1:W-:Y:S01]  /*fd9a0*/  @P6 STG.E desc[UR58][R36.64], R248 ;  /* 0x000000f824006986 */ /* 0x0103e2000c10193a */
        /* <DEDUP_REMOVED lines=26> */
[----:B------:R-:W-:Y:S01]  /*fdb50*/  LOP3.LUT P3, RZ, R7, 0x100000, RZ, 0xc0, !PT ;  /* 0x0010000007ff7812 */ /* 0x000fe2000786c0ff */
[----:B---3--:R-:W-:-:S05]  /*fdb60*/  IMAD.WIDE R36, R236, 0x4, R16 ;  /* 0x00000004ec247825 */ /* 0x008fca00078e0210 */
[----:B------:R1:W-:Y:S01]  /*fdb70*/  @P1 STG.E desc[UR58][R36.64], R232 ;  /* 0x000000e824001986 */ /* 0x0003e2000c10193a */
[----:B------:R-:W-:Y:S01]  /*fdb80*/  LOP3.LUT P4, RZ, R7, 0x800000, RZ, 0xc0, !PT ;  /* 0x0080000007ff7812 */ /* 0x000fe2000788c0ff */
[----:B-1----:R-:W-:-:S05]  /*fdb90*/  IMAD.WIDE R36, R236, 0x4, R14 ;  /* 0x00000004ec247825 */ /* 0x002fca00078e020e */
[----:B------:R1:W-:Y:S01]  /*fdba0*/  @P2 STG.E desc[UR58][R36.64], R240 ;  /* 0x000000f024002986 */ /* 0x0003e2000c10193a */
[----:B------:R-:W-:Y:S01]  /*fdbb0*/  LOP3.LUT P5, RZ, R7, 0x1000000, RZ, 0xc0, !PT ;  /* 0x0100000007ff7812 */ /* 0x000fe200078ac0ff */
[----:B-1----:R-:W-:-:S05]  /*fdbc0*/  IMAD.WIDE R36, R39, 0x4, R16 ;  /* 0x0000000427247825 */ /* 0x002fca00078e0210 */
[----:B--2---:R1:W-:Y:S02]  /*fdbd0*/  @P3 STG.E desc[UR58][R36.64], R244 ;  /* 0x000000f424003986 */ /* 0x0043e4000c10193a */
[----:B-1----:R-:W-:Y:S02]  /*fdbe0*/  IMAD.WIDE R36, R39, 0x4, R14 ;  /* 0x0000000427247825 */ /* 0x002fe400078e020e */
[----:B------:R-:W2:Y:S04]  /*fdbf0*/  LDL.LU R39, [R1+0xee8] ;  /* 0x000ee80001277983 */ /* 0x000ea80000300800 */
[----:B------:R1:W-:Y:S02]  /*fdc00*/  @P4 STG.E desc[UR58][R36.64], R8 ;  /* 0x0000000824004986 */ /* 0x0003e4000c10193a */
[----:B-1----:R-:W-:-:S02]  /*fdc10*/  IMAD.WIDE R36, R216, 0x4, R16 ;  /* 0x00000004d8247825 */ /* 0x002fc400078e0210 */
[----:B------:R-:W3:Y:S04]  /*fdc20*/  LDL.LU R8, [R1+0x4b20] ;  /* 0x004b200001087983 */ /* 0x000ee80000300800 */
[----:B------:R1:W-:Y:S04]  /*fdc30*/  @P5 STG.E desc[UR58][R36.64], R9 ;  /* 0x0000000924005986 */ /* 0x0003e8000c10193a */
[----:B-1----:R-:W4:Y:S04]  /*fdc40*/  LDL.LU R9, [R1+0x4b1c] ;  /* 0x004b1c0001097983 */ /* 0x002f280000300800 */
[----:B------:R-:W2:Y:S04]  /*fdc50*/  LDL.LU R232, [R1+0x164] ;  /* 0x0001640001e87983 */ /* 0x000ea80000300800 */
[----:B------:R-:W3:Y:S04]  /*fdc60*/  LDL.LU R236, [R1+0xee4] ;  /* 0x000ee40001ec7983 */ /* 0x000ee80000300800 */
[----:B------:R-:W4:Y:S04]  /*fdc70*/  LDL.LU R240, [R1+0x188] ;  /* 0x0001880001f07983 */ /* 0x000f280000300800 */
[----:B------:R-:W4:Y:S04]  /*fdc80*/  LDL.LU R244, [R1+0x178] ;  /* 0x0001780001f47983 */ /* 0x000f280000300800 */
[----:B------:R-:W4:Y:S01]  /*fdc90*/  LDL.LU R248, [R1+0x168] ;  /* 0x0001680001f87983 */ /* 0x000f220000300800 */
[----:B------:R-:W-:-:S03]  /*fdca0*/  IMAD.WIDE R36, R216, 0x4, R14 ;  /* 0x00000004d8247825 */ /* 0x000fc600078e020e */
[----:B------:R-:W4:Y:S04]  /*fdcb0*/  LDL.LU R216, [R1+0x19c] ;  /* 0x00019c0001d87983 */ /* 0x000f280000300800 */
[----:B------:R-:W4:Y:S04]  /*fdcc0*/  LDL.LU R235, [R1+0xeec] ;  /* 0x000eec0001eb7983 */ /* 0x000f280000300800 */
[----:B------:R-:W4:Y:S01]  /*fdcd0*/  LDL.LU R239, [R1+0x18c] ;  /* 0x00018c0001ef7983 */ /* 0x000f220000300800 */
[----:B------:R-:W-:-:S03]  /*fdce0*/  LOP3.LUT P2, RZ, R7, 0x8000000, RZ, 0xc0, !PT ;  /* 0x0800000007ff7812 */ /* 0x000fc6000784c0ff */
[----:B------:R-:W4:Y:S04]  /*fdcf0*/  LDL.LU R243, [R1+0x17c] ;  /* 0x00017c0001f37983 */ /* 0x000f280000300800 */
[----:B------:R-:W4:Y:S01]  /*fdd00*/  LDL.LU R247, [R1+0xef0] ;  /* 0x000ef00001f77983 */ /* 0x000f220000300800 */
[C---:B------:R-:W-:Y:S02]  /*fdd10*/  LOP3.LUT P3, RZ, R7.reuse, 0x20000000, RZ, 0xc0, !PT ;  /* 0x2000000007ff7812 */ /* 0x040fe4000786c0ff */
[----:B------:R-:W-:Y:S02]  /*fdd20*/  LOP3.LUT R30, R30, 0xfffffdff, RZ, 0xc0, !PT ;  /* 0xfffffdff1e1e7812 */ /* 0x000fe400078ec0ff */
[----:B------:R-:W-:Y:S01]  /*fdd30*/  LOP3.LUT P4, RZ, R7, 0x80000000, RZ, 0xc0, !PT ;  /* 0x8000000007ff7812 */ /* 0x000fe2000788c0ff */
[----:B--2---:R3:W-:Y:S02]  /*fdd40*/  @P2 STG.E desc[UR58][R36.64], R232 ;  /* 0x000000e824002986 */ /* 0x0047e4000c10193a */
[----:B---3--:R-:W-:-:S06]  /*fdd50*/  IMAD.WIDE R36, R236, 0x4, R16 ;  /* 0x00000004ec247825 */ /* 0x008fcc00078e0210 */
[----:B----4-:R1:W-:Y:S04]  /*fdd60*/  @P3 STG.E desc[UR58][R36.64], R9 ;  /* 0x0000000924003986 */ /* 0x0103e8000c10193a */
[----:B-1----:R-:W2:Y:S04]  /*fdd70*/  LDL.LU R9, [R1+0x4b18] ;  /* 0x004b180001097983 */ /* 0x002ea80000300800 */
[----:B------:R-:W3:Y:S04]  /*fdd80*/  LDL.LU R234, [R1+0x16c] ;  /* 0x00016c0001ea7983 */ /* 0x000ee80000300800 */
[----:B------:R-:W4:Y:S04]  /*fdd90*/  LDL.LU R238, [R1+0x1d0] ;  /* 0x0001d00001ee7983 */ /* 0x000f280000300800 */
[----:B------:R-:W2:Y:S04]  /*fdda0*/  LDL.LU R242, [R1+0xef4] ;  /* 0x000ef40001f27983 */ /* 0x000ea80000300800 */
[----:B------:R-:W4:Y:S04]  /*fddb0*/  LDL.LU R246, [R1+0x1c0] ;  /* 0x0001c00001f67983 */ /* 0x000f280000300800 */
[----:B------:R-:W4:Y:S04]  /*fddc0*/  LDL.LU R233, [R1+0x1b0] ;  /* 0x0001b00001e97983 */ /* 0x000f280000300800 */
[----:B------:R-:W4:Y:S01]  /*fddd0*/  LDL.LU R237, [R1+0xef8] ;  /* 0x000ef80001ed7983 */ /* 0x000f220000300800 */
[----:B------:R-:W-:-:S02]  /*fdde0*/  LOP3.LUT P6, RZ, R8, 0x200000, RZ, 0xc0, !PT ;  /* 0x0020000008ff7812 */ /* 0x000fc400078cc0ff */
[----:B------:R-:W-:Y:S01]  /*fddf0*/  LOP3.LUT P5, RZ, R8, 0x2, RZ, 0xc0, !PT ;  /* 0x0000000208ff7812 */ /* 0x000fe200078ac0ff */
[----:B------:R-:W-:Y:S01]  /*fde00*/  IMAD.WIDE R36, R236, 0x4, R14 ;  /* 0x00000004ec247825 */ /* 0x000fe200078e020e */
[----:B------:R-:W4:Y:S09]  /*fde10*/  LDL.LU R241, [R1+0x1d4] ;  /* 0x0001d40001f17983 */ /* 0x000f320000300800 */
[----:B------:R-:W-:Y:S01]  /*fde20*/  @P6 LOP3.LUT R30, R30, 0x200, RZ, 0xfc, !PT ;  /* 0x000002001e1e6812 */ /* 0x000fe200078efcff */
[----:B------:R1:W-:Y:S01]  /*fde30*/  @P4 STG.E desc[UR58][R36.64], R240 ;  /* 0x000000f024004986 */ /* 0x0003e2000c10193a */
[----:B------:R-:W-:-:S02]  /*fde40*/  LOP3.LUT P6, RZ, R8, 0x40000, RZ, 0xc0, !PT ;  /* 0x0004000008ff7812 */ /* 0x000fc400078cc0ff */
[----:B------:R-:W-:Y:S01]  /*fde50*/  LOP3.LUT R30, R30, 0xfffffbff, RZ, 0xc0, !PT ;  /* 0xfffffbff1e1e7812 */ /* 0x000fe200078ec0ff */
[----:B------:R-:W4:Y:S04]  /*fde60*/  LDL.LU R245, [R1+0xefc] ;  /* 0x000efc0001f57983 */ /* 0x000f280000300800 */
[----:B------:R-:W4:Y:S01]  /*fde70*/  LDL.LU R232, [R1+0x1c4] ;  /* 0x0001c40001e87983 */ /* 0x000f220000300800 */
[----:B-1----:R-:W-:-:S03]  /*fde80*/  IMAD.WIDE R36, R39, 0x4, R16 ;  /* 0x0000000427247825 */ /* 0x002fc600078e0210 */
[----:B------:R-:W4:Y:S02]  /*fde90*/  LDL.LU R236, [R1+0x1b4] ;  /* 0x0001b40001ec7983 */ /* 0x000f240000300800 */
[----:B------:R-:W-:Y:S02]  /*fdea0*/  @P6 LOP3.LUT R30, R30, 0x400, RZ, 0xfc, !PT ;  /* 0x000004001e1e6812 */ /* 0x000fe400078efcff */
[----:B------:R-:W-:Y:S01]  /*fdeb0*/  LOP3.LUT P6, RZ, R8, 0x10000, RZ, 0xc0, !PT ;  /* 0x0001000008ff7812 */ /* 0x000fe200078cc0ff */
[----:B------:R1:W-:Y:S01]  /*fdec0*/  @P5 STG.E desc[UR58][R36.64], R244 ;  /* 0x000000f424005986 */ /* 0x0003e2000c10193a */
[----:B------:R-:W-:-:S03]  /*fded0*/  LOP3.LUT R30, R30, 0xfffff7ff, RZ, 0xc0, !PT ;  /* 0xfffff7ff1e1e7812 */ /* 0x000fc600078ec0ff */
[----:B------:R-:W4:Y:S08]  /*fdee0*/  LDL.LU R240, [R1+0xf00] ;  /* 0x000f000001f07983 */ /* 0x000f300000300800 */
[----:B------:R-:W-:Y:S01]  /*fdef0*/  @P6 LOP3.LUT R30, R30, 0x800, RZ, 0xfc, !PT ;  /* 0x000008001e1e6812 */ /* 0x000fe200078efcff */
[----:B-1----:R-:W-:Y:S01]  /*fdf00*/  IMAD.WIDE R36, R39, 0x4, R14 ;  /* 0x0000000427247825 */ /* 0x002fe200078e020e */
[----:B------:R-:W-:Y:S01]  /*fdf10*/  LOP3.LUT P6, RZ, R8, 0x2000, RZ, 0xc0, !PT ;  /* 0x0000200008ff7812 */ /* 0x000fe200078cc0ff */
[----:B------:R-:W4:Y:S01]  /*fdf20*/  LDL.LU R244, [R1+0x1a4] ;  /* 0x0001a40001f47983 */ /* 0x000f220000300800 */
[----:B------:R-:W-:-:S03]  /*fdf30*/  LOP3.LUT R30, R30, 0xffffefff, RZ, 0xc0, !PT ;  /* 0xffffefff1e1e7812 */ /* 0x000fc600078ec0ff */
[----:B------:R-:W4:Y:S08]  /*fdf40*/  LDL.LU R39, [R1+0xf04] ;  /* 0x000f040001277983 */ /* 0x000f300000300800 */
        /* <DEDUP_REMOVED lines=14> */
[----:B------:R1:W-:Y:S01]  /*fe030*/  @P6 STG.E desc[UR58][R36.64], R248 ;  /* 0x000000f824006986 */ /* 0x0003e2000c10193a */
[----:B------:R-:W-:Y:S01]  /*fe040*/  LOP3.LUT P6, RZ, R30, 0x10000, RZ, 0xc0, !PT ;  /* 0x000100001eff7812 */ /* 0x000fe200078cc0ff */
[----:B-1----:R-:W-:-:S12]  /*fe050*/  IMAD.WIDE R36, R235, 0x4, R16 ;  /* 0x00000004eb247825 */ /* 0x002fd800078e0210 */
[----:B------:R1:W-:Y:S01]  /*fe060*/  @P6 STG.E desc[UR58][R36.64], R216 ;  /* 0x000000d824006986 */ /* 0x0003e2000c10193a */
[C---:B------:R-:W-:Y:S01]  /*fe070*/  LOP3.LUT P6, RZ, R30.reuse, 0x8000, RZ, 0xc0, !PT ;  /* 0x000080001eff7812 */ /* 0x040fe200078cc0ff */
[----:B-1----:R-:W-:Y:S02]  /*fe080*/  IMAD.WIDE R36, R235, 0x4, R14 ;  /* 0x00000004eb247825 */ /* 0x002fe400078e020e */
[----:B------:R-:W4:Y:S10]  /*fe090*/  LDL.LU R216, [R1+0x1d8] ;  /* 0x0001d80001d87983 */ /* 0x000f340000300800 */
[----:B------:R1:W-:Y:S01]  /*fe0a0*/  @P6 STG.E desc[UR58][R36.64], R239 ;  /* 0x000000ef24006986 */ /* 0x0003e2000c10193a */
[----:B------:R-:W-:Y:S01]  /*fe0b0*/  LOP3.LUT P6, RZ, R30, 0x4000, RZ, 0xc0, !PT ;  /* 0x000040001eff7812 */ /* 0x000fe200078cc0ff */
[----:B-1----:R-:W-:-:S12]  /*fe0c0*/  IMAD.WIDE R36, R247, 0x4, R16 ;  /* 0x00000004f7247825 */ /* 0x002fd800078e0210 */
[----:B------:R1:W-:Y:S01]  /*fe0d0*/  @P6 STG.E desc[UR58][R36.64], R243 ;  /* 0x000000f324006986 */ /* 0x0003e2000c10193a */
[----:B------:R-:W-:Y:S01]  /*fe0e0*/  LOP3.LUT P6, RZ, R30, 0x2000, RZ, 0xc0, !PT ;  /* 0x000020001eff7812 */ /* 0x000fe200078cc0ff */
[----:B-1----:R-:W-:-:S12]  /*fe0f0*/  IMAD.WIDE R36, R247, 0x4, R14 ;  /* 0x00000004f7247825 */ /* 0x002fd800078e020e */
[----:B---3--:R2:W-:Y:S01]  /*fe100*/  @P6 STG.E desc[UR58][R36.64], R234 ;  /* 0x000000ea24006986 */ /* 0x0085e2000c10193a */
[----:B------:R-:W-:Y:S01]  /*fe110*/  LOP3.LUT P6, RZ, R30, 0x1000, RZ, 0xc0, !PT ;  /* 0x000010001eff7812 */ /* 0x000fe200078cc0ff */
[----:B--2---:R-:W-:-:S12]  /*fe120*/  IMAD.WIDE R36, R242, 0x4, R16 ;  /* 0x00000004f2247825 */ /* 0x004fd800078e0210 */
        /* <DEDUP_REMOVED lines=9> */
[----:B------:R1:W-:Y:S04]  /*fe1c0*/  @P6 STG.E desc[UR58][R36.64], R10 ;  /* 0x0000000a24006986 */ /* 0x0003e8000c10193a */
[----:B-1----:R-:W2:Y:S01]  /*fe1d0*/  LDL.LU R10, [R1+0x4b14] ;  /* 0x004b1400010a7983 */ /* 0x002ea20000300800 */
[C---:B------:R-:W-:Y:S02]  /*fe1e0*/  LOP3.LUT P0, RZ, R8.reuse, 0x400000, RZ, 0xc0, !PT ;  /* 0x0040000008ff7812 */ /* 0x040fe4000780c0ff */
[C---:B------:R-:W-:Y:S01]  /*fe1f0*/  LOP3.LUT P1, RZ, R8.reuse, 0x2000000, RZ, 0xc0, !PT ;  /* 0x0200000008ff7812 */ /* 0x040fe2000782c0ff */
[----:B------:R-:W-:Y:S01]  /*fe200*/  IMAD.WIDE R36, R245, 0x4, R16 ;  /* 0x00000004f5247825 */ /* 0x000fe200078e0210 */
[C---:B------:R-:W-:Y:S02]  /*fe210*/  LOP3.LUT P2, RZ, R8.reuse, 0x4000000, RZ, 0xc0, !PT ;  /* 0x0400000008ff7812 */ /* 0x040fe4000784c0ff */
[----:B------:R-:W-:-:S07]  /*fe220*/  LOP3.LUT P3, RZ, R8, 0x20000000, RZ, 0xc0, !PT ;  /* 0x2000000008ff7812 */ /* 0x000fce000786c0ff */
[----:B------:R1:W-:Y:S01]  /*fe230*/  @P0 STG.E desc[UR58][R36.64], R241 ;  /* 0x000000f124000986 */ /* 0x0003e2000c10193a */
[----:B------:R-:W-:Y:S01]  /*fe240*/  LOP3.LUT P4, RZ, R8, 0x80000000, RZ, 0xc0, !PT ;  /* 0x8000000008ff7812 */ /* 0x000fe2000788c0ff */
[----:B-1----:R-:W-:-:S05]  /*fe250*/  IMAD.WIDE R36, R245, 0x4, R14 ;  /* 0x00000004f5247825 */ /* 0x002fca00078e020e */
[----:B------:R1:W-:Y:S01]  /*fe260*/  @P1 STG.E desc[UR58][R36.64], R232 ;  /* 0x000000e824001986 */ /* 0x0003e2000c10193a */
[----:B------:R-:W-:Y:S01]  /*fe270*/  LOP3.LUT P5, RZ, R9, 0x4, RZ, 0xc0, !PT ;  /* 0x0000000409ff7812 */ /* 0x000fe200078ac0ff */
[----:B-1----:R-:W-:-:S05]  /*fe280*/  IMAD.WIDE R36, R240, 0x4, R16 ;  /* 0x00000004f0247825 */ /* 0x002fca00078e0210 */
[----:B------:R1:W-:Y:S02]  /*fe290*/  @P2 STG.E desc[UR58][R36.64], R236 ;  /* 0x000000ec24002986 */ /* 0x0003e4000c10193a */
[----:B-1----:R-:W-:-:S05]  /*fe2a0*/  IMAD.WIDE R36, R240, 0x4, R14 ;  /* 0x00000004f0247825 */ /* 0x002fca00078e020e */
[----:B------:R1:W-:Y:S02]  /*fe2b0*/  @P3 STG.E desc[UR58][R36.64], R244 ;  /* 0x000000f424003986 */ /* 0x0003e4000c10193a */
[C---:B-1----:R-:W-:Y:S02]  /*fe2c0*/  IMAD.WIDE R36, R39.reuse, 0x4, R16 ;  /* 0x0000000427247825 */ /* 0x042fe400078e0210 */
[----:B------:R-:W3:Y:S04]  /*fe2d0*/  LDL.LU R244, [R1+0x1bc] ;  /* 0x0001bc0001f47983 */ /* 0x000ee80000300800 */
[----:B------:R1:W-:Y:S02]  /*fe2e0*/  @P4 STG.E desc[UR58][R36.64], R216 ;  /* 0x000000d824004986 */ /* 0x0003e4000c10193a */
[----:B-1----:R-:W-:-:S02]  /*fe2f0*/  IMAD.WIDE R36, R39, 0x4, R14 ;  /* 0x0000000427247825 */ /* 0x002fc400078e020e */
[----:B------:R-:W4:Y:S04]  /*fe300*/  LDL.LU R216, [R1+0xf10] ;  /* 0x000f100001d87983 */ /* 0x000f280000300800 */
[----:B------:R-:W3:Y:S04]  /*fe310*/  LDL.LU R39, [R1+0x1ac] ;  /* 0x0001ac0001277983 */ /* 0x000ee80000300800 */
[----:B--2---:R1:W-:Y:S04]  /*fe320*/  @P5 STG.E desc[UR58][R36.64], R10 ;  /* 0x0000000a24005986 */ /* 0x0043e8000c10193a */
[----:B-1----:R-:W2:Y:S04]  /*fe330*/  LDL.LU R10, [R1+0x4b10] ;  /* 0x004b1000010a7983 */ /* 0x002ea80000300800 */
[----:B------:R-:W4:Y:S04]  /*fe340*/  LDL.LU R237, [R1+0x1b8] ;  /* 0x0001b80001ed7983 */ /* 0x000f280000300800 */
[----:B------:R-:W3:Y:S04]  /*fe350*/  LDL.LU R241, [R1+0xf08] ;  /* 0x000f080001f17983 */ /* 0x000ee80000300800 */
[----:B------:R-:W2:Y:S04]  /*fe360*/  LDL.LU R245, [R1+0x1a8] ;  /* 0x0001a80001f57983 */ /* 0x000ea80000300800 */
[----:B------:R-:W2:Y:S04]  /*fe370*/  LDL.LU R232, [R1+0x1dc] ;  /* 0x0001dc0001e87983 */ /* 0x000ea80000300800 */
[----:B------:R-:W2:Y:S04]  /*fe380*/  LDL.LU R236, [R1+0xf0c] ;  /* 0x000f0c0001ec7983 */ /* 0x000ea80000300800 */
[----:B------:R-:W2:Y:S01]  /*fe390*/  LDL.LU R240, [R1+0x1cc] ;  /* 0x0001cc0001f07983 */ /* 0x000ea20000300800 */
[----:B------:R-:W-:-:S02]  /*fe3a0*/  LOP3.LUT P6, RZ, R9, 0x10000000, RZ, 0xc0, !PT ;  /* 0x1000000009ff7812 */ /* 0x000fc400078cc0ff */
[----:B------:R-:W-:Y:S01]  /*fe3b0*/  LOP3.LUT R30, R30, 0xfffffffd, RZ, 0xc0, !PT ;  /* 0xfffffffd1e1e7812 */ /* 0x000fe200078ec0ff */
[----:B------:R-:W2:Y:S04]  /*fe3c0*/  LDL.LU R235, [R1+0x210] ;  /* 0x0002100001eb7983 */ /* 0x000ea80000300800 */
[----:B------:R-:W2:Y:S04]  /*fe3d0*/  LDL.LU R239, [R1+0xf14] ;  /* 0x000f140001ef7983 */ /* 0x000ea80000300800 */
[----:B------:R-:W2:Y:S02]  /*fe3e0*/  LDL.LU R243, [R1+0x200] ;  /* 0x0002000001f37983 */ /* 0x000ea40000300800 */
[----:B------:R-:W-:-:S02]  /*fe3f0*/  @P6 LOP3.LUT R30, R30, 0x2, RZ, 0xfc, !PT ;  /* 0x000000021e1e6812 */ /* 0x000fc400078efcff */
[----:B------:R-:W-:Y:S01]  /*fe400*/  LOP3.LUT P6, RZ, R9, 0x8000000, RZ, 0xc0, !PT ;  /* 0x0800000009ff7812 */ /* 0x000fe200078cc0ff */
[----:B------:R-:W2:Y:S01]  /*fe410*/  LDL.LU R234, [R1+0xf18] ;  /* 0x000f180001ea7983 */ /* 0x000ea20000300800 */
[----:B------:R-:W-:-:S03]  /*fe420*/  LOP3.LUT R30, R30, 0xfffffffb, RZ, 0xc0, !PT ;  /* 0xfffffffb1e1e7812 */ /* 0x000fc600078ec0ff */
[----:B------:R-:W2:Y:S04]  /*fe430*/  LDL.LU R247, [R1+0x1f0] ;  /* 0x0001f00001f77983 */ /* 0x000ea80000300800 */
[----:B------:R-:W2:Y:S04]  /*fe440*/  LDL.LU R238, [R1+0x1e0] ;  /* 0x0001e00001ee7983 */ /* 0x000ea80000300800 */
[----:B------:R-:W-:Y:S01]  /*fe450*/  @P6 LOP3.LUT R30, R30, 0x4, RZ, 0xfc, !PT ;  /* 0x000000041e1e6812 */ /* 0x000fe200078efcff */
[----:B------:R-:W2:Y:S01]  /*fe460*/  LDL.LU R246, [R1+0xf1c] ;  /* 0x000f1c0001f67983 */ /* 0x000ea20000300800 */
[----:B------:R-:W-:-:S02]  /*fe470*/  LOP3.LUT P6, RZ, R9, 0x2000000, RZ, 0xc0, !PT ;  /* 0x0200000009ff7812 */ /* 0x000fc400078cc0ff */
[----:B------:R-:W-:Y:S01]  /*fe480*/  LOP3.LUT R30, R30, 0xfffffff7, RZ, 0xc0, !PT ;  /* 0xfffffff71e1e7812 */ /* 0x000fe200078ec0ff */
[----:B------:R-:W2:Y:S01]  /*fe490*/  LDL.LU R242, [R1+0x214] ;  /* 0x0002140001f27983 */ /* 0x000ea20000300800 */
[C---:B------:R-:W-:Y:S02]  /*fe4a0*/  LOP3.LUT P2, RZ, R9.reuse, 0x8, RZ, 0xc0, !PT ;  /* 0x0000000809ff7812 */ /* 0x040fe4000784c0ff */
[----:B------:R-:W-:Y:S01]  /*fe4b0*/  LOP3.LUT P3, RZ, R9, 0x20, RZ, 0xc0, !PT ;  /* 0x0000002009ff7812 */ /* 0x000fe2000786c0ff */
[----:B------:R-:W2:Y:S06]  /*fe4c0*/  LDL.LU R233, [R1+0x204] ;  /* 0x0002040001e97983 */ /* 0x000eac0000300800 */
[----:B------:R-:W-:-:S02]  /*fe4d0*/  @P6 LOP3.LUT R30, R30, 0x8, RZ, 0xfc, !PT ;  /* 0x000000081e1e6812 */ /* 0x000fc400078efcff */
        /* <DEDUP_REMOVED lines=9> */
[C---:B------:R-:W-:Y:S02]  /*fe570*/  LOP3.LUT P6, RZ, R9.reuse, 0x8000, RZ, 0xc0, !PT ;  /* 0x0000800009ff7812 */ /* 0x040fe400078cc0ff */
[----:B------:R-:W-:Y:S02]  /*fe580*/  LOP3.LUT R30, R30, 0xffffff7f, RZ, 0xc0, !PT ;  /* 0xffffff7f1e1e7812 */ /* 0x000fe400078ec0ff */
[----:B------:R-:W-:-:S09]  /*fe590*/  LOP3.LUT P4, RZ, R9, 0x80, RZ, 0xc0, !PT ;  /* 0x0000008009ff7812 */ /* 0x000fd2000788c0ff */
[----:B------:R-:W-:Y:S02]  /*fe5a0*/  @P6 LOP3.LUT R30, R30, 0x80, RZ, 0xfc, !PT ;  /* 0x000000801e1e6812 */ /* 0x000fe400078efcff */
[C---:B------:R-:W-:Y:S02]  /*fe5b0*/  LOP3.LUT P6, RZ, R9.reuse, 0x4000, RZ, 0xc0, !PT ;  /* 0x0000400009ff7812 */ /* 0x040fe400078cc0ff */
[----:B------:R-:W-:Y:S02]  /*fe5c0*/  LOP3.LUT P5, RZ, R9, 0x400, RZ, 0xc0, !PT ;  /* 0x0000040009ff7812 */ /* 0x000fe400078ac0ff */
[----:B------:R-:W-:-:S09]  /*fe5d0*/  LOP3.LUT R30, R30, 0xfffffeff, RZ, 0xc0, !PT ;  /* 0xfffffeff1e1e7812 */ /* 0x000fd200078ec0ff */
[----:B------:R-:W-:Y:S02]  /*fe5e0*/  @P6 LOP3.LUT R30, R30, 0x100, RZ, 0xfc, !PT ;  /* 0x000001001e1e6812 */ /* 0x000fe400078efcff */
[----:B------:R-:W-:Y:S01]  /*fe5f0*/  LOP3.LUT P6, RZ, R9, 0x1000, RZ, 0xc0, !PT ;  /* 0x0000100009ff7812 */ /* 0x000fe200078cc0ff */
[----:B---3--:R-:W-:-:S05]  /*fe600*/  IMAD.WIDE R36, R241, 0x4, R16 ;  /* 0x00000004f1247825 */ /* 0x008fca00078e0210 */
[----:B----4-:R1:W-:Y:S02]  /*fe610*/  @P2 STG.E desc[UR58][R36.64], R237 ;  /* 0x000000ed24002986 */ /* 0x0103e4000c10193a */
[----:B-1----:R-:W-:Y:S02]  /*fe620*/  IMAD.WIDE R36, R241, 0x4, R14 ;  /* 0x00000004f1247825 */ /* 0x002fe400078e020e */
[----:B------:R-:W3:Y:S04]  /*fe630*/  LDL.LU R241, [R1+0xf20] ;  /* 0x000f200001f17983 */ /* 0x000ee80000300800 */
[----:B--2---:R1:W-:Y:S04]  /*fe640*/  @P3 STG.E desc[UR58][R36.64], R245 ;  /* 0x000000f524003986 */ /* 0x0043e8000c10193a */
[----:B------:R-:W2:Y:S01]  /*fe650*/  LDL.LU R237, [R1+0x1f4] ;  /* 0x0001f40001ed7983 */ /* 0x000ea20000300800 */
[----:B-1----:R-:W-:-:S05]  /*fe660*/  IMAD.WIDE R36, R236, 0x4, R16 ;  /* 0x00000004ec247825 */ /* 0x002fca00078e0210 */
[----:B------:R1:W-:Y:S02]  /*fe670*/  @P4 STG.E desc[UR58][R36.64], R232 ;  /* 0x000000e824004986 */ /* 0x0003e4000c10193a */
[----:B-1----:R-:W-:Y:S02]  /*fe680*/  IMAD.WIDE R36, R236, 0x4, R14 ;  /* 0x00000004ec247825 */ /* 0x002fe400078e020e */
[----:B------:R-:W4:Y:S04]  /*fe690*/  LDL.LU R236, [R1+0xf24] ;  /* 0x000f240001ec7983 */ /* 0x000f280000300800 */
[----:B------:R1:W-:Y:S04]  /*fe6a0*/  @P5 STG.E desc[UR58][R36.64], R240 ;  /* 0x000000f024005986 */ /* 0x0003e8000c10193a */
[----:B------:R-:W4:Y:S01]  /*fe6b0*/  LDL.LU R245, [R1+0x218] ;  /* 0x0002180001f57983 */ /* 0x000f220000300800 */
[----:B-1----:R-:W-:-:S03]  /*fe6c0*/  IMAD.WIDE R36, R216, 0x4, R16 ;  /* 0x00000004d8247825 */ /* 0x002fc600078e0210 */
[----:B------:R-:W4:Y:S04]  /*fe6d0*/  LDL.LU R240, [R1+0x208] ;  /* 0x0002080001f07983 */ /* 0x000f280000300800 */
[----:B------:R1:W-:Y:S01]  /*fe6e0*/  @P6 STG.E desc[UR58][R36.64], R244 ;  /* 0x000000f424006986 */ /* 0x0003e2000c10193a */
[----:B------:R-:W-:Y:S01]  /*fe6f0*/  LOP3.LUT P6, RZ, R30, 0x100, RZ, 0xc0, !PT ;  /* 0x000001001eff7812 */ /* 0x000fe200078cc0ff */
[----:B-1----:R-:W-:Y:S02]  /*fe700*/  IMAD.WIDE R36, R216, 0x4, R14 ;  /* 0x00000004d8247825 */ /* 0x002fe400078e020e */
[----:B------:R-:W4:Y:S04]  /*fe710*/  LDL.LU R216, [R1+0xf28] ;  /* 0x000f280001d87983 */ /* 0x000f280000300800 */
[----:B------:R-:W4:Y:S06]  /*fe720*/  LDL.LU R244, [R1+0x1f8] ;  /* 0x0001f80001f47983 */ /* 0x000f2c0000300800 */
[----:B------:R1:W-:Y:S04]  /*fe730*/  @P6 STG.E desc[UR58][R36.64], R39 ;  /* 0x0000002724006986 */ /* 0x0003e8000c10193a */
[----:B-1----:R-:W4:Y:S04]  /*fe740*/  LDL.LU R39, [R1+0x21c] ;  /* 0x00021c0001277983 */ /* 0x002f280000300800 */
[----:B------:R-:W4:Y:S01]  /*fe750*/  LDL.LU R232, [R1+0xf2c] ;  /* 0x000f2c0001e87983 */ /* 0x000f220000300800 */
        /* <DEDUP_REMOVED lines=19> */
[----:B------:R-:W-:Y:S02]  /*fe890*/  LOP3.LUT P0, RZ, R9, 0x80000000, RZ, 0xc0, !PT ;  /* 0x8000000009ff7812 */ /* 0x000fe4000780c0ff */
[C---:B------:R-:W-:Y:S02]  /*fe8a0*/  LOP3.LUT P1, RZ, R10.reuse, 0x2, RZ, 0xc0, !PT ;  /* 0x000000020aff7812 */ /* 0x040fe4000782c0ff */
[C---:B------:R-:W-:Y:S02]  /*fe8b0*/  LOP3.LUT P2, RZ, R10.reuse, 0x10, RZ, 0xc0, !PT ;  /* 0x000000100aff7812 */ /* 0x040fe4000784c0ff */
[C---:B------:R-:W-:Y:S02]  /*fe8c0*/  LOP3.LUT P3, RZ, R10.reuse, 0x20, RZ, 0xc0, !PT ;  /* 0x000000200aff7812 */ /* 0x040fe4000786c0ff */
[----:B------:R-:W-:-:S02]  /*fe8d0*/  LOP3.LUT P4, RZ, R10, 0x80, RZ, 0xc0, !PT ;  /* 0x000000800aff7812 */ /* 0x000fc4000788c0ff */
[----:B------:R-:W-:Y:S01]  /*fe8e0*/  LOP3.LUT P5, RZ, R10, 0x200, RZ, 0xc0, !PT ;  /* 0x000002000aff7812 */ /* 0x000fe200078ac0ff */
[----:B---3--:R-:W-:-:S05]  /*fe8f0*/  IMAD.WIDE R36, R241, 0x4, R16 ;  /* 0x00000004f1247825 */ /* 0x008fca00078e0210 */
[----:B--2---:R1:W-:Y:S02]  /*fe900*/  @P6 STG.E desc[UR58][R36.64], R237 ;  /* 0x000000ed24006986 */ /* 0x0043e4000c10193a */
[----:B-1----:R-:W-:-:S05]  /*fe910*/  IMAD.WIDE R36, R241, 0x4, R14 ;  /* 0x00000004f1247825 */ /* 0x002fca00078e020e */
[----:B------:R4:W-:Y:S02]  /*fe920*/  @P0 STG.E desc[UR58][R36.64], R11 ;  /* 0x0000000b24000986 */ /* 0x0009e4000c10193a */
[C---:B----4-:R-:W-:Y:S02]  /*fe930*/  IMAD.WIDE R36, R236.reuse, 0x4, R16 ;  /* 0x00000004ec247825 */ /* 0x050fe400078e0210 */
[----:B------:R-:W2:Y:S04]  /*fe940*/  LDL.LU R11, [R1+0x4b0c] ;  /* 0x004b0c00010b7983 */ /* 0x000ea80000300800 */
[----:B------:R1:W-:Y:S02]  /*fe950*/  @P1 STG.E desc[UR58][R36.64], R245 ;  /* 0x000000f524001986 */ /* 0x0003e4000c10193a */
[----:B-1----:R-:W-:-:S05]  /*fe960*/  IMAD.WIDE R36, R236, 0x4, R14 ;  /* 0x00000004ec247825 */ /* 0x002fca00078e020e */
[----:B------:R1:W-:Y:S02]  /*fe970*/  @P2 STG.E desc[UR58][R36.64], R240 ;  /* 0x000000f024002986 */ /* 0x0003e4000c10193a */
[----:B-1----:R-:W-:-:S05]  /*fe980*/  IMAD.WIDE R36, R216, 0x4, R16 ;  /* 0x00000004d8247825 */ /* 0x002fca00078e0210 */
[----:B------:R1:W-:Y:S02]  /*fe990*/  @P3 STG.E desc[UR58][R36.64], R244 ;  /* 0x000000f424003986 */ /* 0x0003e4000c10193a */
[----:B-1----:R-:W-:-:S05]  /*fe9a0*/  IMAD.WIDE R36, R216, 0x4, R14 ;  /* 0x00000004d8247825 */ /* 0x002fca00078e020e */
[----:B------:R1:W-:Y:S02]  /*fe9b0*/  @P4 STG.E desc[UR58][R36.64], R31 ;  /* 0x0000001f24004986 */ /* 0x0003e4000c10193a */
[----:B-1----:R-:W-:Y:S02]  /*fe9c0*/  IMAD.WIDE R36, R232, 0x4, R16 ;  /* 0x00000004e8247825 */ /* 0x002fe400078e0210 */
[----:B------:R-:W3:Y:S04]  /*fe9d0*/  LDL.LU R31, [R1+0x4b08] ;  /* 0x004b0800011f7983 */ /* 0x000ee80000300800 */
[----:B------:R1:W-:Y:S04]  /*fe9e0*/  @P5 STG.E desc[UR58][R36.64], R39 ;  /* 0x0000002724005986 */ /* 0x0003e8000c10193a */
[----:B-1----:R-:W4:Y:S04]  /*fe9f0*/  LDL.LU R39, [R1+0x20c] ;  /* 0x00020c0001277983 */ /* 0x002f280000300800 */
[----:B------:R-:W2:Y:S04]  /*fea00*/  LDL.LU R236, [R1+0xf30] ;  /* 0x000f300001ec7983 */ /* 0x000ea80000300800 */
[----:B------:R-:W3:Y:S04]  /*fea10*/  LDL.LU R240, [R1+0x1ec] ;  /* 0x0001ec0001f07983 */ /* 0x000ee80000300800 */
[----:B------:R-:W3:Y:S04]  /*fea20*/  LDL.LU R244, [R1+0x270] ;  /* 0x0002700001f47983 */ /* 0x000ee80000300800 */
[----:B------:R-:W3:Y:S01]  /*fea30*/  LDL.LU R216, [R1+0xf34] ;  /* 0x000f340001d87983 */ /* 0x000ee20000300800 */
[----:B------:R-:W-:-:S02]  /*fea40*/  LOP3.LUT P2, RZ, R10, 0x1000, RZ, 0xc0, !PT ;  /* 0x000010000aff7812 */ /* 0x000fc4000784c0ff */
[----:B------:R-:W-:Y:S01]  /*fea50*/  LOP3.LUT P3, RZ, R10, 0x4000, RZ, 0xc0, !PT ;  /* 0x000040000aff7812 */ /* 0x000fe2000786c0ff */
[----:B------:R-:W3:Y:S01]  /*fea60*/  LDL.LU R250, [R1+0x250] ;  /* 0x0002500001fa7983 */ /* 0x000ee20000300800 */
[----:B------:R-:W-:Y:S01]  /*fea70*/  IMAD.WIDE R36, R232, 0x4, R14 ;  /* 0x00000004e8247825 */ /* 0x000fe200078e020e */
[C---:B------:R-:W-:Y:S02]  /*fea80*/  LOP3.LUT P6, RZ, R10.reuse, 0x4000000, RZ, 0xc0, !PT ;  /* 0x040000000aff7812 */ /* 0x040fe400078cc0ff */
[----:B------:R-:W-:-:S06]  /*fea90*/  LOP3.LUT P4, RZ, R10, 0x10000, RZ, 0xc0, !PT ;  /* 0x000100000aff7812 */ /* 0x000fcc000788c0ff */
[----:B----4-:R2:W-:Y:S02]  /*feaa0*/  @P2 STG.E desc[UR58][R36.64], R39 ;  /* 0x0000002724002986 */ /* 0x0105e4000c10193a */
[----:B--2---:R-:W-:Y:S02]  /*feab0*/  IMAD.WIDE R36, R236, 0x4, R16 ;  /* 0x00000004ec247825 */ /* 0x004fe400078e0210 */
[----:B------:R-:W2:Y:S04]  /*feac0*/  LDL.LU R39, [R1+0xf38] ;  /* 0x000f380001277983 */ /* 0x000ea80000300800 */
[----:B------:R1:W-:Y:S04]  /*fead0*/  @P3 STG.E desc[UR58][R36.64], R11 ;  /* 0x0000000b24003986 */ /* 0x0003e8000c10193a */
[----:B-1----:R-:W4:Y:S04]  /*feae0*/  LDL.LU R11, [R1+0x4b04] ;  /* 0x004b0400010b7983 */ /* 0x002f280000300800 */
[----:B------:R-:W4:Y:S01]  /*feaf0*/  LDL.LU R249, [R1+0x240] ;  /* 0x0002400001f97983 */ /* 0x000f220000300800 */
[----:B---3--:R-:W-:-:S03]  /*feb00*/  LOP3.LUT R31, R31, 0xfdffffff, RZ, 0xc0, !PT ;  /* 0xfdffffff1f1f7812 */ /* 0x008fc600078ec0ff */
[----:B------:R-:W3:Y:S01]  /*feb10*/  LDL.LU R248, [R1+0x230] ;  /* 0x0002300001f87983 */ /* 0x000ee20000300800 */
[----:B------:R-:W-:Y:S02]  /*feb20*/  @P6 LOP3.LUT R31, R31, 0x2000000, RZ, 0xfc, !PT ;  /* 0x020000001f1f6812 */ /* 0x000fe400078efcff */
[----:B------:R-:W-:Y:S01]  /*feb30*/  LOP3.LUT P6, RZ, R10, 0x2000000, RZ, 0xc0, !PT ;  /* 0x020000000aff7812 */ /* 0x000fe200078cc0ff */
[----:B------:R-:W3:Y:S01]  /*feb40*/  LDL.LU R239, [R1+0xf3c] ;  /* 0x000f3c0001ef7983 */ /* 0x000ee20000300800 */
[----:B------:R-:W-:-:S03]  /*feb50*/  LOP3.LUT R31, R31, 0xfbffffff, RZ, 0xc0, !PT ;  /* 0xfbffffff1f1f7812 */ /* 0x000fc600078ec0ff */
[----:B------:R-:W3:Y:S04]  /*feb60*/  LDL.LU R235, [R1+0x274] ;  /* 0x0002740001eb7983 */ /* 0x000ee80000300800 */
[----:B------:R-:W3:Y:S04]  /*feb70*/  LDL.LU R243, [R1+0x254] ;  /* 0x0002540001f37983 */ /* 0x000ee80000300800 */
[----:B------:R-:W-:Y:S01]  /*feb80*/  @P6 LOP3.LUT R31, R31, 0x4000000, RZ, 0xfc, !PT ;  /* 0x040000001f1f6812 */ /* 0x000fe200078efcff */
[----:B------:R-:W3:Y:S01]  /*feb90*/  LDL.LU R247, [R1+0x244] ;  /* 0x0002440001f77983 */ /* 0x000ee20000300800 */
[----:B------:R-:W-:-:S02]  /*feba0*/  LOP3.LUT P6, RZ, R10, 0x1000000, RZ, 0xc0, !PT ;  /* 0x010000000aff7812 */ /* 0x000fc400078cc0ff */
[----:B------:R-:W-:Y:S01]  /*febb0*/  LOP3.LUT R31, R31, 0xf7ffffff, RZ, 0xc0, !PT ;  /* 0xf7ffffff1f1f7812 */ /* 0x000fe200078ec0ff */
[----:B------:R-:W3:Y:S04]  /*febc0*/  LDL.LU R234, [R1+0xf40] ;  /* 0x000f400001ea7983 */ /* 0x000ee80000300800 */
[----:B------:R-:W3:Y:S04]  /*febd0*/  LDL.LU R238, [R1+0x234] ;  /* 0x0002340001ee7983 */ /* 0x000ee80000300800 */
[----:B------:R-:W3:Y:S02]  /*febe0*/  LDL.LU R242, [R1+0x278] ;  /* 0x0002780001f27983 */ /* 0x000ee40000300800 */
[----:B------:R-:W-:-:S02]  /*febf0*/  @P6 LOP3.LUT R31, R31, 0x8000000, RZ, 0xfc, !PT ;  /* 0x080000001f1f6812 */ /* 0x000fc400078efcff */
[----:B------:R-:W-:Y:S01]  /*fec00*/  LOP3.LUT P6, RZ, R10, 0x800000, RZ, 0xc0, !PT ;  /* 0x008000000aff7812 */ /* 0x000fe200078cc0ff */
[----:B------:R-:W3:Y:S01]  /*fec10*/  LDL.LU R246, [R1+0xf44] ;  /* 0x000f440001f67983 */ /* 0x000ee20000300800 */
[----:B------:R-:W-:-:S03]  /*fec20*/  LOP3.LUT R31, R31, 0xefffffff, RZ, 0xc0, !PT ;  /* 0xefffffff1f1f7812 */ /* 0x000fc600078ec0ff */
[----:B------:R-:W3:Y:S01]  /*fec30*/  LDL.LU R233, [R1+0x258] ;  /* 0x0002580001e97983 */ /* 0x000ee20000300800 */
[----:B------:R-:W-:-:S03]  /*fec40*/  LOP3.LUT P5, RZ, R10, 0x20000, RZ, 0xc0, !PT ;  /* 0x000200000aff7812 */ /* 0x000fc600078ac0ff */
[----:B------:R-:W3:Y:S04]  /*fec50*/  LDL.LU R237, [R1+0x248] ;  /* 0x0002480001ed7983 */ /* 0x000ee80000300800 */
[----:B------:R-:W-:Y:S01]  /*fec60*/  @P6 LOP3.LUT R31, R31, 0x10000000, RZ, 0xfc, !PT ;  /* 0x100000001f1f6812 */ /* 0x000fe200078efcff */
[----:B------:R-:W3:Y:S01]  /*fec70*/  LDL.LU R241, [R1+0xf48] ;  /* 0x000f480001f17983 */ /* 0x000ee20000300800 */
[----:B------:R-:W-:Y:S02]  /*fec80*/  LOP3.LUT P6, RZ, R10, 0x400000, RZ, 0xc0, !PT ;  /* 0x004000000aff7812 */ /* 0x000fe400078cc0ff */
[----:B------:R-:W-:Y:S01]  /*fec90*/  LOP3.LUT R31, R31, 0xdfffffff, RZ, 0xc0, !PT ;  /* 0xdfffffff1f1f7812 */ /* 0x000fe200078ec0ff */
[----:B------:R-:W-:Y:S01]  /*feca0*/  IMAD.WIDE R36, R236, 0x4, R14 ;  /* 0x00000004ec247825 */ /* 0x000fe200078e020e */
[----:B------:R-:W-:Y:S01]  /*fecb0*/  LOP3.LUT R30, R30, 0xfffffffe, RZ, 0xc0, !PT ;  /* 0xfffffffe1e1e7812 */ /* 0x000fe200078ec0ff */
[----:B------:R-:W3:Y:S08]  /*fecc0*/  LDL.LU R245, [R1+0x238] ;  /* 0x0002380001f57983 */ /* 0x000ef00000300800 */
[----:B------:R-:W-:Y:S01]  /*fecd0*/  @P6 LOP3.LUT R31, R31, 0x20000000, RZ, 0xfc, !PT ;  /* 0x200000001f1f6812 */ /* 0x000fe200078efcff */
[----:B------:R1:W-:Y:S01]  /*fece0*/  @P4 STG.E desc[UR58][R36.64], R240 ;  /* 0x000000f024004986 */ /* 0x0003e2000c10193a */
[----:B------:R-:W-:-:S02]  /*fecf0*/  LOP3.LUT P6, RZ, R10, 0x200000, RZ, 0xc0, !PT ;  /* 0x002000000aff7812 */ /* 0x000fc400078cc0ff */
[----:B------:R-:W-:Y:S01]  /*fed00*/  LOP3.LUT R31, R31, 0xbfffffff, RZ, 0xc0, !PT ;  /* 0xbfffffff1f1f7812 */ /* 0x000fe200078ec0ff */
[----:B------:R-:W3:Y:S04]  /*fed10*/  LDL.LU R232, [R1+0x27c] ;  /* 0x00027c0001e87983 */ /* 0x000ee80000300800 */
[----:B------:R-:W3:Y:S01]  /*fed20*/  LDL.LU R236, [R1+0xf4c] ;  /* 0x000f4c0001ec7983 */ /* 0x000ee20000300800 */
[----:B-1----:R-:W-:-:S03]  /*fed30*/  IMAD.WIDE R36, R216, 0x4, R16 ;  /* 0x00000004d8247825 */ /* 0x002fc600078e0210 */
[----:B------:R-:W3:Y:S02]  /*fed40*/  LDL.LU R240, [R1+0x25c] ;  /* 0x00025c0001f07983 */ /* 0x000ee40000300800 */
[----:B------:R-:W-:Y:S02]  /*fed50*/  @P6 LOP3.LUT R31, R31, 0x40000000, RZ, 0xfc, !PT ;  /* 0x400000001f1f6812 */ /* 0x000fe400078efcff */
[----:B------:R-:W-:Y:S02]  /*fed60*/  LOP3.LUT P6, RZ, R10, 0x100000, RZ, 0xc0, !PT ;  /* 0x001000000aff7812 */ /* 0x000fe400078cc0ff */
[----:B------:R-:W-:-:S11]  /*fed70*/  LOP3.LUT R31, R31, 0x7fffffff, RZ, 0xc0, !PT ;  /* 0x7fffffff1f1f7812 */ /* 0x000fd600078ec0ff */
[----:B------:R-:W-:Y:S02]  /*fed80*/  @P6 LOP3.LUT R31, R31, 0x80000000, RZ, 0xfc, !PT ;  /* 0x800000001f1f6812 */ /* 0x000fe400078efcff */
[----:B------:R-:W-:Y:S01]  /*fed90*/  LOP3.LUT P6, RZ, R10, 0x80000, RZ, 0xc0, !PT ;  /* 0x000800000aff7812 */ /* 0x000fe200078cc0ff */
[----:B------:R1:W-:-:S12]  /*feda0*/  @P5 STG.E desc[UR58][R36.64], R244 ;  /* 0x000000f424005986 */ /* 0x0003d8000c10193a */
[----:B------:R-:W-:Y:S01]  /*fedb0*/  @P6 LOP3.LUT R30, R30, 0x1, RZ, 0xfc, !PT ;  /* 0x000000011e1e6812 */ /* 0x000fe200078efcff */
[----:B-1----:R-:W3:Y:S01]  /*fedc0*/  LDL.LU R244, [R1+0x24c] ;  /* 0x00024c0001f47983 */ /* 0x002ee20000300800 */
[----:B------:R-:W-:Y:S01]  /*fedd0*/  LOP3.LUT P6, RZ, R10, 0x40000, RZ, 0xc0, !PT ;  /* 0x000400000aff7812 */ /* 0x000fe200078cc0ff */
[----:B------:R-:W-:Y:S02]  /*fede0*/  IMAD.WIDE R36, R216, 0x4, R14 ;  /* 0x00000004d8247825 */ /* 0x000fe400078e020e */
[----:B------:R-:W3:Y:S10]  /*fedf0*/  LDL.LU R216, [R1+0xf50] ;  /* 0x000f500001d87983 */ /* 0x000ef40000300800 */
[----:B------:R2:W-:Y:S01]  /*fee00*/  @P6 STG.E desc[UR58][R36.64], R250 ;  /* 0x000000fa24006986 */ /* 0x0005e2000c10193a */
[----:B------:R-:W-:Y:S01]  /*fee10*/  LOP3.LUT P6, RZ, R30, 0x1, RZ, 0xc0, !PT ;  /* 0x000000011eff7812 */ /* 0x000fe200078cc0ff */
[----:B--2---:R-:W-:-:S12]  /*fee20*/  IMAD.WIDE R36, R39, 0x4, R16 ;  /* 0x0000000427247825 */ /* 0x004fd800078e0210 */
[----:B----4-:R1:W-:Y:S02]  /*fee30*/  @P6 STG.E desc[UR58][R36.64], R249 ;  /* 0x000000f924006986 */ /* 0x0103e4000c10193a */
[----:B-1----:R-:W-:Y:S02]  /*fee40*/  IMAD.WIDE R36, R39, 0x4, R14 ;  /* 0x0000000427247825 */ /* 0x002fe400078e020e */
[----:B------:R-:W2:Y:S01]  /*fee50*/  LDL.LU R39, [R1+0x23c] ;  /* 0x00023c0001277983 */ /* 0x000ea20000300800 */
[----:B------:R-:W-:-:S13]  /*fee60*/  LOP3.LUT P6, RZ, R31, 0x80000000, RZ, 0xc0, !PT ;  /* 0x800000001fff7812 */ /* 0x000fda00078cc0ff */
[----:B---3--:R1:W-:Y:S01]  /*fee70*/  @P6 STG.E desc[UR58][R36.64], R248 ;  /* 0x000000f824006986 */ /* 0x0083e2000c10193a */
        /* <DEDUP_REMOVED lines=23> */
[C---:B------:R-:W-:Y:S01]  /*feff0*/  LOP3.LUT P3, RZ, R10.reuse, 0x40000000, RZ, 0xc0, !PT ;  /* 0x400000000aff7812 */ /* 0x040fe2000786c0ff */
[----:B-1----:R-:W-:Y:S02]  /*ff000*/  IMAD.WIDE R36, R241, 0x4, R14 ;  /* 0x00000004f1247825 */ /* 0x002fe400078e020e */
[----:B------:R-:W3:Y:S04]  /*ff010*/  LDL.LU R241, [R1+0x2b0] ;  /* 0x0002b00001f17983 */ /* 0x000ee80000300800 */
[----:B------:R1:W-:Y:S01]  /*ff020*/  @P1 STG.E desc[UR58][R36.64], R245 ;  /* 0x000000f524001986 */ /* 0x0003e2000c10193a */
[----:B------:R-:W-:Y:S01]  /*ff030*/  LOP3.LUT P4, RZ, R10, 0x80000000, RZ, 0xc0, !PT ;  /* 0x800000000aff7812 */ /* 0x000fe2000788c0ff */
[----:B-1----:R-:W-:-:S02]  /*ff040*/  IMAD.WIDE R36, R236, 0x4, R16 ;  /* 0x00000004ec247825 */ /* 0x002fc400078e0210 */
[----:B------:R-:W4:Y:S04]  /*ff050*/  LDL.LU R245, [R1+0xf54] ;  /* 0x000f540001f57983 */ /* 0x000f280000300800 */
[----:B------:R1:W-:Y:S01]  /*ff060*/  @P2 STG.E desc[UR58][R36.64], R232 ;  /* 0x000000e824002986 */ /* 0x0003e2000c10193a */
[----:B------:R-:W-:Y:S01]  /*ff070*/  LOP3.LUT P5, RZ, R11, 0x1, RZ, 0xc0, !PT ;  /* 0x000000010bff7812 */ /* 0x000fe200078ac0ff */
[----:B-1----:R-:W-:Y:S02]  /*ff080*/  IMAD.WIDE R36, R236, 0x4, R14 ;  /* 0x00000004ec247825 */ /* 0x002fe400078e020e */
[----:B------:R-:W3:Y:S04]  /*ff090*/  LDL.LU R232, [R1+0x2a0] ;  /* 0x0002a00001e87983 */ /* 0x000ee80000300800 */
[----:B------:R1:W-:Y:S04]  /*ff0a0*/  @P3 STG.E desc[UR58][R36.64], R240 ;  /* 0x000000f024003986 */ /* 0x0003e8000c10193a */
[----:B------:R-:W3:Y:S01]  /*ff0b0*/  LDL.LU R236, [R1+0x290] ;  /* 0x0002900001ec7983 */ /* 0x000ee20000300800 */
[----:B-1----:R-:W-:-:S03]  /*ff0c0*/  IMAD.WIDE R36, R216, 0x4, R16 ;  /* 0x00000004d8247825 */ /* 0x002fc600078e0210 */
[----:B------:R-:W3:Y:S04]  /*ff0d0*/  LDL.LU R240, [R1+0xf58] ;  /* 0x000f580001f07983 */ /* 0x000ee80000300800 */
[----:B------:R1:W-:Y:S02]  /*ff0e0*/  @P4 STG.E desc[UR58][R36.64], R244 ;  /* 0x000000f424004986 */ /* 0x0003e4000c10193a */
[----:B-1----:R-:W-:Y:S02]  /*ff0f0*/  IMAD.WIDE R36, R216, 0x4, R14 ;  /* 0x00000004d8247825 */ /* 0x002fe400078e020e */
[----:B------:R-:W3:Y:S04]  /*ff100*/  LDL.LU R244, [R1+0x280] ;  /* 0x0002800001f47983 */ /* 0x000ee80000300800 */
[----:B------:R-:W3:Y:S04]  /*ff110*/  LDL.LU R216, [R1+0x2b4] ;  /* 0x0002b40001d87983 */ /* 0x000ee80000300800 */
[----:B--2---:R1:W-:Y:S04]  /*ff120*/  @P5 STG.E desc[UR58][R36.64], R39 ;  /* 0x0000002724005986 */ /* 0x0043e8000c10193a */
[----:B-1----:R-:W2:Y:S01]  /*ff130*/  LDL.LU R39, [R1+0xf5c] ;  /* 0x000f5c0001277983 */ /* 0x002ea20000300800 */
        /* <DEDUP_REMOVED lines=15> */
[----:B------:R-:W2:Y:S04]  /*ff230*/  LDL.LU R238, [R1+0x298] ;  /* 0x0002980001ee7983 */ /* 0x000ea80000300800 */
[----:B------:R-:W2:Y:S01]  /*ff240*/  LDL.LU R242, [R1+0xf68] ;  /* 0x000f680001f27983 */ /* 0x000ea20000300800 */
[C---:B------:R-:W-:Y:S02]  /*ff250*/  LOP3.LUT P2, RZ, R11.reuse, 0x2, RZ, 0xc0, !PT ;  /* 0x000000020bff7812 */ /* 0x040fe4000784c0ff */
[----:B------:R-:W-:Y:S01]  /*ff260*/  LOP3.LUT P3, RZ, R11, 0x4, RZ, 0xc0, !PT ;  /* 0x000000040bff7812 */ /* 0x000fe2000786c0ff */
[----:B------:R-:W2:Y:S02]  /*ff270*/  LDL.LU R246, [R1+0x288] ;  /* 0x0002880001f67983 */ /* 0x000ea40000300800 */
[----:B------:R-:W-:-:S02]  /*ff280*/  @P6 LOP3.LUT R31, R31, 0x80000, RZ, 0xfc, !PT ;  /* 0x000800001f1f6812 */ /* 0x000fc400078efcff */
[----:B------:R-:W-:Y:S01]  /*ff290*/  LOP3.LUT P6, RZ, R11, 0x400, RZ, 0xc0, !PT ;  /* 0x000004000bff7812 */ /* 0x000fe200078cc0ff */
[----:B------:R-:W2:Y:S01]  /*ff2a0*/  LDL.LU R233, [R1+0x2bc] ;  /* 0x0002bc0001e97983 */ /* 0x000ea20000300800 */
[----:B------:R-:W-:Y:S02]  /*ff2b0*/  LOP3.LUT R31, R31, 0xffefffff, RZ, 0xc0, !PT ;  /* 0xffefffff1f1f7812 */ /* 0x000fe400078ec0ff */
[----:B------:R-:W-:Y:S01]  /*ff2c0*/  LOP3.LUT P4, RZ, R11, 0x8, RZ, 0xc0, !PT ;  /* 0x000000080bff7812 */ /* 0x000fe2000788c0ff */
[----:B------:R-:W2:Y:S08]  /*ff2d0*/  LDL.LU R237, [R1+0xf6c] ;  /* 0x000f6c0001ed7983 */ /* 0x000eb00000300800 */
        /* <DEDUP_REMOVED lines=8> */
[----:B------:R-:W-:Y:S02]  /*ff360*/  LOP3.LUT R31, R31, 0xff7fffff, RZ, 0xc0, !PT ;  /* 0xff7fffff1f1f7812 */ /* 0x000fe400078ec0ff */
[----:B------:R-:W-:-:S09]  /*ff370*/  LOP3.LUT P5, RZ, R11, 0x10, RZ, 0xc0, !PT ;  /* 0x000000100bff7812 */ /* 0x000fd200078ac0ff */
[----:B------:R-:W-:Y:S02]  /*ff380*/  @P6 LOP3.LUT R31, R31, 0x800000, RZ, 0xfc, !PT ;  /* 0x008000001f1f6812 */ /* 0x000fe400078efcff */
[----:B------:R-:W-:Y:S02]  /*ff390*/  LOP3.LUT P6, RZ, R11, 0x40, RZ, 0xc0, !PT ;  /* 0x000000400bff7812 */ /* 0x000fe400078cc0ff */
[----:B------:R-:W-:-:S11]  /*ff3a0*/  LOP3.LUT R31, R31, 0xfeffffff, RZ, 0xc0, !PT ;  /* 0xfeffffff1f1f7812 */ /* 0x000fd600078ec0ff */
[----:B------:R-:W-:Y:S02]  /*ff3b0*/  @P6 LOP3.LUT R31, R31, 0x1000000, RZ, 0xfc, !PT ;  /* 0x010000001f1f6812 */ /* 0x000fe400078efcff */
[----:B------:R-:W-:Y:S01]  /*ff3c0*/  LOP3.LUT P6, RZ, R11, 0x20, RZ, 0xc0, !PT ;  /* 0x000000200bff7812 */ /* 0x000fe200078cc0ff */
[----:B----4-:R-:W-:-:S05]  /*ff3d0*/  IMAD.WIDE R36, R245, 0x4, R16 ;  /* 0x00000004f5247825 */ /* 0x010fca00078e0210 */
[----:B---3--:R1:W-:Y:S02]  /*ff3e0*/  @P2 STG.E desc[UR58][R36.64], R241 ;  /* 0x000000f124002986 */ /* 0x0083e4000c10193a */
[----:B-1----:R-:W-:Y:S02]  /*ff3f0*/  IMAD.WIDE R36, R245, 0x4, R14 ;  /* 0x00000004f5247825 */ /* 0x002fe400078e020e */
[----:B------:R-:W3:Y:S04]  /*ff400*/  LDL.LU R241, [R1+0x2ac] ;  /* 0x0002ac0001f17983 */ /* 0x000ee80000300800 */
[----:B------:R1:W-:Y:S02]  /*ff410*/  @P3 STG.E desc[UR58][R36.64], R232 ;  /* 0x000000e824003986 */ /* 0x0003e4000c10193a */
[----:B-1----:R-:W-:-:S05]  /*ff420*/  IMAD.WIDE R36, R240, 0x4, R16 ;  /* 0x00000004f0247825 */ /* 0x002fca00078e0210 */
[----:B------:R1:W-:Y:S02]  /*ff430*/  @P4 STG.E desc[UR58][R36.64], R236 ;  /* 0x000000ec24004986 */ /* 0x0003e4000c10193a */
[----:B-1----:R-:W-:Y:S02]  /*ff440*/  IMAD.WIDE R36, R240, 0x4, R14 ;  /* 0x00000004f0247825 */ /* 0x002fe400078e020e */
[----:B------:R-:W4:Y:S04]  /*ff450*/  LDL.LU R236, [R1+0xf70] ;  /* 0x000f700001ec7983 */ /* 0x000f280000300800 */
[----:B------:R1:W-:Y:S04]  /*ff460*/  @P5 STG.E desc[UR58][R36.64], R244 ;  /* 0x000000f424005986 */ /* 0x0003e8000c10193a */
[----:B------:R-:W4:Y:S04]  /*ff470*/  LDL.LU R232, [R1+0x29c] ;  /* 0x00029c0001e87983 */ /* 0x000f280000300800 */
[----:B------:R-:W4:Y:S04]  /*ff480*/  LDL.LU R240, [R1+0x28c] ;  /* 0x00028c0001f07983 */ /* 0x000f280000300800 */
[----:B-1----:R-:W4:Y:S01]  /*ff490*/  LDL.LU R244, [R1+0x470] ;  /* 0x0004700001f47983 */ /* 0x002f220000300800 */
[----:B--2---:R-:W-:-:S05]  /*ff4a0*/  IMAD.WIDE R36, R39, 0x4, R16 ;  /* 0x0000000427247825 */ /* 0x004fca00078e0210 */
[----:B------:R1:W-:Y:S02]  /*ff4b0*/  @P6 STG.E desc[UR58][R36.64], R216 ;  /* 0x000000d824006986 */ /* 0x0003e4000c10193a */
[----:B-1----:R-:W-:Y:S02]  /*ff4c0*/  IMAD.WIDE R36, R39, 0x4, R14 ;  /* 0x0000000427247825 */ /* 0x002fe400078e020e */
[----:B------:R-:W2:Y:S01]  /*ff4d0*/  LDL.LU R39, [R1+0xf74] ;  /* 0x000f740001277983 */ /* 0x000ea20000300800 */
[----:B------:R-:W-:-:S03]  /*ff4e0*/  LOP3.LUT P6, RZ, R31, 0x1000000, RZ, 0xc0, !PT ;  /* 0x010000001fff7812 */ /* 0x000fc600078cc0ff */
[----:B------:R-:W2:Y:S04]  /*ff4f0*/  LDL.LU R216, [R1+0x2d0] ;  /* 0x0002d00001d87983 */ /* 0x000ea80000300800 */
[----:B------:R-:W2:Y:S06]  /*ff500*/  LDL.LU R245, [R1+0xf78] ;  /* 0x000f780001f57983 */ /* 0x000eac0000300800 */
        /* <DEDUP_REMOVED lines=25> */
[----:B-1----:R-:W-:Y:S01]  /*ff6a0*/  IMAD.WIDE R36, R237, 0x4, R14 ;  /* 0x00000004ed247825 */ /* 0x002fe200078e020e */
[----:B------:R-:W-:-:S04]  /*ff6b0*/  LOP3.LUT P3, RZ, R11, 0x20000, RZ, 0xc0, !PT ;  /* 0x000200000bff7812 */ /* 0x000fc8000786c0ff */
[----:B---3--:R4:W-:Y:S01]  /*ff6c0*/  @P0 STG.E desc[UR58][R36.64], R241 ;  /* 0x000000f124000986 */ /* 0x0089e2000c10193a */
[----:B------:R-:W-:Y:S01]  /*ff6d0*/  LOP3.LUT P4, RZ, R11, 0x40000, RZ, 0xc0, !PT ;  /* 0x000400000bff7812 */ /* 0x000fe2000788c0ff */
[----:B----4-:R-:W-:-:S05]  /*ff6e0*/  IMAD.WIDE R36, R236, 0x4, R16 ;  /* 0x00000004ec247825 */ /* 0x010fca00078e0210 */
[----:B------:R1:W-:Y:S02]  /*ff6f0*/  @P1 STG.E desc[UR58][R36.64], R232 ;  /* 0x000000e824001986 */ /* 0x0003e4000c10193a */
[----:B-1----:R-:W-:-:S05]  /*ff700*/  IMAD.WIDE R36, R236, 0x4, R14 ;  /* 0x00000004ec247825 */ /* 0x002fca00078e020e */
[----:B------:R2:W-:Y:S02]  /*ff710*/  @P2 STG.E desc[UR58][R36.64], R240 ;  /* 0x000000f024002986 */ /* 0x0005e4000c10193a */
[----:B--2---:R-:W-:-:S05]  /*ff720*/  IMAD.WIDE R36, R39, 0x4, R16 ;  /* 0x0000000427247825 */ /* 0x004fca00078e0210 */
[----:B------:R1:W-:Y:S02]  /*ff730*/  @P3 STG.E desc[UR58][R36.64], R244 ;  /* 0x000000f424003986 */ /* 0x0003e4000c10193a */
[----:B-1----:R-:W-:Y:S02]  /*ff740*/  IMAD.WIDE R36, R39, 0x4, R14 ;  /* 0x0000000427247825 */ /* 0x002fe400078e020e */
[----:B------:R-:W2:Y:S04]  /*ff750*/  LDL.LU R39, [R1+0xf90] ;  /* 0x000f900001277983 */ /* 0x000ea80000300800 */
[----:B------:R1:W-:Y:S04]  /*ff760*/  @P4 STG.E desc[UR58][R36.64], R12 ;  /* 0x0000000c24004986 */ /* 0x0003e8000c10193a */
[----:B-1----:R-:W3:Y:S04]  /*ff770*/  LDL.LU R12, [R1+0x4b00] ;  /* 0x004b0000010c7983 */ /* 0x002ee80000300800 */
[----:B------:R-:W4:Y:S04]  /*ff780*/  LDL.LU R232, [R1+0x2c0] ;  /* 0x0002c00001e87983 */ /* 0x000f280000300800 */
[----:B------:R-:W2:Y:S04]  /*ff790*/  LDL.LU R236, [R1+0x474] ;  /* 0x0004740001ec7983 */ /* 0x000ea80000300800 */
[----:B------:R-:W3:Y:S01]  /*ff7a0*/  LDL.LU R240, [R1+0xf7c] ;  /* 0x000f7c0001f07983 */ /* 0x000ee20000300800 */
[----:B------:R-:W-:Y:S01]  /*ff7b0*/  LOP3.LUT P5, RZ, R11, 0x80000, RZ, 0xc0, !PT ;  /* 0x000800000bff7812 */ /* 0x000fe200078ac0ff */
[----:B------:R-:W-:-:S02]  /*ff7c0*/  IMAD.WIDE R36, R245, 0x4, R16 ;  /* 0x00000004f5247825 */ /* 0x000fc400078e0210 */
[----:B------:R-:W2:Y:S10]  /*ff7d0*/  LDL.LU R244, [R1+0x464] ;  /* 0x0004640001f47983 */ /* 0x000eb40000300800 */
[----:B------:R1:W-:Y:S04]  /*ff7e0*/  @P5 STG.E desc[UR58][R36.64], R216 ;  /* 0x000000d824005986 */ /* 0x0003e8000c10193a */
        /* <DEDUP_REMOVED lines=13> */
[----:B------:R-:W-:Y:S01]  /*ff8c0*/  LOP3.LUT P2, RZ, R11, 0x100000, RZ, 0xc0, !PT ;  /* 0x001000000bff7812 */ /* 0x000fe2000784c0ff */
[----:B------:R-:W-:Y:S01]  /*ff8d0*/  IMAD.WIDE R36, R245, 0x4, R14 ;  /* 0x00000004f5247825 */ /* 0x000fe200078e020e */
[----:B------:R-:W-:Y:S01]  /*ff8e0*/  LOP3.LUT P3, RZ, R11, 0x200000, RZ, 0xc0, !PT ;  /* 0x002000000bff7812 */ /* 0x000fe2000786c0ff */
[----:B------:R-:W2:Y:S04]  /*ff8f0*/  LDL.LU R241, [R1+0x2cc] ;  /* 0x0002cc0001f17983 */ /* 0x000ea80000300800 */
[----:B------:R-:W2:Y:S01]  /*ff900*/  LDL.LU R245, [R1+0x4a0] ;  /* 0x0004a00001f57983 */ /* 0x000ea20000300800 */
[----:B------:R-:W-:-:S02]  /*ff910*/  LOP3.LUT R31, R31, 0xfffffdff, RZ, 0xc0, !PT ;  /* 0xfffffdff1f1f7812 */ /* 0x000fc400078ec0ff */
[C---:B------:R-:W-:Y:S02]  /*ff920*/  LOP3.LUT P4, RZ, R11.reuse, 0x400000, RZ, 0xc0, !PT ;  /* 0x004000000bff7812 */ /* 0x040fe4000788c0ff */
[----:B------:R-:W-:Y:S01]  /*ff930*/  LOP3.LUT P5, RZ, R11, 0x800000, RZ, 0xc0, !PT ;  /* 0x008000000bff7812 */ /* 0x000fe200078ac0ff */
[----:B----4-:R1:W-:Y:S04]  /*ff940*/  @P2 STG.E desc[UR58][R36.64], R232 ;  /* 0x000000e824002986 */ /* 0x0103e8000c10193a */
[----:B-1----:R-:W4:Y:S01]  /*ff950*/  LDL.LU R232, [R1+0xfa4] ;  /* 0x000fa40001e87983 */ /* 0x002f220000300800 */
[----:B---3--:R-:W-:-:S05]  /*ff960*/  IMAD.WIDE R36, R240, 0x4, R16 ;  /* 0x00000004f0247825 */ /* 0x008fca00078e0210 */
[----:B--2---:R1:W-:Y:S02]  /*ff970*/  @P3 STG.E desc[UR58][R36.64], R236 ;  /* 0x000000ec24003986 */ /* 0x0043e4000c10193a */
[----:B-1----:R-:W-:Y:S02]  /*ff980*/  IMAD.WIDE R36, R240, 0x4, R14 ;  /* 0x00000004f0247825 */ /* 0x002fe400078e020e */
[----:B------:R-:W2:Y:S04]  /*ff990*/  LDL.LU R236, [R1+0x490] ;  /* 0x0004900001ec7983 */ /* 0x000ea80000300800 */
[----:B------:R-:W3:Y:S01]  /*ff9a0*/  LDL.LU R240, [R1+0xfa8] ;  /* 0x000fa80001f07983 */ /* 0x000ee20000300800 */
[----:B------:R-:W-:-:S13]  /*ff9b0*/  LOP3.LUT P6, RZ, R12, 0x1, RZ, 0xc0, !PT ;  /* 0x000000010cff7812 */ /* 0x000fda00078cc0ff */
        /* <DEDUP_REMOVED lines=21> */
[----:B------:R1:W-:Y:S10]  /*ffb10*/  @P4 STG.E desc[UR58][R36.64], R244 ;  /* 0x000000f424004986 */ /* 0x0003f4000c10193a */
[----:B------:R-:W-:-:S02]  /*ffb20*/  @P6 LOP3.LUT R31, R31, 0x10000, RZ, 0xfc, !PT ;  /* 0x000100001f1f6812 */ /* 0x000fc400078efcff */
[----:B------:R-:W-:Y:S01]  /*ffb30*/  LOP3.LUT P6, RZ, R11, 0x1000000, RZ, 0xc0, !PT ;  /* 0x010000000bff7812 */ /* 0x000fe200078cc0ff */
[C---:B-1----:R-:W-:Y:S01]  /*ffb40*/  IMAD.WIDE R36, R39.reuse, 0x4, R16 ;  /* 0x0000000427247825 */ /* 0x042fe200078e0210 */
[C---:B------:R-:W-:Y:S01]  /*ffb50*/  LOP3.LUT P0, RZ, R12.reuse, 0x2, RZ, 0xc0, !PT ;  /* 0x000000020cff7812 */ /* 0x040fe2000780c0ff */
[----:B------:R-:W3:Y:S04]  /*ffb60*/  LDL.LU R244, [R1+0x450] ;  /* 0x0004500001f47983 */ /* 0x000ee80000300800 */
[----:B------:R1:W-:Y:S02]  /*ffb70*/  @P5 STG.E desc[UR58][R36.64], R216 ;  /* 0x000000d824005986 */ /* 0x0003e4000c10193a */
[----:B-1----:R-:W-:Y:S01]  /*ffb80*/  IMAD.WIDE R36, R39, 0x4, R14 ;  /* 0x0000000427247825 */ /* 0x002fe200078e020e */
[----:B------:R-:W-:Y:S01]  /*ffb90*/  LOP3.LUT P1, RZ, R12, 0x4, RZ, 0xc0, !PT ;  /* 0x000000040cff7812 */ /* 0x000fe2000782c0ff */
[----:B------:R-:W3:Y:S04]  /*ffba0*/  LDL.LU R216, [R1+0x4a4] ;  /* 0x0004a40001d87983 */ /* 0x000ee80000300800 */
[----:B------:R1:W-:Y:S01]  /*ffbb0*/  @P6 STG.E desc[UR58][R36.64], R249 ;  /* 0x000000f924006986 */ /* 0x0003e2000c10193a */
[----:B------:R-:W-:-:S02]  /*ffbc0*/  LOP3.LUT P6, RZ, R31, 0x10000, RZ, 0xc0, !PT ;  /* 0x000100001fff7812 */ /* 0x000fc400078cc0ff */
[----:B------:R-:W-:Y:S01]  /*ffbd0*/  LOP3.LUT P2, RZ, R12, 0x8, RZ, 0xc0, !PT ;  /* 0x000000080cff7812 */ /* 0x000fe2000784c0ff */
[----:B------:R-:W3:Y:S01]  /*ffbe0*/  LDL.LU R39, [R1+0xfac] ;  /* 0x000fac0001277983 */ /* 0x000ee20000300800 */
[----:B-1----:R-:W-:-:S09]  /*ffbf0*/  IMAD.WIDE R36, R235, 0x4, R16 ;  /* 0x00000004eb247825 */ /* 0x002fd200078e0210 */
        /* <DEDUP_REMOVED lines=21> */
[----:B------:R4:W-:Y:S02]  /*ffd50*/  @P6 STG.E desc[UR58][R36.64], R241 ;  /* 0x000000f124006986 */ /* 0x0009e4000c10193a */
[----:B----4-:R-:W-:-:S05]  /*ffd60*/  IMAD.WIDE R36, R232, 0x4, R16 ;  /* 0x00000004e8247825 */ /* 0x010fca00078e0210 */
[----:B------:R1:W-:Y:S02]  /*ffd70*/  @P0 STG.E desc[UR58][R36.64], R245 ;  /* 0x000000f524000986 */ /* 0x0003e4000c10193a */
[----:B-1----:R-:W-:-:S05]  /*ffd80*/  IMAD.WIDE R36, R232, 0x4, R14 ;  /* 0x00000004e8247825 */ /* 0x002fca00078e020e */
[----:B--2---:R3:W-:Y:S02]  /*ffd90*/  @P1 STG.E desc[UR58][R36.64], R236 ;  /* 0x000000ec24001986 */ /* 0x0047e4000c10193a */
[----:B---3--:R-:W-:-:S05]  /*ffda0*/  IMAD.WIDE R36, R240, 0x4, R16 ;  /* 0x00000004f0247825 */ /* 0x008fca00078e0210 */
[----:B------:R1:W-:Y:S04]  /*ffdb0*/  @P2 STG.E desc[UR58][R36.64], R13 ;  /* 0x0000000d24002986 */ /* 0x0003e8000c10193a */
[----:B-1----:R-:W2:Y:S01]  /*ffdc0*/  LDL.LU R13, [R1+0x4afc] ;  /* 0x004afc00010d7983 */ /* 0x002ea20000300800 */
[C---:B------:R-:W-:Y:S02]  /*ffdd0*/  LOP3.LUT P3, RZ, R12.reuse, 0x10, RZ, 0xc0, !PT ;  /* 0x000000100cff7812 */ /* 0x040fe4000786c0ff */
[----:B------:R-:W-:Y:S01]  /*ffde0*/  LOP3.LUT P4, RZ, R12, 0x20, RZ, 0xc0, !PT ;  /* 0x000000200cff7812 */ /* 0x000fe2000788c0ff */
[----:B------:R-:W-:Y:S01]  /*ffdf0*/  IMAD.WIDE R36, R240, 0x4, R14 ;  /* 0x00000004f0247825 */ /* 0x000fe200078e020e */
[----:B------:R-:W-:Y:S01]  /*ffe00*/  LOP3.LUT P5, RZ, R12, 0x40, RZ, 0xc0, !PT ;  /* 0x000000400cff7812 */ /* 0x000fe200078ac0ff */
[----:B------:R-:W3:Y:S08]  /*ffe10*/  LDL.LU R240, [R1+0x488] ;  /* 0x0004880001f07983 */ /* 0x000ef00000300800 */
[----:B------:R1:W-:Y:S02]  /*ffe20*/  @P3 STG.E desc[UR58][R36.64], R244 ;  /* 0x000000f424003986 */ /* 0x0003e4000c10193a */
[----:B-1----:R-:W-:-:S05]  /*ffe30*/  IMAD.WIDE R36, R39, 0x4, R16 ;  /* 0x0000000427247825 */ /* 0x002fca00078e0210 */
[----:B------:R1:W-:Y:S02]  /*ffe40*/  @P4 STG.E desc[UR58][R36.64], R216 ;  /* 0x000000d824004986 */ /* 0x0003e4000c10193a */
[----:B-1----:R-:W-:Y:S02]  /*ffe50*/  IMAD.WIDE R36, R39, 0x4, R14 ;  /* 0x0000000427247825 */ /* 0x002fe400078e020e */
[----:B------:R-:W4:Y:S04]  /*ffe60*/  LDL.LU R216, [R1+0xfb8] ;  /* 0x000fb80001d87983 */ /* 0x000f280000300800 */
[----:B------:R-:W3:Y:S04]  /*ffe70*/  LDL.LU R244, [R1+0x458] ;  /* 0x0004580001f47983 */ /* 0x000ee80000300800 */
        /* <DEDUP_REMOVED lines=10> */
[C---:B------:R-:W-:Y:S02]  /*fff20*/  LOP3.LUT P3, RZ, R12.reuse, 0x100, RZ, 0xc0, !PT ;  /* 0x000001000cff7812 */ /* 0x040fe4000786c0ff */
        /* <DEDUP_REMOVED lines=12> */
[----:B------:R-:W-:Y:S01]  /*ffff0*/  LOP3.LUT P6, RZ, R12, 0x100000, RZ, 0xc0, !PT ;  /* 0x001000000cff7812 */ /* 0x000fe200078cc0ff */
[----:B---3--:R-:W-:-:S05]  /*100000*/  IMAD.WIDE R36, R39, 0x4, R16 ;  /* 0x0000000427247825 */ /* 0x008fca00078e0210 */
[----:B----4-:R1:W-:Y:S02]  /*100010*/  @P2 STG.E desc[UR58][R36.64], R237 ;  /* 0x000000ed24002986 */ /* 0x0103e4000c10193a */
[----:B-1----:R-:W-:Y:S02]  /*100020*/  IMAD.WIDE R36, R39, 0x4, R14 ;  /* 0x0000000427247825 */ /* 0x002fe400078e020e */
        /* <DEDUP_REMOVED lines=8> */
[----:B--2---:R1:W-:Y:S04]  /*1000b0*/  @P3 STG.E desc[UR58][R36.64], R241 ;  /* 0x000000f124003986 */ /* 0x0043e8000c10193a */
[----:B------:R-:W2:Y:S04]  /*1000c0*/  LDL.LU R237, [R1+0x4c0] ;  /* 0x0004c00001ed7983 */ /* 0x000ea80000300800 */
[----:B-1----:R-:W2:Y:S01]  /*1000d0*/  LDL.LU R241, [R1+0xfc8] ;  /* 0x000fc80001f17983 */ /* 0x002ea20000300800 */
[----:B------:R-:W-:-:S04]  /*1000e0*/  LOP3.LUT R31, R31, 0xffffffdf, RZ, 0xc0, !PT ;  /* 0xffffffdf1f1f7812 */ /* 0x000fc800078ec0ff */
        /* <DEDUP_REMOVED lines=9> */
[----:B------:R-:W-:Y:S01]  /*100180*/  LOP3.LUT P5, RZ, R12, 0x1000, RZ, 0xc0, !PT ;  /* 0x000010000cff7812 */ /* 0x000fe200078ac0ff */
[----:B------:R-:W-:Y:S01]  /*100190*/  IMAD.WIDE R36, R232, 0x4, R16 ;  /* 0x00000004e8247825 */ /* 0x000fe200078e0210 */
[----:B------:R-:W-:-:S04]  /*1001a0*/  LOP3.LUT R31, R31, 0xfffffeff, RZ, 0xc0, !PT ;  /* 0xfffffeff1f1f7812 */ /* 0x000fc800078ec0ff */
[----:B------:R1:W-:Y:S05]  /*1001b0*/  @P4 STG.E desc[UR58][R36.64], R245 ;  /* 0x000000f524004986 */ /* 0x0003ea000c10193a */
[----:B------:R-:W-:Y:S02]  /*1001c0*/  @P6 LOP3.LUT R31, R31, 0x100, RZ, 0xfc, !PT ;  /* 0x000001001f1f6812 */ /* 0x000fe400078efcff */
[----:B------:R-:W-:Y:S01]  /*1001d0*/  LOP3.LUT P6, RZ, R12, 0x2000, RZ, 0xc0, !PT ;  /* 0x000020000cff7812 */ /* 0x000fe200078cc0ff */
[----:B-1----:R-:W-:Y:S02]  /*1001e0*/  IMAD.WIDE R36, R232, 0x4, R14 ;  /* 0x00000004e8247825 */ /* 0x002fe400078e020e */
[----:B------:R-:W2:Y:S04]  /*1001f0*/  LDL.LU R232, [R1+0xfcc] ;  /* 0x000fcc0001e87983 */ /* 0x000ea80000300800 */
[----:B------:R1:W-:Y:S04]  /*100200*/  @P5 STG.E desc[UR58][R36.64], R236 ;  /* 0x000000ec24005986 */ /* 0x0003e8000c10193a */
[----:B------:R-:W2:Y:S01]  /*100210*/  LDL.LU R245, [R1+0x4e4] ;  /* 0x0004e40001f57983 */ /* 0x000ea20000300800 */
[----:B-1----:R-:W-:-:S03]  /*100220*/  IMAD.WIDE R36, R216, 0x4, R16 ;  /* 0x00000004d8247825 */ /* 0x002fc600078e0210 */
[----:B------:R-:W2:Y:S04]  /*100230*/  LDL.LU R236, [R1+0x4d4] ;  /* 0x0004d40001ec7983 */ /* 0x000ea80000300800 */
[----:B------:R1:W-:Y:S01]  /*100240*/  @P6 STG.E desc[UR58][R36.64], R240 ;  /* 0x000000f024006986 */ /* 0x0003e2000c10193a */
[C---:B------:R-:W-:Y:S01]  /*100250*/  LOP3.LUT P6, RZ, R31.reuse, 0x100, RZ, 0xc0, !PT ;  /* 0x000001001fff7812 */ /* 0x040fe200078cc0ff */
[----:B-1----:R-:W-:Y:S02]  /*100260*/  IMAD.WIDE R36, R216, 0x4, R14 ;  /* 0x00000004d8247825 */ /* 0x002fe400078e020e */
[----:B------:R-:W2:Y:S10]  /*100270*/  LDL.LU R240, [R1+0x4c4] ;  /* 0x0004c40001f07983 */ /* 0x000eb40000300800 */
[----:B------:R1:W-:Y:S01]  /*100280*/  @P6 STG.E desc[UR58][R36.64], R244 ;  /* 0x000000f424006986 */ /* 0x0003e2000c10193a */
[----:B------:R-:W-:-:S03]  /*100290*/  LOP3.LUT P6, RZ, R31, 0x80, RZ, 0xc0, !PT ;  /* 0x000000801fff7812 */ /* 0x000fc600078cc0ff */
[----:B------:R-:W2:Y:S01]  /*1002a0*/  LDL.LU R216, [R1+0xfd0] ;  /* 0x000fd00001d87983 */ /* 0x000ea20000300800 */
[----:B-1----:R-:W-:Y:S01]  /*1002b0*/  IMAD.WIDE R36, R239, 0x4, R16 ;  /* 0x00000004ef247825 */ /* 0x002fe200078e0210 */
[----:B------:R-:W-:Y:S02]  /*1002c0*/  LOP3.LUT P0, RZ, R12, 0x40000000, RZ, 0xc0, !PT ;  /* 0x400000000cff7812 */ /* 0x000fe4000780c0ff */
[----:B------:R-:W2:Y:S06]  /*1002d0*/  LDL.LU R244, [R1+0x444] ;  /* 0x0004440001f47983 */ /* 0x000eac0000300800 */
[----:B---3--:R1:W-:Y:S01]  /*1002e0*/  @P6 STG.E desc[UR58][R36.64], R39 ;  /* 0x0000002724006986 */ /* 0x0083e2000c10193a */
[----:B------:R-:W-:Y:S01]  /*1002f0*/  LOP3.LUT P6, RZ, R31, 0x40, RZ, 0xc0, !PT ;  /* 0x000000401fff7812 */ /* 0x000fe200078cc0ff */
[----:B-1----:R-:W-:-:S02]  /*100300*/  IMAD.WIDE R36, R239, 0x4, R14 ;  /* 0x00000004ef247825 */ /* 0x002fc400078e020e */
[----:B------:R-:W3:Y:S10]  /*100310*/  LDL.LU R39, [R1+0xfd4] ;  /* 0x000fd40001277983 */ /* 0x000ef40000300800 */
        /* <DEDUP_REMOVED lines=14> */
[----:B--2---:R-:W-:-:S12]  /*100400*/  IMAD.WIDE R36, R241, 0x4, R16 ;  /* 0x00000004f1247825 */ /* 0x004fd800078e0210 */
[----:B------:R1:W-:Y:S02]  /*100410*/  @P6 STG.E desc[UR58][R36.64], R237 ;  /* 0x000000ed24006986 */ /* 0x0003e4000c10193a */
[----:B-1----:R-:W-:-:S05]  /*100420*/  IMAD.WIDE R36, R241, 0x4, R14 ;  /* 0x00000004f1247825 */ /* 0x002fca00078e020e */
[----:B------:R1:W-:Y:S04]  /*100430*/  @P0 STG.E desc[UR58][R36.64], R18 ;  /* 0x0000001224000986 */ /* 0x0003e8000c10193a */
[----:B-1----:R-:W2:Y:S01]  /*100440*/  LDL.LU R18, [R1+0x4af4] ;  /* 0x004af40001127983 */ /* 0x002ea20000300800 */
[----:B------:R-:W-:Y:S02]  /*100450*/  LOP3.LUT P1, RZ, R12, 0x80000000, RZ, 0xc0, !PT ;  /* 0x800000000cff7812 */ /* 0x000fe4000782c0ff */
[C---:B------:R-:W-:Y:S01]  /*100460*/  LOP3.LUT P2, RZ, R13.reuse, 0x4, RZ, 0xc0, !PT ;  /* 0x000000040dff7812 */ /* 0x040fe2000784c0ff */
[----:B------:R-:W-:Y:S01]  /*100470*/  IMAD.WIDE R36, R232, 0x4, R16 ;  /* 0x00000004e8247825 */ /* 0x000fe200078e0210 */
[C---:B------:R-:W-:Y:S02]  /*100480*/  LOP3.LUT P3, RZ, R13.reuse, 0x8, RZ, 0xc0, !PT ;  /* 0x000000080dff7812 */ /* 0x040fe4000786c0ff */
[----:B------:R-:W-:-:S07]  /*100490*/  LOP3.LUT P4, RZ, R13, 0x20, RZ, 0xc0, !PT ;  /* 0x000000200dff7812 */ /* 0x000fce000788c0ff */
[----:B------:R1:W-:Y:S01]  /*1004a0*/  @P1 STG.E desc[UR58][R36.64], R245 ;  /* 0x000000f524001986 */ /* 0x0003e2000c10193a */
[----:B------:R-:W-:Y:S01]  /*1004b0*/  LOP3.LUT P5, RZ, R13, 0x80, RZ, 0xc0, !PT ;  /* 0x000000800dff7812 */ /* 0x000fe200078ac0ff */
[----:B-1----:R-:W-:-:S05]  /*1004c0*/  IMAD.WIDE R36, R232, 0x4, R14 ;  /* 0x00000004e8247825 */ /* 0x002fca00078e020e */
[----:B------:R1:W-:Y:S02]  /*1004d0*/  @P2 STG.E desc[UR58][R36.64], R236 ;  /* 0x000000ec24002986 */ /* 0x0003e4000c10193a */
[----:B-1----:R-:W-:-:S05]  /*1004e0*/  IMAD.WIDE R36, R216, 0x4, R16 ;  /* 0x00000004d8247825 */ /* 0x002fca00078e0210 */
[----:B------:R1:W-:Y:S02]  /*1004f0*/  @P3 STG.E desc[UR58][R36.64], R240 ;  /* 0x000000f024003986 */ /* 0x0003e4000c10193a */
[----:B-1----:R-:W-:Y:S02]  /*100500*/  IMAD.WIDE R36, R216, 0x4, R14 ;  /* 0x00000004d8247825 */ /* 0x002fe400078e020e */
[----:B------:R-:W4:Y:S04]  /*100510*/  LDL.LU R240, [R1+0xfdc] ;  /* 0x000fdc0001f07983 */ /* 0x000f280000300800 */
[----:B------:R3:W-:Y:S04]  /*100520*/  @P4 STG.E desc[UR58][R36.64], R244 ;  /* 0x000000f424004986 */ /* 0x0007e8000c10193a */
[----:B------:R-:W4:Y:S01]  /*100530*/  LDL.LU R216, [R1+0x4dc] ;  /* 0x0004dc0001d87983 */ /* 0x000f220000300800 */
[----:B---3--:R-:W-:-:S05]  /*100540*/  IMAD.WIDE R36, R39, 0x4, R16 ;  /* 0x0000000427247825 */ /* 0x008fca00078e0210 */
[----:B--2---:R1:W-:Y:S04]  /*100550*/  @P5 STG.E desc[UR58][R36.64], R18 ;  /* 0x0000001224005986 */ /* 0x0043e8000c10193a */
[----:B-1----:R-:W2:Y:S04]  /*100560*/  LDL.LU R18, [R1+0x4af0] ;  /* 0x004af00001127983 */ /* 0x002ea80000300800 */
[----:B------:R-:W3:Y:S04]  /*100570*/  LDL.LU R237, [R1+0x4d8] ;  /* 0x0004d80001ed7983 */ /* 0x000ee80000300800 */
[----:B------:R-:W4:Y:S04]  /*100580*/  LDL.LU R241, [R1+0x4c8] ;  /* 0x0004c80001f17983 */ /* 0x000f280000300800 */
[----:B------:R-:W2:Y:S04]  /*100590*/  LDL.LU R245, [R1+0xfd8] ;  /* 0x000fd80001f57983 */ /* 0x000ea80000300800 */
[----:B------:R-:W4:Y:S04]  /*1005a0*/  LDL.LU R232, [R1+0x448] ;  /* 0x0004480001e87983 */ /* 0x000f280000300800 */
[----:B------:R-:W4:Y:S01]  /*1005b0*/  LDL.LU R236, [R1+0x4ec] ;  /* 0x0004ec0001ec7983 */ /* 0x000f220000300800 */
[----:B------:R-:W-:-:S03]  /*1005c0*/  IMAD.WIDE R36, R39, 0x4, R14 ;  /* 0x0000000427247825 */ /* 0x000fc600078e020e */
        /* <DEDUP_REMOVED lines=8> */
[----:B------:R-:W-:-:S02]  /*100650*/  LOP3.LUT P6, RZ, R13, 0x80000000, RZ, 0xc0, !PT ;  /* 0x800000000dff7812 */ /* 0x000fc400078cc0ff */
[----:B------:R-:W-:Y:S01]  /*100660*/  LOP3.LUT R11, R11, 0xfdffffff, RZ, 0xc0, !PT ;  /* 0xfdffffff0b0b7812 */ /* 0x000fe200078ec0ff */
[----:B------:R-:W4:Y:S01]  /*100670*/  LDL.LU R233, [R1+0xfec] ;  /* 0x000fec0001e97983 */ /* 0x000f220000300800 */
[C---:B------:R-:W-:Y:S02]  /*100680*/  LOP3.LUT P2, RZ, R13.reuse, 0x200, RZ, 0xc0, !PT ;  /* 0x000002000dff7812 */ /* 0x040fe4000784c0ff */
[----:B------:R-:W-:Y:S01]  /*100690*/  LOP3.LUT P3, RZ, R13, 0x400, RZ, 0xc0, !PT ;  /* 0x000004000dff7812 */ /* 0x000fe2000786c0ff */
[----:B------:R-:W4:Y:S06]  /*1006a0*/  LDL.LU R246, [R1+0x534] ;  /* 0x0005340001f67983 */ /* 0x000f2c0000300800 */
        /* <DEDUP_REMOVED lines=25> */
[----:B---3--:R2:W-:Y:S02]  /*100840*/  @P2 STG.E desc[UR58][R36.64], R237 ;  /* 0x000000ed24002986 */ /* 0x0085e4000c10193a */
[C---:B--2---:R-:W-:Y:S02]  /*100850*/  IMAD.WIDE R36, R245.reuse, 0x4, R16 ;  /* 0x00000004f5247825 */ /* 0x044fe400078e0210 */
[----:B------:R-:W2:Y:S04]  /*100860*/  LDL.LU R237, [R1+0x514] ;  /* 0x0005140001ed7983 */ /* 0x000ea80000300800 */
[----:B----4-:R1:W-:Y:S02]  /*100870*/  @P3 STG.E desc[UR58][R36.64], R241 ;  /* 0x000000f124003986 */ /* 0x0103e4000c10193a */
[----:B-1----:R-:W-:-:S02]  /*100880*/  IMAD.WIDE R36, R245, 0x4, R14 ;  /* 0x00000004f5247825 */ /* 0x002fc400078e020e */
[----:B------:R-:W3:Y:S04]  /*100890*/  LDL.LU R241, [R1+0x504] ;  /* 0x0005040001f17983 */ /* 0x000ee80000300800 */
[----:B------:R1:W-:Y:S04]  /*1008a0*/  @P4 STG.E desc[UR58][R36.64], R232 ;  /* 0x000000e824004986 */ /* 0x0003e8000c10193a */
[----:B------:R-:W4:Y:S01]  /*1008b0*/  LDL.LU R245, [R1+0xff0] ;  /* 0x000ff00001f57983 */ /* 0x000f220000300800 */
[----:B-1----:R-:W-:-:S03]  /*1008c0*/  IMAD.WIDE R36, R240, 0x4, R16 ;  /* 0x00000004f0247825 */ /* 0x002fc600078e0210 */
[----:B------:R-:W3:Y:S04]  /*1008d0*/  LDL.LU R232, [R1+0x434] ;  /* 0x0004340001e87983 */ /* 0x000ee80000300800 */
[----:B------:R1:W-:Y:S02]  /*1008e0*/  @P5 STG.E desc[UR58][R36.64], R236 ;  /* 0x000000ec24005986 */ /* 0x0003e4000c10193a */
[----:B-1----:R-:W-:Y:S02]  /*1008f0*/  IMAD.WIDE R36, R240, 0x4, R14 ;  /* 0x00000004f0247825 */ /* 0x002fe400078e020e */
[----:B------:R-:W3:Y:S04]  /*100900*/  LDL.LU R236, [R1+0x538] ;  /* 0x0005380001ec7983 */ /* 0x000ee80000300800 */
[----:B------:R1:W-:Y:S01]  /*100910*/  @P6 STG.E desc[UR58][R36.64], R216 ;  /* 0x000000d824006986 */ /* 0x0003e2000c10193a */
[----:B------:R-:W-:Y:S01]  /*100920*/  LOP3.LUT P6, RZ, R31, 0x1, RZ, 0xc0, !PT ;  /* 0x000000011fff7812 */ /* 0x000fe200078cc0ff */
[----:B------:R-:W-:-:S02]  /*100930*/  IMAD.WIDE R30, R239, 0x4, R16 ;  /* 0x00000004ef1e7825 */ /* 0x000fc400078e0210 */
[----:B------:R-:W3:Y:S04]  /*100940*/  LDL.LU R240, [R1+0xff4] ;  /* 0x000ff40001f07983 */ /* 0x000ee80000300800 */
[----:B-1----:R-:W3:Y:S06]  /*100950*/  LDL.LU R216, [R1+0x518] ;  /* 0x0005180001d87983 */ /* 0x002eec0000300800 */
[----:B------:R1:W-:Y:S01]  /*100960*/  @P6 STG.E desc[UR58][R30.64], R39 ;  /* 0x000000271e006986 */ /* 0x0003e2000c10193a */
[----:B------:R-:W-:Y:S01]  /*100970*/  LOP3.LUT P6, RZ, R11, 0x80000000, RZ, 0xc0, !PT ;  /* 0x800000000bff7812 */ /* 0x000fe200078cc0ff */
[----:B-1----:R-:W-:-:S02]  /*100980*/  IMAD.WIDE R30, R239, 0x4, R14 ;  /* 0x00000004ef1e7825 */ /* 0x002fc400078e020e */
[----:B------:R-:W3:Y:S10]  /*100990*/  LDL.LU R39, [R1+0xff8] ;  /* 0x000ff80001277983 */ /* 0x000ef40000300800 */
[----:B------:R1:W-:Y:S01]  /*1009a0*/  @P6 STG.E desc[UR58][R30.64], R244 ;  /* 0x000000f41e006986 */ /* 0x0003e2000c10193a */
[----:B------:R-:W-:Y:S01]  /*1009b0*/  LOP3.LUT P6, RZ, R11, 0x40000000, RZ, 0xc0, !PT ;  /* 0x400000000bff7812 */ /* 0x000fe200078cc0ff */
[----:B-1----:R-:W-:-:S02]  /*1009c0*/  IMAD.WIDE R30, R247, 0x4, R16 ;  /* 0x00000004f71e7825 */ /* 0x002fc400078e0210 */
[----:B------:R-:W3:Y:S10]  /*1009d0*/  LDL.LU R244, [R1+0x438] ;  /* 0x0004380001f47983 */ /* 0x000ef40000300800 */
        /* <DEDUP_REMOVED lines=12> */
[----:B------:R-:W-:Y:S01]  /*100aa0*/  IMAD.WIDE R30, R233, 0x4, R16 ;  /* 0x00000004e91e7825 */ /* 0x000fe200078e0210 */
[----:B------:R-:W-:-:S11]  /*100ab0*/  LOP3.LUT P0, RZ, R18, 0x1, RZ, 0xc0, !PT ;  /* 0x0000000112ff7812 */ /* 0x000fd6000780c0ff */
[----:B------:R1:W-:Y:S01]  /*100ac0*/  @P6 STG.E desc[UR58][R30.64], R246 ;  /* 0x000000f61e006986 */ /* 0x0003e2000c10193a */
[----:B------:R-:W-:Y:S02]  /*100ad0*/  LOP3.LUT P6, RZ, R11, 0x2000000, RZ, 0xc0, !PT ;  /* 0x020000000bff7812 */ /* 0x000fe400078cc0ff */
[C---:B------:R-:W-:Y:S01]  /*100ae0*/  LOP3.LUT P1, RZ, R18.reuse, 0x8, RZ, 0xc0, !PT ;  /* 0x0000000812ff7812 */ /* 0x040fe2000782c0ff */
[----:B-1----:R-:W-:Y:S01]  /*100af0*/  IMAD.WIDE R30, R233, 0x4, R14 ;  /* 0x00000004e91e7825 */ /* 0x002fe200078e020e */
[C---:B------:R-:W-:Y:S02]  /*100b00*/  LOP3.LUT P2, RZ, R18.reuse, 0x10, RZ, 0xc0, !PT ;  /* 0x0000001012ff7812 */ /* 0x040fe4000784c0ff */
[C---:B------:R-:W-:Y:S02]  /*100b10*/  LOP3.LUT P3, RZ, R18.reuse, 0x40, RZ, 0xc0, !PT ;  /* 0x0000004012ff7812 */ /* 0x040fe4000786c0ff */
[----:B------:R-:W-:-:S05]  /*100b20*/  LOP3.LUT P4, RZ, R18, 0x100, RZ, 0xc0, !PT ;  /* 0x0000010012ff7812 */ /* 0x000fca000788c0ff */
[----:B--2---:R4:W-:Y:S02]  /*100b30*/  @P6 STG.E desc[UR58][R30.64], R237 ;  /* 0x000000ed1e006986 */ /* 0x0049e4000c10193a */
[----:B----4-:R-:W-:-:S05]  /*100b40*/  IMAD.WIDE R30, R245, 0x4, R16 ;  /* 0x00000004f51e7825 */ /* 0x010fca00078e0210 */
[----:B---3--:R1:W-:Y:S02]  /*100b50*/  @P0 STG.E desc[UR58][R30.64], R241 ;  /* 0x000000f11e000986 */ /* 0x0083e4000c10193a */
[----:B-1----:R-:W-:-:S05]  /*100b60*/  IMAD.WIDE R30, R245, 0x4, R14 ;  /* 0x00000004f51e7825 */ /* 0x002fca00078e020e */
[----:B------:R1:W-:Y:S02]  /*100b70*/  @P1 STG.E desc[UR58][R30.64], R232 ;  /* 0x000000e81e001986 */ /* 0x0003e4000c10193a */
[----:B-1----:R-:W-:-:S05]  /*100b80*/  IMAD.WIDE R30, R240, 0x4, R16 ;  /* 0x00000004f01e7825 */ /* 0x002fca00078e0210 */
        /* <DEDUP_REMOVED lines=9> */
[----:B------:R-:W3:Y:S04]  /*100c20*/  LDL.LU R241, [R1+0x53c] ;  /* 0x00053c0001f17983 */ /* 0x000ee80000300800 */
[----:B------:R-:W4:Y:S01]  /*100c30*/  LDL.LU R245, [R1+0xffc] ;  /* 0x000ffc0001f57983 */ /* 0x000f220000300800 */
[----:B------:R-:W-:-:S03]  /*100c40*/  LOP3.LUT P5, RZ, R18, 0x400, RZ, 0xc0, !PT ;  /* 0x0000040012ff7812 */ /* 0x000fc600078ac0ff */
[----:B------:R-:W3:Y:S04]  /*100c50*/  LDL.LU R232, [R1+0x51c] ;  /* 0x00051c0001e87983 */ /* 0x000ee80000300800 */
[----:B------:R-:W3:Y:S04]  /*100c60*/  LDL.LU R236, [R1+0x50c] ;  /* 0x00050c0001ec7983 */ /* 0x000ee80000300800 */
[----:B------:R-:W3:Y:S04]  /*100c70*/  LDL.LU R240, [R1+0x1000] ;  /* 0x0010000001f07983 */ /* 0x000ee80000300800 */
[----:B------:R1:W-:Y:S04]  /*100c80*/  @P5 STG.E desc[UR58][R30.64], R244 ;  /* 0x000000f41e005986 */ /* 0x0003e8000c10193a */
[----:B-1----:R-:W3:Y:S04]  /*100c90*/  LDL.LU R244, [R1+0x43c] ;  /* 0x00043c0001f47983 */ /* 0x002ee80000300800 */
[----:B------:R-:W3:Y:S04]  /*100ca0*/  LDL.LU R250, [R1+0x550] ;  /* 0x0005500001fa7983 */ /* 0x000ee80000300800 */
[----:B------:R-:W3:Y:S04]  /*100cb0*/  LDL.LU R249, [R1+0x540] ;  /* 0x0005400001f97983 */ /* 0x000ee80000300800 */
[----:B------:R-:W3:Y:S01]  /*100cc0*/  LDL.LU R248, [R1+0x1008] ;  /* 0x0010080001f87983 */ /* 0x000ee20000300800 */
[----:B------:R-:W-:-:S03]  /*100cd0*/  LOP3.LUT R11, R11, 0xfffdffff, RZ, 0xc0, !PT ;  /* 0xfffdffff0b0b7812 */ /* 0x000fc600078ec0ff */
        /* <DEDUP_REMOVED lines=8> */
[----:B------:R-:W-:-:S03]  /*100d60*/  LOP3.LUT P3, RZ, R18, 0x4000, RZ, 0xc0, !PT ;  /* 0x0000400012ff7812 */ /* 0x000fc6000786c0ff */
[----:B------:R-:W3:Y:S01]  /*100d70*/  LDL.LU R233, [R1+0x1014] ;  /* 0x0010140001e97983 */ /* 0x000ee20000300800 */
[----:B------:R-:W-:-:S03]  /*100d80*/  LOP3.LUT P4, RZ, R18, 0x8000, RZ, 0xc0, !PT ;  /* 0x0000800012ff7812 */ /* 0x000fc6000788c0ff */
[----:B------:R-:W3:Y:S01]  /*100d90*/  LDL.LU R246, [R1+0x568] ;  /* 0x0005680001f67983 */ /* 0x000ee20000300800 */
[----:B------:R-:W-:-:S03]  /*100da0*/  LOP3.LUT P5, RZ, R18, 0x20000, RZ, 0xc0, !PT ;  /* 0x0002000012ff7812 */ /* 0x000fc600078ac0ff */
[----:B------:R-:W3:Y:S01]  /*100db0*/  LDL.LU R237, [R1+0x558] ;  /* 0x0005580001ed7983 */ /* 0x000ee20000300800 */
[----:B--2---:R-:W-:-:S13]  /*100dc0*/  LOP3.LUT P6, RZ, R19, 0x2, RZ, 0xc0, !PT ;  /* 0x0000000213ff7812 */ /* 0x004fda00078cc0ff */
        /* <DEDUP_REMOVED lines=15> */
[----:B----4-:R-:W-:-:S10]  /*100ec0*/  IMAD.WIDE R30, R245, 0x4, R16 ;  /* 0x00000004f51e7825 */ /* 0x010fd400078e0210 */
[----:B------:R-:W-:Y:S02]  /*100ed0*/  @P6 LOP3.LUT R11, R11, 0x400000, RZ, 0xfc, !PT ;  /* 0x004000000b0b6812 */ /* 0x000fe400078efcff */
[----:B------:R-:W-:Y:S01]  /*100ee0*/  LOP3.LUT P6, RZ, R18, 0x400000, RZ, 0xc0, !PT ;  /* 0x0040000012ff7812 */ /* 0x000fe200078cc0ff */
[----:B---3--:R1:W-:Y:S01]  /*100ef0*/  @P2 STG.E desc[UR58][R30.64], R241 ;  /* 0x000000f11e002986 */ /* 0x0083e2000c10193a */
[----:B------:R-:W-:Y:S01]  /*100f00*/  LOP3.LUT R11, R11, 0xff7fffff, RZ, 0xc0, !PT ;  /* 0xff7fffff0b0b7812 */ /* 0x000fe200078ec0ff */
[----:B-1----:R-:W-:-:S10]  /*100f10*/  IMAD.WIDE R30, R245, 0x4, R14 ;  /* 0x00000004f51e7825 */ /* 0x002fd400078e020e */
[----:B------:R-:W-:Y:S01]  /*100f20*/  @P6 LOP3.LUT R11, R11, 0x800000, RZ, 0xfc, !PT ;  /* 0x008000000b0b6812 */ /* 0x000fe200078efcff */
[----:B------:R-:W2:Y:S01]  /*100f30*/  LDL.LU R241, [R1+0x548] ;  /* 0x0005480001f17983 */ /* 0x000ea20000300800 */
[----:B------:R-:W-:-:S03]  /*100f40*/  LOP3.LUT P6, RZ, R18, 0x200000, RZ, 0xc0, !PT ;  /* 0x0020000012ff7812 */ /* 0x000fc600078cc0ff */
[----:B------:R1:W-:Y:S04]  /*100f50*/  @P3 STG.E desc[UR58][R30.64], R232 ;  /* 0x000000e81e003986 */ /* 0x0003e8000c10193a */
[----:B------:R-:W3:Y:S01]  /*100f60*/  LDL.LU R245, [R1+0x1018] ;  /* 0x0010180001f57983 */ /* 0x000ee20000300800 */
[----:B-1----:R-:W-:Y:S01]  /*100f70*/  IMAD.WIDE R30, R240, 0x4, R16 ;  /* 0x00000004f01e7825 */ /* 0x002fe200078e0210 */
[----:B------:R-:W-:-:S04]  /*100f80*/  LOP3.LUT R11, R11, 0xfeffffff, RZ, 0xc0, !PT ;  /* 0xfeffffff0b0b7812 */ /* 0x000fc800078ec0ff */
[----:B------:R1:W-:Y:S01]  /*100f90*/  @P4 STG.E desc[UR58][R30.64], R236 ;  /* 0x000000ec1e004986 */ /* 0x0003e2000c10193a */
[----:B------:R-:W-:Y:S02]  /*100fa0*/  @P6 LOP3.LUT R11, R11, 0x1000000, RZ, 0xfc, !PT ;  /* 0x010000000b0b6812 */ /* 0x000fe400078efcff */
[----:B------:R-:W-:Y:S01]  /*100fb0*/  LOP3.LUT P6, RZ, R18, 0x80000, RZ, 0xc0, !PT ;  /* 0x0008000012ff7812 */ /* 0x000fe200078cc0ff */
[----:B-1----:R-:W-:Y:S01]  /*100fc0*/  IMAD.WIDE R30, R240, 0x4, R14 ;  /* 0x00000004f01e7825 */ /* 0x002fe200078e020e */
[----:B------:R-:W4:Y:S04]  /*100fd0*/  LDL.LU R236, [R1+0x428] ;  /* 0x0004280001ec7983 */ /* 0x000f280000300800 */
[----:B------:R1:W-:Y:S04]  /*100fe0*/  @P5 STG.E desc[UR58][R30.64], R244 ;  /* 0x000000f41e005986 */ /* 0x0003e8000c10193a */
[----:B------:R-:W4:Y:S04]  /*100ff0*/  LDL.LU R240, [R1+0x56c] ;  /* 0x00056c0001f07983 */ /* 0x000f280000300800 */
[----:B-1----:R-:W4:Y:S01]  /*101000*/  LDL.LU R244, [R1+0x101c] ;  /* 0x00101c0001f47983 */ /* 0x002f220000300800 */
[----:B------:R-:W-:-:S05]  /*101010*/  IMAD.WIDE R30, R39, 0x4, R16 ;  /* 0x00000004271e7825 */ /* 0x000fca00078e0210 */
[----:B------:R1:W-:Y:S02]  /*101020*/  @P6 STG.E desc[UR58][R30.64], R216 ;  /* 0x000000d81e006986 */ /* 0x0003e4000c10193a */
[----:B-1----:R-:W-:Y:S02]  /*101030*/  IMAD.WIDE R30, R39, 0x4, R14 ;  /* 0x00000004271e7825 */ /* 0x002fe400078e020e */
[----:B------:R-:W4:Y:S04]  /*101040*/  LDL.LU R216, [R1+0x55c] ;  /* 0x00055c0001d87983 */ /* 0x000f280000300800 */
[----:B------:R-:W4:Y:S04]  /*101050*/  LDL.LU R39, [R1+0x54c] ;  /* 0x00054c0001277983 */ /* 0x000f280000300800 */
[----:B------:R-:W4:Y:S01]  /*101060*/  LDL.LU R232, [R1+0x1020] ;  /* 0x0010200001e87983 */ /* 0x000f220000300800 */
[----:B------:R-:W-:-:S13]  /*101070*/  LOP3.LUT P6, RZ, R11, 0x1000000, RZ, 0xc0, !PT ;  /* 0x010000000bff7812 */ /* 0x000fda00078cc0ff */
        /* <DEDUP_REMOVED lines=30> */
[----:B---3--:R-:W-:-:S05]  /*101260*/  IMAD.WIDE R30, R245, 0x4, R16 ;  /* 0x00000004f51e7825 */ /* 0x008fca00078e0210 */
[----:B--2---:R1:W-:Y:S02]  /*101270*/  @P1 STG.E desc[UR58][R30.64], R241 ;  /* 0x000000f11e001986 */ /* 0x0043e4000c10193a */
[----:B-1----:R-:W-:-:S05]  /*101280*/  IMAD.WIDE R30, R245, 0x4, R14 ;  /* 0x00000004f51e7825 */ /* 0x002fca00078e020e */
[----:B----4-:R1:W-:Y:S04]  /*101290*/  @P2 STG.E desc[UR58][R30.64], R236 ;  /* 0x000000ec1e002986 */ /* 0x0103e8000c10193a */
[----:B-1----:R-:W2:Y:S01]  /*1012a0*/  LDL.LU R236, [R1+0x590] ;  /* 0x0005900001ec7983 */ /* 0x002ea20000300800 */
[----:B------:R-:W-:-:S05]  /*1012b0*/  IMAD.WIDE R30, R244, 0x4, R16 ;  /* 0x00000004f41e7825 */ /* 0x000fca00078e0210 */
[----:B------:R1:W-:Y:S04]  /*1012c0*/  @P3 STG.E desc[UR58][R30.64], R240 ;  /* 0x000000f01e003986 */ /* 0x0003e8000c10193a */
[----:B-1----:R-:W3:Y:S01]  /*1012d0*/  LDL.LU R240, [R1+0x1028] ;  /* 0x0010280001f07983 */ /* 0x002ee20000300800 */
[----:B------:R-:W-:-:S03]  /*1012e0*/  IMAD.WIDE R30, R244, 0x4, R14 ;  /* 0x00000004f41e7825 */ /* 0x000fc600078e020e */
[----:B------:R-:W4:Y:S04]  /*1012f0*/  LDL.LU R244, [R1+0x580] ;  /* 0x0005800001f47983 */ /* 0x000f280000300800 */
[----:B------:R1:W-:Y:S02]  /*101300*/  @P4 STG.E desc[UR58][R30.64], R216 ;  /* 0x000000d81e004986 */ /* 0x0003e4000c10193a */
[C---:B-1----:R-:W-:Y:S02]  /*101310*/  IMAD.WIDE R30, R232.reuse, 0x4, R16 ;  /* 0x00000004e81e7825 */ /* 0x042fe400078e0210 */
[----:B------:R-:W4:Y:S04]  /*101320*/  LDL.LU R216, [R1+0x570] ;  /* 0x0005700001d87983 */ /* 0x000f280000300800 */
[----:B------:R1:W-:Y:S04]  /*101330*/  @P5 STG.E desc[UR58][R30.64], R39 ;  /* 0x000000271e005986 */ /* 0x0003e8000c10193a */
[----:B-1----:R-:W4:Y:S01]  /*101340*/  LDL.LU R39, [R1+0x102c] ;  /* 0x00102c0001277983 */ /* 0x002f220000300800 */
[----:B------:R-:W-:Y:S01]  /*101350*/  LOP3.LUT P2, RZ, R19, 0x8000, RZ, 0xc0, !PT ;  /* 0x0000800013ff7812 */ /* 0x000fe2000784c0ff */
[----:B------:R-:W-:-:S12]  /*101360*/  IMAD.WIDE R30, R232, 0x4, R14 ;  /* 0x00000004e81e7825 */ /* 0x000fd800078e020e */
[----:B------:R1:W-:Y:S04]  /*101370*/  @P2 STG.E desc[UR58][R30.64], R20 ;  /* 0x000000141e002986 */ /* 0x0003e8000c10193a */
        /* <DEDUP_REMOVED lines=14> */
[C---:B------:R-:W-:Y:S01]  /*101460*/  LOP3.LUT P4, RZ, R19.reuse, 0x40000, RZ, 0xc0, !PT ;  /* 0x0004000013ff7812 */ /* 0x040fe2000788c0ff */
[----:B------:R-:W4:Y:S04]  /*101470*/  LDL.LU R241, [R1+0x418] ;  /* 0x0004180001f17983 */ /* 0x000f280000300800 */
[----:B------:R-:W4:Y:S04]  /*101480*/  LDL.LU R245, [R1+0x59c] ;  /* 0x00059c0001f57983 */ /* 0x000f280000300800 */
[----:B------:R-:W4:Y:S01]  /*101490*/  LDL.LU R232, [R1+0x1040] ;  /* 0x0010400001e87983 */ /* 0x000f220000300800 */
[----:B------:R-:W-:-:S02]  /*1014a0*/  LOP3.LUT P5, RZ, R19, 0x100000, RZ, 0xc0, !PT ;  /* 0x0010000013ff7812 */ /* 0x000fc400078ac0ff */
        /* <DEDUP_REMOVED lines=11> */
[----:B---3--:R-:W-:-:S05]  /*101560*/  IMAD.WIDE R30, R240, 0x4, R16 ;  /* 0x00000004f01e7825 */ /* 0x008fca00078e0210 */
[----:B--2---:R1:W-:Y:S02]  /*101570*/  @P3 STG.E desc[UR58][R30.64], R236 ;  /* 0x000000ec1e003986 */ /* 0x0043e4000c10193a */
[----:B-1----:R-:W-:Y:S02]  /*101580*/  IMAD.WIDE R30, R240, 0x4, R14 ;  /* 0x00000004f01e7825 */ /* 0x002fe400078e020e */
[----:B------:R-:W2:Y:S04]  /*101590*/  LDL.LU R236, [R1+0x58c] ;  /* 0x00058c0001ec7983 */ /* 0x000ea80000300800 */
[----:B----4-:R1:W-:Y:S04]  /*1015a0*/  @P4 STG.E desc[UR58][R30.64], R244 ;  /* 0x000000f41e004986 */ /* 0x0103e8000c10193a */
[----:B------:R-:W3:Y:S04]  /*1015b0*/  LDL.LU R240, [R1+0x57c] ;  /* 0x00057c0001f07983 */ /* 0x000ee80000300800 */
[----:B-1----:R-:W4:Y:S01]  /*1015c0*/  LDL.LU R244, [R1+0x1044] ;  /* 0x0010440001f47983 */ /* 0x002f220000300800 */
[----:B------:R-:W-:-:S05]  /*1015d0*/  IMAD.WIDE R30, R39, 0x4, R16 ;  /* 0x00000004271e7825 */ /* 0x000fca00078e0210 */
[----:B------:R1:W-:Y:S02]  /*1015e0*/  @P5 STG.E desc[UR58][R30.64], R216 ;  /* 0x000000d81e005986 */ /* 0x0003e4000c10193a */
[----:B-1----:R-:W-:Y:S02]  /*1015f0*/  IMAD.WIDE R30, R39, 0x4, R14 ;  /* 0x00000004271e7825 */ /* 0x002fe400078e020e */
[----:B------:R-:W3:Y:S04]  /*101600*/  LDL.LU R216, [R1+0x41c] ;  /* 0x00041c0001d87983 */ /* 0x000ee80000300800 */
[----:B------:R-:W3:Y:S01]  /*101610*/  LDL.LU R39, [R1+0x1048] ;  /* 0x0010480001277983 */ /* 0x000ee20000300800 */
        /* <DEDUP_REMOVED lines=45> */
[----:B-1----:R-:W-:Y:S01]  /*1018f0*/  IMAD.WIDE R30, R232, 0x4, R14 ;  /* 0x00000004e81e7825 */ /* 0x002fe200078e020e */
[C---:B------:R-:W-:Y:S02]  /*101900*/  LOP3.LUT P4, RZ, R20.reuse, 0x4, RZ, 0xc0, !PT ;  /* 0x0000000414ff7812 */ /* 0x040fe4000788c0ff */
[----:B------:R-:W-:Y:S02]  /*101910*/  LOP3.LUT P5, RZ, R20, 0x8, RZ, 0xc0, !PT ;  /* 0x0000000814ff7812 */ /* 0x000fe400078ac0ff */
[----:B--2---:R4:W-:Y:S02]  /*101920*/  @P1 STG.E desc[UR58][R30.64], R236 ;  /* 0x000000ec1e001986 */ /* 0x0049e4000c10193a */
[----:B----4-:R-:W-:-:S05]  /*101930*/  IMAD.WIDE R30, R244, 0x4, R16 ;  /* 0x00000004f41e7825 */ /* 0x010fca00078e0210 */
[----:B---3--:R1:W-:Y:S02]  /*101940*/  @P2 STG.E desc[UR58][R30.64], R240 ;  /* 0x000000f01e002986 */ /* 0x0083e4000c10193a */
[----:B-1----:R-:W-:-:S05]  /*101950*/  IMAD.WIDE R30, R244, 0x4, R14 ;  /* 0x00000004f41e7825 */ /* 0x002fca00078e020e */
[----:B------:R1:W-:Y:S02]  /*101960*/  @P3 STG.E desc[UR58][R30.64], R216 ;  /* 0x000000d81e003986 */ /* 0x0003e4000c10193a */
[----:B-1----:R-:W-:-:S05]  /*101970*/  IMAD.WIDE R30, R39, 0x4, R16 ;  /* 0x00000004271e7825 */ /* 0x002fca00078e0210 */
[----:B------:R1:W-:Y:S02]  /*101980*/  @P4 STG.E desc[UR58][R30.64], R21 ;  /* 0x000000151e004986 */ /* 0x0003e4000c10193a */
[----:B-1----:R-:W-:Y:S02]  /*101990*/  IMAD.WIDE R30, R39, 0x4, R14 ;  /* 0x00000004271e7825 */ /* 0x002fe400078e020e */
[----:B------:R-:W2:Y:S04]  /*1019a0*/  LDL.LU R21, [R1+0x4ae0] ;  /* 0x004ae00001157983 */ /* 0x000ea80000300800 */
[----:B------:R-:W3:Y:S04]  /*1019b0*/  LDL.LU R245, [R1+0x1054] ;  /* 0x0010540001f57983 */ /* 0x000ee80000300800 */
[----:B------:R1:W-:Y:S04]  /*1019c0*/  @P5 STG.E desc[UR58][R30.64], R22 ;  /* 0x000000161e005986 */ /* 0x0003e8000c10193a */
[----:B-1----:R-:W4:Y:S04]  /*1019d0*/  LDL.LU R22, [R1+0x4adc] ;  /* 0x004adc0001167983 */ /* 0x002f280000300800 */
[----:B------:R-:W2:Y:S01]  /*1019e0*/  LDL.LU R244, [R1+0x104c] ;  /* 0x00104c0001f47983 */ /* 0x000ea20000300800 */
[----:B------:R-:W-:-:S03]  /*1019f0*/  LOP3.LUT P2, RZ, R20, 0x10, RZ, 0xc0, !PT ;  /* 0x0000001014ff7812 */ /* 0x000fc6000784c0ff */
[----:B------:R-:W3:Y:S04]  /*101a00*/  LDL.LU R216, [R1+0x400] ;  /* 0x0004000001d87983 */ /* 0x000ee80000300800 */
[----:B------:R-:W4:Y:S04]  /*101a10*/  LDL.LU R39, [R1+0x1050] ;  /* 0x0010500001277983 */ /* 0x000f280000300800 */
[----:B------:R-:W4:Y:S01]  /*101a20*/  LDL.LU R249, [R1+0x5b4] ;  /* 0x0005b40001f97983 */ /* 0x000f220000300800 */
[----:B------:R-:W-:Y:S01]  /*101a30*/  LOP3.LUT R11, R11, 0xfffffffd, RZ, 0xc0, !PT ;  /* 0xfffffffd0b0b7812 */ /* 0x000fe200078ec0ff */
[----:B--2---:R-:W-:-:S05]  /*101a40*/  IMAD.WIDE R30, R244, 0x4, R16 ;  /* 0x00000004f41e7825 */ /* 0x004fca00078e0210 */
[----:B------:R1:W-:Y:S04]  /*101a50*/  @P2 STG.E desc[UR58][R30.64], R23 ;  /* 0x000000171e002986 */ /* 0x0003e8000c10193a */
[----:B-1----:R-:W2:Y:S04]  /*101a60*/  LDL.LU R23, [R1+0x4ad8] ;  /* 0x004ad80001177983 */ /* 0x002ea80000300800 */
[----:B------:R-:W2:Y:S01]  /*101a70*/  LDL.LU R248, [R1+0x5a4] ;  /* 0x0005a40001f87983 */ /* 0x000ea20000300800 */
[----:B------:R-:W-:-:S03]  /*101a80*/  LOP3.LUT P6, RZ, R21, 0x2, RZ, 0xc0, !PT ;  /* 0x0000000215ff7812 */ /* 0x000fc600078cc0ff */
        /* <DEDUP_REMOVED lines=12> */
[----:B------:R-:W-:Y:S02]  /*101b50*/  LOP3.LUT R11, R11, 0xfffffff7, RZ, 0xc0, !PT ;  /* 0xfffffff70b0b7812 */ /* 0x000fe400078ec0ff */
[C---:B------:R-:W-:Y:S02]  /*101b60*/  LOP3.LUT P3, RZ, R20.reuse, 0x20, RZ, 0xc0, !PT ;  /* 0x0000002014ff7812 */ /* 0x040fe4000786c0ff */
[----:B------:R-:W-:Y:S01]  /*101b70*/  LOP3.LUT P4, RZ, R20, 0x40, RZ, 0xc0, !PT ;  /* 0x0000004014ff7812 */ /* 0x000fe2000788c0ff */
[----:B------:R-:W-:Y:S01]  /*101b80*/  IMAD.WIDE R30, R244, 0x4, R14 ;  /* 0x00000004f41e7825 */ /* 0x000fe200078e020e */
[----:B------:R-:W2:Y:S05]  /*101b90*/  LDL.LU R233, [R1+0x1060] ;  /* 0x0010600001e97983 */ /* 0x000eaa0000300800 */
[----:B------:R-:W-:-:S02]  /*101ba0*/  @P6 LOP3.LUT R11, R11, 0x8, RZ, 0xfc, !PT ;  /* 0x000000080b0b6812 */ /* 0x000fc400078efcff */
[----:B------:R-:W-:Y:S02]  /*101bb0*/  LOP3.LUT P6, RZ, R20, 0x2000, RZ, 0xc0, !PT ;  /* 0x0000200014ff7812 */ /* 0x000fe400078cc0ff */
[----:B------:R-:W-:Y:S01]  /*101bc0*/  LOP3.LUT R11, R11, 0xffffffef, RZ, 0xc0, !PT ;  /* 0xffffffef0b0b7812 */ /* 0x000fe200078ec0ff */
[----:B---3--:R4:W-:Y:S10]  /*101bd0*/  @P3 STG.E desc[UR58][R30.64], R216 ;  /* 0x000000d81e003986 */ /* 0x0089f4000c10193a */
[----:B------:R-:W-:-:S02]  /*101be0*/  @P6 LOP3.LUT R11, R11, 0x10, RZ, 0xfc, !PT ;  /* 0x000000100b0b6812 */ /* 0x000fc400078efcff */
[----:B------:R-:W-:Y:S01]  /*101bf0*/  LOP3.LUT P6, RZ, R20, 0x1000, RZ, 0xc0, !PT ;  /* 0x0000100014ff7812 */ /* 0x000fe200078cc0ff */
[----:B----4-:R-:W-:Y:S01]  /*101c00*/  IMAD.WIDE R30, R39, 0x4, R16 ;  /* 0x00000004271e7825 */ /* 0x010fe200078e0210 */
        /* <DEDUP_REMOVED lines=9> */
[----:B------:R-:W-:Y:S02]  /*101ca0*/  LOP3.LUT P6, RZ, R20, 0x200, RZ, 0xc0, !PT ;  /* 0x0000020014ff7812 */ /* 0x000fe400078cc0ff */
[----:B------:R-:W-:-:S11]  /*101cb0*/  LOP3.LUT R11, R11, 0xfffffeff, RZ, 0xc0, !PT ;  /* 0xfffffeff0b0b7812 */ /* 0x000fd600078ec0ff */
[----:B------:R-:W-:Y:S02]  /*101cc0*/  @P6 LOP3.LUT R11, R11, 0x100, RZ, 0xfc, !PT ;  /* 0x000001000b0b6812 */ /* 0x000fe400078efcff */
[----:B------:R-:W-:Y:S01]  /*101cd0*/  LOP3.LUT P6, RZ, R20, 0x100, RZ, 0xc0, !PT ;  /* 0x0000010014ff7812 */ /* 0x000fe200078cc0ff */
[----:B--2---:R1:W-:Y:S04]  /*101ce0*/  @P4 STG.E desc[UR58][R30.64], R23 ;  /* 0x000000171e004986 */ /* 0x0043e8000c10193a */
[----:B-1----:R-:W2:Y:S04]  /*101cf0*/  LDL.LU R23, [R1+0x4ad4] ;  /* 0x004ad40001177983 */ /* 0x002ea80000300800 */
[----:B------:R-:W3:Y:S04]  /*101d00*/  LDL.LU R246, [R1+0x5cc] ;  /* 0x0005cc0001f67983 */ /* 0x000ee80000300800 */
[----:B------:R-:W4:Y:S04]  /*101d10*/  LDL.LU R237, [R1+0x5bc] ;  /* 0x0005bc0001ed7983 */ /* 0x000f280000300800 */
[----:B------:R-:W2:Y:S04]  /*101d20*/  LDL.LU R241, [R1+0x5ac] ;  /* 0x0005ac0001f17983 */ /* 0x000ea80000300800 */
[----:B------:R-:W2:Y:S04]  /*101d30*/  LDL.LU R232, [R1+0x1064] ;  /* 0x0010640001e87983 */ /* 0x000ea80000300800 */
[----:B------:R-:W2:Y:S04]  /*101d40*/  LDL.LU R236, [R1+0x40c] ;  /* 0x00040c0001ec7983 */ /* 0x000ea80000300800 */
[----:B------:R-:W2:Y:S04]  /*101d50*/  LDL.LU R240, [R1+0x5f0] ;  /* 0x0005f00001f07983 */ /* 0x000ea80000300800 */
[----:B------:R-:W2:Y:S01]  /*101d60*/  LDL.LU R244, [R1+0x1068] ;  /* 0x0010680001f47983 */ /* 0x000ea20000300800 */
[----:B------:R-:W-:-:S03]  /*101d70*/  IMAD.WIDE R30, R39, 0x4, R14 ;  /* 0x00000004271e7825 */ /* 0x000fc600078e020e */
[----:B------:R-:W2:Y:S04]  /*101d80*/  LDL.LU R216, [R1+0x5e0] ;  /* 0x0005e00001d87983 */ /* 0x000ea80000300800 */
[----:B------:R-:W2:Y:S04]  /*101d90*/  LDL.LU R39, [R1+0x106c] ;  /* 0x00106c0001277983 */ /* 0x000ea80000300800 */
[----:B------:R1:W-:Y:S02]  /*101da0*/  @P5 STG.E desc[UR58][R30.64], R249 ;  /* 0x000000f91e005986 */ /* 0x0003e4000c10193a */
[----:B-1----:R-:W-:-:S05]  /*101db0*/  IMAD.WIDE R30, R245, 0x4, R16 ;  /* 0x00000004f51e7825 */ /* 0x002fca00078e0210 */
[----:B------:R1:W-:Y:S02]  /*101dc0*/  @P6 STG.E desc[UR58][R30.64], R248 ;  /* 0x000000f81e006986 */ /* 0x0003e4000c10193a */
[----:B-1----:R-:W-:Y:S02]  /*101dd0*/  IMAD.WIDE R30, R245, 0x4, R14 ;  /* 0x00000004f51e7825 */ /* 0x002fe400078e020e */
[----:B------:R-:W2:Y:S01]  /*101de0*/  LDL.LU R245, [R1+0x1070] ;  /* 0x0010700001f57983 */ /* 0x000ea20000300800 */
        /* <DEDUP_REMOVED lines=15> */
[----:B-1----:R-:W-:Y:S01]  /*101ee0*/  IMAD.WIDE R30, R233, 0x4, R16 ;  /* 0x00000004e91e7825 */ /* 0x002fe200078e0210 */
[----:B------:R-:W-:Y:S02]  /*101ef0*/  LOP3.LUT P0, RZ, R21, 0x8, RZ, 0xc0, !PT ;  /* 0x0000000815ff7812 */ /* 0x000fe4000780c0ff */
[C---:B------:R-:W-:Y:S02]  /*101f00*/  LOP3.LUT P1, RZ, R22.reuse, 0x20000000, RZ, 0xc0, !PT ;  /* 0x2000000016ff7812 */ /* 0x040fe4000782c0ff */
[----:B------:R-:W-:Y:S02]  /*101f10*/  LOP3.LUT P2, RZ, R22, 0x80000000, RZ, 0xc0, !PT ;  /* 0x8000000016ff7812 */ /* 0x000fe4000784c0ff */
[C---:B------:R-:W-:Y:S02]  /*101f20*/  LOP3.LUT P3, RZ, R20.reuse, 0x8000000, RZ, 0xc0, !PT ;  /* 0x0800000014ff7812 */ /* 0x040fe4000786c0ff */
[----:B------:R-:W-:-:S03]  /*101f30*/  LOP3.LUT P4, RZ, R20, 0x20000000, RZ, 0xc0, !PT ;  /* 0x2000000014ff7812 */ /* 0x000fc6000788c0ff */
[----:B---3--:R1:W-:Y:S01]  /*101f40*/  @P6 STG.E desc[UR58][R30.64], R246 ;  /* 0x000000f61e006986 */ /* 0x0083e2000c10193a */
[----:B------:R-:W-:Y:S01]  /*101f50*/  LOP3.LUT P6, RZ, R11, 0x4, RZ, 0xc0, !PT ;  /* 0x000000040bff7812 */ /* 0x000fe200078cc0ff */
[----:B-1----:R-:W-:-:S12]  /*101f60*/  IMAD.WIDE R30, R233, 0x4, R14 ;  /* 0x00000004e91e7825 */ /* 0x002fd800078e020e */
[----:B----4-:R2:W-:Y:S01]  /*101f70*/  @P6 STG.E desc[UR58][R30.64], R237 ;  /* 0x000000ed1e006986 */ /* 0x0105e2000c10193a */
[----:B------:R-:W-:Y:S01]  /*101f80*/  LOP3.LUT P6, RZ, R11, 0x2, RZ, 0xc0, !PT ;  /* 0x000000020bff7812 */ /* 0x000fe200078cc0ff */
[----:B--2---:R-:W-:-:S12]  /*101f90*/  IMAD.WIDE R30, R232, 0x4, R16 ;  /* 0x00000004e81e7825 */ /* 0x004fd800078e0210 */
[----:B------:R1:W-:Y:S02]  /*101fa0*/  @P6 STG.E desc[UR58][R30.64], R241 ;  /* 0x000000f11e006986 */ /* 0x0003e4000c10193a */
[----:B-1----:R-:W-:-:S05]  /*101fb0*/  IMAD.WIDE R30, R232, 0x4, R14 ;  /* 0x00000004e81e7825 */ /* 0x002fca00078e020e */
[----:B------:R1:W-:Y:S02]  /*101fc0*/  @P0 STG.E desc[UR58][R30.64], R236 ;  /* 0x000000ec1e000986 */ /* 0x0003e4000c10193a */
[----:B-1----:R-:W-:-:S05]  /*101fd0*/  IMAD.WIDE R30, R244, 0x4, R16 ;  /* 0x00000004f41e7825 */ /* 0x002fca00078e0210 */
[----:B------:R1:W-:Y:S01]  /*101fe0*/  @P1 STG.E desc[UR58][R30.64], R240 ;  /* 0x000000f01e001986 */ /* 0x0003e2000c10193a */
[----:B------:R-:W-:Y:S01]  /*101ff0*/  LOP3.LUT P5, RZ, R23, 0x20, RZ, 0xc0, !PT ;  /* 0x0000002017ff7812 */ /* 0x000fe200078ac0ff */
[----:B-1----:R-:W-:-:S05]  /*102000*/  IMAD.WIDE R30, R244, 0x4, R14 ;  /* 0x00000004f41e7825 */ /* 0x002fca00078e020e */
[----:B------:R1:W-:Y:S02]  /*102010*/  @P2 STG.E desc[UR58][R30.64], R216 ;  /* 0x000000d81e002986 */ /* 0x0003e4000c10193a */
[----:B-1----:R-:W-:-:S05]  /*102020*/  IMAD.WIDE R30, R39, 0x4, R16 ;  /* 0x00000004271e7825 */ /* 0x002fca00078e0210 */
[----:B------:R1:W-:Y:S02]  /*102030*/  @P3 STG.E desc[UR58][R30.64], R24 ;  /* 0x000000181e003986 */ /* 0x0003e4000c10193a */
[----:B-1----:R-:W-:Y:S02]  /*102040*/  IMAD.WIDE R30, R39, 0x4, R14 ;  /* 0x00000004271e7825 */ /* 0x002fe400078e020e */
[----:B------:R-:W2:Y:S04]  /*102050*/  LDL.LU R24, [R1+0x4ad0] ;  /* 0x004ad00001187983 */ /* 0x000ea80000300800 */
[----:B------:R1:W-:Y:S04]  /*102060*/  @P4 STG.E desc[UR58][R30.64], R40 ;  /* 0x000000281e004986 */ /* 0x0003e8000c10193a */
[----:B------:R-:W3:Y:S01]  /*102070*/  LDL.LU R39, [R1+0x1078] ;  /* 0x0010780001277983 */ /* 0x000ee20000300800 */
[----:B-1----:R-:W-:-:S03]  /*102080*/  IMAD.WIDE R30, R245, 0x4, R16 ;  /* 0x00000004f51e7825 */ /* 0x002fc600078e0210 */
[----:B------:R-:W4:Y:S04]  /*102090*/  LDL.LU R40, [R1+0x4acc] ;  /* 0x004acc0001287983 */ /* 0x000f280000300800 */
[----:B------:R1:W-:Y:S04]  /*1020a0*/  @P5 STG.E desc[UR58][R30.64], R25 ;  /* 0x000000191e005986 */ /* 0x0003e8000c10193a */
[----:B-1----:R-:W4:Y:S04]  /*1020b0*/  LDL.LU R25, [R1+0x4ac8] ;  /* 0x004ac80001197983 */ /* 0x002f280000300800 */
        /* <DEDUP_REMOVED lines=17> */
[----:B------:R-:W-:Y:S01]  /*1021d0*/  LOP3.LUT P2, RZ, R23, 0x80, RZ, 0xc0, !PT ;  /* 0x0000008017ff7812 */ /* 0x000fe2000784c0ff */
[----:B------:R-:W-:-:S02]  /*1021e0*/  IMAD.WIDE R30, R245, 0x4, R14 ;  /* 0x00000004f51e7825 */ /* 0x000fc400078e020e */
[----:B------:R-:W4:Y:S04]  /*1021f0*/  LDL.LU R237, [R1+0x620] ;  /* 0x0006200001ed7983 */ /* 0x000f280000300800 */
[----:B------:R-:W4:Y:S04]  /*102200*/  LDL.LU R241, [R1+0x600] ;  /* 0x0006000001f17983 */ /* 0x000f280000300800 */
[----:B------:R-:W4:Y:S01]  /*102210*/  LDL.LU R245, [R1+0x108c] ;  /* 0x00108c0001f57983 */ /* 0x000f220000300800 */
[----:B------:R-:W-:Y:S02]  /*102220*/  LOP3.LUT P5, RZ, R23, 0x100, RZ, 0xc0, !PT ;  /* 0x0000010017ff7812 */ /* 0x000fe400078ac0ff */
[----:B------:R-:W-:-:S02]  /*102230*/  LOP3.LUT R11, R11, 0xfffffffe, RZ, 0xc0, !PT ;  /* 0xfffffffe0b0b7812 */ /* 0x000fc400078ec0ff */
[C---:B--2---:R-:W-:Y:S02]  /*102240*/  LOP3.LUT P3, RZ, R24.reuse, 0x200, RZ, 0xc0, !PT ;  /* 0x0000020018ff7812 */ /* 0x044fe4000786c0ff */
[----:B------:R-:W-:Y:S01]  /*102250*/  LOP3.LUT P4, RZ, R24, 0x800, RZ, 0xc0, !PT ;  /* 0x0000080018ff7812 */ /* 0x000fe2000788c0ff */
[----:B---3--:R4:W-:Y:S02]  /*102260*/  @P2 STG.E desc[UR58][R30.64], R232 ;  /* 0x000000e81e002986 */ /* 0x0089e4000c10193a */
[C---:B----4-:R-:W-:Y:S02]  /*102270*/  IMAD.WIDE R30, R240.reuse, 0x4, R16 ;  /* 0x00000004f01e7825 */ /* 0x050fe400078e0210 */
[----:B------:R-:W2:Y:S06]  /*102280*/  LDL.LU R232, [R1+0x3e0] ;  /* 0x0003e00001e87983 */ /* 0x000eac0000300800 */
[----:B------:R1:W-:Y:S02]  /*102290*/  @P3 STG.E desc[UR58][R30.64], R236 ;  /* 0x000000ec1e003986 */ /* 0x0003e4000c10193a */
[----:B-1----:R-:W-:-:S02]  /*1022a0*/  IMAD.WIDE R30, R240, 0x4, R14 ;  /* 0x00000004f01e7825 */ /* 0x002fc400078e020e */
[----:B------:R-:W3:Y:S04]  /*1022b0*/  LDL.LU R236, [R1+0x634] ;  /* 0x0006340001ec7983 */ /* 0x000ee80000300800 */
[----:B------:R-:W4:Y:S04]  /*1022c0*/  LDL.LU R240, [R1+0x1090] ;  /* 0x0010900001f07983 */ /* 0x000f280000300800 */
[----:B------:R1:W-:Y:S02]  /*1022d0*/  @P4 STG.E desc[UR58][R30.64], R244 ;  /* 0x000000f41e004986 */ /* 0x0003e4000c10193a */
[----:B-1----:R-:W-:-:S02]  /*1022e0*/  IMAD.WIDE R30, R39, 0x4, R16 ;  /* 0x00000004271e7825 */ /* 0x002fc400078e0210 */
[----:B------:R-:W3:Y:S04]  /*1022f0*/  LDL.LU R244, [R1+0x624] ;  /* 0x0006240001f47983 */ /* 0x000ee80000300800 */
[----:B------:R1:W-:Y:S02]  /*102300*/  @P5 STG.E desc[UR58][R30.64], R216 ;  /* 0x000000d81e005986 */ /* 0x0003e4000c10193a */
[----:B-1----:R-:W-:Y:S02]  /*102310*/  IMAD.WIDE R30, R39, 0x4, R14 ;  /* 0x00000004271e7825 */ /* 0x002fe400078e020e */
[----:B------:R-:W3:Y:S04]  /*102320*/  LDL.LU R216, [R1+0x604] ;  /* 0x0006040001d87983 */ /* 0x000ee80000300800 */
[----:B------:R-:W3:Y:S01]  /*102330*/  LDL.LU R39, [R1+0x1094] ;  /* 0x0010940001277983 */ /* 0x000ee20000300800 */
        /* <DEDUP_REMOVED lines=55> */
[----:B-1----:R-:W-:-:S05]  /*1026b0*/  IMAD.WIDE R30, R245, 0x4, R14 ;  /* 0x00000004f51e7825 */ /* 0x002fca00078e020e */
[----:B--2---:R4:W-:Y:S01]  /*1026c0*/  @P1 STG.E desc[UR58][R30.64], R232 ;  /* 0x000000e81e001986 */ /* 0x0049e2000c10193a */
[----:B------:R-:W-:Y:S01]  /*1026d0*/  LOP3.LUT P4, RZ, R21, 0x40, RZ, 0xc0, !PT ;  /* 0x0000004015ff7812 */ /* 0x000fe2000788c0ff */
[----:B----4-:R-:W-:-:S05]  /*1026e0*/  IMAD.WIDE R30, R240, 0x4, R16 ;  /* 0x00000004f01e7825 */ /* 0x010fca00078e0210 */
[----:B---3--:R1:W-:Y:S01]  /*1026f0*/  @P2 STG.E desc[UR58][R30.64], R236 ;  /* 0x000000ec1e002986 */ /* 0x0083e2000c10193a */
[----:B------:R-:W-:Y:S01]  /*102700*/  LOP3.LUT P5, RZ, R21, 0x80, RZ, 0xc0, !PT ;  /* 0x0000008015ff7812 */ /* 0x000fe200078ac0ff */
[----:B-1----:R-:W-:Y:S02]  /*102710*/  IMAD.WIDE R30, R240, 0x4, R14 ;  /* 0x00000004f01e7825 */ /* 0x002fe400078e020e */
[----:B------:R-:W2:Y:S04]  /*102720*/  LDL.LU R236, [R1+0x63c] ;  /* 0x00063c0001ec7983 */ /* 0x000ea80000300800 */
[----:B------:R1:W-:Y:S02]  /*102730*/  @P3 STG.E desc[UR58][R30.64], R244 ;  /* 0x000000f41e003986 */ /* 0x0003e4000c10193a */
[----:B-1----:R-:W-:-:S02]  /*102740*/  IMAD.WIDE R30, R39, 0x4, R16 ;  /* 0x00000004271e7825 */ /* 0x002fc400078e0210 */
[----:B------:R-:W3:Y:S04]  /*102750*/  LDL.LU R244, [R1+0x1980] ;  /* 0x0019800001f47983 */ /* 0x000ee80000300800 */
[----:B------:R1:W-:Y:S02]  /*102760*/  @P4 STG.E desc[UR58][R30.64], R216 ;  /* 0x000000d81e004986 */ /* 0x0003e4000c10193a */
[----:B-1----:R-:W-:Y:S02]  /*102770*/  IMAD.WIDE R30, R39, 0x4, R14 ;  /* 0x00000004271e7825 */ /* 0x002fe400078e020e */
[----:B------:R-:W4:Y:S04]  /*102780*/  LDL.LU R216, [R1+0x62c] ;  /* 0x00062c0001d87983 */ /* 0x000f280000300800 */
[----:B------:R1:W-:Y:S04]  /*102790*/  @P5 STG.E desc[UR58][R30.64], R26 ;  /* 0x0000001a1e005986 */ /* 0x0003e8000c10193a */
[----:B-1----:R-:W2:Y:S04]  /*1027a0*/  LDL.LU R26, [R1+0x4ac4] ;  /* 0x004ac400011a7983 */ /* 0x002ea80000300800 */
[----:B------:R-:W3:Y:S04]  /*1027b0*/  LDL.LU R240, [R1+0x638] ;  /* 0x0006380001f07983 */ /* 0x000ee80000300800 */
[----:B------:R-:W4:Y:S04]  /*1027c0*/  LDL.LU R39, [R1+0x1098] ;  /* 0x0010980001277983 */ /* 0x000f280000300800 */
[----:B------:R-:W2:Y:S04]  /*1027d0*/  LDL.LU R237, [R1+0x628] ;  /* 0x0006280001ed7983 */ /* 0x000ea80000300800 */
[----:B------:R-:W2:Y:S04]  /*1027e0*/  LDL.LU R241, [R1+0x608] ;  /* 0x0006080001f17983 */ /* 0x000ea80000300800 */
[----:B------:R-:W2:Y:S04]  /*1027f0*/  LDL.LU R245, [R1+0x109c] ;  /* 0x00109c0001f57983 */ /* 0x000ea80000300800 */
[----:B------:R-:W2:Y:S01]  /*102800*/  LDL.LU R232, [R1+0x3e8] ;  /* 0x0003e80001e87983 */ /* 0x000ea20000300800 */
        /* <DEDUP_REMOVED lines=15> */
[----:B----4-:R-:W-:-:S05]  /*102900*/  IMAD.WIDE R30, R39, 0x4, R16 ;  /* 0x00000004271e7825 */ /* 0x010fca00078e0210 */
[----:B---3--:R1:W-:Y:S02]  /*102910*/  @P2 STG.E desc[UR58][R30.64], R240 ;  /* 0x000000f01e002986 */ /* 0x0083e4000c10193a */
[----:B-1----:R-:W-:Y:S02]  /*102920*/  IMAD.WIDE R30, R39, 0x4, R14 ;  /* 0x00000004271e7825 */ /* 0x002fe400078e020e */
[----:B------:R-:W3:Y:S04]  /*102930*/  LDL.LU R39, [R1+0x60c] ;  /* 0x00060c0001277983 */ /* 0x000ee80000300800 */
[----:B------:R-:W4:Y:S04]  /*102940*/  LDL.LU R240, [R1+0x1984] ;  /* 0x0019840001f07983 */ /* 0x000f280000300800 */
[----:B------:R-:W3:Y:S04]  /*102950*/  LDL.LU R235, [R1+0x3ec] ;  /* 0x0003ec0001eb7983 */ /* 0x000ee80000300800 */
[----:B------:R-:W3:Y:S04]  /*102960*/  LDL.LU R243, [R1+0x1988] ;  /* 0x0019880001f37983 */ /* 0x000ee80000300800 */
[----:B------:R-:W3:Y:S01]  /*102970*/  LDL.LU R239, [R1+0x670] ;  /* 0x0006700001ef7983 */ /* 0x000ee20000300800 */
[----:B------:R-:W-:-:S02]  /*102980*/  @P6 LOP3.LUT R40, R40, 0x200000, RZ, 0xfc, !PT ;  /* 0x0020000028286812 */ /* 0x000fc400078efcff */
        /* <DEDUP_REMOVED lines=9> */
[----:B------:R-:W3:Y:S01]  /*102a20*/  LDL.LU R233, [R1+0x1990] ;  /* 0x0019900001e97983 */ /* 0x000ee20000300800 */
[----:B------:R-:W-:Y:S02]  /*102a30*/  LOP3.LUT P3, RZ, R25, 0x8, RZ, 0xc0, !PT ;  /* 0x0000000819ff7812 */ /* 0x000fe4000786c0ff */
[----:B------:R-:W-:Y:S01]  /*102a40*/  LOP3.LUT P4, RZ, R22, 0x1, RZ, 0xc0, !PT ;  /* 0x0000000116ff7812 */ /* 0x000fe2000788c0ff */
[----:B------:R-:W3:Y:S06]  /*102a50*/  LDL.LU R246, [R1+0x674] ;  /* 0x0006740001f67983 */ /* 0x000eec0000300800 */
[----:B------:R-:W-:-:S02]  /*102a60*/  @P6 LOP3.LUT R40, R40, 0x800000, RZ, 0xfc, !PT ;  /* 0x0080000028286812 */ /* 0x000fc400078efcff */
[----:B--2---:R-:W-:Y:S02]  /*102a70*/  LOP3.LUT P6, RZ, R26, 0x8000, RZ, 0xc0, !PT ;  /* 0x000080001aff7812 */ /* 0x004fe400078cc0ff */
[----:B------:R-:W-:Y:S01]  /*102a80*/  LOP3.LUT P5, RZ, R22, 0x2, RZ, 0xc0, !PT ;  /* 0x0000000216ff7812 */ /* 0x000fe200078ac0ff */
[----:B------:R1:W-:Y:S01]  /*102a90*/  @P3 STG.E desc[UR58][R30.64], R237 ;  /* 0x000000ed1e003986 */ /* 0x0003e2000c10193a */
[----:B------:R-:W-:Y:S01]  /*102aa0*/  LOP3.LUT R40, R40, 0xfeffffff, RZ, 0xc0, !PT ;  /* 0xfeffffff28287812 */ /* 0x000fe200078ec0ff */
[----:B-1----:R-:W-:-:S08]  /*102ab0*/  IMAD.WIDE R30, R245, 0x4, R16 ;  /* 0x00000004f51e7825 */ /* 0x002fd000078e0210 */
[----:B------:R-:W-:Y:S01]  /*102ac0*/  @P6 LOP3.LUT R40, R40, 0x1000000, RZ, 0xfc, !PT ;  /* 0x0100000028286812 */ /* 0x000fe200078efcff */
[----:B------:R-:W2:Y:S01]  /*102ad0*/  LDL.LU R237, [R1+0x664] ;  /* 0x0006640001ed7983 */ /* 0x000ea20000300800 */
[----:B------:R-:W-:-:S03]  /*102ae0*/  LOP3.LUT P6, RZ, R26, 0x2000, RZ, 0xc0, !PT ;  /* 0x000020001aff7812 */ /* 0x000fc600078cc0ff */
[----:B------:R1:W-:Y:S02]  /*102af0*/  @P4 STG.E desc[UR58][R30.64], R241 ;  /* 0x000000f11e004986 */ /* 0x0003e4000c10193a */
[----:B-1----:R-:W-:Y:S02]  /*102b00*/  IMAD.WIDE R30, R245, 0x4, R14 ;  /* 0x00000004f51e7825 */ /* 0x002fe400078e020e */
[----:B------:R-:W2:Y:S04]  /*102b10*/  LDL.LU R245, [R1+0x1994] ;  /* 0x0019940001f57983 */ /* 0x000ea80000300800 */
[----:B------:R1:W-:Y:S04]  /*102b20*/  @P5 STG.E desc[UR58][R30.64], R232 ;  /* 0x000000e81e005986 */ /* 0x0003e8000c10193a */
[----:B------:R-:W2:Y:S01]  /*102b30*/  LDL.LU R241, [R1+0x644] ;  /* 0x0006440001f17983 */ /* 0x000ea20000300800 */
[----:B-1----:R-:W-:-:S03]  /*102b40*/  IMAD.WIDE R30, R244, 0x4, R16 ;  /* 0x00000004f41e7825 */ /* 0x002fc600078e0210 */
[----:B------:R-:W2:Y:S04]  /*102b50*/  LDL.LU R232, [R1+0x3d4] ;  /* 0x0003d40001e87983 */ /* 0x000ea80000300800 */
[----:B------:R1:W-:Y:S01]  /*102b60*/  @P6 STG.E desc[UR58][R30.64], R236 ;  /* 0x000000ec1e006986 */ /* 0x0003e2000c10193a */
[----:B------:R-:W-:Y:S01]  /*102b70*/  LOP3.LUT P6, RZ, R40, 0x1000000, RZ, 0xc0, !PT ;  /* 0x0100000028ff7812 */ /* 0x000fe200078cc0ff */
[----:B-1----:R-:W-:Y:S02]  /*102b80*/  IMAD.WIDE R30, R244, 0x4, R14 ;  /* 0x00000004f41e7825 */ /* 0x002fe400078e020e */
[----:B------:R-:W2:Y:S10]  /*102b90*/  LDL.LU R244, [R1+0x678] ;  /* 0x0006780001f47983 */ /* 0x000eb40000300800 */
[----:B------:R1:W-:Y:S01]  /*102ba0*/  @P6 STG.E desc[UR58][R30.64], R216 ;  /* 0x000000d81e006986 */ /* 0x0003e2000c10193a */
[----:B------:R-:W-:-:S03]  /*102bb0*/  LOP3.LUT P6, RZ, R40, 0x800000, RZ, 0xc0, !PT ;  /* 0x0080000028ff7812 */ /* 0x000fc600078cc0ff */
[----:B-1----:R-:W2:Y:S04]  /*102bc0*/  LDL.LU R216, [R1+0x1998] ;  /* 0x0019980001d87983 */ /* 0x002ea80000300800 */
[----:B------:R-:W2:Y:S01]  /*102bd0*/  LDL.LU R236, [R1+0x668] ;  /* 0x0006680001ec7983 */ /* 0x000ea20000300800 */
[----:B----4-:R-:W-:-:S05]  /*102be0*/  IMAD.WIDE R30, R240, 0x4, R16 ;  /* 0x00000004f01e7825 */ /* 0x010fca00078e0210 */
[----:B---3--:R1:W-:Y:S04]  /*102bf0*/  @P6 STG.E desc[UR58][R30.64], R39 ;  /* 0x000000271e006986 */ /* 0x0083e8000c10193a */
[----:B-1----:R-:W3:Y:S01]  /*102c00*/  LDL.LU R39, [R1+0x199c] ;  /* 0x00199c0001277983 */ /* 0x002ee20000300800 */
[----:B------:R-:W-:-:S03]  /*102c10*/  IMAD.WIDE R30, R240, 0x4, R14 ;  /* 0x00000004f01e7825 */ /* 0x000fc600078e020e */
        /* <DEDUP_REMOVED lines=17> */
[----:B------:R-:W-:Y:S01]  /*102d30*/  LOP3.LUT P1, RZ, R22, 0x4, RZ, 0xc0, !PT ;  /* 0x0000000416ff7812 */ /* 0x000fe2000782c0ff */
[----:B-1----:R-:W-:-:S08]  /*102d40*/  IMAD.WIDE R30, R233, 0x4, R16 ;  /* 0x00000004e91e7825 */ /* 0x002fd000078e0210 */
[----:B------:R1:W-:Y:S01]  /*102d50*/  @P6 STG.E desc[UR58][R30.64], R246 ;  /* 0x000000f61e006986 */ /* 0x0003e2000c10193a */
[----:B------:R-:W-:Y:S01]  /*102d60*/  LOP3.LUT P2, RZ, R22, 0x8, RZ, 0xc0, !PT ;  /* 0x0000000816ff7812 */ /* 0x000fe2000784c0ff */
[----:B-1----:R-:W-:-:S05]  /*102d70*/  IMAD.WIDE R30, R233, 0x4, R14 ;  /* 0x00000004e91e7825 */ /* 0x002fca00078e020e */
[----:B--2---:R1:W-:Y:S01]  /*102d80*/  @P0 STG.E desc[UR58][R30.64], R237 ;  /* 0x000000ed1e000986 */ /* 0x0043e2000c10193a */
[----:B------:R-:W-:Y:S01]  /*102d90*/  LOP3.LUT P3, RZ, R26, 0x10000, RZ, 0xc0, !PT ;  /* 0x000100001aff7812 */ /* 0x000fe2000786c0ff */
[----:B-1----:R-:W-:-:S05]  /*102da0*/  IMAD.WIDE R30, R245, 0x4, R16 ;  /* 0x00000004f51e7825 */ /* 0x002fca00078e0210 */
[----:B------:R1:W-:Y:S02]  /*102db0*/  @P1 STG.E desc[UR58][R30.64], R241 ;  /* 0x000000f11e001986 */ /* 0x0003e4000c10193a */
[----:B-1----:R-:W-:-:S05]  /*102dc0*/  IMAD.WIDE R30, R245, 0x4, R14 ;  /* 0x00000004f51e7825 */ /* 0x002fca00078e020e */
[----:B------:R1:W-:Y:S01]  /*102dd0*/  @P2 STG.E desc[UR58][R30.64], R232 ;  /* 0x000000e81e002986 */ /* 0x0003e2000c10193a */
[----:B------:R-:W-:Y:S01]  /*102de0*/  LOP3.LUT P4, RZ, R26, 0x20000, RZ, 0xc0, !PT ;  /* 0x000200001aff7812 */ /* 0x000fe2000788c0ff */
[----:B-1----:R-:W-:-:S05]  /*102df0*/  IMAD.WIDE R30, R216, 0x4, R16 ;  /* 0x00000004d81e7825 */ /* 0x002fca00078e0210 */
[----:B------:R1:W-:Y:S01]  /*102e00*/  @P3 STG.E desc[UR58][R30.64], R244 ;  /* 0x000000f41e003986 */ /* 0x0003e2000c10193a */
[----:B------:R-:W-:Y:S01]  /*102e10*/  LOP3.LUT P5, RZ, R24, 0x40000, RZ, 0xc0, !PT ;  /* 0x0004000018ff7812 */ /* 0x000fe200078ac0ff */
[----:B-1----:R-:W-:Y:S02]  /*102e20*/  IMAD.WIDE R30, R216, 0x4, R14 ;  /* 0x00000004d81e7825 */ /* 0x002fe400078e020e */
[----:B------:R-:W2:Y:S04]  /*102e30*/  LDL.LU R244, [R1+0x19a4] ;  /* 0x0019a40001f47983 */ /* 0x000ea80000300800 */
[----:B------:R-:W2:Y:S04]  /*102e40*/  LDL.LU R216, [R1+0x3dc] ;  /* 0x0003dc0001d87983 */ /* 0x000ea80000300800 */
[----:B------:R-:W2:Y:S04]  /*102e50*/  LDL.LU R241, [R1+0x3d8] ;  /* 0x0003d80001f17983 */ /* 0x000ea80000300800 */
[----:B------:R-:W2:Y:S04]  /*102e60*/  LDL.LU R245, [R1+0x67c] ;  /* 0x00067c0001f57983 */ /* 0x000ea80000300800 */
[----:B------:R-:W2:Y:S04]  /*102e70*/  LDL.LU R232, [R1+0x19a0] ;  /* 0x0019a00001e87983 */ /* 0x000ea80000300800 */
[----:B------:R1:W-:Y:S04]  /*102e80*/  @P4 STG.E desc[UR58][R30.64], R236 ;  /* 0x000000ec1e004986 */ /* 0x0003e8000c10193a */
[----:B-1----:R-:W2:Y:S01]  /*102e90*/  LDL.LU R236, [R1+0x66c] ;  /* 0x00066c0001ec7983 */ /* 0x002ea20000300800 */
[----:B---3--:R-:W-:-:S05]  /*102ea0*/  IMAD.WIDE R30, R39, 0x4, R16 ;  /* 0x00000004271e7825 */ /* 0x008fca00078e0210 */
[----:B----4-:R1:W-:Y:S04]  /*102eb0*/  @P5 STG.E desc[UR58][R30.64], R240 ;  /* 0x000000f01e005986 */ /* 0x0103e8000c10193a */
[----:B-1----:R-:W3:Y:S01]  /*102ec0*/  LDL.LU R240, [R1+0x64c] ;  /* 0x00064c0001f07983 */ /* 0x002ee20000300800 */
[----:B------:R-:W-:-:S03]  /*102ed0*/  IMAD.WIDE R30, R39, 0x4, R14 ;  /* 0x00000004271e7825 */ /* 0x000fc600078e020e */
[----:B------:R-:W4:Y:S04]  /*102ee0*/  LDL.LU R39, [R1+0x19a8] ;  /* 0x0019a80001277983 */ /* 0x000f280000300800 */
[----:B------:R-:W4:Y:S01]  /*102ef0*/  LDL.LU R249, [R1+0x6a0] ;  /* 0x0006a00001f97983 */ /* 0x000f220000300800 */
[----:B------:R-:W-:Y:S02]  /*102f00*/  LOP3.LUT P6, RZ, R24, 0x200000, RZ, 0xc0, !PT ;  /* 0x0020000018ff7812 */ /* 0x000fe400078cc0ff */
[----:B------:R-:W-:Y:S01]  /*102f10*/  LOP3.LUT R40, R40, 0xfffffdff, RZ, 0xc0, !PT ;  /* 0xfffffdff28287812 */ /* 0x000fe200078ec0ff */
        /* <DEDUP_REMOVED lines=13> */
[----:B------:R-:W4:Y:S01]  /*102ff0*/  LDL.LU R246, [R1+0x19b4] ;  /* 0x0019b40001f67983 */ /* 0x000f220000300800 */
[----:B------:R-:W-:-:S03]  /*103000*/  LOP3.LUT P2, RZ, R24, 0x80000, RZ, 0xc0, !PT ;  /* 0x0008000018ff7812 */ /* 0x000fc6000784c0ff */
[----:B------:R-:W4:Y:S01]  /*103010*/  LDL.LU R242, [R1+0x684] ;  /* 0x0006840001f27983 */ /* 0x000f220000300800 */
[C---:B------:R-:W-:Y:S02]  /*103020*/  LOP3.LUT P3, RZ, R23.reuse, 0x4000, RZ, 0xc0, !PT ;  /* 0x0000400017ff7812 */ /* 0x040fe4000786c0ff */
[----:B------:R-:W-:Y:S01]  /*103030*/  LOP3.LUT P4, RZ, R23, 0x8000, RZ, 0xc0, !PT ;  /* 0x0000800017ff7812 */ /* 0x000fe2000788c0ff */
[----:B------:R-:W4:Y:S02]  /*103040*/  LDL.LU R233, [R1+0x3c4] ;  /* 0x0003c40001e97983 */ /* 0x000f240000300800 */
[----:B------:R-:W-:Y:S02]  /*103050*/  @P6 LOP3.LUT R40, R40, 0x800, RZ, 0xfc, !PT ;  /* 0x0000080028286812 */ /* 0x000fe400078efcff */
[----:B------:R-:W-:Y:S01]  /*103060*/  LOP3.LUT P6, RZ, R26, 0x40000, RZ, 0xc0, !PT ;  /* 0x000400001aff7812 */ /* 0x000fe200078cc0ff */
[----:B------:R-:W4:Y:S01]  /*103070*/  LDL.LU R237, [R1+0x6a8] ;  /* 0x0006a80001ed7983 */ /* 0x000f220000300800 */
        /* <DEDUP_REMOVED lines=16> */
[----:B--2---:R1:W-:Y:S02]  /*103180*/  @P2 STG.E desc[UR58][R30.64], R241 ;  /* 0x000000f11e002986 */ /* 0x0043e4000c10193a */
[C---:B-1----:R-:W-:Y:S02]  /*103190*/  IMAD.WIDE R30, R232.reuse, 0x4, R16 ;  /* 0x00000004e81e7825 */ /* 0x042fe400078e0210 */
[----:B------:R-:W2:Y:S04]  /*1031a0*/  LDL.LU R241, [R1+0x19b8] ;  /* 0x0019b80001f17983 */ /* 0x000ea80000300800 */
[----:B------:R1:W-:Y:S02]  /*1031b0*/  @P3 STG.E desc[UR58][R30.64], R245 ;  /* 0x000000f51e003986 */ /* 0x0003e4000c10193a */
[----:B-1----:R-:W-:-:S02]  /*1031c0*/  IMAD.WIDE R30, R232, 0x4, R14 ;  /* 0x00000004e81e7825 */ /* 0x002fc400078e020e */
[----:B------:R-:W2:Y:S04]  /*1031d0*/  LDL.LU R245, [R1+0x698] ;  /* 0x0006980001f57983 */ /* 0x000ea80000300800 */
[----:B------:R1:W-:Y:S04]  /*1031e0*/  @P4 STG.E desc[UR58][R30.64], R236 ;  /* 0x000000ec1e004986 */ /* 0x0003e8000c10193a */
[----:B------:R-:W2:Y:S01]  /*1031f0*/  LDL.LU R232, [R1+0x688] ;  /* 0x0006880001e87983 */ /* 0x000ea20000300800 */
[----:B-1----:R-:W-:-:S03]  /*103200*/  IMAD.WIDE R30, R244, 0x4, R16 ;  /* 0x00000004f41e7825 */ /* 0x002fc600078e0210 */
[----:B------:R-:W2:Y:S04]  /*103210*/  LDL.LU R236, [R1+0x19bc] ;  /* 0x0019bc0001ec7983 */ /* 0x000ea80000300800 */
[----:B---3--:R1:W-:Y:S02]  /*103220*/  @P5 STG.E desc[UR58][R30.64], R240 ;  /* 0x000000f01e005986 */ /* 0x0083e4000c10193a */
[----:B-1----:R-:W-:Y:S02]  /*103230*/  IMAD.WIDE R30, R244, 0x4, R14 ;  /* 0x00000004f41e7825 */ /* 0x002fe400078e020e */
[----:B------:R-:W3:Y:S04]  /*103240*/  LDL.LU R240, [R1+0x3c8] ;  /* 0x0003c80001f07983 */ /* 0x000ee80000300800 */
[----:B------:R1:W-:Y:S01]  /*103250*/  @P6 STG.E desc[UR58][R30.64], R216 ;  /* 0x000000d81e006986 */ /* 0x0003e2000c10193a */
[----:B------:R-:W-:-:S03]  /*103260*/  LOP3.LUT P6, RZ, R40, 0x10000, RZ, 0xc0, !PT ;  /* 0x0001000028ff7812 */ /* 0x000fc600078cc0ff */
[----:B------:R-:W3:Y:S04]  /*103270*/  LDL.LU R244, [R1+0x6ac] ;  /* 0x0006ac0001f47983 */ /* 0x000ee80000300800 */
[----:B-1----:R-:W3:Y:S01]  /*103280*/  LDL.LU R216, [R1+0x19c0] ;  /* 0x0019c00001d87983 */ /* 0x002ee20000300800 */
[----:B----4-:R-:W-:-:S05]  /*103290*/  IMAD.WIDE R30, R39, 0x4, R16 ;  /* 0x00000004271e7825 */ /* 0x010fca00078e0210 */
[----:B------:R1:W-:Y:S02]  /*1032a0*/  @P6 STG.E desc[UR58][R30.64], R249 ;  /* 0x000000f91e006986 */ /* 0x0003e4000c10193a */
[----:B-1----:R-:W-:Y:S02]  /*1032b0*/  IMAD.WIDE R30, R39, 0x4, R14 ;  /* 0x00000004271e7825 */ /* 0x002fe400078e020e */
        /* <DEDUP_REMOVED lines=23> */
[C---:B------:R-:W-:Y:S02]  /*103430*/  LOP3.LUT P2, RZ, R21.reuse, 0x1000, RZ, 0xc0, !PT ;  /* 0x0000100015ff7812 */ /* 0x040fe4000784c0ff */
[----:B------:R-:W-:Y:S02]  /*103440*/  LOP3.LUT P3, RZ, R21, 0x2000, RZ, 0xc0, !PT ;  /* 0x0000200015ff7812 */ /* 0x000fe4000786c0ff */
[----:B------:R-:W-:Y:S01]  /*103450*/  LOP3.LUT P4, RZ, R25, 0x100, RZ, 0xc0, !PT ;  /* 0x0000010019ff7812 */ /* 0x000fe2000788c0ff */
[----:B--2---:R-:W-:-:S05]  /*103460*/  IMAD.WIDE R30, R241, 0x4, R16 ;  /* 0x00000004f11e7825 */ /* 0x004fca00078e0210 */
[----:B------:R1:W-:Y:S02]  /*103470*/  @P0 STG.E desc[UR58][R30.64], R237 ;  /* 0x000000ed1e000986 */ /* 0x0003e4000c10193a */
[----:B-1----:R-:W-:Y:S02]  /*103480*/  IMAD.WIDE R30, R241, 0x4, R14 ;  /* 0x00000004f11e7825 */ /* 0x002fe400078e020e */
[----:B------:R-:W2:Y:S04]  /*103490*/  LDL.LU R241, [R1+0x68c] ;  /* 0x00068c0001f17983 */ /* 0x000ea80000300800 */
[----:B------:R1:W-:Y:S01]  /*1034a0*/  @P1 STG.E desc[UR58][R30.64], R245 ;  /* 0x000000f51e001986 */ /* 0x0003e2000c10193a */
[----:B------:R-:W-:Y:S01]  /*1034b0*/  LOP3.LUT P5, RZ, R25, 0x200, RZ, 0xc0, !PT ;  /* 0x0000020019ff7812 */ /* 0x000fe200078ac0ff */
[----:B-1----:R-:W-:-:S02]  /*1034c0*/  IMAD.WIDE R30, R236, 0x4, R16 ;  /* 0x00000004ec1e7825 */ /* 0x002fc400078e0210 */
[----:B------:R-:W2:Y:S04]  /*1034d0*/  LDL.LU R245, [R1+0x19c4] ;  /* 0x0019c40001f57983 */ /* 0x000ea80000300800 */
[----:B------:R1:W-:Y:S02]  /*1034e0*/  @P2 STG.E desc[UR58][R30.64], R232 ;  /* 0x000000e81e002986 */ /* 0x0003e4000c10193a */
[----:B-1----:R-:W-:Y:S02]  /*1034f0*/  IMAD.WIDE R30, R236, 0x4, R14 ;  /* 0x00000004ec1e7825 */ /* 0x002fe400078e020e */
[----:B------:R-:W2:Y:S04]  /*103500*/  LDL.LU R232, [R1+0x3cc] ;  /* 0x0003cc0001e87983 */ /* 0x000ea80000300800 */
[----:B------:R-:W2:Y:S04]  /*103510*/  LDL.LU R236, [R1+0x6d0] ;  /* 0x0006d00001ec7983 */ /* 0x000ea80000300800 */
[----:B---3--:R1:W-:Y:S04]  /*103520*/  @P3 STG.E desc[UR58][R30.64], R240 ;  /* 0x000000f01e003986 */ /* 0x0083e8000c10193a */
[----:B-1----:R-:W3:Y:S01]  /*103530*/  LDL.LU R240, [R1+0x19c8] ;  /* 0x0019c80001f07983 */ /* 0x002ee20000300800 */
[----:B------:R-:W-:-:S05]  /*103540*/  IMAD.WIDE R30, R216, 0x4, R16 ;  /* 0x00000004d81e7825 */ /* 0x000fca00078e0210 */
[----:B------:R1:W-:Y:S02]  /*103550*/  @P4 STG.E desc[UR58][R30.64], R244 ;  /* 0x000000f41e004986 */ /* 0x0003e4000c10193a */
[----:B-1----:R-:W-:Y:S02]  /*103560*/  IMAD.WIDE R30, R216, 0x4, R14 ;  /* 0x00000004d81e7825 */ /* 0x002fe400078e020e */
[----:B------:R-:W3:Y:S04]  /*103570*/  LDL.LU R244, [R1+0x6c0] ;  /* 0x0006c00001f47983 */ /* 0x000ee80000300800 */
[----:B----4-:R1:W-:Y:S04]  /*103580*/  @P5 STG.E desc[UR58][R30.64], R39 ;  /* 0x000000271e005986 */ /* 0x0103e8000c10193a */
[----:B------:R-:W4:Y:S04]  /*103590*/  LDL.LU R216, [R1+0x6b0] ;  /* 0x0006b00001d87983 */ /* 0x000f280000300800 */
[----:B-1----:R-:W4:Y:S01]  /*1035a0*/  LDL.LU R39, [R1+0x19cc] ;  /* 0x0019cc0001277983 */ /* 0x002f220000300800 */
[----:B------:R-:W-:-:S02]  /*1035b0*/  LOP3.LUT P6, RZ, R22, 0x100, RZ, 0xc0, !PT ;  /* 0x0000010016ff7812 */ /* 0x000fc400078cc0ff */
        /* <DEDUP_REMOVED lines=15> */
[----:B------:R-:W4:Y:S01]  /*1036b0*/  LDL.LU R242, [R1+0x19d8] ;  /* 0x0019d80001f27983 */ /* 0x000f220000300800 */
[C---:B------:R-:W-:Y:S02]  /*1036c0*/  LOP3.LUT P2, RZ, R22.reuse, 0x40, RZ, 0xc0, !PT ;  /* 0x0000004016ff7812 */ /* 0x040fe4000784c0ff */
[----:B------:R-:W-:Y:S01]  /*1036d0*/  LOP3.LUT P3, RZ, R22, 0x80, RZ, 0xc0, !PT ;  /* 0x0000008016ff7812 */ /* 0x000fe2000786c0ff */
[----:B------:R-:W4:Y:S02]  /*1036e0*/  LDL.LU R246, [R1+0x6c8] ;  /* 0x0006c80001f67983 */ /* 0x000f240000300800 */
[----:B------:R-:W-:-:S02]  /*1036f0*/  @P6 LOP3.LUT R40, R40, 0x8, RZ, 0xfc, !PT ;  /* 0x0000000828286812 */ /* 0x000fc400078efcff */
[----:B------:R-:W-:Y:S01]  /*103700*/  LOP3.LUT P6, RZ, R21, 0x8000, RZ, 0xc0, !PT ;  /* 0x0000800015ff7812 */ /* 0x000fe200078cc0ff */
[----:B------:R-:W4:Y:S01]  /*103710*/  LDL.LU R233, [R1+0x6b8] ;  /* 0x0006b80001e97983 */ /* 0x000f220000300800 */
[----:B------:R-:W-:Y:S02]  /*103720*/  LOP3.LUT R40, R40, 0xffffffef, RZ, 0xc0, !PT ;  /* 0xffffffef28287812 */ /* 0x000fe400078ec0ff */
[----:B------:R-:W-:Y:S01]  /*103730*/  LOP3.LUT P4, RZ, R26, 0x100000, RZ, 0xc0, !PT ;  /* 0x001000001aff7812 */ /* 0x000fe2000788c0ff */
[----:B------:R-:W4:Y:S08]  /*103740*/  LDL.LU R237, [R1+0x19dc] ;  /* 0x0019dc0001ed7983 */ /* 0x000f300000300800 */
        /* <DEDUP_REMOVED lines=15> */
[----:B--2---:R-:W-:-:S05]  /*103840*/  IMAD.WIDE R30, R245, 0x4, R16 ;  /* 0x00000004f51e7825 */ /* 0x004fca00078e0210 */
[----:B------:R1:W-:Y:S02]  /*103850*/  @P2 STG.E desc[UR58][R30.64], R241 ;  /* 0x000000f11e002986 */ /* 0x0003e4000c10193a */
[----:B-1----:R-:W-:Y:S02]  /*103860*/  IMAD.WIDE R30, R245, 0x4, R14 ;  /* 0x00000004f51e7825 */ /* 0x002fe400078e020e */
[----:B------:R-:W2:Y:S04]  /*103870*/  LDL.LU R241, [R1+0x3b8] ;  /* 0x0003b80001f17983 */ /* 0x000ea80000300800 */
[----:B------:R1:W-:Y:S04]  /*103880*/  @P3 STG.E desc[UR58][R30.64], R232 ;  /* 0x000000e81e003986 */ /* 0x0003e8000c10193a */
[----:B-1----:R-:W2:Y:S04]  /*103890*/  LDL.LU R232, [R1+0x19e0] ;  /* 0x0019e00001e87983 */ /* 0x002ea80000300800 */
[----:B------:R-:W2:Y:S01]  /*1038a0*/  LDL.LU R245, [R1+0x6dc] ;  /* 0x0006dc0001f57983 */ /* 0x000ea20000300800 */
[----:B---3--:R-:W-:-:S05]  /*1038b0*/  IMAD.WIDE R30, R240, 0x4, R16 ;  /* 0x00000004f01e7825 */ /* 0x008fca00078e0210 */
[----:B------:R1:W-:Y:S02]  /*1038c0*/  @P4 STG.E desc[UR58][R30.64], R236 ;  /* 0x000000ec1e004986 */ /* 0x0003e4000c10193a */
[----:B-1----:R-:W-:Y:S02]  /*1038d0*/  IMAD.WIDE R30, R240, 0x4, R14 ;  /* 0x00000004f01e7825 */ /* 0x002fe400078e020e */
[----:B------:R-:W3:Y:S04]  /*1038e0*/  LDL.LU R236, [R1+0x6cc] ;  /* 0x0006cc0001ec7983 */ /* 0x000ee80000300800 */
[----:B------:R4:W-:Y:S04]  /*1038f0*/  @P5 STG.E desc[UR58][R30.64], R244 ;  /* 0x000000f41e005986 */ /* 0x0009e8000c10193a */
[----:B------:R-:W3:Y:S01]  /*103900*/  LDL.LU R240, [R1+0x6bc] ;  /* 0x0006bc0001f07983 */ /* 0x000ee20000300800 */
[----:B----4-:R-:W-:-:S05]  /*103910*/  IMAD.WIDE R30, R39, 0x4, R16 ;  /* 0x00000004271e7825 */ /* 0x010fca00078e0210 */
        /* <DEDUP_REMOVED lines=31> */
[----:B-1----:R-:W-:Y:S01]  /*103b10*/  IMAD.WIDE R30, R237, 0x4, R14 ;  /* 0x00000004ed1e7825 */ /* 0x002fe200078e020e */
[----:B------:R-:W-:-:S04]  /*103b20*/  LOP3.LUT P3, RZ, R24, 0x1000000, RZ, 0xc0, !PT ;  /* 0x0100000018ff7812 */ /* 0x000fc8000786c0ff */
[----:B--2---:R1:W-:Y:S01]  /*103b30*/  @P0 STG.E desc[UR58][R30.64], R241 ;  /* 0x000000f11e000986 */ /* 0x0043e2000c10193a */
[----:B------:R-:W-:Y:S01]  /*103b40*/  LOP3.LUT P4, RZ, R24, 0x2000000, RZ, 0xc0, !PT ;  /* 0x0200000018ff7812 */ /* 0x000fe2000788c0ff */
[----:B-1----:R-:W-:-:S05]  /*103b50*/  IMAD.WIDE R30, R232, 0x4, R16 ;  /* 0x00000004e81e7825 */ /* 0x002fca00078e0210 */
[----:B------:R1:W-:Y:S02]  /*103b60*/  @P1 STG.E desc[UR58][R30.64], R245 ;  /* 0x000000f51e001986 */ /* 0x0003e4000c10193a */
[----:B-1----:R-:W-:-:S05]  /*103b70*/  IMAD.WIDE R30, R232, 0x4, R14 ;  /* 0x00000004e81e7825 */ /* 0x002fca00078e020e */
[----:B---3--:R4:W-:Y:S02]  /*103b80*/  @P2 STG.E desc[UR58][R30.64], R236 ;  /* 0x000000ec1e002986 */ /* 0x0089e4000c10193a */
[----:B----4-:R-:W-:-:S05]  /*103b90*/  IMAD.WIDE R30, R39, 0x4, R16 ;  /* 0x00000004271e7825 */ /* 0x010fca00078e0210 */
[----:B------:R1:W-:Y:S02]  /*103ba0*/  @P3 STG.E desc[UR58][R30.64], R240 ;  /* 0x000000f01e003986 */ /* 0x0003e4000c10193a */
[----:B-1----:R-:W-:-:S05]  /*103bb0*/  IMAD.WIDE R30, R39, 0x4, R14 ;  /* 0x00000004271e7825 */ /* 0x002fca00078e020e */
[----:B------:R1:W-:Y:S04]  /*103bc0*/  @P4 STG.E desc[UR58][R30.64], R41 ;  /* 0x000000291e004986 */ /* 0x0003e8000c10193a */
[----:B-1----:R-:W2:Y:S04]  /*103bd0*/  LDL.LU R41, [R1+0x4ac0] ;  /* 0x004ac00001297983 */ /* 0x002ea80000300800 */
[----:B------:R-:W3:Y:S04]  /*103be0*/  LDL.LU R39, [R1+0x19f0] ;  /* 0x0019f00001277983 */ /* 0x000ee80000300800 */
[----:B------:R-:W4:Y:S04]  /*103bf0*/  LDL.LU R245, [R1+0x6f0] ;  /* 0x0006f00001f57983 */ /* 0x000f280000300800 */
[----:B------:R-:W3:Y:S01]  /*103c00*/  LDL.LU R232, [R1+0x6e0] ;  /* 0x0006e00001e87983 */ /* 0x000ee20000300800 */
[----:B------:R-:W-:-:S03]  /*103c10*/  LOP3.LUT P5, RZ, R23, 0x100000, RZ, 0xc0, !PT ;  /* 0x0010000017ff7812 */ /* 0x000fc600078ac0ff */
[----:B------:R-:W3:Y:S01]  /*103c20*/  LDL.LU R236, [R1+0x19ec] ;  /* 0x0019ec0001ec7983 */ /* 0x000ee20000300800 */
[----:B------:R-:W-:-:S03]  /*103c30*/  IMAD.WIDE R30, R244, 0x4, R16 ;  /* 0x00000004f41e7825 */ /* 0x000fc600078e0210 */
[----:B------:R-:W3:Y:S06]  /*103c40*/  LDL.LU R240, [R1+0x390] ;  /* 0x0003900001f07983 */ /* 0x000eec0000300800 */
[----:B------:R1:W-:Y:S04]  /*103c50*/  @P5 STG.E desc[UR58][R30.64], R216 ;  /* 0x000000d81e005986 */ /* 0x0003e8000c10193a */
[----:B-1----:R-:W3:Y:S01]  /*103c60*/  LDL.LU R216, [R1+0x704] ;  /* 0x0007040001d87983 */ /* 0x002ee20000300800 */
[----:B------:R-:W-:-:S03]  /*103c70*/  IMAD.WIDE R30, R244, 0x4, R14 ;  /* 0x00000004f41e7825 */ /* 0x000fc600078e020e */
[----:B------:R-:W3:Y:S04]  /*103c80*/  LDL.LU R244, [R1+0x19f4] ;  /* 0x0019f40001f47983 */ /* 0x000ee80000300800 */
[----:B------:R-:W3:Y:S04]  /*103c90*/  LDL.LU R250, [R1+0x6f4] ;  /* 0x0006f40001fa7983 */ /* 0x000ee80000300800 */
[----:B------:R-:W3:Y:S01]  /*103ca0*/  LDL.LU R249, [R1+0x6e4] ;  /* 0x0006e40001f97983 */ /* 0x000ee20000300800 */
[----:B------:R-:W-:-:S03]  /*103cb0*/  LOP3.LUT P6, RZ, R23, 0x800000, RZ, 0xc0, !PT ;  /* 0x0080000017ff7812 */ /* 0x000fc600078cc0ff */
        /* <DEDUP_REMOVED lines=9> */
[----:B------:R-:W-:-:S02]  /*103d50*/  LOP3.LUT P2, RZ, R23, 0x200000, RZ, 0xc0, !PT ;  /* 0x0020000017ff7812 */ /* 0x000fc4000784c0ff */
[C---:B------:R-:W-:Y:S01]  /*103d60*/  LOP3.LUT P3, RZ, R21.reuse, 0x10000, RZ, 0xc0, !PT ;  /* 0x0001000015ff7812 */ /* 0x040fe2000786c0ff */
[----:B------:R-:W3:Y:S04]  /*103d70*/  LDL.LU R233, [R1+0x6fc] ;  /* 0x0006fc0001e97983 */ /* 0x000ee80000300800 */
[----:B------:R-:W3:Y:S01]  /*103d80*/  LDL.LU R237, [R1+0x6ec] ;  /* 0x0006ec0001ed7983 */ /* 0x000ee20000300800 */
[----:B------:R-:W-:-:S03]  /*103d90*/  LOP3.LUT P4, RZ, R21, 0x20000, RZ, 0xc0, !PT ;  /* 0x0002000015ff7812 */ /* 0x000fc6000788c0ff */
[----:B------:R-:W3:Y:S01]  /*103da0*/  LDL.LU R241, [R1+0x1a04] ;  /* 0x001a040001f17983 */ /* 0x000ee20000300800 */
[----:B------:R-:W-:Y:S02]  /*103db0*/  LOP3.LUT P5, RZ, R25, 0x1000, RZ, 0xc0, !PT ;  /* 0x0000100019ff7812 */ /* 0x000fe400078ac0ff */
[----:B------:R-:W-:Y:S02]  /*103dc0*/  LOP3.LUT R40, R40, 0xfffffffe, RZ, 0xc0, !PT ;  /* 0xfffffffe28287812 */ /* 0x000fe400078ec0ff */
[----:B--2---:R-:W-:-:S04]  /*103dd0*/  LOP3.LUT R41, R41, 0xfdffffff, RZ, 0xc0, !PT ;  /* 0xfdffffff29297812 */ /* 0x004fc800078ec0ff */
        /* <DEDUP_REMOVED lines=15> */
[----:B----4-:R3:W-:Y:S10]  /*103ed0*/  @P2 STG.E desc[UR58][R30.64], R245 ;  /* 0x000000f51e002986 */ /* 0x0107f4000c10193a */
[----:B------:R-:W-:-:S02]  /*103ee0*/  @P6 LOP3.LUT R41, R41, 0x40000000, RZ, 0xfc, !PT ;  /* 0x4000000029296812 */ /* 0x000fc400078efcff */
[----:B------:R-:W-:Y:S01]  /*103ef0*/  LOP3.LUT P6, RZ, R22, 0x800, RZ, 0xc0, !PT ;  /* 0x0000080016ff7812 */ /* 0x000fe200078cc0ff */
[----:B---3--:R-:W-:Y:S01]  /*103f00*/  IMAD.WIDE R30, R236, 0x4, R16 ;  /* 0x00000004ec1e7825 */ /* 0x008fe200078e0210 */
[----:B------:R-:W-:Y:S01]  /*103f10*/  LOP3.LUT R41, R41, 0x7fffffff, RZ, 0xc0, !PT ;  /* 0x7fffffff29297812 */ /* 0x000fe200078ec0ff */
[----:B------:R-:W2:Y:S04]  /*103f20*/  LDL.LU R245, [R1+0x39c] ;  /* 0x00039c0001f57983 */ /* 0x000ea80000300800 */
[----:B------:R1:W-:Y:S06]  /*103f30*/  @P3 STG.E desc[UR58][R30.64], R232 ;  /* 0x000000e81e003986 */ /* 0x0003ec000c10193a */
[----:B------:R-:W-:-:S02]  /*103f40*/  @P6 LOP3.LUT R41, R41, 0x80000000, RZ, 0xfc, !PT ;  /* 0x8000000029296812 */ /* 0x000fc400078efcff */
[----:B------:R-:W-:Y:S01]  /*103f50*/  LOP3.LUT P6, RZ, R22, 0x400, RZ, 0xc0, !PT ;  /* 0x0000040016ff7812 */ /* 0x000fe200078cc0ff */
[----:B-1----:R-:W-:Y:S01]  /*103f60*/  IMAD.WIDE R30, R236, 0x4, R14 ;  /* 0x00000004ec1e7825 */ /* 0x002fe200078e020e */
[----:B------:R-:W3:Y:S04]  /*103f70*/  LDL.LU R232, [R1+0x730] ;  /* 0x0007300001e87983 */ /* 0x000ee80000300800 */
[----:B------:R-:W4:Y:S04]  /*103f80*/  LDL.LU R236, [R1+0x1a08] ;  /* 0x001a080001ec7983 */ /* 0x000f280000300800 */
[----:B------:R1:W-:Y:S03]  /*103f90*/  @P4 STG.E desc[UR58][R30.64], R240 ;  /* 0x000000f01e004986 */ /* 0x0003e6000c10193a */
[----:B------:R-:W-:-:S02]  /*103fa0*/  @P6 LOP3.LUT R40, R40, 0x1, RZ, 0xfc, !PT ;  /* 0x0000000128286812 */ /* 0x000fc400078efcff */
[----:B------:R-:W-:Y:S01]  /*103fb0*/  LOP3.LUT P6, RZ, R25, 0x2000, RZ, 0xc0, !PT ;  /* 0x0000200019ff7812 */ /* 0x000fe200078cc0ff */
[C---:B-1----:R-:W-:Y:S01]  /*103fc0*/  IMAD.WIDE R30, R39.reuse, 0x4, R16 ;  /* 0x00000004271e7825 */ /* 0x042fe200078e0210 */
[----:B------:R-:W3:Y:S04]  /*103fd0*/  LDL.LU R240, [R1+0x720] ;  /* 0x0007200001f07983 */ /* 0x000ee80000300800 */
[----:B------:R1:W-:Y:S02]  /*103fe0*/  @P5 STG.E desc[UR58][R30.64], R216 ;  /* 0x000000d81e005986 */ /* 0x0003e4000c10193a */
[----:B-1----:R-:W-:Y:S02]  /*103ff0*/  IMAD.WIDE R30, R39, 0x4, R14 ;  /* 0x00000004271e7825 */ /* 0x002fe400078e020e */
[----:B------:R-:W3:Y:S04]  /*104000*/  LDL.LU R216, [R1+0x710] ;  /* 0x0007100001d87983 */ /* 0x000ee80000300800 */
[----:B------:R-:W3:Y:S04]  /*104010*/  LDL.LU R39, [R1+0x1a0c] ;  /* 0x001a0c0001277983 */ /* 0x000ee80000300800 */
[----:B------:R1:W-:Y:S01]  /*104020*/  @P6 STG.E desc[UR58][R30.64], R250 ;  /* 0x000000fa1e006986 */ /* 0x0003e2000c10193a */
[----:B------:R-:W-:Y:S01]  /*104030*/  LOP3.LUT P6, RZ, R40, 0x1, RZ, 0xc0, !PT ;  /* 0x0000000128ff7812 */ /* 0x000fe200078cc0ff */
[----:B-1----:R-:W-:-:S12]  /*104040*/  IMAD.WIDE R30, R244, 0x4, R16 ;  /* 0x00000004f41e7825 */ /* 0x002fd800078e0210 */
[----:B------:R1:W-:Y:S02]  /*104050*/  @P6 STG.E desc[UR58][R30.64], R249 ;  /* 0x000000f91e006986 */ /* 0x0003e4000c10193a */
[----:B-1----:R-:W-:Y:S02]  /*104060*/  IMAD.WIDE R30, R244, 0x4, R14 ;  /* 0x00000004f41e7825 */ /* 0x002fe400078e020e */
[----:B------:R-:W3:Y:S01]  /*104070*/  LDL.LU R244, [R1+0x380] ;  /* 0x0003800001f47983 */ /* 0x000ee20000300800 */
        /* <DEDUP_REMOVED lines=39> */
[----:B------:R-:W4:Y:S04]  /*1042f0*/  LDL.LU R241, [R1+0x734] ;  /* 0x0007340001f17983 */ /* 0x000f280000300800 */
[----:B------:R-:W2:Y:S04]  /*104300*/  LDL.LU R245, [R1+0x1a10] ;  /* 0x001a100001f57983 */ /* 0x000ea80000300800 */
[----:B------:R-:W3:Y:S04]  /*104310*/  LDL.LU R232, [R1+0x724] ;  /* 0x0007240001e87983 */ /* 0x000ee80000300800 */
[----:B------:R-:W3:Y:S04]  /*104320*/  LDL.LU R236, [R1+0x714] ;  /* 0x0007140001ec7983 */ /* 0x000ee80000300800 */
[----:B------:R-:W3:Y:S04]  /*104330*/  LDL.LU R240, [R1+0x1a14] ;  /* 0x001a140001f07983 */ /* 0x000ee80000300800 */
[----:B------:R1:W-:Y:S04]  /*104340*/  @P5 STG.E desc[UR58][R30.64], R244 ;  /* 0x000000f41e005986 */ /* 0x0003e8000c10193a */
        /* <DEDUP_REMOVED lines=13> */
[----:B------:R-:W-:Y:S01]  /*104420*/  LOP3.LUT P3, RZ, R26, 0x8000000, RZ, 0xc0, !PT ;  /* 0x080000001aff7812 */ /* 0x000fe2000786c0ff */
[----:B------:R-:W3:Y:S01]  /*104430*/  LDL.LU R233, [R1+0x1a28] ;  /* 0x001a280001e97983 */ /* 0x000ee20000300800 */
[----:B------:R-:W-:Y:S02]  /*104440*/  LOP3.LUT R41, R41, 0xfffdffff, RZ, 0xc0, !PT ;  /* 0xfffdffff29297812 */ /* 0x000fe400078ec0ff */
[C---:B------:R-:W-:Y:S01]  /*104450*/  LOP3.LUT P4, RZ, R24.reuse, 0x10000000, RZ, 0xc0, !PT ;  /* 0x1000000018ff7812 */ /* 0x040fe2000788c0ff */
[----:B------:R-:W3:Y:S01]  /*104460*/  LDL.LU R246, [R1+0x780] ;  /* 0x0007800001f67983 */ /* 0x000ee20000300800 */
[----:B------:R-:W-:-:S03]  /*104470*/  LOP3.LUT P5, RZ, R24, 0x20000000, RZ, 0xc0, !PT ;  /* 0x2000000018ff7812 */ /* 0x000fc600078ac0ff */
[----:B------:R-:W3:Y:S02]  /*104480*/  LDL.LU R237, [R1+0x770] ;  /* 0x0007700001ed7983 */ /* 0x000ee40000300800 */
        /* <DEDUP_REMOVED lines=23> */
[----:B--2---:R-:W-:-:S05]  /*104600*/  IMAD.WIDE R30, R245, 0x4, R16 ;  /* 0x00000004f51e7825 */ /* 0x004fca00078e0210 */
[----:B----4-:R1:W-:Y:S02]  /*104610*/  @P2 STG.E desc[UR58][R30.64], R241 ;  /* 0x000000f11e002986 */ /* 0x0103e4000c10193a */
[----:B-1----:R-:W-:Y:S02]  /*104620*/  IMAD.WIDE R30, R245, 0x4, R14 ;  /* 0x00000004f51e7825 */ /* 0x002fe400078e020e */
[----:B------:R-:W2:Y:S04]  /*104630*/  LDL.LU R241, [R1+0x740] ;  /* 0x0007400001f17983 */ /* 0x000ea80000300800 */
[----:B---3--:R1:W-:Y:S04]  /*104640*/  @P3 STG.E desc[UR58][R30.64], R232 ;  /* 0x000000e81e003986 */ /* 0x0083e8000c10193a */
[----:B------:R-:W3:Y:S01]  /*104650*/  LDL.LU R245, [R1+0x1a2c] ;  /* 0x001a2c0001f57983 */ /* 0x000ee20000300800 */
[----:B-1----:R-:W-:-:S03]  /*104660*/  IMAD.WIDE R30, R240, 0x4, R16 ;  /* 0x00000004f01e7825 */ /* 0x002fc600078e0210 */
[----:B------:R-:W4:Y:S04]  /*104670*/  LDL.LU R232, [R1+0x360] ;  /* 0x0003600001e87983 */ /* 0x000f280000300800 */
[----:B------:R1:W-:Y:S02]  /*104680*/  @P4 STG.E desc[UR58][R30.64], R236 ;  /* 0x000000ec1e004986 */ /* 0x0003e4000c10193a */
[----:B-1----:R-:W-:Y:S02]  /*104690*/  IMAD.WIDE R30, R240, 0x4, R14 ;  /* 0x00000004f01e7825 */ /* 0x002fe400078e020e */
[----:B------:R-:W4:Y:S04]  /*1046a0*/  LDL.LU R236, [R1+0x784] ;  /* 0x0007840001ec7983 */ /* 0x000f280000300800 */
[----:B------:R1:W-:Y:S04]  /*1046b0*/  @P5 STG.E desc[UR58][R30.64], R244 ;  /* 0x000000f41e005986 */ /* 0x0003e8000c10193a */
[----:B-1----:R-:W4:Y:S04]  /*1046c0*/  LDL.LU R244, [R1+0x1a30] ;  /* 0x001a300001f47983 */ /* 0x002f280000300800 */
[----:B------:R-:W4:Y:S01]  /*1046d0*/  LDL.LU R240, [R1+0x774] ;  /* 0x0007740001f07983 */ /* 0x000f220000300800 */
[----:B------:R-:W-:-:S05]  /*1046e0*/  IMAD.WIDE R30, R39, 0x4, R16 ;  /* 0x00000004271e7825 */ /* 0x000fca00078e0210 */
[----:B------:R1:W-:Y:S02]  /*1046f0*/  @P6 STG.E desc[UR58][R30.64], R216 ;  /* 0x000000d81e006986 */ /* 0x0003e4000c10193a */
[----:B-1----:R-:W-:Y:S02]  /*104700*/  IMAD.WIDE R30, R39, 0x4, R14 ;  /* 0x00000004271e7825 */ /* 0x002fe400078e020e */
        /* <DEDUP_REMOVED lines=29> */
[----:B------:R3:W-:Y:S01]  /*1048e0*/  @P0 STG.E desc[UR58][R30.64], R237 ;  /* 0x000000ed1e000986 */ /* 0x0007e2000c10193a */
[C---:B------:R-:W-:Y:S02]  /*1048f0*/  LOP3.LUT P3, RZ, R23.reuse, 0x4000000, RZ, 0xc0, !PT ;  /* 0x0400000017ff7812 */ /* 0x040fe4000786c0ff */
[----:B------:R-:W-:Y:S01]  /*104900*/  LOP3.LUT P4, RZ, R23, 0x8000000, RZ, 0xc0, !PT ;  /* 0x0800000017ff7812 */ /* 0x000fe2000788c0ff */
[----:B---3--:R-:W-:-:S05]  /*104910*/  IMAD.WIDE R30, R245, 0x4, R16 ;  /* 0x00000004f51e7825 */ /* 0x008fca00078e0210 */
[----:B--2---:R1:W-:Y:S02]  /*104920*/  @P1 STG.E desc[UR58][R30.64], R241 ;  /* 0x000000f11e001986 */ /* 0x0043e4000c10193a */
[----:B-1----:R-:W-:-:S05]  /*104930*/  IMAD.WIDE R30, R245, 0x4, R14 ;  /* 0x00000004f51e7825 */ /* 0x002fca00078e020e */
[----:B----4-:R1:W-:Y:S02]  /*104940*/  @P2 STG.E desc[UR58][R30.64], R232 ;  /* 0x000000e81e002986 */ /* 0x0103e4000c10193a */
[----:B-1----:R-:W-:-:S05]  /*104950*/  IMAD.WIDE R30, R244, 0x4, R16 ;  /* 0x00000004f41e7825 */ /* 0x002fca00078e0210 */
[----:B------:R1:W-:Y:S02]  /*104960*/  @P3 STG.E desc[UR58][R30.64], R236 ;  /* 0x000000ec1e003986 */ /* 0x0003e4000c10193a */
[----:B-1----:R-:W-:Y:S02]  /*104970*/  IMAD.WIDE R30, R244, 0x4, R14 ;  /* 0x00000004f41e7825 */ /* 0x002fe400078e020e */
[----:B------:R-:W2:Y:S04]  /*104980*/  LDL.LU R244, [R1+0x1a3c] ;  /* 0x001a3c0001f47983 */ /* 0x000ea80000300800 */
[----:B------:R1:W-:Y:S04]  /*104990*/  @P4 STG.E desc[UR58][R30.64], R240 ;  /* 0x000000f01e004986 */ /* 0x0003e8000c10193a */
[----:B------:R-:W3:Y:S04]  /*1049a0*/  LDL.LU R245, [R1+0x788] ;  /* 0x0007880001f57983 */ /* 0x000ee80000300800 */
[----:B-1----:R-:W4:Y:S01]  /*1049b0*/  LDL.LU R240, [R1+0x1a38] ;  /* 0x001a380001f07983 */ /* 0x002f220000300800 */
[----:B------:R-:W-:-:S03]  /*1049c0*/  LOP3.LUT P5, RZ, R21, 0x400000, RZ, 0xc0, !PT ;  /* 0x0040000015ff7812 */ /* 0x000fc600078ac0ff */
[----:B------:R-:W2:Y:S01]  /*1049d0*/  LDL.LU R232, [R1+0x778] ;  /* 0x0007780001e87983 */ /* 0x000ea20000300800 */
[----:B------:R-:W-:-:S03]  /*1049e0*/  IMAD.WIDE R30, R39, 0x4, R16 ;  /* 0x00000004271e7825 */ /* 0x000fc600078e0210 */
[----:B------:R-:W2:Y:S06]  /*1049f0*/  LDL.LU R236, [R1+0x748] ;  /* 0x0007480001ec7983 */ /* 0x000eac0000300800 */
[----:B------:R1:W-:Y:S04]  /*104a00*/  @P5 STG.E desc[UR58][R30.64], R216 ;  /* 0x000000d81e005986 */ /* 0x0003e8000c10193a */
[----:B-1----:R-:W2:Y:S01]  /*104a10*/  LDL.LU R216, [R1+0x368] ;  /* 0x0003680001d87983 */ /* 0x002ea20000300800 */
[----:B------:R-:W-:-:S03]  /*104a20*/  IMAD.WIDE R30, R39, 0x4, R14 ;  /* 0x00000004271e7825 */ /* 0x000fc600078e020e */
[----:B------:R-:W2:Y:S04]  /*104a30*/  LDL.LU R39, [R1+0x78c] ;  /* 0x00078c0001277983 */ /* 0x000ea80000300800 */
[----:B------:R-:W2:Y:S01]  /*104a40*/  LDL.LU R248, [R1+0x1a40] ;  /* 0x001a400001f87983 */ /* 0x000ea20000300800 */
[----:B------:R-:W-:Y:S02]  /*104a50*/  LOP3.LUT P6, RZ, R21, 0x2000000, RZ, 0xc0, !PT ;  /* 0x0200000015ff7812 */ /* 0x000fe400078cc0ff */
[----:B------:R-:W-:Y:S01]  /*104a60*/  LOP3.LUT R41, R41, 0xfffffdff, RZ, 0xc0, !PT ;  /* 0xfffffdff29297812 */ /* 0x000fe200078ec0ff */
[----:B------:R-:W2:Y:S01]  /*104a70*/  LDL.LU R235, [R1+0x77c] ;  /* 0x00077c0001eb7983 */ /* 0x000ea20000300800 */
[----:B------:R-:W-:Y:S02]  /*104a80*/  LOP3.LUT P2, RZ, R21, 0x800000, RZ, 0xc0, !PT ;  /* 0x0080000015ff7812 */ /* 0x000fe4000784c0ff */
[----:B------:R-:W-:Y:S01]  /*104a90*/  LOP3.LUT P3, RZ, R25, 0x40000, RZ, 0xc0, !PT ;  /* 0x0004000019ff7812 */ /* 0x000fe2000786c0ff */
[----:B------:R-:W2:Y:S06]  /*104aa0*/  LDL.LU R239, [R1+0x1a44] ;  /* 0x001a440001ef7983 */ /* 0x000eac0000300800 */
[----:B------:R-:W-:-:S02]  /*104ab0*/  @P6 LOP3.LUT R41, R41, 0x200, RZ, 0xfc, !PT ;  /* 0x0000020029296812 */ /* 0x000fc400078efcff */
[----:B------:R-:W-:Y:S02]  /*104ac0*/  LOP3.LUT P6, RZ, R21, 0x1000000, RZ, 0xc0, !PT ;  /* 0x0100000015ff7812 */ /* 0x000fe400078cc0ff */
[----:B------:R-:W-:Y:S01]  /*104ad0*/  LOP3.LUT R41, R41, 0xfffffbff, RZ, 0xc0, !PT ;  /* 0xfffffbff29297812 */ /* 0x000fe200078ec0ff */
[----:B------:R1:W-:Y:S10]  /*104ae0*/  @P2 STG.E desc[UR58][R30.64], R0 ;  /* 0x000000001e002986 */ /* 0x0003f4000c10193a */
[----:B------:R-:W-:-:S02]  /*104af0*/  @P6 LOP3.LUT R41, R41, 0x400, RZ, 0xfc, !PT ;  /* 0x0000040029296812 */ /* 0x000fc400078efcff */
[----:B------:R-:W-:Y:S01]  /*104b00*/  LOP3.LUT P6, RZ, R23, 0x20000000, RZ, 0xc0, !PT ;  /* 0x2000000017ff7812 */ /* 0x000fe200078cc0ff */
[----:B-1----:R-:W2:Y:S01]  /*104b10*/  LDL.LU R0, [R1+0x4abc] ;  /* 0x004abc0001007983 */ /* 0x002ea20000300800 */
        /* <DEDUP_REMOVED lines=16> */
[----:B------:R-:W-:Y:S02]  /*104c20*/  LOP3.LUT P5, RZ, R22, 0x10000, RZ, 0xc0, !PT ;  /* 0x0001000016ff7812 */ /* 0x000fe400078ac0ff */
[----:B------:R-:W-:-:S09]  /*104c30*/  LOP3.LUT R41, R41, 0xfffeffff, RZ, 0xc0, !PT ;  /* 0xfffeffff29297812 */ /* 0x000fd200078ec0ff */
[----:B------:R-:W-:Y:S02]  /*104c40*/  @P6 LOP3.LUT R41, R41, 0x10000, RZ, 0xfc, !PT ;  /* 0x0001000029296812 */ /* 0x000fe400078efcff */
[----:B------:R-:W-:Y:S01]  /*104c50*/  LOP3.LUT P6, RZ, R22, 0x20000, RZ, 0xc0, !PT ;  /* 0x0002000016ff7812 */ /* 0x000fe200078cc0ff */
[----:B----4-:R-:W-:-:S05]  /*104c60*/  IMAD.WIDE R30, R240, 0x4, R16 ;  /* 0x00000004f01e7825 */ /* 0x010fca00078e0210 */
[----:B---3--:R1:W-:Y:S02]  /*104c70*/  @P3 STG.E desc[UR58][R30.64], R245 ;  /* 0x000000f51e003986 */ /* 0x0083e4000c10193a */
        /* <DEDUP_REMOVED lines=10> */
[----:B------:R-:W2:Y:S01]  /*104d20*/  LDL.LU R237, [R1+0x7c4] ;  /* 0x0007c40001ed7983 */ /* 0x000ea20000300800 */
[----:B-1----:R-:W-:-:S03]  /*104d30*/  IMAD.WIDE R30, R244, 0x4, R16 ;  /* 0x00000004f41e7825 */ /* 0x002fc600078e0210 */
[----:B------:R-:W2:Y:S04]  /*104d40*/  LDL.LU R241, [R1+0x1a50] ;  /* 0x001a500001f17983 */ /* 0x000ea80000300800 */
[----:B------:R1:W-:Y:S04]  /*104d50*/  @P5 STG.E desc[UR58][R30.64], R236 ;  /* 0x000000ec1e005986 */ /* 0x0003e8000c10193a */
[----:B------:R-:W2:Y:S01]  /*104d60*/  LDL.LU R245, [R1+0x7b4] ;  /* 0x0007b40001f57983 */ /* 0x000ea20000300800 */
[----:B-1----:R-:W-:-:S03]  /*104d70*/  IMAD.WIDE R30, R244, 0x4, R14 ;  /* 0x00000004f41e7825 */ /* 0x002fc600078e020e */
[----:B------:R-:W2:Y:S04]  /*104d80*/  LDL.LU R236, [R1+0x1a54] ;  /* 0x001a540001ec7983 */ /* 0x000ea80000300800 */
[----:B------:R1:W-:Y:S01]  /*104d90*/  @P6 STG.E desc[UR58][R30.64], R216 ;  /* 0x000000d81e006986 */ /* 0x0003e2000c10193a */
[----:B------:R-:W-:-:S03]  /*104da0*/  LOP3.LUT P6, RZ, R41, 0x10000, RZ, 0xc0, !PT ;  /* 0x0001000029ff7812 */ /* 0x000fc600078cc0ff */
[----:B------:R-:W2:Y:S04]  /*104db0*/  LDL.LU R232, [R1+0x7a4] ;  /* 0x0007a40001e87983 */ /* 0x000ea80000300800 */
[----:B------:R-:W2:Y:S01]  /*104dc0*/  LDL.LU R244, [R1+0x354] ;  /* 0x0003540001f47983 */ /* 0x000ea20000300800 */
[----:B-1----:R-:W-:-:S03]  /*104dd0*/  IMAD.WIDE R30, R248, 0x4, R16 ;  /* 0x00000004f81e7825 */ /* 0x002fc600078e0210 */
[----:B------:R-:W2:Y:S04]  /*104de0*/  LDL.LU R216, [R1+0x7c8] ;  /* 0x0007c80001d87983 */ /* 0x000ea80000300800 */
[----:B------:R1:W-:Y:S04]  /*104df0*/  @P6 STG.E desc[UR58][R30.64], R39 ;  /* 0x000000271e006986 */ /* 0x0003e8000c10193a */
[----:B-1----:R-:W2:Y:S01]  /*104e00*/  LDL.LU R39, [R1+0x1a58] ;  /* 0x001a580001277983 */ /* 0x002ea20000300800 */
[----:B------:R-:W-:Y:S01]  /*104e10*/  LOP3.LUT P6, RZ, R41, 0x8000, RZ, 0xc0, !PT ;  /* 0x0000800029ff7812 */ /* 0x000fe200078cc0ff */
[----:B------:R-:W-:-:S12]  /*104e20*/  IMAD.WIDE R30, R248, 0x4, R14 ;  /* 0x00000004f81e7825 */ /* 0x000fd800078e020e */
[----:B------:R1:W-:Y:S01]  /*104e30*/  @P6 STG.E desc[UR58][R30.64], R235 ;  /* 0x000000eb1e006986 */ /* 0x0003e2000c10193a */
[----:B------:R-:W-:Y:S01]  /*104e40*/  LOP3.LUT P6, RZ, R41, 0x4000, RZ, 0xc0, !PT ;  /* 0x0000400029ff7812 */ /* 0x000fe200078cc0ff */
[----:B-1----:R-:W-:Y:S01]  /*104e50*/  IMAD.WIDE R30, R239, 0x4, R16 ;  /* 0x00000004ef1e7825 */ /* 0x002fe200078e0210 */
[C---:B------:R-:W-:Y:S02]  /*104e60*/  LOP3.LUT P0, RZ, R25.reuse, 0x100000, RZ, 0xc0, !PT ;  /* 0x0010000019ff7812 */ /* 0x040fe4000780c0ff */
[----:B------:R-:W-:Y:S02]  /*104e70*/  LOP3.LUT P1, RZ, R25, 0x200000, RZ, 0xc0, !PT ;  /* 0x0020000019ff7812 */ /* 0x000fe4000782c0ff */
[C---:B------:R-:W-:Y:S02]  /*104e80*/  LOP3.LUT P2, RZ, R22.reuse, 0x40000, RZ, 0xc0, !PT ;  /* 0x0004000016ff7812 */ /* 0x040fe4000784c0ff */
[----:B------:R-:W-:Y:S02]  /*104e90*/  LOP3.LUT P3, RZ, R22, 0x80000, RZ, 0xc0, !PT ;  /* 0x0008000016ff7812 */ /* 0x000fe4000786c0ff */
[----:B------:R-:W-:-:S03]  /*104ea0*/  LOP3.LUT P4, RZ, R0, 0x1, RZ, 0xc0, !PT ;  /* 0x0000000100ff7812 */ /* 0x000fc6000788c0ff */
[----:B---3--:R1:W-:Y:S01]  /*104eb0*/  @P6 STG.E desc[UR58][R30.64], R240 ;  /* 0x000000f01e006986 */ /* 0x0083e2000c10193a */
[----:B------:R-:W-:-:S03]  /*104ec0*/  LOP3.LUT P6, RZ, R41, 0x2000, RZ, 0xc0, !PT ;  /* 0x0000200029ff7812 */ /* 0x000fc600078cc0ff */
[----:B-1----:R-:W3:Y:S01]  /*104ed0*/  LDL.LU R240, [R1+0x7b8] ;  /* 0x0007b80001f07983 */ /* 0x002ee20000300800 */
[----:B------:R-:W-:-:S09]  /*104ee0*/  IMAD.WIDE R30, R239, 0x4, R14 ;  /* 0x00000004ef1e7825 */ /* 0x000fd200078e020e */
        /* <DEDUP_REMOVED lines=12> */
[----:B--2---:R1:W-:Y:S02]  /*104fb0*/  @P6 STG.E desc[UR58][R30.64], R233 ;  /* 0x000000e91e006986 */ /* 0x0043e4000c10193a */
[----:B-1----:R-:W-:-:S05]  /*104fc0*/  IMAD.WIDE R30, R241, 0x4, R16 ;  /* 0x00000004f11e7825 */ /* 0x002fca00078e0210 */
[----:B------:R1:W-:Y:S02]  /*104fd0*/  @P0 STG.E desc[UR58][R30.64], R237 ;  /* 0x000000ed1e000986 */ /* 0x0003e4000c10193a */
[----:B-1----:R-:W-:-:S05]  /*104fe0*/  IMAD.WIDE R30, R241, 0x4, R14 ;  /* 0x00000004f11e7825 */ /* 0x002fca00078e020e */
[----:B------:R1:W-:Y:S02]  /*104ff0*/  @P1 STG.E desc[UR58][R30.64], R245 ;  /* 0x000000f51e001986 */ /* 0x0003e4000c10193a */
[----:B-1----:R-:W-:-:S05]  /*105000*/  IMAD.WIDE R30, R236, 0x4, R16 ;  /* 0x00000004ec1e7825 */ /* 0x002fca00078e0210 */
[----:B------:R1:W-:Y:S02]  /*105010*/  @P2 STG.E desc[UR58][R30.64], R232 ;  /* 0x000000e81e002986 */ /* 0x0003e4000c10193a */
[----:B-1----:R-:W-:-:S05]  /*105020*/  IMAD.WIDE R30, R236, 0x4, R14 ;  /* 0x00000004ec1e7825 */ /* 0x002fca00078e020e */
[----:B------:R1:W-:Y:S02]  /*105030*/  @P3 STG.E desc[UR58][R30.64], R244 ;  /* 0x000000f41e003986 */ /* 0x0003e4000c10193a */
[C---:B-1----:R-:W-:Y:S02]  /*105040*/  IMAD.WIDE R30, R39.reuse, 0x4, R16 ;  /* 0x00000004271e7825 */ /* 0x042fe400078e0210 */
[----:B------:R-:W2:Y:S04]  /*105050*/  LDL.LU R244, [R1+0x7ac] ;  /* 0x0007ac0001f47983 */ /* 0x000ea80000300800 */
[----:B------:R1:W-:Y:S02]  /*105060*/  @P4 STG.E desc[UR58][R30.64], R216 ;  /* 0x000000d81e004986 */ /* 0x0003e4000c10193a */
[----:B-1----:R-:W-:-:S02]  /*105070*/  IMAD.WIDE R30, R39, 0x4, R14 ;  /* 0x00000004271e7825 */ /* 0x002fc400078e020e */
[----:B------:R-:W4:Y:S04]  /*105080*/  LDL.LU R216, [R1+0x1a64] ;  /* 0x001a640001d87983 */ /* 0x000f280000300800 */
[----:B------:R-:W2:Y:S04]  /*105090*/  LDL.LU R39, [R1+0x35c] ;  /* 0x00035c0001277983 */ /* 0x000ea80000300800 */
[----:B------:R-:W4:Y:S04]  /*1050a0*/  LDL.LU R237, [R1+0x7a8] ;  /* 0x0007a80001ed7983 */ /* 0x000f280000300800 */
[----:B------:R-:W2:Y:S01]  /*1050b0*/  LDL.LU R241, [R1+0x1a5c] ;  /* 0x001a5c0001f17983 */ /* 0x000ea20000300800 */
[----:B------:R-:W-:-:S03]  /*1050c0*/  LOP3.LUT P5, RZ, R0, 0x2, RZ, 0xc0, !PT ;  /* 0x0000000200ff7812 */ /* 0x000fc600078ac0ff */
[----:B------:R-:W4:Y:S04]  /*1050d0*/  LDL.LU R245, [R1+0x358] ;  /* 0x0003580001f57983 */ /* 0x000f280000300800 */
[----:B------:R-:W4:Y:S04]  /*1050e0*/  LDL.LU R232, [R1+0x7cc] ;  /* 0x0007cc0001e87983 */ /* 0x000f280000300800 */
[----:B------:R-:W4:Y:S01]  /*1050f0*/  LDL.LU R236, [R1+0x1a60] ;  /* 0x001a600001ec7983 */ /* 0x000f220000300800 */
[----:B------:R-:W-:-:S03]  /*105100*/  LOP3.LUT P2, RZ, R26, 0x4, RZ, 0xc0, !PT ;  /* 0x000000041aff7812 */ /* 0x000fc6000784c0ff */
[----:B---3--:R1:W-:Y:S04]  /*105110*/  @P5 STG.E desc[UR58][R30.64], R240 ;  /* 0x000000f01e005986 */ /* 0x0083e8000c10193a */
        /* <DEDUP_REMOVED lines=21> */
[----:B------:R-:W4:Y:S01]  /*105270*/  LDL.LU R237, [R1+0x7d4] ;  /* 0x0007d40001ed7983 */ /* 0x000f220000300800 */
[----:B------:R-:W-:-:S04]  /*105280*/  LOP3.LUT R41, R41, 0xfffffff7, RZ, 0xc0, !PT ;  /* 0xfffffff729297812 */ /* 0x000fc800078ec0ff */
        /* <DEDUP_REMOVED lines=12> */
[----:B------:R-:W-:Y:S02]  /*105350*/  LOP3.LUT P3, RZ, R26, 0x8, RZ, 0xc0, !PT ;  /* 0x000000081aff7812 */ /* 0x000fe4000786c0ff */
[----:B------:R-:W-:-:S07]  /*105360*/  LOP3.LUT P4, RZ, R23, 0x40000000, RZ, 0xc0, !PT ;  /* 0x4000000017ff7812 */ /* 0x000fce000788c0ff */
[----:B------:R-:W-:Y:S02]  /*105370*/  @P6 LOP3.LUT R41, R41, 0x80, RZ, 0xfc, !PT ;  /* 0x0000008029296812 */ /* 0x000fe400078efcff */
[----:B------:R-:W-:Y:S02]  /*105380*/  LOP3.LUT P6, RZ, R21, 0x8000000, RZ, 0xc0, !PT ;  /* 0x0800000015ff7812 */ /* 0x000fe400078cc0ff */
[----:B------:R-:W-:Y:S01]  /*105390*/  LOP3.LUT P5, RZ, R23, 0x80000000, RZ, 0xc0, !PT ;  /* 0x8000000017ff7812 */ /* 0x000fe200078ac0ff */
[----:B------:R1:W-:Y:S01]  /*1053a0*/  @P3 STG.E desc[UR58][R30.64], R245 ;  /* 0x000000f51e003986 */ /* 0x0003e2000c10193a */
[----:B------:R-:W-:Y:S01]  /*1053b0*/  LOP3.LUT R41, R41, 0xfffffeff, RZ, 0xc0, !PT ;  /* 0xfffffeff29297812 */ /* 0x000fe200078ec0ff */
[----:B-1----:R-:W-:-:S08]  /*1053c0*/  IMAD.WIDE R30, R236, 0x4, R16 ;  /* 0x00000004ec1e7825 */ /* 0x002fd000078e0210 */
[----:B------:R-:W-:Y:S02]  /*1053d0*/  @P6 LOP3.LUT R41, R41, 0x100, RZ, 0xfc, !PT ;  /* 0x0000010029296812 */ /* 0x000fe400078efcff */
[----:B------:R-:W-:Y:S01]  /*1053e0*/  LOP3.LUT P6, RZ, R21, 0x4000000, RZ, 0xc0, !PT ;  /* 0x0400000015ff7812 */ /* 0x000fe200078cc0ff */
[----:B------:R1:W-:Y:S02]  /*1053f0*/  @P4 STG.E desc[UR58][R30.64], R232 ;  /* 0x000000e81e004986 */ /* 0x0003e4000c10193a */
[----:B-1----:R-:W-:Y:S02]  /*105400*/  IMAD.WIDE R30, R236, 0x4, R14 ;  /* 0x00000004ec1e7825 */ /* 0x002fe400078e020e */
[----:B------:R-:W4:Y:S04]  /*105410*/  LDL.LU R236, [R1+0x1a78] ;  /* 0x001a780001ec7983 */ /* 0x000f280000300800 */
[----:B---3--:R1:W-:Y:S04]  /*105420*/  @P5 STG.E desc[UR58][R30.64], R240 ;  /* 0x000000f01e005986 */ /* 0x0083e8000c10193a */
[----:B------:R-:W3:Y:S01]  /*105430*/  LDL.LU R232, [R1+0x7f8] ;  /* 0x0007f80001e87983 */ /* 0x000ee20000300800 */
[----:B-1----:R-:W-:-:S03]  /*105440*/  IMAD.WIDE R30, R216, 0x4, R16 ;  /* 0x00000004d81e7825 */ /* 0x002fc600078e0210 */
[----:B------:R-:W3:Y:S04]  /*105450*/  LDL.LU R240, [R1+0x7e8] ;  /* 0x0007e80001f07983 */ /* 0x000ee80000300800 */
[----:B------:R1:W-:Y:S01]  /*105460*/  @P6 STG.E desc[UR58][R30.64], R244 ;  /* 0x000000f41e006986 */ /* 0x0003e2000c10193a */
[C---:B------:R-:W-:Y:S01]  /*105470*/  LOP3.LUT P6, RZ, R41.reuse, 0x100, RZ, 0xc0, !PT ;  /* 0x0000010029ff7812 */ /* 0x040fe200078cc0ff */
[----:B-1----:R-:W-:Y:S02]  /*105480*/  IMAD.WIDE R30, R216, 0x4, R14 ;  /* 0x00000004d81e7825 */ /* 0x002fe400078e020e */
[----:B------:R-:W3:Y:S10]  /*105490*/  LDL.LU R216, [R1+0x1a7c] ;  /* 0x001a7c0001d87983 */ /* 0x000ef40000300800 */
[----:B------:R1:W-:Y:S01]  /*1054a0*/  @P6 STG.E desc[UR58][R30.64], R39 ;  /* 0x000000271e006986 */ /* 0x0003e2000c10193a */
[----:B------:R-:W-:-:S02]  /*1054b0*/  LOP3.LUT P6, RZ, R41, 0x80, RZ, 0xc0, !PT ;  /* 0x0000008029ff7812 */ /* 0x000fc400078cc0ff */
[----:B------:R-:W-:Y:S01]  /*1054c0*/  LOP3.LUT P0, RZ, R26, 0x20, RZ, 0xc0, !PT ;  /* 0x000000201aff7812 */ /* 0x000fe2000780c0ff */
[----:B------:R-:W3:Y:S01]  /*1054d0*/  LDL.LU R244, [R1+0x7d8] ;  /* 0x0007d80001f47983 */ /* 0x000ee20000300800 */
[----:B-1----:R-:W-:-:S03]  /*1054e0*/  IMAD.WIDE R30, R239, 0x4, R16 ;  /* 0x00000004ef1e7825 */ /* 0x002fc600078e0210 */
[----:B------:R-:W3:Y:S06]  /*1054f0*/  LDL.LU R39, [R1+0x348] ;  /* 0x0003480001277983 */ /* 0x000eec0000300800 */
[----:B------:R1:W-:Y:S01]  /*105500*/  @P6 STG.E desc[UR58][R30.64], R235 ;  /* 0x000000eb1e006986 */ /* 0x0003e2000c10193a */
[----:B------:R-:W-:-:S03]  /*105510*/  LOP3.LUT P6, RZ, R41, 0x40, RZ, 0xc0, !PT ;  /* 0x0000004029ff7812 */ /* 0x000fc600078cc0ff */
        /* <DEDUP_REMOVED lines=17> */
[----:B----4-:R1:W-:Y:S02]  /*105630*/  @P6 STG.E desc[UR58][R30.64], R237 ;  /* 0x000000ed1e006986 */ /* 0x0103e4000c10193a */
[----:B-1----:R-:W-:-:S05]  /*105640*/  IMAD.WIDE R30, R241, 0x4, R14 ;  /* 0x00000004f11e7825 */ /* 0x002fca00078e020e */
[----:B------:R1:W-:Y:S04]  /*105650*/  @P0 STG.E desc[UR58][R30.64], R42 ;  /* 0x0000002a1e000986 */ /* 0x0003e8000c10193a */
[----:B-1----:R-:W2:Y:S01]  /*105660*/  LDL.LU R42, [R1+0x4ab8] ;  /* 0x004ab800012a7983 */ /* 0x002ea20000300800 */
[C---:B------:R-:W-:Y:S02]  /*105670*/  LOP3.LUT P1, RZ, R24.reuse, 0x1, RZ, 0xc0, !PT ;  /* 0x0000000118ff7812 */ /* 0x040fe4000782c0ff */
[----:B------:R-:W-:Y:S02]  /*105680*/  LOP3.LUT P2, RZ, R24, 0x2, RZ, 0xc0, !PT ;  /* 0x0000000218ff7812 */ /* 0x000fe4000784c0ff */
[C---:B------:R-:W-:Y:S02]  /*105690*/  LOP3.LUT P3, RZ, R21.reuse, 0x10000000, RZ, 0xc0, !PT ;  /* 0x1000000015ff7812 */ /* 0x040fe4000786c0ff */
[----:B------:R-:W-:-:S02]  /*1056a0*/  LOP3.LUT P4, RZ, R21, 0x20000000, RZ, 0xc0, !PT ;  /* 0x2000000015ff7812 */ /* 0x000fc4000788c0ff */
[----:B------:R-:W-:Y:S01]  /*1056b0*/  LOP3.LUT P5, RZ, R25, 0x1000000, RZ, 0xc0, !PT ;  /* 0x0100000019ff7812 */ /* 0x000fe200078ac0ff */
[----:B------:R-:W-:-:S05]  /*1056c0*/  IMAD.WIDE R30, R236, 0x4, R16 ;  /* 0x00000004ec1e7825 */ /* 0x000fca00078e0210 */
        /* <DEDUP_REMOVED lines=8> */
[----:B--2---:R1:W-:Y:S04]  /*105750*/  @P5 STG.E desc[UR58][R30.64], R42 ;  /* 0x0000002a1e005986 */ /* 0x0043e8000c10193a */
[----:B-1----:R-:W2:Y:S04]  /*105760*/  LDL.LU R42, [R1+0x4ab4] ;  /* 0x004ab400012a7983 */ /* 0x002ea80000300800 */
[----:B------:R-:W3:Y:S04]  /*105770*/  LDL.LU R39, [R1+0x7ec] ;  /* 0x0007ec0001277983 */ /* 0x000ee80000300800 */
[----:B------:R-:W4:Y:S04]  /*105780*/  LDL.LU R232, [R1+0x7dc] ;  /* 0x0007dc0001e87983 */ /* 0x000f280000300800 */
[----:B------:R-:W4:Y:S04]  /*105790*/  LDL.LU R236, [R1+0x1a84] ;  /* 0x001a840001ec7983 */ /* 0x000f280000300800 */
[----:B------:R-:W4:Y:S04]  /*1057a0*/  LDL.LU R240, [R1+0x34c] ;  /* 0x00034c0001f07983 */ /* 0x000f280000300800 */
[----:B------:R-:W4:Y:S04]  /*1057b0*/  LDL.LU R244, [R1+0x820] ;  /* 0x0008200001f47983 */ /* 0x000f280000300800 */
[----:B------:R-:W4:Y:S01]  /*1057c0*/  LDL.LU R216, [R1+0x1a88] ;  /* 0x001a880001d87983 */ /* 0x000f220000300800 */
[----:B------:R-:W-:-:S03]  /*1057d0*/  LOP3.LUT P2, RZ, R25, 0x2000000, RZ, 0xc0, !PT ;  /* 0x0200000019ff7812 */ /* 0x000fc6000784c0ff */
[----:B------:R-:W4:Y:S01]  /*1057e0*/  LDL.LU R250, [R1+0x810] ;  /* 0x0008100001fa7983 */ /* 0x000f220000300800 */
[----:B------:R-:W-:Y:S01]  /*1057f0*/  IMAD.WIDE R30, R245, 0x4, R14 ;  /* 0x00000004f51e7825 */ /* 0x000fe200078e020e */
[----:B------:R-:W-:Y:S02]  /*105800*/  LOP3.LUT P6, RZ, R25, 0x8000000, RZ, 0xc0, !PT ;  /* 0x0800000019ff7812 */ /* 0x000fe400078cc0ff */
[C---:B------:R-:W-:Y:S02]  /*105810*/  LOP3.LUT P3, RZ, R22.reuse, 0x400000, RZ, 0xc0, !PT ;  /* 0x0040000016ff7812 */ /* 0x040fe4000786c0ff */
[----:B------:R-:W-:-:S04]  /*105820*/  LOP3.LUT P4, RZ, R22, 0x800000, RZ, 0xc0, !PT ;  /* 0x0080000016ff7812 */ /* 0x000fc8000788c0ff */
[----:B---3--:R1:W-:Y:S04]  /*105830*/  @P2 STG.E desc[UR58][R30.64], R39 ;  /* 0x000000271e002986 */ /* 0x0083e8000c10193a */
[----:B-1----:R-:W3:Y:S04]  /*105840*/  LDL.LU R39, [R1+0x1a8c] ;  /* 0x001a8c0001277983 */ /* 0x002ee80000300800 */
[----:B------:R-:W3:Y:S01]  /*105850*/  LDL.LU R249, [R1+0x800] ;  /* 0x0008000001f97983 */ /* 0x000ee20000300800 */
[----:B--2---:R-:W-:-:S03]  /*105860*/  LOP3.LUT R42, R42, 0xfdffffff, RZ, 0xc0, !PT ;  /* 0xfdffffff2a2a7812 */ /* 0x004fc600078ec0ff */
[----:B------:R-:W2:Y:S01]  /*105870*/  LDL.LU R248, [R1+0x330] ;  /* 0x0003300001f87983 */ /* 0x000ea20000300800 */
[----:B------:R-:W-:Y:S02]  /*105880*/  @P6 LOP3.LUT R42, R42, 0x2000000, RZ, 0xfc, !PT ;  /* 0x020000002a2a6812 */ /* 0x000fe400078efcff */
        /* <DEDUP_REMOVED lines=15> */
[----:B------:R-:W-:Y:S01]  /*105980*/  LOP3.LUT R42, R42, 0xefffffff, RZ, 0xc0, !PT ;  /* 0xefffffff2a2a7812 */ /* 0x000fe200078ec0ff */
[----:B----4-:R-:W-:Y:S02]  /*105990*/  IMAD.WIDE R30, R236, 0x4, R16 ;  /* 0x00000004ec1e7825 */ /* 0x010fe400078e0210 */
[----:B------:R-:W4:Y:S01]  /*1059a0*/  LDL.LU R233, [R1+0x818] ;  /* 0x0008180001e97983 */ /* 0x000f220000300800 */
[----:B------:R-:W-:-:S03]  /*1059b0*/  LOP3.LUT P5, RZ, R0, 0x10, RZ, 0xc0, !PT ;  /* 0x0000001000ff7812 */ /* 0x000fc600078ac0ff */
[----:B------:R-:W4:Y:S04]  /*1059c0*/  LDL.LU R237, [R1+0x808] ;  /* 0x0008080001ed7983 */ /* 0x000f280000300800 */
[----:B------:R-:W-:Y:S01]  /*1059d0*/  @P6 LOP3.LUT R42, R42, 0x10000000, RZ, 0xfc, !PT ;  /* 0x100000002a2a6812 */ /* 0x000fe200078efcff */
[----:B------:R-:W4:Y:S01]  /*1059e0*/  LDL.LU R241, [R1+0x1a9c] ;  /* 0x001a9c0001f17983 */ /* 0x000f220000300800 */
[----:B------:R-:W-:Y:S02]  /*1059f0*/  LOP3.LUT P6, RZ, R24, 0x8, RZ, 0xc0, !PT ;  /* 0x0000000818ff7812 */ /* 0x000fe400078cc0ff */
[----:B------:R-:W-:Y:S01]  /*105a00*/  LOP3.LUT R42, R42, 0xdfffffff, RZ, 0xc0, !PT ;  /* 0xdfffffff2a2a7812 */ /* 0x000fe200078ec0ff */
[----:B------:R1:W-:Y:S01]  /*105a10*/  @P3 STG.E desc[UR58][R30.64], R232 ;  /* 0x000000e81e003986 */ /* 0x0003e2000c10193a */
[----:B------:R-:W-:-:S03]  /*105a20*/  LOP3.LUT R41, R41, 0xfffffffe, RZ, 0xc0, !PT ;  /* 0xfffffffe29297812 */ /* 0x000fc600078ec0ff */
[----:B------:R-:W4:Y:S06]  /*105a30*/  LDL.LU R245, [R1+0x338] ;  /* 0x0003380001f57983 */ /* 0x000f2c0000300800 */
[----:B------:R-:W-:Y:S02]  /*105a40*/  @P6 LOP3.LUT R42, R42, 0x20000000, RZ, 0xfc, !PT ;  /* 0x200000002a2a6812 */ /* 0x000fe400078efcff */
[----:B------:R-:W-:Y:S01]  /*105a50*/  LOP3.LUT P6, RZ, R24, 0x4, RZ, 0xc0, !PT ;  /* 0x0000000418ff7812 */ /* 0x000fe200078cc0ff */
[----:B-1----:R-:W-:Y:S01]  /*105a60*/  IMAD.WIDE R30, R236, 0x4, R14 ;  /* 0x00000004ec1e7825 */ /* 0x002fe200078e020e */
[----:B------:R-:W-:Y:S01]  /*105a70*/  LOP3.LUT R42, R42, 0xbfffffff, RZ, 0xc0, !PT ;  /* 0xbfffffff2a2a7812 */ /* 0x000fe200078ec0ff */
[----:B------:R-:W4:Y:S04]  /*105a80*/  LDL.LU R232, [R1+0x82c] ;  /* 0x00082c0001e87983 */ /* 0x000f280000300800 */
[----:B------:R1:W-:Y:S04]  /*105a90*/  @P4 STG.E desc[UR58][R30.64], R240 ;  /* 0x000000f01e004986 */ /* 0x0003e8000c10193a */
[----:B------:R-:W4:Y:S02]  /*105aa0*/  LDL.LU R236, [R1+0x1aa0] ;  /* 0x001aa00001ec7983 */ /* 0x000f240000300800 */
[----:B------:R-:W-:-:S02]  /*105ab0*/  @P6 LOP3.LUT R42, R42, 0x40000000, RZ, 0xfc, !PT ;  /* 0x400000002a2a6812 */ /* 0x000fc400078efcff */
[----:B------:R-:W-:Y:S02]  /*105ac0*/  LOP3.LUT P6, RZ, R26, 0x80, RZ, 0xc0, !PT ;  /* 0x000000801aff7812 */ /* 0x000fe400078cc0ff */
[----:B------:R-:W-:Y:S01]  /*105ad0*/  LOP3.LUT R42, R42, 0x7fffffff, RZ, 0xc0, !PT ;  /* 0x7fffffff2a2a7812 */ /* 0x000fe200078ec0ff */
[----:B-1----:R-:W-:Y:S01]  /*105ae0*/  IMAD.WIDE R30, R216, 0x4, R16 ;  /* 0x00000004d81e7825 */ /* 0x002fe200078e0210 */
[----:B------:R-:W4:Y:S09]  /*105af0*/  LDL.LU R240, [R1+0x81c] ;  /* 0x00081c0001f07983 */ /* 0x000f320000300800 */
[----:B------:R-:W-:-:S02]  /*105b00*/  @P6 LOP3.LUT R42, R42, 0x80000000, RZ, 0xfc, !PT ;  /* 0x800000002a2a6812 */ /* 0x000fc400078efcff */
[----:B------:R-:W-:Y:S01]  /*105b10*/  LOP3.LUT P6, RZ, R26, 0x40, RZ, 0xc0, !PT ;  /* 0x000000401aff7812 */ /* 0x000fe200078cc0ff */
[----:B------:R1:W-:-:S12]  /*105b20*/  @P5 STG.E desc[UR58][R30.64], R244 ;  /* 0x000000f41e005986 */ /* 0x0003d8000c10193a */
[----:B------:R-:W-:Y:S01]  /*105b30*/  @P6 LOP3.LUT R41, R41, 0x1, RZ, 0xfc, !PT ;  /* 0x0000000129296812 */ /* 0x000fe200078efcff */
[----:B-1----:R-:W4:Y:S01]  /*105b40*/  LDL.LU R244, [R1+0x80c] ;  /* 0x00080c0001f47983 */ /* 0x002f220000300800 */
[----:B------:R-:W-:Y:S01]  /*105b50*/  LOP3.LUT P6, RZ, R0, 0x20, RZ, 0xc0, !PT ;  /* 0x0000002000ff7812 */ /* 0x000fe200078cc0ff */
[----:B------:R-:W-:Y:S02]  /*105b60*/  IMAD.WIDE R30, R216, 0x4, R14 ;  /* 0x00000004d81e7825 */ /* 0x000fe400078e020e */
[----:B------:R-:W4:Y:S10]  /*105b70*/  LDL.LU R216, [R1+0x1aa4] ;  /* 0x001aa40001d87983 */ /* 0x000f340000300800 */
[----:B------:R3:W-:Y:S01]  /*105b80*/  @P6 STG.E desc[UR58][R30.64], R250 ;  /* 0x000000fa1e006986 */ /* 0x0007e2000c10193a */
[----:B------:R-:W-:Y:S01]  /*105b90*/  LOP3.LUT P6, RZ, R41, 0x1, RZ, 0xc0, !PT ;  /* 0x0000000129ff7812 */ /* 0x000fe200078cc0ff */
[----:B---3--:R-:W-:-:S12]  /*105ba0*/  IMAD.WIDE R30, R39, 0x4, R16 ;  /* 0x00000004271e7825 */ /* 0x008fd800078e0210 */
[----:B------:R1:W-:Y:S02]  /*105bb0*/  @P6 STG.E desc[UR58][R30.64], R249 ;  /* 0x000000f91e006986 */ /* 0x0003e4000c10193a */
[----:B-1----:R-:W-:Y:S02]  /*105bc0*/  IMAD.WIDE R30, R39, 0x4, R14 ;  /* 0x00000004271e7825 */ /* 0x002fe400078e020e */
[----:B------:R-:W3:Y:S01]  /*105bd0*/  LDL.LU R39, [R1+0x33c] ;  /* 0x00033c0001277983 */ /* 0x000ee20000300800 */
[----:B------:R-:W-:-:S13]  /*105be0*/  LOP3.LUT P6, RZ, R42, 0x80000000, RZ, 0xc0, !PT ;  /* 0x800000002aff7812 */ /* 0x000fda00078cc0ff */
[----:B--2---:R1:W-:Y:S01]  /*105bf0*/  @P6 STG.E desc[UR58][R30.64], R248 ;  /* 0x000000f81e006986 */ /* 0x0043e2000c10193a */
        /* <DEDUP_REMOVED lines=19> */
[----:B----4-:R1:W-:Y:S01]  /*105d30*/  @P6 STG.E desc[UR58][R30.64], R233 ;  /* 0x000000e91e006986 */ /* 0x0103e2000c10193a */
[----:B------:R-:W-:Y:S01]  /*105d40*/  LOP3.LUT P2, RZ, R0, 0x40, RZ, 0xc0, !PT ;  /* 0x0000004000ff7812 */ /* 0x000fe2000784c0ff */
[----:B-1----:R-:W-:-:S05]  /*105d50*/  IMAD.WIDE R30, R241, 0x4, R16 ;  /* 0x00000004f11e7825 */ /* 0x002fca00078e0210 */
[----:B------:R1:W-:Y:S01]  /*105d60*/  @P0 STG.E desc[UR58][R30.64], R237 ;  /* 0x000000ed1e000986 */ /* 0x0003e2000c10193a */
[----:B------:R-:W-:Y:S01]  /*105d70*/  LOP3.LUT P3, RZ, R0, 0x80, RZ, 0xc0, !PT ;  /* 0x0000008000ff7812 */ /* 0x000fe2000786c0ff */
[----:B-1----:R-:W-:Y:S02]  /*105d80*/  IMAD.WIDE R30, R241, 0x4, R14 ;  /* 0x00000004f11e7825 */ /* 0x002fe400078e020e */
[----:B------:R-:W2:Y:S04]  /*105d90*/  LDL.LU R241, [R1+0x850] ;  /* 0x0008500001f17983 */ /* 0x000ea80000300800 */
[----:B------:R1:W-:Y:S01]  /*105da0*/  @P1 STG.E desc[UR58][R30.64], R245 ;  /* 0x000000f51e001986 */ /* 0x0003e2000c10193a */
[----:B------:R-:W-:Y:S01]  /*105db0*/  LOP3.LUT P4, RZ, R26, 0x100, RZ, 0xc0, !PT ;  /* 0x000001001aff7812 */ /* 0x000fe2000788c0ff */
[----:B-1----:R-:W-:-:S02]  /*105dc0*/  IMAD.WIDE R30, R236, 0x4, R16 ;  /* 0x00000004ec1e7825 */ /* 0x002fc400078e0210 */
[----:B------:R-:W4:Y:S04]  /*105dd0*/  LDL.LU R245, [R1+0x1aa8] ;  /* 0x001aa80001f57983 */ /* 0x000f280000300800 */
[----:B------:R1:W-:Y:S01]  /*105de0*/  @P2 STG.E desc[UR58][R30.64], R232 ;  /* 0x000000e81e002986 */ /* 0x0003e2000c10193a */
[----:B------:R-:W-:Y:S01]  /*105df0*/  LOP3.LUT P5, RZ, R26, 0x200, RZ, 0xc0, !PT ;  /* 0x000002001aff7812 */ /* 0x000fe200078ac0ff */
[----:B-1----:R-:W-:Y:S02]  /*105e00*/  IMAD.WIDE R30, R236, 0x4, R14 ;  /* 0x00000004ec1e7825 */ /* 0x002fe400078e020e */
[----:B------:R-:W2:Y:S04]  /*105e10*/  LDL.LU R232, [R1+0x840] ;  /* 0x0008400001e87983 */ /* 0x000ea80000300800 */
[----:B------:R1:W-:Y:S04]  /*105e20*/  @P3 STG.E desc[UR58][R30.64], R240 ;  /* 0x000000f01e003986 */ /* 0x0003e8000c10193a */
[----:B------:R-:W2:Y:S01]  /*105e30*/  LDL.LU R236, [R1+0x830] ;  /* 0x0008300001ec7983 */ /* 0x000ea20000300800 */
[----:B-1----:R-:W-:-:S03]  /*105e40*/  IMAD.WIDE R30, R216, 0x4, R16 ;  /* 0x00000004d81e7825 */ /* 0x002fc600078e0210 */
[----:B------:R-:W2:Y:S04]  /*105e50*/  LDL.LU R240, [R1+0x1aac] ;  /* 0x001aac0001f07983 */ /* 0x000ea80000300800 */
[----:B------:R1:W-:Y:S02]  /*105e60*/  @P4 STG.E desc[UR58][R30.64], R244 ;  /* 0x000000f41e004986 */ /* 0x0003e4000c10193a */
[----:B-1----:R-:W-:Y:S02]  /*105e70*/  IMAD.WIDE R30, R216, 0x4, R14 ;  /* 0x00000004d81e7825 */ /* 0x002fe400078e020e */
[----:B------:R-:W2:Y:S04]  /*105e80*/  LDL.LU R244, [R1+0x320] ;  /* 0x0003200001f47983 */ /* 0x000ea80000300800 */
[----:B------:R-:W2:Y:S04]  /*105e90*/  LDL.LU R216, [R1+0x854] ;  /* 0x0008540001d87983 */ /* 0x000ea80000300800 */
[----:B---3--:R1:W-:Y:S04]  /*105ea0*/  @P5 STG.E desc[UR58][R30.64], R39 ;  /* 0x000000271e005986 */ /* 0x0083e8000c10193a */
[----:B-1----:R-:W3:Y:S01]  /*105eb0*/  LDL.LU R39, [R1+0x1ab0] ;  /* 0x001ab00001277983 */ /* 0x002ee20000300800 */
        /* <DEDUP_REMOVED lines=16> */
[----:B------:R-:W3:Y:S01]  /*105fc0*/  LDL.LU R242, [R1+0x1abc] ;  /* 0x001abc0001f27983 */ /* 0x000ee20000300800 */
[C---:B------:R-:W-:Y:S02]  /*105fd0*/  LOP3.LUT P2, RZ, R24.reuse, 0x10, RZ, 0xc0, !PT ;  /* 0x0000001018ff7812 */ /* 0x040fe4000784c0ff */
[----:B------:R-:W-:Y:S01]  /*105fe0*/  LOP3.LUT P3, RZ, R24, 0x20, RZ, 0xc0, !PT ;  /* 0x0000002018ff7812 */ /* 0x000fe2000786c0ff */
[----:B------:R-:W3:Y:S02]  /*105ff0*/  LDL.LU R246, [R1+0x328] ;  /* 0x0003280001f67983 */ /* 0x000ee40000300800 */
[----:B------:R-:W-:-:S02]  /*106000*/  @P6 LOP3.LUT R42, R42, 0x80000, RZ, 0xfc, !PT ;  /* 0x000800002a2a6812 */ /* 0x000fc400078efcff */
[----:B------:R-:W-:Y:S01]  /*106010*/  LOP3.LUT P6, RZ, R0, 0x200, RZ, 0xc0, !PT ;  /* 0x0000020000ff7812 */ /* 0x000fe200078cc0ff */
[----:B------:R-:W3:Y:S01]  /*106020*/  LDL.LU R233, [R1+0x85c] ;  /* 0x00085c0001e97983 */ /* 0x000ee20000300800 */
[----:B------:R-:W-:Y:S02]  /*106030*/  LOP3.LUT R42, R42, 0xffefffff, RZ, 0xc0, !PT ;  /* 0xffefffff2a2a7812 */ /* 0x000fe400078ec0ff */
[----:B------:R-:W-:Y:S01]  /*106040*/  LOP3.LUT P4, RZ, R23, 0x1, RZ, 0xc0, !PT ;  /* 0x0000000117ff7812 */ /* 0x000fe2000788c0ff */
[----:B------:R-:W3:Y:S08]  /*106050*/  LDL.LU R237, [R1+0x1ac0] ;  /* 0x001ac00001ed7983 */ /* 0x000ef00000300800 */
        /* <DEDUP_REMOVED lines=16> */
[----:B--2---:R1:W-:Y:S02]  /*106160*/  @P2 STG.E desc[UR58][R30.64], R241 ;  /* 0x000000f11e002986 */ /* 0x0043e4000c10193a */
[----:B-1----:R-:W-:Y:S02]  /*106170*/  IMAD.WIDE R30, R245, 0x4, R14 ;  /* 0x00000004f51e7825 */ /* 0x002fe400078e020e */
[----:B------:R-:W2:Y:S04]  /*106180*/  LDL.LU R241, [R1+0x84c] ;  /* 0x00084c0001f17983 */ /* 0x000ea80000300800 */
[----:B------:R1:W-:Y:S02]  /*106190*/  @P3 STG.E desc[UR58][R30.64], R232 ;  /* 0x000000e81e003986 */ /* 0x0003e4000c10193a */
[----:B-1----:R-:W-:-:S02]  /*1061a0*/  IMAD.WIDE R30, R240, 0x4, R16 ;  /* 0x00000004f01e7825 */ /* 0x002fc400078e0210 */
[----:B------:R-:W4:Y:S04]  /*1061b0*/  LDL.LU R232, [R1+0x1ac4] ;  /* 0x001ac40001e87983 */ /* 0x000f280000300800 */
[----:B------:R1:W-:Y:S04]  /*1061c0*/  @P4 STG.E desc[UR58][R30.64], R236 ;  /* 0x000000ec1e004986 */ /* 0x0003e8000c10193a */
[----:B------:R-:W4:Y:S01]  /*1061d0*/  LDL.LU R245, [R1+0x83c] ;  /* 0x00083c0001f57983 */ /* 0x000f220000300800 */
[----:B-1----:R-:W-:-:S03]  /*1061e0*/  IMAD.WIDE R30, R240, 0x4, R14 ;  /* 0x00000004f01e7825 */ /* 0x002fc600078e020e */
[----:B------:R-:W4:Y:S04]  /*1061f0*/  LDL.LU R236, [R1+0x32c] ;  /* 0x00032c0001ec7983 */ /* 0x000f280000300800 */
[----:B------:R3:W-:Y:S04]  /*106200*/  @P5 STG.E desc[UR58][R30.64], R244 ;  /* 0x000000f41e005986 */ /* 0x0007e8000c10193a */
[----:B------:R-:W4:Y:S01]  /*106210*/  LDL.LU R240, [R1+0x880] ;  /* 0x0008800001f07983 */ /* 0x000f220000300800 */
[----:B---3--:R-:W-:-:S05]  /*106220*/  IMAD.WIDE R30, R39, 0x4, R16 ;  /* 0x00000004271e7825 */ /* 0x008fca00078e0210 */
[----:B------:R1:W-:Y:S04]  /*106230*/  @P6 STG.E desc[UR58][R30.64], R216 ;  /* 0x000000d81e006986 */ /* 0x0003e8000c10193a */
[----:B-1----:R-:W3:Y:S01]  /*106240*/  LDL.LU R216, [R1+0x1ac8] ;  /* 0x001ac80001d87983 */ /* 0x002ee20000300800 */
[----:B------:R-:W-:-:S03]  /*106250*/  IMAD.WIDE R30, R39, 0x4, R14 ;  /* 0x00000004271e7825 */ /* 0x000fc600078e020e */
[----:B------:R-:W3:Y:S04]  /*106260*/  LDL.LU R244, [R1+0x870] ;  /* 0x0008700001f47983 */ /* 0x000ee80000300800 */
        /* <DEDUP_REMOVED lines=29> */
[C---:B------:R-:W-:Y:S01]  /*106440*/  LOP3.LUT P3, RZ, R25.reuse, 0x40000000, RZ, 0xc0, !PT ;  /* 0x4000000019ff7812 */ /* 0x040fe2000786c0ff */
[----:B----4-:R-:W-:Y:S01]  /*106450*/  IMAD.WIDE R30, R232, 0x4, R16 ;  /* 0x00000004e81e7825 */ /* 0x010fe200078e0210 */
[----:B------:R-:W-:-:S04]  /*106460*/  LOP3.LUT P4, RZ, R25, 0x80000000, RZ, 0xc0, !PT ;  /* 0x8000000019ff7812 */ /* 0x000fc8000788c0ff */
[----:B------:R1:W-:Y:S01]  /*106470*/  @P1 STG.E desc[UR58][R30.64], R245 ;  /* 0x000000f51e001986 */ /* 0x0003e2000c10193a */
[----:B------:R-:W-:Y:S01]  /*106480*/  LOP3.LUT P5, RZ, R22, 0x10000000, RZ, 0xc0, !PT ;  /* 0x1000000016ff7812 */ /* 0x000fe200078ac0ff */
[----:B-1----:R-:W-:-:S05]  /*106490*/  IMAD.WIDE R30, R232, 0x4, R14 ;  /* 0x00000004e81e7825 */ /* 0x002fca00078e020e */
[----:B------:R3:W-:Y:S02]  /*1064a0*/  @P2 STG.E desc[UR58][R30.64], R236 ;  /* 0x000000ec1e002986 */ /* 0x0007e4000c10193a */
[----:B---3--:R-:W-:-:S05]  /*1064b0*/  IMAD.WIDE R30, R216, 0x4, R16 ;  /* 0x00000004d81e7825 */ /* 0x008fca00078e0210 */
[----:B------:R1:W-:Y:S02]  /*1064c0*/  @P3 STG.E desc[UR58][R30.64], R240 ;  /* 0x000000f01e003986 */ /* 0x0003e4000c10193a */
[----:B-1----:R-:W-:Y:S02]  /*1064d0*/  IMAD.WIDE R30, R216, 0x4, R14 ;  /* 0x00000004d81e7825 */ /* 0x002fe400078e020e */
[----:B------:R-:W2:Y:S04]  /*1064e0*/  LDL.LU R216, [R1+0x1ad4] ;  /* 0x001ad40001d87983 */ /* 0x000ea80000300800 */
[----:B------:R1:W-:Y:S02]  /*1064f0*/  @P4 STG.E desc[UR58][R30.64], R244 ;  /* 0x000000f41e004986 */ /* 0x0003e4000c10193a */
[----:B-1----:R-:W-:-:S05]  /*106500*/  IMAD.WIDE R30, R39, 0x4, R16 ;  /* 0x00000004271e7825 */ /* 0x002fca00078e0210 */
[----:B------:R1:W-:Y:S04]  /*106510*/  @P5 STG.E desc[UR58][R30.64], R27 ;  /* 0x0000001b1e005986 */ /* 0x0003e8000c10193a */
[----:B-1----:R-:W3:Y:S04]  /*106520*/  LDL.LU R27, [R1+0x4ab0] ;  /* 0x004ab000011b7983 */ /* 0x002ee80000300800 */
[----:B------:R-:W4:Y:S04]  /*106530*/  LDL.LU R232, [R1+0x310] ;  /* 0x0003100001e87983 */ /* 0x000f280000300800 */
[----:B------:R-:W2:Y:S01]  /*106540*/  LDL.LU R236, [R1+0x1ad0] ;  /* 0x001ad00001ec7983 */ /* 0x000ea20000300800 */
[----:B------:R-:W-:-:S02]  /*106550*/  LOP3.LUT P6, RZ, R4, 0x80000000, RZ, 0xc0, !PT ;  /* 0x8000000004ff7812 */ /* 0x000fc400078cc0ff */
[----:B------:R-:W-:Y:S01]  /*106560*/  LOP3.LUT R42, R42, 0xfffffdff, RZ, 0xc0, !PT ;  /* 0xfffffdff2a2a7812 */ /* 0x000fe200078ec0ff */
[----:B------:R-:W3:Y:S01]  /*106570*/  LDL.LU R240, [R1+0x874] ;  /* 0x0008740001f07983 */ /* 0x000ee20000300800 */
[----:B------:R-:W-:-:S03]  /*106580*/  LOP3.LUT P2, RZ, R22, 0x40000000, RZ, 0xc0, !PT ;  /* 0x4000000016ff7812 */ /* 0x000fc6000784c0ff */
[----:B------:R-:W3:Y:S06]  /*106590*/  LDL.LU R244, [R1+0x864] ;  /* 0x0008640001f47983 */ /* 0x000eec0000300800 */
        /* <DEDUP_REMOVED lines=14> */
[----:B------:R-:W-:Y:S01]  /*106680*/  LOP3.LUT P6, RZ, R23, 0x10, RZ, 0xc0, !PT ;  /* 0x0000001017ff7812 */ /* 0x000fe200078cc0ff */
[----:B------:R-:W-:Y:S02]  /*106690*/  IMAD.WIDE R22, R39, 0x4, R14 ;  /* 0x0000000427167825 */ /* 0x000fe400078e020e */
[----:B------:R-:W3:Y:S04]  /*1066a0*/  LDL.LU R39, [R1+0x1ad8] ;  /* 0x001ad80001277983 */ /* 0x000ee80000300800 */
[----:B------:R-:W3:Y:S04]  /*1066b0*/  LDL.LU R250, [R1+0x314] ;  /* 0x0003140001fa7983 */ /* 0x000ee80000300800 */
[----:B----4-:R2:W-:Y:S02]  /*1066c0*/  @P2 STG.E desc[UR58][R22.64], R232 ;  /* 0x000000e816002986 */ /* 0x0105e4000c10193a */
[----:B--2---:R-:W-:-:S05]  /*1066d0*/  IMAD.WIDE R22, R236, 0x4, R16 ;  /* 0x00000004ec167825 */ /* 0x004fca00078e0210 */
[----:B---3--:R1:W-:Y:S04]  /*1066e0*/  @P3 STG.E desc[UR58][R22.64], R27 ;  /* 0x0000001b16003986 */ /* 0x0083e8000c10193a */
        /* <DEDUP_REMOVED lines=8> */
[----:B------:R-:W-:-:S03]  /*106770*/  LOP3.LUT R42, R42, 0xffffbfff, RZ, 0xc0, !PT ;  /* 0xffffbfff2a2a7812 */ /* 0x000fc600078ec0ff */
[----:B------:R-:W2:Y:S01]  /*106780*/  LDL.LU R238, [R1+0x87c] ;  /* 0x00087c0001ee7983 */ /* 0x000ea20000300800 */
[----:B------:R-:W-:Y:S02]  /*106790*/  @P6 LOP3.LUT R42, R42, 0x4000, RZ, 0xfc, !PT ;  /* 0x000040002a2a6812 */ /* 0x000fe400078efcff */
[----:B------:R-:W-:Y:S01]  /*1067a0*/  LOP3.LUT P6, RZ, R24, 0x400, RZ, 0xc0, !PT ;  /* 0x0000040018ff7812 */ /* 0x000fe200078cc0ff */
[----:B------:R-:W2:Y:S04]  /*1067b0*/  LDL.LU R242, [R1+0x86c] ;  /* 0x00086c0001f27983 */ /* 0x000ea80000300800 */
[----:B------:R-:W2:Y:S01]  /*1067c0*/  LDL.LU R246, [R1+0x1ae4] ;  /* 0x001ae40001f67983 */ /* 0x000ea20000300800 */
[----:B------:R-:W-:Y:S02]  /*1067d0*/  LOP3.LUT R42, R42, 0xffff7fff, RZ, 0xc0, !PT ;  /* 0xffff7fff2a2a7812 */ /* 0x000fe400078ec0ff */
[----:B------:R-:W-:Y:S01]  /*1067e0*/  LOP3.LUT P4, RZ, R0, 0x800, RZ, 0xc0, !PT ;  /* 0x0000080000ff7812 */ /* 0x000fe2000788c0ff */
[----:B------:R-:W2:Y:S04]  /*1067f0*/  LDL.LU R233, [R1+0x31c] ;  /* 0x00031c0001e97983 */ /* 0x000ea80000300800 */
[----:B------:R-:W-:Y:S01]  /*106800*/  @P6 LOP3.LUT R42, R42, 0x8000, RZ, 0xfc, !PT ;  /* 0x000080002a2a6812 */ /* 0x000fe200078efcff */
[----:B------:R-:W2:Y:S01]  /*106810*/  LDL.LU R237, [R1+0x8d0] ;  /* 0x0008d00001ed7983 */ /* 0x000ea20000300800 */
[----:B------:R-:W-:-:S02]  /*106820*/  LOP3.LUT P6, RZ, R24, 0x100, RZ, 0xc0, !PT ;  /* 0x0000010018ff7812 */ /* 0x000fc400078cc0ff */
[----:B------:R-:W-:Y:S01]  /*106830*/  LOP3.LUT P5, RZ, R26, 0x1000, RZ, 0xc0, !PT ;  /* 0x000010001aff7812 */ /* 0x000fe200078ac0ff */
[----:B------:R-:W2:Y:S01]  /*106840*/  LDL.LU R241, [R1+0x1ae8] ;  /* 0x001ae80001f17983 */ /* 0x000ea20000300800 */
[----:B------:R-:W-:Y:S01]  /*106850*/  LOP3.LUT R42, R42, 0xfffeffff, RZ, 0xc0, !PT ;  /* 0xfffeffff2a2a7812 */ /* 0x000fe200078ec0ff */
[----:B------:R-:W-:Y:S02]  /*106860*/  IMAD.WIDE R22, R236, 0x4, R14 ;  /* 0x00000004ec167825 */ /* 0x000fe400078e020e */
[----:B------:R-:W2:Y:S04]  /*106870*/  LDL.LU R245, [R1+0x8c0] ;  /* 0x0008c00001f57983 */ /* 0x000ea80000300800 */
[----:B------:R1:W-:Y:S02]  /*106880*/  @P4 STG.E desc[UR58][R22.64], R240 ;  /* 0x000000f016004986 */ /* 0x0003e4000c10193a */
[----:B------:R-:W-:-:S02]  /*106890*/  @P6 LOP3.LUT R42, R42, 0x10000, RZ, 0xfc, !PT ;  /* 0x000100002a2a6812 */ /* 0x000fc400078efcff */
[----:B------:R-:W-:Y:S01]  /*1068a0*/  LOP3.LUT P6, RZ, R26, 0x4000, RZ, 0xc0, !PT ;  /* 0x000040001aff7812 */ /* 0x000fe200078cc0ff */
[----:B------:R-:W2:Y:S04]  /*1068b0*/  LDL.LU R232, [R1+0x8b0] ;  /* 0x0008b00001e87983 */ /* 0x000ea80000300800 */
[----:B------:R-:W2:Y:S01]  /*1068c0*/  LDL.LU R236, [R1+0x1aec] ;  /* 0x001aec0001ec7983 */ /* 0x000ea20000300800 */
[----:B-1----:R-:W-:-:S03]  /*1068d0*/  IMAD.WIDE R22, R216, 0x4, R16 ;  /* 0x00000004d8167825 */ /* 0x002fc600078e0210 */
[----:B------:R-:W2:Y:S04]  /*1068e0*/  LDL.LU R240, [R1+0x890] ;  /* 0x0008900001f07983 */ /* 0x000ea80000300800 */
[----:B------:R1:W-:Y:S02]  /*1068f0*/  @P5 STG.E desc[UR58][R22.64], R244 ;  /* 0x000000f416005986 */ /* 0x0003e4000c10193a */
[----:B-1----:R-:W-:Y:S02]  /*106900*/  IMAD.WIDE R22, R216, 0x4, R14 ;  /* 0x00000004d8167825 */ /* 0x002fe400078e020e */
[----:B------:R-:W2:Y:S04]  /*106910*/  LDL.LU R244, [R1+0x8d4] ;  /* 0x0008d40001f47983 */ /* 0x000ea80000300800 */
[----:B------:R1:W-:Y:S01]  /*106920*/  @P6 STG.E desc[UR58][R22.64], R250 ;  /* 0x000000fa16006986 */ /* 0x0003e2000c10193a */
[----:B------:R-:W-:-:S03]  /*106930*/  LOP3.LUT P6, RZ, R42, 0x10000, RZ, 0xc0, !PT ;  /* 0x000100002aff7812 */ /* 0x000fc600078cc0ff */
[----:B------:R-:W2:Y:S01]  /*106940*/  LDL.LU R216, [R1+0x1af0] ;  /* 0x001af00001d87983 */ /* 0x000ea20000300800 */
[----:B-1----:R-:W-:-:S09]  /*106950*/  IMAD.WIDE R22, R39, 0x4, R16 ;  /* 0x0000000427167825 */ /* 0x002fd200078e0210 */
[----:B---3--:R1:W-:Y:S02]  /*106960*/  @P6 STG.E desc[UR58][R22.64], R249 ;  /* 0x000000f916006986 */ /* 0x0083e4000c10193a */
[----:B-1----:R-:W-:Y:S02]  /*106970*/  IMAD.WIDE R22, R39, 0x4, R14 ;  /* 0x0000000427167825 */ /* 0x002fe400078e020e */
[----:B------:R-:W3:Y:S01]  /*106980*/  LDL.LU R39, [R1+0x8c4] ;  /* 0x0008c40001277983 */ /* 0x000ee20000300800 */
[----:B------:R-:W-:-:S13]  /*106990*/  LOP3.LUT P6, RZ, R42, 0x8000, RZ, 0xc0, !PT ;  /* 0x000080002aff7812 */ /* 0x000fda00078cc0ff */
[----:B----4-:R2:W-:Y:S01]  /*1069a0*/  @P6 STG.E desc[UR58][R22.64], R248 ;  /* 0x000000f816006986 */ /* 0x0105e2000c10193a */
[----:B------:R-:W-:Y:S01]  /*1069b0*/  LOP3.LUT P6, RZ, R42, 0x4000, RZ, 0xc0, !PT ;  /* 0x000040002aff7812 */ /* 0x000fe200078cc0ff */
[----:B--2---:R-:W-:-:S12]  /*1069c0*/  IMAD.WIDE R22, R239, 0x4, R16 ;  /* 0x00000004ef167825 */ /* 0x004fd800078e0210 */
        /* <DEDUP_REMOVED lines=36> */
[----:B------:R-:W2:Y:S04]  /*106c10*/  LDL.LU R216, [R1+0x1b00] ;  /* 0x001b000001d87983 */ /* 0x000ea80000300800 */
[----:B------:R-:W4:Y:S04]  /*106c20*/  LDL.LU R233, [R1+0x8b4] ;  /* 0x0008b40001e97983 */ /* 0x000f280000300800 */
[----:B---3--:R1:W-:Y:S04]  /*106c30*/  @P5 STG.E desc[UR58][R22.64], R39 ;  /* 0x0000002716005986 */ /* 0x0083e8000c10193a */
[----:B-1----:R-:W3:Y:S04]  /*106c40*/  LDL.LU R39, [R1+0x1af4] ;  /* 0x001af40001277983 */ /* 0x002ee80000300800 */
[----:B------:R-:W2:Y:S04]  /*106c50*/  LDL.LU R237, [R1+0x894] ;  /* 0x0008940001ed7983 */ /* 0x000ea80000300800 */
[----:B------:R-:W2:Y:S04]  /*106c60*/  LDL.LU R241, [R1+0x8d8] ;  /* 0x0008d80001f17983 */ /* 0x000ea80000300800 */
[----:B------:R-:W2:Y:S04]  /*106c70*/  LDL.LU R232, [R1+0x1af8] ;  /* 0x001af80001e87983 */ /* 0x000ea80000300800 */
[----:B------:R-:W2:Y:S01]  /*106c80*/  LDL.LU R245, [R1+0x8c8] ;  /* 0x0008c80001f57983 */ /* 0x000ea20000300800 */
[----:B------:R-:W-:-:S02]  /*106c90*/  LOP3.LUT P6, RZ, R3, 0x100000, RZ, 0xc0, !PT ;  /* 0x0010000003ff7812 */ /* 0x000fc400078cc0ff */
[----:B------:R-:W-:Y:S02]  /*106ca0*/  LOP3.LUT P2, RZ, R27, 0x20000000, RZ, 0xc0, !PT ;  /* 0x200000001bff7812 */ /* 0x000fe4000784c0ff */
[----:B------:R-:W-:-:S09]  /*106cb0*/  LOP3.LUT R42, R42, 0xfffffffd, RZ, 0xc0, !PT ;  /* 0xfffffffd2a2a7812 */ /* 0x000fd200078ec0ff */
        /* <DEDUP_REMOVED lines=40> */
[----:B------:R-:W-:-:S05]  /*106f40*/  IMAD.WIDE R22, R232, 0x4, R16 ;  /* 0x00000004e8167825 */ /* 0x000fca00078e0210 */
[----:B------:R1:W-:Y:S02]  /*106f50*/  @P4 STG.E desc[UR58][R22.64], R241 ;  /* 0x000000f116004986 */ /* 0x0003e4000c10193a */
[----:B-1----:R-:W-:Y:S02]  /*106f60*/  IMAD.WIDE R22, R232, 0x4, R14 ;  /* 0x00000004e8167825 */ /* 0x002fe400078e020e */
[----:B------:R-:W2:Y:S04]  /*106f70*/  LDL.LU R241, [R1+0x8f0] ;  /* 0x0008f00001f17983 */ /* 0x000ea80000300800 */
[----:B------:R-:W2:Y:S04]  /*106f80*/  LDL.LU R232, [R1+0x1b10] ;  /* 0x001b100001e87983 */ /* 0x000ea80000300800 */
[----:B------:R1:W-:Y:S02]  /*106f90*/  @P5 STG.E desc[UR58][R22.64], R245 ;  /* 0x000000f516005986 */ /* 0x0003e4000c10193a */
[----:B-1----:R-:W-:-:S02]  /*106fa0*/  IMAD.WIDE R22, R244, 0x4, R16 ;  /* 0x00000004f4167825 */ /* 0x002fc400078e0210 */
[----:B------:R-:W2:Y:S04]  /*106fb0*/  LDL.LU R245, [R1+0x924] ;  /* 0x0009240001f57983 */ /* 0x000ea80000300800 */
[----:B------:R1:W-:Y:S02]  /*106fc0*/  @P6 STG.E desc[UR58][R22.64], R240 ;  /* 0x000000f016006986 */ /* 0x0003e4000c10193a */
[----:B-1----:R-:W-:Y:S02]  /*106fd0*/  IMAD.WIDE R22, R244, 0x4, R14 ;  /* 0x00000004f4167825 */ /* 0x002fe400078e020e */
[----:B------:R-:W2:Y:S04]  /*106fe0*/  LDL.LU R240, [R1+0x914] ;  /* 0x0009140001f07983 */ /* 0x000ea80000300800 */
[----:B------:R-:W2:Y:S01]  /*106ff0*/  LDL.LU R244, [R1+0x1b14] ;  /* 0x001b140001f47983 */ /* 0x000ea20000300800 */
[----:B------:R-:W-:-:S13]  /*107000*/  LOP3.LUT P6, RZ, R42, 0x100, RZ, 0xc0, !PT ;  /* 0x000001002aff7812 */ /* 0x000fda00078cc0ff */
[----:B------:R1:W-:Y:S01]  /*107010*/  @P6 STG.E desc[UR58][R22.64], R236 ;  /* 0x000000ec16006986 */ /* 0x0003e2000c10193a */
[----:B------:R-:W-:Y:S01]  /*107020*/  LOP3.LUT P6, RZ, R42, 0x80, RZ, 0xc0, !PT ;  /* 0x000000802aff7812 */ /* 0x000fe200078cc0ff */
[----:B-1----:R-:W-:Y:S01]  /*107030*/  IMAD.WIDE R22, R216, 0x4, R16 ;  /* 0x00000004d8167825 */ /* 0x002fe200078e0210 */
[C---:B------:R-:W-:Y:S01]  /*107040*/  LOP3.LUT P0, RZ, R3.reuse, 0x20000, RZ, 0xc0, !PT ;  /* 0x0002000003ff7812 */ /* 0x040fe2000780c0ff */
[----:B------:R-:W2:Y:S01]  /*107050*/  LDL.LU R236, [R1+0x8f4] ;  /* 0x0008f40001ec7983 */ /* 0x000ea20000300800 */
[C---:B------:R-:W-:Y:S02]  /*107060*/  LOP3.LUT P1, RZ, R3.reuse, 0x800000, RZ, 0xc0, !PT ;  /* 0x0080000003ff7812 */ /* 0x040fe4000782c0ff */
[----:B------:R-:W-:Y:S02]  /*107070*/  LOP3.LUT P2, RZ, R3, 0x200000, RZ, 0xc0, !PT ;  /* 0x0020000003ff7812 */ /* 0x000fe4000784c0ff */
[----:B------:R-:W-:-:S05]  /*107080*/  LOP3.LUT P3, RZ, R20, 0x2000000, RZ, 0xc0, !PT ;  /* 0x0200000014ff7812 */ /* 0x000fca000786c0ff */
[----:B---3--:R1:W-:Y:S01]  /*107090*/  @P6 STG.E desc[UR58][R22.64], R39 ;  /* 0x0000002716006986 */ /* 0x0083e2000c10193a */
[----:B------:R-:W-:Y:S01]  /*1070a0*/  LOP3.LUT P6, RZ, R42, 0x40, RZ, 0xc0, !PT ;  /* 0x000000402aff7812 */ /* 0x000fe200078cc0ff */
[----:B-1----:R-:W-:Y:S02]  /*1070b0*/  IMAD.WIDE R22, R216, 0x4, R14 ;  /* 0x00000004d8167825 */ /* 0x002fe400078e020e */
[----:B------:R-:W3:Y:S10]  /*1070c0*/  LDL.LU R39, [R1+0x1b18] ;  /* 0x001b180001277983 */ /* 0x000ef40000300800 */
[----:B----4-:R1:W-:Y:S01]  /*1070d0*/  @P6 STG.E desc[UR58][R22.64], R239 ;  /* 0x000000ef16006986 */ /* 0x0103e2000c10193a */
[----:B------:R-:W-:-:S03]  /*1070e0*/  LOP3.LUT P6, RZ, R42, 0x20, RZ, 0xc0, !PT ;  /* 0x000000202aff7812 */ /* 0x000fc600078cc0ff */
[----:B------:R-:W4:Y:S01]  /*1070f0*/  LDL.LU R216, [R1+0x928] ;  /* 0x0009280001d87983 */ /* 0x000f220000300800 */
        /* <DEDUP_REMOVED lines=24> */
[----:B------:R-:W2:Y:S04]  /*107280*/  LDL.LU R240, [R1+0x1b20] ;  /* 0x001b200001f07983 */ /* 0x000ea80000300800 */
[----:B------:R-:W2:Y:S04]  /*107290*/  LDL.LU R244, [R1+0x91c] ;  /* 0x00091c0001f47983 */ /* 0x000ea80000300800 */
[----:B------:R-:W2:Y:S04]  /*1072a0*/  LDL.LU R241, [R1+0x918] ;  /* 0x0009180001f17983 */ /* 0x000ea80000300800 */
[----:B------:R-:W2:Y:S04]  /*1072b0*/  LDL.LU R245, [R1+0x908] ;  /* 0x0009080001f57983 */ /* 0x000ea80000300800 */
[----:B------:R-:W2:Y:S01]  /*1072c0*/  LDL.LU R232, [R1+0x1b1c] ;  /* 0x001b1c0001e87983 */ /* 0x000ea20000300800 */
[----:B------:R-:W-:-:S02]  /*1072d0*/  LOP3.LUT P4, RZ, R20, 0x10000000, RZ, 0xc0, !PT ;  /* 0x1000000014ff7812 */ /* 0x000fc4000788c0ff */
[C---:B------:R-:W-:Y:S02]  /*1072e0*/  LOP3.LUT P5, RZ, R3.reuse, 0x2000000, RZ, 0xc0, !PT ;  /* 0x0200000003ff7812 */ /* 0x040fe400078ac0ff */
[C---:B------:R-:W-:Y:S02]  /*1072f0*/  LOP3.LUT P2, RZ, R3.reuse, 0x10000000, RZ, 0xc0, !PT ;  /* 0x1000000003ff7812 */ /* 0x040fe4000784c0ff */
[----:B------:R-:W-:-:S07]  /*107300*/  LOP3.LUT P3, RZ, R3, 0x40000000, RZ, 0xc0, !PT ;  /* 0x4000000003ff7812 */ /* 0x000fce000786c0ff */
[----:B------:R1:W-:Y:S04]  /*107310*/  @P4 STG.E desc[UR58][R22.64], R236 ;  /* 0x000000ec16004986 */ /* 0x0003e8000c10193a */
[----:B-1----:R-:W2:Y:S01]  /*107320*/  LDL.LU R236, [R1+0x92c] ;  /* 0x00092c0001ec7983 */ /* 0x002ea20000300800 */
        /* <DEDUP_REMOVED lines=8> */
[----:B------:R-:W4:Y:S01]  /*1073b0*/  LDL.LU R238, [R1+0x1b2c] ;  /* 0x001b2c0001ee7983 */ /* 0x000f220000300800 */
[----:B--2---:R-:W-:-:S03]  /*1073c0*/  LOP3.LUT P4, RZ, R28, 0x1, RZ, 0xc0, !PT ;  /* 0x000000011cff7812 */ /* 0x004fc6000788c0ff */
[----:B------:R1:W-:Y:S02]  /*1073d0*/  @P2 STG.E desc[UR58][R22.64], R241 ;  /* 0x000000f116002986 */ /* 0x0003e4000c10193a */
[----:B-1----:R-:W-:-:S05]  /*1073e0*/  IMAD.WIDE R22, R232, 0x4, R16 ;  /* 0x00000004e8167825 */ /* 0x002fca00078e0210 */
[----:B------:R1:W-:Y:S02]  /*1073f0*/  @P3 STG.E desc[UR58][R22.64], R245 ;  /* 0x000000f516003986 */ /* 0x0003e4000c10193a */
[----:B-1----:R-:W-:-:S05]  /*107400*/  IMAD.WIDE R22, R232, 0x4, R14 ;  /* 0x00000004e8167825 */ /* 0x002fca00078e020e */
[----:B------:R1:W-:Y:S04]  /*107410*/  @P4 STG.E desc[UR58][R22.64], R252 ;  /* 0x000000fc16004986 */ /* 0x0003e8000c10193a */
[----:B-1----:R-:W2:Y:S01]  /*107420*/  LDL.LU R252, [R1+0x4aa4] ;  /* 0x004aa40001fc7983 */ /* 0x002ea20000300800 */
        /* <DEDUP_REMOVED lines=8> */
[----:B------:R-:W-:Y:S02]  /*1074b0*/  LOP3.LUT R0, R0, 0xfbffffff, RZ, 0xc0, !PT ;  /* 0xfbffffff00007812 */ /* 0x000fe400078ec0ff */
[----:B------:R-:W-:Y:S02]  /*1074c0*/  LOP3.LUT P5, RZ, R28, 0x10, RZ, 0xc0, !PT ;  /* 0x000000101cff7812 */ /* 0x000fe400078ac0ff */
[----:B------:R-:W-:Y:S01]  /*1074d0*/  LOP3.LUT R42, R42, 0xfffffffe, RZ, 0xc0, !PT ;  /* 0xfffffffe2a2a7812 */ /* 0x000fe200078ec0ff */
[----:B------:R-:W-:Y:S01]  /*1074e0*/  IMAD.WIDE R22, R240, 0x4, R16 ;  /* 0x00000004f0167825 */ /* 0x000fe200078e0210 */
[----:B------:R-:W4:Y:S04]  /*1074f0*/  LDL.LU R237, [R1+0x954] ;  /* 0x0009540001ed7983 */ /* 0x000f280000300800 */
[----:B------:R-:W4:Y:S01]  /*107500*/  LDL.LU R241, [R1+0x944] ;  /* 0x0009440001f17983 */ /* 0x000f220000300800 */
[----:B------:R-:W-:-:S02]  /*107510*/  @P6 LOP3.LUT R0, R0, 0x4000000, RZ, 0xfc, !PT ;  /* 0x0400000000006812 */ /* 0x000fc400078efcff */
[----:B------:R-:W-:Y:S01]  /*107520*/  LOP3.LUT P6, RZ, R28, 0x20000, RZ, 0xc0, !PT ;  /* 0x000200001cff7812 */ /* 0x000fe200078cc0ff */
[----:B------:R-:W4:Y:S01]  /*107530*/  LDL.LU R245, [R1+0x1b34] ;  /* 0x001b340001f57983 */ /* 0x000f220000300800 */
[----:B------:R-:W-:-:S03]  /*107540*/  LOP3.LUT R0, R0, 0xf7ffffff, RZ, 0xc0, !PT ;  /* 0xf7ffffff00007812 */ /* 0x000fc600078ec0ff */
[----:B------:R1:W-:Y:S04]  /*107550*/  @P5 STG.E desc[UR58][R22.64], R236 ;  /* 0x000000ec16005986 */ /* 0x0003e8000c10193a */
[----:B------:R-:W4:Y:S04]  /*107560*/  LDL.LU R232, [R1+0x934] ;  /* 0x0009340001e87983 */ /* 0x000f280000300800 */
        /* <DEDUP_REMOVED lines=14> */
[----:B-1----:R-:W-:Y:S02]  /*107650*/  IMAD.WIDE R22, R240, 0x4, R14 ;  /* 0x00000004f0167825 */ /* 0x002fe400078e020e */
[----:B------:R-:W4:Y:S04]  /*107660*/  LDL.LU R240, [R1+0x1b38] ;  /* 0x001b380001f07983 */ /* 0x000f280000300800 */
[----:B------:R-:W4:Y:S06]  /*107670*/  LDL.LU R236, [R1+0x968] ;  /* 0x0009680001ec7983 */ /* 0x000f2c0000300800 */
[----:B------:R-:W-:-:S02]  /*107680*/  @P6 LOP3.LUT R42, R42, 0x1, RZ, 0xfc, !PT ;  /* 0x000000012a2a6812 */ /* 0x000fc400078efcff */
[----:B------:R-:W-:-:S13]  /*107690*/  LOP3.LUT P6, RZ, R28, 0x2, RZ, 0xc0, !PT ;  /* 0x000000021cff7812 */ /* 0x000fda00078cc0ff */
[----:B------:R3:W-:Y:S01]  /*1076a0*/  @P6 STG.E desc[UR58][R22.64], R244 ;  /* 0x000000f416006986 */ /* 0x0007e2000c10193a */
[----:B------:R-:W-:Y:S02]  /*1076b0*/  LOP3.LUT P6, RZ, R42, 0x1, RZ, 0xc0, !PT ;  /* 0x000000012aff7812 */ /* 0x000fe400078cc0ff */
[----:B------:R-:W-:Y:S01]  /*1076c0*/  LOP3.LUT P0, RZ, R28, 0x800000, RZ, 0xc0, !PT ;  /* 0x008000001cff7812 */ /* 0x000fe2000780c0ff */
[----:B------:R-:W1:Y:S01]  /*1076d0*/  LDS.128 R40, [R43] ;  /* 0x000000002b287984 */ /* 0x000e620000000c00 */
[----:B---3--:R-:W-:-:S03]  /*1076e0*/  IMAD.WIDE R22, R39, 0x4, R16 ;  /* 0x0000000427167825 */ /* 0x008fc600078e0210 */
[----:B------:R-:W3:Y:S06]  /*1076f0*/  LDL.LU R244, [R1+0x958] ;  /* 0x0009580001f47983 */ /* 0x000eec0000300800 */
[----:B--2---:R2:W-:Y:S01]  /*107700*/  @P6 STG.E desc[UR58][R22.64], R252 ;  /* 0x000000fc16006986 */ /* 0x0045e2000c10193a */
[----:B------:R-:W-:-:S03]  /*107710*/  LOP3.LUT P6, RZ, R0, 0x80000000, RZ, 0xc0, !PT ;  /* 0x8000000000ff7812 */ /* 0x000fc600078cc0ff */
[----:B--2---:R-:W2:Y:S01]  /*107720*/  LDL.LU R252, [R1+0x1b3c] ;  /* 0x001b3c0001fc7983 */ /* 0x004ea20000300800 */
[----:B------:R-:W-:-:S03]  /*107730*/  IMAD.WIDE R22, R39, 0x4, R14 ;  /* 0x0000000427167825 */ /* 0x000fc600078e020e */
[----:B------:R-:W2:Y:S06]  /*107740*/  LDL.LU R39, [R1+0x948] ;  /* 0x0009480001277983 */ /* 0x000eac0000300800 */
[----:B----4-:R4:W-:Y:S01]  /*107750*/  @P6 STG.E desc[UR58][R22.64], R239 ;  /* 0x000000ef16006986 */ /* 0x0109e2000c10193a */
[----:B------:R-:W-:Y:S01]  /*107760*/  LOP3.LUT P6, RZ, R0, 0x40000000, RZ, 0xc0, !PT ;  /* 0x4000000000ff7812 */ /* 0x000fe200078cc0ff */
[----:B----4-:R-:W-:-:S12]  /*107770*/  IMAD.WIDE R22, R216, 0x4, R16 ;  /* 0x00000004d8167825 */ /* 0x010fd800078e0210 */
[----:B------:R4:W-:Y:S02]  /*107780*/  @P6 STG.E desc[UR58][R22.64], R243 ;  /* 0x000000f316006986 */ /* 0x0009e4000c10193a */
[----:B----4-:R-:W-:Y:S02]  /*107790*/  IMAD.WIDE R22, R216, 0x4, R14 ;  /* 0x00000004d8167825 */ /* 0x010fe400078e020e */
        /* <DEDUP_REMOVED lines=25> */
[----:B-1----:R-:W-:Y:S02]  /*107930*/  IMAD.WIDE R22, R240, 0x4, R14 ;  /* 0x00000004f0167825 */ /* 0x002fe400078e020e */
[----:B------:R-:W4:Y:S04]  /*107940*/  LDL.LU R240, [R1+0x1b40] ;  /* 0x001b400001f07983 */ /* 0x000f280000300800 */
[----:B---3--:R2:W-:Y:S01]  /*107950*/  @P3 STG.E desc[UR58][R22.64], R244 ;  /* 0x000000f416003986 */ /* 0x0085e2000c10193a */
[----:B------:R-:W-:Y:S01]  /*107960*/  LOP3.LUT P5, RZ, R27, 0x4, RZ, 0xc0, !PT ;  /* 0x000000041bff7812 */ /* 0x000fe200078ac0ff */
[----:B--2---:R-:W-:-:S05]  /*107970*/  IMAD.WIDE R22, R252, 0x4, R16 ;  /* 0x00000004fc167825 */ /* 0x004fca00078e0210 */
[----:B------:R1:W-:Y:S02]  /*107980*/  @P4 STG.E desc[UR58][R22.64], R39 ;  /* 0x0000002716004986 */ /* 0x0003e4000c10193a */
[----:B-1----:R-:W-:Y:S02]  /*107990*/  IMAD.WIDE R22, R252, 0x4, R14 ;  /* 0x00000004fc167825 */ /* 0x002fe400078e020e */
[----:B------:R-:W2:Y:S04]  /*1079a0*/  LDL.LU R39, [R1+0x9b0] ;  /* 0x0009b00001277983 */ /* 0x000ea80000300800 */
[----:B------:R-:W3:Y:S04]  /*1079b0*/  LDL.LU R252, [R1+0x1b48] ;  /* 0x001b480001fc7983 */ /* 0x000ee80000300800 */
[----:B------:R-:W2:Y:S04]  /*1079c0*/  LDL.LU R234, [R1+0x990] ;  /* 0x0009900001ea7983 */ /* 0x000ea80000300800 */
[----:B------:R-:W2:Y:S04]  /*1079d0*/  LDL.LU R232, [R1+0x1b50] ;  /* 0x001b500001e87983 */ /* 0x000ea80000300800 */
[----:B------:R-:W3:Y:S04]  /*1079e0*/  LDL.LU R241, [R1+0x96c] ;  /* 0x00096c0001f17983 */ /* 0x000ee80000300800 */
[----:B------:R-:W2:Y:S04]  /*1079f0*/  LDL.LU R244, [R1+0x95c] ;  /* 0x00095c0001f47983 */ /* 0x000ea80000300800 */
[----:B------:R-:W2:Y:S04]  /*107a00*/  LDL.LU R245, [R1+0x94c] ;  /* 0x00094c0001f57983 */ /* 0x000ea80000300800 */
[----:B------:R-:W2:Y:S04]  /*107a10*/  LDL.LU R236, [R1+0x1b44] ;  /* 0x001b440001ec7983 */ /* 0x000ea80000300800 */
[----:B----4-:R1:W-:Y:S04]  /*107a20*/  @P5 STG.E desc[UR58][R22.64], R216 ;  /* 0x000000d816005986 */ /* 0x0103e8000c10193a */
[----:B-1----:R-:W4:Y:S01]  /*107a30*/  LDL.LU R216, [R1+0x93c] ;  /* 0x00093c0001d87983 */ /* 0x002f220000300800 */
[----:B------:R-:W-:-:S02]  /*107a40*/  LOP3.LUT P1, RZ, R27, 0x2000, RZ, 0xc0, !PT ;  /* 0x000020001bff7812 */ /* 0x000fc4000782c0ff */
[----:B------:R-:W-:Y:S01]  /*107a50*/  LOP3.LUT P2, RZ, R20, 0x200000, RZ, 0xc0, !PT ;  /* 0x0020000014ff7812 */ /* 0x000fe2000784c0ff */
[----:B------:R-:W4:Y:S01]  /*107a60*/  LDL.LU R246, [R1+0x980] ;  /* 0x0009800001f67983 */ /* 0x000f220000300800 */
[----:B------:R-:W-:Y:S02]  /*107a70*/  LOP3.LUT R0, R0, 0xfeffffff, RZ, 0xc0, !PT ;  /* 0xfeffffff00007812 */ /* 0x000fe400078ec0ff */
[----:B------:R-:W-:Y:S01]  /*107a80*/  LOP3.LUT P5, RZ, R20, 0x80000, RZ, 0xc0, !PT ;  /* 0x0008000014ff7812 */ /* 0x000fe200078ac0ff */
[----:B------:R-:W4:Y:S06]  /*107a90*/  LDL.LU R237, [R1+0x970] ;  /* 0x0009700001ed7983 */ /* 0x000f2c0000300800 */
[----:B------:R-:W-:-:S04]  /*107aa0*/  @P1 LOP3.LUT R0, R0, 0x1000000, RZ, 0xfc, !PT ;  /* 0x0100000000001812 */ /* 0x000fc800078efcff */
[----:B------:R-:W-:-:S04]  /*107ab0*/  LOP3.LUT R0, R0, 0xffbfffff, RZ, 0xc0, !PT ;  /* 0xffbfffff00007812 */ /* 0x000fc800078ec0ff */
[----:B------:R-:W-:Y:S02]  /*107ac0*/  @P2 LOP3.LUT R0, R0, 0x400000, RZ, 0xfc, !PT ;  /* 0x0040000000002812 */ /* 0x000fe400078efcff */
[----:B------:R-:W-:Y:S02]  /*107ad0*/  LOP3.LUT P2, RZ, R20, 0x4000000, RZ, 0xc0, !PT ;  /* 0x0400000014ff7812 */ /* 0x000fe4000784c0ff */
[----:B------:R-:W-:-:S11]  /*107ae0*/  LOP3.LUT R0, R0, 0xff7fffff, RZ, 0xc0, !PT ;  /* 0xff7fffff00007812 */ /* 0x000fd600078ec0ff */
[----:B------:R-:W-:-:S04]  /*107af0*/  @P2 LOP3.LUT R0, R0, 0x800000, RZ, 0xfc, !PT ;  /* 0x0080000000002812 */ /* 0x000fc800078efcff */
[----:B------:R-:W-:-:S04]  /*107b00*/  LOP3.LUT R0, R0, 0xffefffff, RZ, 0xc0, !PT ;  /* 0xffefffff00007812 */ /* 0x000fc800078ec0ff */
[----:B------:R-:W-:Y:S02]  /*107b10*/  @P5 LOP3.LUT R0, R0, 0x100000, RZ, 0xfc, !PT ;  /* 0x0010000000005812 */ /* 0x000fe400078efcff */
[C---:B------:R-:W-:Y:S02]  /*107b20*/  LOP3.LUT P5, RZ, R20.reuse, 0x20000, RZ, 0xc0, !PT ;  /* 0x0002000014ff7812 */ /* 0x040fe400078ac0ff */
[----:B------:R-:W-:Y:S02]  /*107b30*/  LOP3.LUT P4, RZ, R20, 0x400000, RZ, 0xc0, !PT ;  /* 0x0040000014ff7812 */ /* 0x000fe4000788c0ff */
[----:B------:R-:W-:-:S09]  /*107b40*/  LOP3.LUT R0, R0, 0xffdfffff, RZ, 0xc0, !PT ;  /* 0xffdfffff00007812 */ /* 0x000fd200078ec0ff */
[----:B------:R-:W-:-:S04]  /*107b50*/  @P5 LOP3.LUT R0, R0, 0x200000, RZ, 0xfc, !PT ;  /* 0x0020000000005812 */ /* 0x000fc800078efcff */
[----:B------:R-:W-:-:S04]  /*107b60*/  LOP3.LUT R0, R0, 0xfffbffff, RZ, 0xc0, !PT ;  /* 0xfffbffff00007812 */ /* 0x000fc800078ec0ff */
[----:B------:R-:W-:Y:S02]  /*107b70*/  @P4 LOP3.LUT R0, R0, 0x40000, RZ, 0xfc, !PT ;  /* 0x0004000000004812 */ /* 0x000fe400078efcff */
[----:B------:R-:W-:Y:S02]  /*107b80*/  LOP3.LUT P4, RZ, R20, 0x40000, RZ, 0xc0, !PT ;  /* 0x0004000014ff7812 */ /* 0x000fe4000788c0ff */
[C---:B------:R-:W-:Y:S02]  /*107b90*/  LOP3.LUT P0, RZ, R27.reuse, 0x8, RZ, 0xc0, !PT ;  /* 0x000000081bff7812 */ /* 0x040fe4000780c0ff */
[C---:B------:R-:W-:Y:S02]  /*107ba0*/  LOP3.LUT P3, RZ, R27.reuse, 0x40, RZ, 0xc0, !PT ;  /* 0x000000401bff7812 */ /* 0x040fe4000786c0ff */
[----:B------:R-:W-:Y:S02]  /*107bb0*/  LOP3.LUT R0, R0, 0xfff7ffff, RZ, 0xc0, !PT ;  /* 0xfff7ffff00007812 */ /* 0x000fe400078ec0ff */
[----:B------:R-:W-:-:S02]  /*107bc0*/  LOP3.LUT P1, RZ, R27, 0x100, RZ, 0xc0, !PT ;  /* 0x000001001bff7812 */ /* 0x000fc4000782c0ff */
[C---:B------:R-:W-:Y:S02]  /*107bd0*/  LOP3.LUT P2, RZ, R20.reuse, 0x800000, RZ, 0xc0, !PT ;  /* 0x0080000014ff7812 */ /* 0x040fe4000784c0ff */
[----:B------:R-:W-:Y:S02]  /*107be0*/  LOP3.LUT P5, RZ, R20, 0x1000000, RZ, 0xc0, !PT ;  /* 0x0100000014ff7812 */ /* 0x000fe400078ac0ff */
[----:B------:R-:W-:Y:S02]  /*107bf0*/  @P4 LOP3.LUT R0, R0, 0x80000, RZ, 0xfc, !PT ;  /* 0x0008000000004812 */ /* 0x000fe400078efcff */
[C---:B------:R-:W-:Y:S02]  /*107c00*/  LOP3.LUT P4, RZ, R20.reuse, 0x10000, RZ, 0xc0, !PT ;  /* 0x0001000014ff7812 */ /* 0x040fe4000788c0ff */
[----:B------:R-:W-:Y:S01]  /*107c10*/  LOP3.LUT P6, RZ, R20, 0x100000, RZ, 0xc0, !PT ;  /* 0x0010000014ff7812 */ /* 0x000fe200078cc0ff */
[----:B------:R-:W-:-:S04]  /*107c20*/  IMAD.WIDE R22, R240, 0x4, R16 ;  /* 0x00000004f0167825 */ /* 0x000fc800078e0210 */
[----:B------:R-:W-:Y:S02]  /*107c30*/  IMAD.WIDE R20, R240, 0x4, R14 ;  /* 0x00000004f0147825 */ /* 0x000fe400078e020e */
[----:B------:R-:W4:Y:S04]  /*107c40*/  LDL.LU R240, [R1+0x9b4] ;  /* 0x0009b40001f07983 */ /* 0x000f280000300800 */
[----:B---3--:R-:W-:Y:S04]  /*107c50*/  @P0 STG.E desc[UR58][R22.64], R241 ;  /* 0x000000f116000986 */ /* 0x008fe8000c10193a */
[----:B--2---:R1:W-:Y:S04]  /*107c60*/  @P3 STG.E desc[UR58][R20.64], R244 ;  /* 0x000000f414003986 */ /* 0x0043e8000c10193a */
[----:B-1----:R-:W2:Y:S01]  /*107c70*/  LDL.LU R244, [R1+0x1b54] ;  /* 0x001b540001f47983 */ /* 0x002ea20000300800 */
[----:B------:R-:W-:-:S03]  /*107c80*/  IMAD.WIDE R20, R236, 0x4, R16 ;  /* 0x00000004ec147825 */ /* 0x000fc600078e0210 */
[----:B------:R-:W3:Y:S04]  /*107c90*/  LDL.LU R238, [R1+0x994] ;  /* 0x0009940001ee7983 */ /* 0x000ee80000300800 */
[----:B------:R1:W-:Y:S01]  /*107ca0*/  @P1 STG.E desc[UR58][R20.64], R245 ;  /* 0x000000f514001986 */ /* 0x0003e2000c10193a */
[----:B------:R-:W-:-:S03]  /*107cb0*/  LOP3.LUT P1, RZ, R0, 0x1000000, RZ, 0xc0, !PT ;  /* 0x0100000000ff7812 */ /* 0x000fc6000782c0ff */
[----:B------:R-:W3:Y:S01]  /*107cc0*/  LDL.LU R241, [R1+0x984] ;  /* 0x0009840001f17983 */ /* 0x000ee20000300800 */
[----:B-1----:R-:W-:-:S09]  /*107cd0*/  IMAD.WIDE R20, R236, 0x4, R14 ;  /* 0x00000004ec147825 */ /* 0x002fd200078e020e */
[----:B----4-:R1:W-:Y:S04]  /*107ce0*/  @P1 STG.E desc[UR58][R20.64], R216 ;  /* 0x000000d814001986 */ /* 0x0103e8000c10193a */
[----:B-1----:R-:W4:Y:S01]  /*107cf0*/  LDL.LU R216, [R1+0x1b58] ;  /* 0x001b580001d87983 */ /* 0x002f220000300800 */
[----:B------:R-:W-:-:S03]  /*107d00*/  IMAD.WIDE R20, R252, 0x4, R16 ;  /* 0x00000004fc147825 */ /* 0x000fc600078e0210 */
[----:B------:R-:W4:Y:S04]  /*107d10*/  LDL.LU R242, [R1+0x974] ;  /* 0x0009740001f27983 */ /* 0x000f280000300800 */
[----:B------:R1:W-:Y:S01]  /*107d20*/  @P2 STG.E desc[UR58][R20.64], R39 ;  /* 0x0000002714002986 */ /* 0x0003e2000c10193a */
[----:B------:R-:W-:Y:S01]  /*107d30*/  LOP3.LUT P2, RZ, R0, 0x800000, RZ, 0xc0, !PT ;  /* 0x0080000000ff7812 */ /* 0x000fe2000784c0ff */
[----:B-1----:R-:W-:Y:S02]  /*107d40*/  IMAD.WIDE R20, R252, 0x4, R14 ;  /* 0x00000004fc147825 */ /* 0x002fe400078e020e */
[----:B------:R-:W4:Y:S04]  /*107d50*/  LDL.LU R39, [R1+0x9b8] ;  /* 0x0009b80001277983 */ /* 0x000f280000300800 */
[----:B------:R-:W4:Y:S06]  /*107d60*/  LDL.LU R252, [R1+0x1b5c] ;  /* 0x001b5c0001fc7983 */ /* 0x000f2c0000300800 */
[----:B------:R1:W-:Y:S01]  /*107d70*/  @P2 STG.E desc[UR58][R20.64], R234 ;  /* 0x000000ea14002986 */ /* 0x0003e2000c10193a */
[----:B------:R-:W-:-:S03]  /*107d80*/  LOP3.LUT P2, RZ, R0, 0x400000, RZ, 0xc0, !PT ;  /* 0x0040000000ff7812 */ /* 0x000fc6000784c0ff */
[----:B------:R-:W4:Y:S04]  /*107d90*/  LDL.LU R233, [R1+0x998] ;  /* 0x0009980001e97983 */ /* 0x000f280000300800 */
[----:B------:R-:W4:Y:S04]  /*107da0*/  LDL.LU R245, [R1+0x988] ;  /* 0x0009880001f57983 */ /* 0x000f280000300800 */
[----:B------:R-:W4:Y:S01]  /*107db0*/  LDL.LU R236, [R1+0x1b60] ;  /* 0x001b600001ec7983 */ /* 0x000f220000300800 */
[----:B-1----:R-:W-:-:S05]  /*107dc0*/  IMAD.WIDE R20, R232, 0x4, R16 ;  /* 0x00000004e8147825 */ /* 0x002fca00078e0210 */
[----:B------:R1:W-:Y:S04]  /*107dd0*/  @P2 STG.E desc[UR58][R20.64], R246 ;  /* 0x000000f614002986 */ /* 0x0003e8000c10193a */
[----:B-1----:R-:W4:Y:S01]  /*107de0*/  LDL.LU R246, [R1+0x978] ;  /* 0x0009780001f67983 */ /* 0x002f220000300800 */
[----:B------:R-:W-:-:S03]  /*107df0*/  IMAD.WIDE R20, R232, 0x4, R14 ;  /* 0x00000004e8147825 */ /* 0x000fc600078e020e */
[----:B------:R-:W4:Y:S04]  /*107e00*/  LDL.LU R232, [R1+0x1b64] ;  /* 0x001b640001e87983 */ /* 0x000f280000300800 */
[----:B------:R1:W-:Y:S01]  /*107e10*/  @P5 STG.E desc[UR58][R20.64], R237 ;  /* 0x000000ed14005986 */ /* 0x0003e2000c10193a */
[----:B------:R-:W-:-:S03]  /*107e20*/  LOP3.LUT P5, RZ, R0, 0x200000, RZ, 0xc0, !PT ;  /* 0x0020000000ff7812 */ /* 0x000fc600078ac0ff */
[----:B-1----:R-:W4:Y:S01]  /*107e30*/  LDL.LU R237, [R1+0x9bc] ;  /* 0x0009bc0001ed7983 */ /* 0x002f220000300800 */
[----:B--2---:R-:W-:-:S09]  /*107e40*/  IMAD.WIDE R20, R244, 0x4, R16 ;  /* 0x00000004f4147825 */ /* 0x004fd200078e0210 */
[----:B------:R1:W-:Y:S01]  /*107e50*/  @P5 STG.E desc[UR58][R20.64], R240 ;  /* 0x000000f014005986 */ /* 0x0003e2000c10193a */
[----:B------:R-:W-:Y:S01]  /*107e60*/  LOP3.LUT P5, RZ, R0, 0x100000, RZ, 0xc0, !PT ;  /* 0x0010000000ff7812 */ /* 0x000fe200078ac0ff */
[----:B-1----:R-:W-:Y:S02]  /*107e70*/  IMAD.WIDE R20, R244, 0x4, R14 ;  /* 0x00000004f4147825 */ /* 0x002fe400078e020e */
[----:B------:R-:W2:Y:S10]  /*107e80*/  LDL.LU R244, [R1+0x99c] ;  /* 0x00099c0001f47983 */ /* 0x000eb40000300800 */
[----:B---3--:R4:W-:Y:S04]  /*107e90*/  @P5 STG.E desc[UR58][R20.64], R238 ;  /* 0x000000ee14005986 */ /* 0x0089e8000c10193a */
[----:B------:R-:W3:Y:S01]  /*107ea0*/  LDL.LU R240, [R1+0x1b68] ;  /* 0x001b680001f07983 */ /* 0x000ee20000300800 */
[----:B----4-:R-:W-:-:S05]  /*107eb0*/  IMAD.WIDE R20, R216, 0x4, R16 ;  /* 0x00000004d8147825 */ /* 0x010fca00078e0210 */
[----:B------:R1:W-:Y:S04]  /*107ec0*/  @P4 STG.E desc[UR58][R20.64], R241 ;  /* 0x000000f114004986 */ /* 0x0003e8000c10193a */
[----:B-1----:R-:W4:Y:S01]  /*107ed0*/  LDL.LU R241, [R1+0x98c] ;  /* 0x00098c0001f17983 */ /* 0x002f220000300800 */
        /* <DEDUP_REMOVED lines=8> */
[----:B-1----:R-:W-:Y:S02]  /*107f60*/  IMAD.WIDE R20, R252, 0x4, R14 ;  /* 0x00000004fc147825 */ /* 0x002fe400078e020e */
[----:B------:R-:W4:Y:S04]  /*107f70*/  LDL.LU R39, [R1+0xa50] ;  /* 0x000a500001277983 */ /* 0x000f280000300800 */
[----:B------:R-:W4:Y:S01]  /*107f80*/  LDL.LU R252, [R1+0x1b6c] ;  /* 0x001b6c0001fc7983 */ /* 0x000f220000300800 */
[----:B------:R-:W-:-:S03]  /*107f90*/  LOP3.LUT P3, RZ, R2, 0x2, RZ, 0xc0, !PT ;  /* 0x0000000202ff7812 */ /* 0x000fc6000786c0ff */
[----:B------:R1:W-:Y:S01]  /*107fa0*/  @P6 STG.E desc[UR58][R20.64], R233 ;  /* 0x000000e914006986 */ /* 0x0003e2000c10193a */
[----:B------:R-:W-:Y:S02]  /*107fb0*/  ISETP.LT.AND P6, PT, R38, UR5, !P3 ;  /* 0x0000000526007c0c */ /* 0x000fe4000dfc1270 */
[----:B------:R-:W-:Y:S01]  /*107fc0*/  LOP3.LUT P1, RZ, R2, 0x4, RZ, 0xc0, !PT ;  /* 0x0000000402ff7812 */ /* 0x000fe2000782c0ff */
[C---:B-1----:R-:W-:Y:S01]  /*107fd0*/  IMAD.WIDE R20, R236.reuse, 0x4, R16 ;  /* 0x00000004ec147825 */ /* 0x042fe200078e0210 */
[----:B------:R-:W4:Y:S04]  /*107fe0*/  LDL.LU R233, [R1+0xa20] ;  /* 0x000a200001e97983 */ /* 0x000f280000300800 */
[----:B------:R1:W-:Y:S02]  /*107ff0*/  @P0 STG.E desc[UR58][R20.64], R245 ;  /* 0x000000f514000986 */ /* 0x0003e4000c10193a */
[----:B-1----:R-:W-:-:S02]  /*108000*/  IMAD.WIDE R20, R236, 0x4, R14 ;  /* 0x00000004ec147825 */ /* 0x002fc400078e020e */
[----:B------:R-:W4:Y:S04]  /*108010*/  LDL.LU R245, [R1+0x9f0] ;  /* 0x0009f00001f57983 */ /* 0x000f280000300800 */
[----:B------:R-:W4:Y:S04]  /*108020*/  LDL.LU R236, [R1+0x1b70] ;  /* 0x001b700001ec7983 */ /* 0x000f280000300800 */
[----:B------:R1:W-:Y:S01]  /*108030*/  @P6 STG.E desc[UR58][R20.64], R246 ;  /* 0x000000f614006986 */ /* 0x0003e2000c10193a */
[----:B------:R-:W-:Y:S01]  /*108040*/  ISETP.LT.AND P6, PT, R217, UR5, !P1 ;  /* 0x00000005d9007c0c */ /* 0x000fe2000cfc1270 */
[----:B-1----:R-:W-:-:S12]  /*108050*/  IMAD.WIDE R20, R232, 0x4, R16 ;  /* 0x00000004e8147825 */ /* 0x002fd800078e0210 */
[----:B------:R1:W-:Y:S01]  /*108060*/  @P6 STG.E desc[UR58][R20.64], R237 ;  /* 0x000000ed14006986 */ /* 0x0003e2000c10193a */
[----:B------:R-:W-:Y:S02]  /*108070*/  ISETP.LT.AND P6, PT, R38, UR5, !P1 ;  /* 0x0000000526007c0c */ /* 0x000fe4000cfc1270 */
[----:B------:R-:W-:Y:S01]  /*108080*/  LOP3.LUT P2, RZ, R2, 0x8, RZ, 0xc0, !PT ;  /* 0x0000000802ff7812 */ /* 0x000fe2000784c0ff */
[----:B-1----:R-:W4:Y:S01]  /*108090*/  LDL.LU R237, [R1+0x9c0] ;  /* 0x0009c00001ed7983 */ /* 0x002f220000300800 */
[----:B------:R-:W-:-:S03]  /*1080a0*/  IMAD.WIDE R20, R232, 0x4, R14 ;  /* 0x00000004e8147825 */ /* 0x000fc600078e020e */
[----:B------:R-:W4:Y:S06]  /*1080b0*/  LDL.LU R232, [R1+0xa54] ;  /* 0x000a540001e87983 */ /* 0x000f2c0000300800 */
[----:B--2---:R1:W-:Y:S01]  /*1080c0*/  @P6 STG.E desc[UR58][R20.64], R244 ;  /* 0x000000f414006986 */ /* 0x0043e2000c10193a */
[----:B------:R-:W-:-:S03]  /*1080d0*/  ISETP.LT.AND P6, PT, R217, UR5, !P2 ;  /* 0x00000005d9007c0c */ /* 0x000fc6000d7c1270 */
[----:B-1----:R-:W2:Y:S01]  /*1080e0*/  LDL.LU R244, [R1+0x1b74] ;  /* 0x001b740001f47983 */ /* 0x002ea20000300800 */
[----:B---3--:R-:W-:-:S09]  /*1080f0*/  IMAD.WIDE R20, R240, 0x4, R16 ;  /* 0x00000004f0147825 */ /* 0x008fd200078e0210 */
[----:B----4-:R1:W-:Y:S01]  /*108100*/  @P6 STG.E desc[UR58][R20.64], R241 ;  /* 0x000000f114006986 */ /* 0x0103e2000c10193a */
[----:B------:R-:W-:-:S03]  /*108110*/  ISETP.LT.AND P6, PT, R38, UR5, !P2 ;  /* 0x0000000526007c0c */ /* 0x000fc6000d7c1270 */
[----:B-1----:R-:W3:Y:S01]  /*108120*/  LDL.LU R241, [R1+0xa24] ;  /* 0x000a240001f17983 */ /* 0x002ee20000300800 */
[----:B------:R-:W-:-:S03]  /*108130*/  IMAD.WIDE R20, R240, 0x4, R14 ;  /* 0x00000004f0147825 */ /* 0x000fc600078e020e */
[----:B------:R-:W4:Y:S06]  /*108140*/  LDL.LU R240, [R1+0x9f4] ;  /* 0x0009f40001f07983 */ /* 0x000f2c0000300800 */
[----:B------:R1:W-:Y:S04]  /*108150*/  @P6 STG.E desc[UR58][R20.64], R216 ;  /* 0x000000d814006986 */ /* 0x0003e8000c10193a */
[----:B-1----:R-:W4:Y:S01]  /*108160*/  LDL.LU R216, [R1+0x1b78] ;  /* 0x001b780001d87983 */ /* 0x002f220000300800 */
[----:B------:R-:W-:-:S03]  /*108170*/  LOP3.LUT P5, RZ, R2, 0x10, RZ, 0xc0, !PT ;  /* 0x0000001002ff7812 */ /* 0x000fc600078ac0ff */
[----:B------:R-:W4:Y:S01]  /*108180*/  LDL.LU R242, [R1+0x9c4] ;  /* 0x0009c40001f27983 */ /* 0x000f220000300800 */
[----:B------:R-:W-:Y:S01]  /*108190*/  ISETP.LT.AND P6, PT, R217, UR5, !P5 ;  /* 0x00000005d9007c0c */ /* 0x000fe2000efc1270 */
[----:B------:R-:W-:-:S12]  /*1081a0*/  IMAD.WIDE R20, R252, 0x4, R16 ;  /* 0x00000004fc147825 */ /* 0x000fd800078e0210 */
[----:B------:R1:W-:Y:S01]  /*1081b0*/  @P6 STG.E desc[UR58][R20.64], R39 ;  /* 0x0000002714006986 */ /* 0x0003e2000c10193a */
[----:B------:R-:W-:Y:S01]  /*1081c0*/  ISETP.LT.AND P6, PT, R38, UR5, !P5 ;  /* 0x0000000526007c0c */ /* 0x000fe2000efc1270 */
[----:B-1----:R-:W-:Y:S02]  /*1081d0*/  IMAD.WIDE R20, R252, 0x4, R14 ;  /* 0x00000004fc147825 */ /* 0x002fe400078e020e */
[----:B------:R-:W4:Y:S04]  /*1081e0*/  LDL.LU R39, [R1+0xa58] ;  /* 0x000a580001277983 */ /* 0x000f280000300800 */
[----:B------:R-:W4:Y:S01]  /*1081f0*/  LDL.LU R252, [R1+0x1b7c] ;  /* 0x001b7c0001fc7983 */ /* 0x000f220000300800 */
[----:B------:R-:W-:-:S05]  /*108200*/  LOP3.LUT P4, RZ, R2, 0x20, RZ, 0xc0, !PT ;  /* 0x0000002002ff7812 */ /* 0x000fca000788c0ff */
[----:B------:R1:W-:Y:S01]  /*108210*/  @P6 STG.E desc[UR58][R20.64], R233 ;  /* 0x000000e914006986 */ /* 0x0003e2000c10193a */
[----:B------:R-:W-:-:S03]  /*108220*/  ISETP.LT.AND P6, PT, R217, UR5, !P4 ;  /* 0x00000005d9007c0c */ /* 0x000fc6000e7c1270 */
[----:B-1----:R-:W4:Y:S01]  /*108230*/  LDL.LU R233, [R1+0xa28] ;  /* 0x000a280001e97983 */ /* 0x002f220000300800 */
[----:B------:R-:W-:-:S09]  /*108240*/  IMAD.WIDE R20, R236, 0x4, R16 ;  /* 0x00000004ec147825 */ /* 0x000fd200078e0210 */
[----:B------:R1:W-:Y:S01]  /*108250*/  @P6 STG.E desc[UR58][R20.64], R245 ;  /* 0x000000f514006986 */ /* 0x0003e2000c10193a */
[----:B------:R-:W-:Y:S01]  /*108260*/  ISETP.LT.AND P6, PT, R38, UR5, !P4 ;  /* 0x0000000526007c0c */ /* 0x000fe2000e7c1270 */
[----:B-1----:R-:W-:Y:S02]  /*108270*/  IMAD.WIDE R20, R236, 0x4, R14 ;  /* 0x00000004ec147825 */ /* 0x002fe400078e020e */
[----:B------:R-:W4:Y:S04]  /*108280*/  LDL.LU R245, [R1+0x9f8] ;  /* 0x0009f80001f57983 */ /* 0x000f280000300800 */
[----:B------:R-:W4:Y:S01]  /*108290*/  LDL.LU R236, [R1+0x1b80] ;  /* 0x001b800001ec7983 */ /* 0x000f220000300800 */
[----:B------:R-:W-:-:S03]  /*1082a0*/  LOP3.LUT P3, RZ, R2, 0x40, RZ, 0xc0, !PT ;  /* 0x0000004002ff7812 */ /* 0x000fc6000786c0ff */
[----:B------:R-:W4:Y:S04]  /*1082b0*/  LDL.LU R246, [R1+0x9c8] ;  /* 0x0009c80001f67983 */ /* 0x000f280000300800 */
[----:B------:R1:W-:Y:S01]  /*1082c0*/  @P6 STG.E desc[UR58][R20.64], R237 ;  /* 0x000000ed14006986 */ /* 0x0003e2000c10193a */
[----:B------:R-:W-:-:S03]  /*1082d0*/  ISETP.LT.AND P6, PT, R217, UR5, !P3 ;  /* 0x00000005d9007c0c */ /* 0x000fc6000dfc1270 */
[----:B-1----:R-:W4:Y:S01]  /*1082e0*/  LDL.LU R237, [R1+0xa5c] ;  /* 0x000a5c0001ed7983 */ /* 0x002f220000300800 */
[----:B------:R-:W-:Y:S01]  /*1082f0*/  LOP3.LUT P1, RZ, R2, 0x80, RZ, 0xc0, !PT ;  /* 0x0000008002ff7812 */ /* 0x000fe2000782c0ff */
[----:B--2---:R-:W-:-:S08]  /*108300*/  IMAD.WIDE R20, R244, 0x4, R16 ;  /* 0x00000004f4147825 */ /* 0x004fd000078e0210 */
[----:B------:R1:W-:Y:S01]  /*108310*/  @P6 STG.E desc[UR58][R20.64], R232 ;  /* 0x000000e814006986 */ /* 0x0003e2000c10193a */
[----:B------:R-:W-:-:S03]  /*108320*/  ISETP.LT.AND P6, PT, R38, UR5, !P3 ;  /* 0x0000000526007c0c */ /* 0x000fc6000dfc1270 */
[----:B-1----:R-:W2:Y:S01]  /*108330*/  LDL.LU R232, [R1+0x1b84] ;  /* 0x001b840001e87983 */ /* 0x002ea20000300800 */
[----:B------:R-:W-:-:S03]  /*108340*/  IMAD.WIDE R20, R244, 0x4, R14 ;  /* 0x00000004f4147825 */ /* 0x000fc600078e020e */
[----:B------:R-:W2:Y:S06]  /*108350*/  LDL.LU R244, [R1+0xa2c] ;  /* 0x000a2c0001f47983 */ /* 0x000eac0000300800 */
[----:B---3--:R1:W-:Y:S01]  /*108360*/  @P6 STG.E desc[UR58][R20.64], R241 ;  /* 0x000000f114006986 */ /* 0x0083e2000c10193a */
[----:B------:R-:W-:-:S03]  /*108370*/  ISETP.LT.AND P6, PT, R217, UR5, !P1 ;  /* 0x00000005d9007c0c */ /* 0x000fc6000cfc1270 */
[----:B-1----:R-:W3:Y:S01]  /*108380*/  LDL.LU R241, [R1+0x9fc] ;  /* 0x0009fc0001f17983 */ /* 0x002ee20000300800 */
[----:B----4-:R-:W-:-:S09]  /*108390*/  IMAD.WIDE R20, R216, 0x4, R16 ;  /* 0x00000004d8147825 */ /* 0x010fd200078e0210 */
[----:B------:R1:W-:Y:S04]  /*1083a0*/  @P6 STG.E desc[UR58][R20.64], R240 ;  /* 0x000000f014006986 */ /* 0x0003e8000c10193a */
[----:B-1----:R-:W4:Y:S01]  /*1083b0*/  LDL.LU R240, [R1+0x1b88] ;  /* 0x001b880001f07983 */ /* 0x002f220000300800 */
[----:B------:R-:W-:-:S03]  /*1083c0*/  IMAD.WIDE R20, R216, 0x4, R14 ;  /* 0x00000004d8147825 */ /* 0x000fc600078e020e */
[----:B------:R-:W3:Y:S01]  /*1083d0*/  LDL.LU R216, [R1+0x9cc] ;  /* 0x0009cc0001d87983 */ /* 0x000ee20000300800 */
[----:B------:R-:W-:Y:S02]  /*1083e0*/  ISETP.LT.AND P6, PT, R38, UR5, !P1 ;  /* 0x0000000526007c0c */ /* 0x000fe4000cfc1270 */
[----:B------:R-:W-:-:S11]  /*1083f0*/  LOP3.LUT P2, RZ, R2, 0x200, RZ, 0xc0, !PT ;  /* 0x0000020002ff7812 */ /* 0x000fd6000784c0ff */
[----:B------:R1:W-:Y:S01]  /*108400*/  @P6 STG.E desc[UR58][R20.64], R242 ;  /* 0x000000f214006986 */ /* 0x0003e2000c10193a */
[----:B------:R-:W-:Y:S01]  /*108410*/  ISETP.LT.AND P6, PT, R217, UR5, !P2 ;  /* 0x00000005d9007c0c */ /* 0x000fe2000d7c1270 */
[----:B-1----:R-:W-:-:S12]  /*108420*/  IMAD.WIDE R20, R252, 0x4, R16 ;  /* 0x00000004fc147825 */ /* 0x002fd800078e0210 */
[----:B------:R1:W-:Y:S01]  /*108430*/  @P6 STG.E desc[UR58][R20.64], R39 ;  /* 0x0000002714006986 */ /* 0x0003e2000c10193a */
[----:B------:R-:W-:Y:S02]  /*108440*/  ISETP.LT.AND P6, PT, R38, UR5, !P2 ;  /* 0x0000000526007c0c */ /* 0x000fe4000d7c1270 */
[----:B------:R-:W-:Y:S01]  /*108450*/  LOP3.LUT P5, RZ, R2, 0x1000, RZ, 0xc0, !PT ;  /* 0x0000100002ff7812 */ /* 0x000fe200078ac0ff */
[----:B-1----:R-:W-:Y:S01]  /*108460*/  IMAD.WIDE R20, R252, 0x4, R14 ;  /* 0x00000004fc147825 */ /* 0x002fe200078e020e */
[----:B------:R-:W3:Y:S04]  /*108470*/  LDL.LU R39, [R1+0xaa0] ;  /* 0x000aa00001277983 */ /* 0x000ee80000300800 */
[----:B------:R-:W3:Y:S05]  /*108480*/  LDL.LU R252, [R1+0x1b8c] ;  /* 0x001b8c0001fc7983 */ /* 0x000eea0000300800 */
[----:B------:R1:W-:Y:S01]  /*108490*/  @P6 STG.E desc[UR58][R20.64], R233 ;  /* 0x000000e914006986 */ /* 0x0003e2000c10193a */
[----:B------:R-:W-:Y:S01]  /*1084a0*/  ISETP.LT.AND P6, PT, R217, UR5, !P5 ;  /* 0x00000005d9007c0c */ /* 0x000fe2000efc1270 */
[----:B-1----:R-:W-:-:S02]  /*1084b0*/  IMAD.WIDE R20, R236, 0x4, R16 ;  /* 0x00000004ec147825 */ /* 0x002fc400078e0210 */
[----:B------:R-:W3:Y:S10]  /*1084c0*/  LDL.LU R233, [R1+0xa90] ;  /* 0x000a900001e97983 */ /* 0x000ef40000300800 */
[----:B------:R1:W-:Y:S01]  /*1084d0*/  @P6 STG.E desc[UR58][R20.64], R245 ;  /* 0x000000f514006986 */ /* 0x0003e2000c10193a */
[----:B------:R-:W-:-:S02]  /*1084e0*/  ISETP.LT.AND P6, PT, R38, UR5, !P5 ;  /* 0x0000000526007c0c */ /* 0x000fc4000efc1270 */
[----:B------:R-:W-:Y:S01]  /*1084f0*/  LOP3.LUT P4, RZ, R2, 0x8000, RZ, 0xc0, !PT ;  /* 0x0000800002ff7812 */ /* 0x000fe2000788c0ff */
[----:B-1----:R-:W-:Y:S01]  /*108500*/  IMAD.WIDE R20, R236, 0x4, R14 ;  /* 0x00000004ec147825 */ /* 0x002fe200078e020e */
[----:B------:R-:W3:Y:S04]  /*108510*/  LDL.LU R245, [R1+0xa80] ;  /* 0x000a800001f57983 */ /* 0x000ee80000300800 */
[----:B------:R-:W3:Y:S05]  /*108520*/  LDL.LU R236, [R1+0x1b90] ;  /* 0x001b900001ec7983 */ /* 0x000eea0000300800 */
[----:B------:R2:W-:Y:S01]  /*108530*/  @P6 STG.E desc[UR58][R20.64], R246 ;  /* 0x000000f614006986 */ /* 0x0005e2000c10193a */
[----:B------:R-:W-:-:S02]  /*108540*/  ISETP.LT.AND P6, PT, R217, UR5, !P4 ;  /* 0x00000005d9007c0c */ /* 0x000fc4000e7c1270 */
[----:B------:R-:W-:Y:S01]  /*108550*/  LOP3.LUT P3, RZ, R2, 0x40000, RZ, 0xc0, !PT ;  /* 0x0004000002ff7812 */ /* 0x000fe2000786c0ff */
[----:B--2---:R-:W-:-:S10]  /*108560*/  IMAD.WIDE R20, R232, 0x4, R16 ;  /* 0x00000004e8147825 */ /* 0x004fd400078e0210 */
[----:B------:R1:W-:Y:S01]  /*108570*/  @P6 STG.E desc[UR58][R20.64], R237 ;  /* 0x000000ed14006986 */ /* 0x0003e2000c10193a */
[----:B------:R-:W-:-:S03]  /*108580*/  ISETP.LT.AND P6, PT, R38, UR5, !P4 ;  /* 0x0000000526007c0c */ /* 0x000fc6000e7c1270 */
[----:B-1----:R-:W2:Y:S01]  /*108590*/  LDL.LU R237, [R1+0xa70] ;  /* 0x000a700001ed7983 */ /* 0x002ea20000300800 */
[----:B------:R-:W-:-:S03]  /*1085a0*/  IMAD.WIDE R20, R232, 0x4, R14 ;  /* 0x00000004e8147825 */ /* 0x000fc600078e020e */
[----:B------:R-:W2:Y:S06]  /*1085b0*/  LDL.LU R232, [R1+0xaa4] ;  /* 0x000aa40001e87983 */ /* 0x000eac0000300800 */
[----:B------:R1:W-:Y:S01]  /*1085c0*/  @P6 STG.E desc[UR58][R20.64], R244 ;  /* 0x000000f414006986 */ /* 0x0003e2000c10193a */
[----:B------:R-:W-:-:S03]  /*1085d0*/  ISETP.LT.AND P6, PT, R217, UR5, !P3 ;  /* 0x00000005d9007c0c */ /* 0x000fc6000dfc1270 */
[----:B-1----:R-:W2:Y:S01]  /*1085e0*/  LDL.LU R244, [R1+0x1b94] ;  /* 0x001b940001f47983 */ /* 0x002ea20000300800 */
[----:B----4-:R-:W-:-:S09]  /*1085f0*/  IMAD.WIDE R20, R240, 0x4, R16 ;  /* 0x00000004f0147825 */ /* 0x010fd200078e0210 */
[----:B---3--:R1:W-:Y:S01]  /*108600*/  @P6 STG.E desc[UR58][R20.64], R241 ;  /* 0x000000f114006986 */ /* 0x0083e2000c10193a */
        /* <DEDUP_REMOVED lines=26> */
[----:B------:R-:W4:Y:S01]  /*1087b0*/  LDL.LU R246, [R1+0xa78] ;  /* 0x000a780001f67983 */ /* 0x000f220000300800 */
[----:B------:R-:W-:-:S03]  /*1087c0*/  LOP3.LUT P4, RZ, R2, 0x2000000, RZ, 0xc0, !PT ;  /* 0x0200000002ff7812 */ /* 0x000fc6000788c0ff */
[----:B--2---:R1:W-:Y:S01]  /*1087d0*/  @P6 STG.E desc[UR58][R20.64], R237 ;  /* 0x000000ed14006986 */ /* 0x0043e2000c10193a */
[----:B------:R-:W-:-:S03]  /*1087e0*/  ISETP.LT.AND P6, PT, R217, UR5, !P5 ;  /* 0x00000005d9007c0c */ /* 0x000fc6000efc1270 */
[----:B-1----:R-:W2:Y:S01]  /*1087f0*/  LDL.LU R237, [R1+0xaac] ;  /* 0x000aac0001ed7983 */ /* 0x002ea20000300800 */
[----:B------:R-:W-:-:S09]  /*108800*/  IMAD.WIDE R20, R244, 0x4, R16 ;  /* 0x00000004f4147825 */ /* 0x000fd200078e0210 */
        /* <DEDUP_REMOVED lines=155> */
[C---:B------:R-:W-:Y:S02]  /*1091c0*/  LOP3.LUT P3, RZ, R3.reuse, 0x1000000, RZ, 0xc0, !PT ;  /* 0x0100000003ff7812 */ /* 0x040fe4000786c0ff */
[C---:B------:R-:W-:Y:S02]  /*1091d0*/  LOP3.LUT P1, RZ, R3.reuse, 0x4000000, RZ, 0xc0, !PT ;  /* 0x0400000003ff7812 */ /* 0x040fe4000782c0ff */
[C---:B------:R-:W-:Y:S02]  /*1091e0*/  LOP3.LUT P2, RZ, R3.reuse, 0x8000000, RZ, 0xc0, !PT ;  /* 0x0800000003ff7812 */ /* 0x040fe4000784c0ff */
[----:B------:R-:W-:Y:S01]  /*1091f0*/  LOP3.LUT P5, RZ, R3, 0x20000000, RZ, 0xc0, !PT ;  /* 0x2000000003ff7812 */ /* 0x000fe200078ac0ff */
[----:B--2---:R1:W-:Y:S01]  /*109200*/  @P6 STG.E desc[UR58][R20.64], R237 ;  /* 0x000000ed14006986 */ /* 0x0043e2000c10193a */
[----:B------:R-:W-:-:S03]  /*109210*/  ISETP.LT.AND P6, PT, R217, UR5, !P4 ;  /* 0x00000005d9007c0c */ /* 0x000fc6000e7c1270 */
[----:B-1----:R-:W2:Y:S01]  /*109220*/  LDL.LU R237, [R1+0xb0c] ;  /* 0x000b0c0001ed7983 */ /* 0x002ea20000300800 */
[----:B------:R-:W-:-:S09]  /*109230*/  IMAD.WIDE R20, R244, 0x4, R16 ;  /* 0x00000004f4147825 */ /* 0x000fd200078e0210 */
[----:B------:R1:W-:Y:S01]  /*109240*/  @P6 STG.E desc[UR58][R20.64], R232 ;  /* 0x000000e814006986 */ /* 0x0003e2000c10193a */
[----:B------:R-:W-:Y:S02]  /*109250*/  ISETP.LT.AND P6, PT, R38, UR5, !P4 ;  /* 0x0000000526007c0c */ /* 0x000fe4000e7c1270 */
[----:B------:R-:W-:Y:S01]  /*109260*/  LOP3.LUT P4, RZ, R3, 0x80000000, RZ, 0xc0, !PT ;  /* 0x8000000003ff7812 */ /* 0x000fe2000788c0ff */
[----:B------:R-:W-:Y:S01]  /*109270*/  IMAD.WIDE R2, R244, 0x4, R14 ;  /* 0x00000004f4027825 */ /* 0x000fe200078e020e */
[----:B-1----:R-:W2:Y:S04]  /*109280*/  LDL.LU R232, [R1+0x1be4] ;  /* 0x001be40001e87983 */ /* 0x002ea80000300800 */
[----:B------:R-:W2:Y:S05]  /*109290*/  LDL.LU R244, [R1+0xafc] ;  /* 0x000afc0001f47983 */ /* 0x000eaa0000300800 */
        /* <DEDUP_REMOVED lines=8> */
[----:B------:R-:W-:-:S13]  /*109320*/  ISETP.LT.AND P6, PT, R38, UR5, !P3 ;  /* 0x0000000526007c0c */ /* 0x000fda000dfc1270 */
[----:B------:R1:W-:Y:S01]  /*109330*/  @P6 STG.E desc[UR58][R2.64], R242 ;  /* 0x000000f202006986 */ /* 0x0003e2000c10193a */
[----:B------:R-:W-:Y:S01]  /*109340*/  ISETP.LT.AND P6, PT, R217, UR5, !P1 ;  /* 0x00000005d9007c0c */ /* 0x000fe2000cfc1270 */
[----:B-1----:R-:W-:-:S12]  /*109350*/  IMAD.WIDE R2, R252, 0x4, R16 ;  /* 0x00000004fc027825 */ /* 0x002fd800078e0210 */
[----:B------:R1:W-:Y:S01]  /*109360*/  @P6 STG.E desc[UR58][R2.64], R39 ;  /* 0x0000002702006986 */ /* 0x0003e2000c10193a */
[----:B------:R-:W-:Y:S01]  /*109370*/  ISETP.LT.AND P6, PT, R38, UR5, !P1 ;  /* 0x0000000526007c0c */ /* 0x000fe2000cfc1270 */
[----:B-1----:R-:W-:Y:S02]  /*109380*/  IMAD.WIDE R2, R252, 0x4, R14 ;  /* 0x00000004fc027825 */ /* 0x002fe400078e020e */
[----:B------:R-:W3:Y:S04]  /*109390*/  LDL.LU R39, [R1+0xb30] ;  /* 0x000b300001277983 */ /* 0x000ee80000300800 */
[----:B------:R-:W3:Y:S06]  /*1093a0*/  LDL.LU R252, [R1+0x1bec] ;  /* 0x001bec0001fc7983 */ /* 0x000eec0000300800 */
[----:B------:R1:W-:Y:S01]  /*1093b0*/  @P6 STG.E desc[UR58][R2.64], R233 ;  /* 0x000000e902006986 */ /* 0x0003e2000c10193a */
[----:B------:R-:W-:Y:S01]  /*1093c0*/  ISETP.LT.AND P6, PT, R217, UR5, !P2 ;  /* 0x00000005d9007c0c */ /* 0x000fe2000d7c1270 */
[----:B-1----:R-:W-:-:S02]  /*1093d0*/  IMAD.WIDE R2, R236, 0x4, R16 ;  /* 0x00000004ec027825 */ /* 0x002fc400078e0210 */
[----:B------:R-:W3:Y:S10]  /*1093e0*/  LDL.LU R233, [R1+0xb20] ;  /* 0x000b200001e97983 */ /* 0x000ef40000300800 */
[----:B------:R1:W-:Y:S01]  /*1093f0*/  @P6 STG.E desc[UR58][R2.64], R245 ;  /* 0x000000f502006986 */ /* 0x0003e2000c10193a */
[----:B------:R-:W-:Y:S01]  /*109400*/  ISETP.LT.AND P6, PT, R38, UR5, !P2 ;  /* 0x0000000526007c0c */ /* 0x000fe2000d7c1270 */
[----:B-1----:R-:W-:-:S02]  /*109410*/  IMAD.WIDE R2, R236, 0x4, R14 ;  /* 0x00000004ec027825 */ /* 0x002fc400078e020e */
[----:B------:R-:W3:Y:S04]  /*109420*/  LDL.LU R245, [R1+0xb10] ;  /* 0x000b100001f57983 */ /* 0x000ee80000300800 */
[----:B------:R-:W3:Y:S06]  /*109430*/  LDL.LU R236, [R1+0x1bf0] ;  /* 0x001bf00001ec7983 */ /* 0x000eec0000300800 */
[----:B------:R2:W-:Y:S01]  /*109440*/  @P6 STG.E desc[UR58][R2.64], R246 ;  /* 0x000000f602006986 */ /* 0x0005e2000c10193a */
[----:B------:R-:W-:Y:S01]  /*109450*/  ISETP.LT.AND P6, PT, R217, UR5, !P5 ;  /* 0x00000005d9007c0c */ /* 0x000fe2000efc1270 */
[----:B--2---:R-:W-:-:S12]  /*109460*/  IMAD.WIDE R2, R232, 0x4, R16 ;  /* 0x00000004e8027825 */ /* 0x004fd800078e0210 */
        /* <DEDUP_REMOVED lines=1024> */
[----:B------:R-:W3:Y:S09]  /*10d470*/  LDL.LU R39, [R1+0x650] ;  /* 0x0006500001277983 */ /* 0x000ef20000300800 */
[----:B------:R1:W-:Y:S01]  /*10d480*/  @P6 STG.E desc[UR58][R2.64], R233 ;  /* 0x000000e902006986 */ /* 0x0003e2000c10193a */
[----:B------:R-:W-:-:S03]  /*10d490*/  ISETP.LT.AND P6, PT, R217, UR5, !P1 ;  /* 0x00000005d9007c0c */ /* 0x000fc6000cfc1270 */
[----:B------:R-:W3:Y:S01]  /*10d4a0*/  LDL.LU R252, [R1+0x1e14] ;  /* 0x001e140001fc7983 */ /* 0x000ee20000300800 */
[----:B-1----:R-:W-:-:S03]  /*10d4b0*/  IMAD.WIDE R2, R236, 0x4, R16 ;  /* 0x00000004ec027825 */ /* 0x002fc600078e0210 */
[----:B------:R-:W3:Y:S06]  /*10d4c0*/  LDL.LU R233, [R1+0x610] ;  /* 0x0006100001e97983 */ /* 0x000eec0000300800 */
        /* <DEDUP_REMOVED lines=8> */
[----:B------:R-:W-:Y:S01]  /*10d550*/  LOP3.LUT P5, RZ, R8, 0x10, RZ, 0xc0, !PT ;  /* 0x0000001008ff7812 */ /* 0x000fe200078ac0ff */
[----:B--2---:R-:W-:-:S08]  /*10d560*/  IMAD.WIDE R2, R232, 0x4, R16 ;  /* 0x00000004e8027825 */ /* 0x004fd000078e0210 */
        /* <DEDUP_REMOVED lines=28> */
[----:B------:R-:W4:Y:S01]  /*10d730*/  LDL.LU R246, [R1+0x618] ;  /* 0x0006180001f67983 */ /* 0x000f220000300800 */
[----:B-1----:R-:W-:-:S09]  /*10d740*/  IMAD.WIDE R2, R236, 0x4, R16 ;  /* 0x00000004ec027825 */ /* 0x002fd200078e0210 */
        /* <DEDUP_REMOVED lines=9> */
[----:B------:R-:W-:Y:S01]  /*10d7e0*/  ISETP.LT.AND P6, PT, R217, UR5, !P1 ;  /* 0x00000005d9007c0c */ /* 0x000fe2000cfc1270 */
[----:B-1----:R-:W-:-:S12]  /*10d7f0*/  IMAD.WIDE R2, R244, 0x4, R16 ;  /* 0x00000004f4027825 */ /* 0x002fd800078e0210 */
[----:B------:R1:W-:Y:S01]  /*10d800*/  @P6 STG.E desc[UR58][R2.64], R232 ;  /* 0x000000e802006986 */ /* 0x0003e2000c10193a */
[----:B------:R-:W-:-:S03]  /*10d810*/  ISETP.LT.AND P6, PT, R38, UR5, !P1 ;  /* 0x0000000526007c0c */ /* 0x000fc6000cfc1270 */
[----:B-1----:R-:W2:Y:S04]  /*10d820*/  LDL.LU R232, [R1+0x65c] ;  /* 0x00065c0001e87983 */ /* 0x002ea80000300800 */
[----:B------:R-:W2:Y:S01]  /*10d830*/  LDL.LU R237, [R1+0x1e38] ;  /* 0x001e380001ed7983 */ /* 0x000ea20000300800 */
[----:B------:R-:W-:-:S03]  /*10d840*/  IMAD.WIDE R2, R244, 0x4, R14 ;  /* 0x00000004f4027825 */ /* 0x000fc600078e020e */
[----:B------:R-:W2:Y:S04]  /*10d850*/  LDL.LU R244, [R1+0x61c] ;  /* 0x00061c0001f47983 */ /* 0x000ea80000300800 */
[----:B---3--:R4:W-:Y:S01]  /*10d860*/  @P6 STG.E desc[UR58][R2.64], R241 ;  /* 0x000000f102006986 */ /* 0x0089e2000c10193a */
[----:B------:R-:W-:Y:S01]  /*10d870*/  ISETP.LT.AND P6, PT, R217, UR5, !P2 ;  /* 0x00000005d9007c0c */ /* 0x000fe2000d7c1270 */
[----:B----4-:R-:W-:-:S12]  /*10d880*/  IMAD.WIDE R2, R216, 0x4, R16 ;  /* 0x00000004d8027825 */ /* 0x010fd800078e0210 */
[----:B------:R1:W-:Y:S04]  /*10d890*/  @P6 STG.E desc[UR58][R2.64], R240 ;  /* 0x000000f002006986 */ /* 0x0003e8000c10193a */
[----:B-1----:R-:W3:Y:S04]  /*10d8a0*/  LDL.LU R240, [R1+0x4fc] ;  /* 0x0004fc0001f07983 */ /* 0x002ee80000300800 */
[----:B------:R-:W4:Y:S01]  /*10d8b0*/  LDL.LU R241, [R1+0x1e40] ;  /* 0x001e400001f17983 */ /* 0x000f220000300800 */
        /* <DEDUP_REMOVED lines=15> */
[----:B-1----:R-:W-:-:S09]  /*10d9b0*/  IMAD.WIDE R2, R236, 0x4, R16 ;  /* 0x00000004ec027825 */ /* 0x002fd200078e0210 */
        /* <DEDUP_REMOVED lines=25> */
[----:B------:R-:W4:Y:S04]  /*10db50*/  LDL.LU R233, [R1+0x144] ;  /* 0x0001440001e97983 */ /* 0x000f280000300800 */
[----:B-1----:R-:W4:Y:S01]  /*10db60*/  LDL.LU R216, [R1+0x1e54] ;  /* 0x001e540001d87983 */ /* 0x002f220000300800 */
[----:B------:R-:W-:-:S02]  /*10db70*/  LOP3.LUT P2, RZ, R8, 0x100000, RZ, 0xc0, !PT ;  /* 0x0010000008ff7812 */ /* 0x000fc4000784c0ff */
[----:B------:R-:W-:Y:S01]  /*10db80*/  LOP3.LUT P5, RZ, R8, 0x800000, RZ, 0xc0, !PT ;  /* 0x0080000008ff7812 */ /* 0x000fe200078ac0ff */
[----:B------:R-:W4:Y:S01]  /*10db90*/  LDL.LU R237, [R1+0x2f8] ;  /* 0x0002f80001ed7983 */ /* 0x000f220000300800 */
[----:B------:R-:W-:Y:S01]  /*10dba0*/  ISETP.LT.AND P6, PT, R217, UR5, !P2 ;  /* 0x00000005d9007c0c */ /* 0x000fe2000d7c1270 */
[----:B------:R-:W-:-:S12]  /*10dbb0*/  IMAD.WIDE R2, R252, 0x4, R16 ;  /* 0x00000004fc027825 */ /* 0x000fd800078e0210 */
[----:B------:R1:W-:Y:S01]  /*10dbc0*/  @P6 STG.E desc[UR58][R2.64], R39 ;  /* 0x0000002702006986 */ /* 0x0003e2000c10193a */
[----:B------:R-:W-:Y:S01]  /*10dbd0*/  ISETP.LT.AND P6, PT, R38, UR5, !P2 ;  /* 0x0000000526007c0c */ /* 0x000fe2000d7c1270 */
[----:B-1----:R-:W-:Y:S01]  /*10dbe0*/  IMAD.WIDE R2, R252, 0x4, R14 ;  /* 0x00000004fc027825 */ /* 0x002fe200078e020e */
[C---:B------:R-:W-:Y:S01]  /*10dbf0*/  LOP3.LUT P4, RZ, R8.reuse, 0x1000000, RZ, 0xc0, !PT ;  /* 0x0100000008ff7812 */ /* 0x040fe2000788c0ff */
[----:B------:R-:W4:Y:S01]  /*10dc00*/  LDL.LU R252, [R1+0x1e58] ;  /* 0x001e580001fc7983 */ /* 0x000f220000300800 */
[----:B------:R-:W-:-:S03]  /*10dc10*/  LOP3.LUT P3, RZ, R8, 0x8000000, RZ, 0xc0, !PT ;  /* 0x0800000008ff7812 */ /* 0x000fc6000786c0ff */
[----:B------:R-:W4:Y:S06]  /*10dc20*/  LDL.LU R241, [R1+0x158] ;  /* 0x0001580001f17983 */ /* 0x000f2c0000300800 */
[----:B------:R1:W-:Y:S01]  /*10dc30*/  @P6 STG.E desc[UR58][R2.64], R245 ;  /* 0x000000f502006986 */ /* 0x0003e2000c10193a */
[----:B------:R-:W-:-:S03]  /*10dc40*/  ISETP.LT.AND P6, PT, R217, UR5, !P5 ;  /* 0x00000005d9007c0c */ /* 0x000fc6000efc1270 */
[----:B------:R-:W4:Y:S01]  /*10dc50*/  LDL.LU R39, [R1+0x1e5c] ;  /* 0x001e5c0001277983 */ /* 0x000f220000300800 */
[----:B-1----:R-:W-:-:S03]  /*10dc60*/  IMAD.WIDE R2, R236, 0x4, R16 ;  /* 0x00000004ec027825 */ /* 0x002fc600078e0210 */
[----:B------:R-:W4:Y:S06]  /*10dc70*/  LDL.LU R245, [R1+0x28] ;  /* 0x0000280001f57983 */ /* 0x000f2c0000300800 */
[----:B--2---:R1:W-:Y:S01]  /*10dc80*/  @P6 STG.E desc[UR58][R2.64], R232 ;  /* 0x000000e802006986 */ /* 0x0043e2000c10193a */
[----:B------:R-:W-:Y:S01]  /*10dc90*/  ISETP.LT.AND P6, PT, R38, UR5, !P5 ;  /* 0x0000000526007c0c */ /* 0x000fe2000efc1270 */
[----:B-1----:R-:W-:Y:S02]  /*10dca0*/  IMAD.WIDE R2, R236, 0x4, R14 ;  /* 0x00000004ec027825 */ /* 0x002fe400078e020e */
[----:B------:R-:W2:Y:S10]  /*10dcb0*/  LDL.LU R232, [R1+0x2fc] ;  /* 0x0002fc0001e87983 */ /* 0x000eb40000300800 */
[----:B------:R1:W-:Y:S01]  /*10dcc0*/  @P6 STG.E desc[UR58][R2.64], R242 ;  /* 0x000000f202006986 */ /* 0x0003e2000c10193a */
[----:B------:R-:W-:-:S03]  /*10dcd0*/  ISETP.LT.AND P6, PT, R217, UR5, !P4 ;  /* 0x00000005d9007c0c */ /* 0x000fc6000e7c1270 */
[----:B------:R-:W2:Y:S01]  /*10dce0*/  LDL.LU R236, [R1+0x1e64] ;  /* 0x001e640001ec7983 */ /* 0x000ea20000300800 */
[----:B-1----:R-:W-:-:S09]  /*10dcf0*/  IMAD.WIDE R2, R244, 0x4, R16 ;  /* 0x00000004f4027825 */ /* 0x002fd200078e0210 */
[----:B---3--:R1:W-:Y:S01]  /*10dd00*/  @P6 STG.E desc[UR58][R2.64], R240 ;  /* 0x000000f002006986 */ /* 0x0083e2000c10193a */
[----:B------:R-:W-:Y:S01]  /*10dd10*/  ISETP.LT.AND P6, PT, R38, UR5, !P4 ;  /* 0x0000000526007c0c */ /* 0x000fe2000e7c1270 */
[----:B-1----:R-:W-:Y:S02]  /*10dd20*/  IMAD.WIDE R2, R244, 0x4, R14 ;  /* 0x00000004f4027825 */ /* 0x002fe400078e020e */
[----:B------:R-:W3:Y:S10]  /*10dd30*/  LDL.LU R240, [R1+0x14c] ;  /* 0x00014c0001f07983 */ /* 0x000ef40000300800 */
[----:B----4-:R1:W-:Y:S01]  /*10dd40*/  @P6 STG.E desc[UR58][R2.64], R246 ;  /* 0x000000f602006986 */ /* 0x0103e2000c10193a */
[----:B------:R-:W-:-:S03]  /*10dd50*/  ISETP.LT.AND P6, PT, R217, UR5, !P3 ;  /* 0x00000005d9007c0c */ /* 0x000fc6000dfc1270 */
[----:B------:R-:W4:Y:S01]  /*10dd60*/  LDL.LU R244, [R1+0x1e6c] ;  /* 0x001e6c0001f47983 */ /* 0x000f220000300800 */
[----:B-1----:R-:W-:-:S09]  /*10dd70*/  IMAD.WIDE R2, R216, 0x4, R16 ;  /* 0x00000004d8027825 */ /* 0x002fd200078e0210 */
[----:B------:R1:W-:Y:S01]  /*10dd80*/  @P6 STG.E desc[UR58][R2.64], R233 ;  /* 0x000000e902006986 */ /* 0x0003e2000c10193a */
[----:B------:R-:W-:Y:S01]  /*10dd90*/  ISETP.LT.AND P6, PT, R38, UR5, !P3 ;  /* 0x0000000526007c0c */ /* 0x000fe2000dfc1270 */
[----:B-1----:R-:W-:Y:S02]  /*10dda0*/  IMAD.WIDE R2, R216, 0x4, R14 ;  /* 0x00000004d8027825 */ /* 0x002fe400078e020e */
[----:B------:R-:W3:Y:S10]  /*10ddb0*/  LDL.LU R216, [R1+0x1e70] ;  /* 0x001e700001d87983 */ /* 0x000ef40000300800 */
[----:B------:R1:W-:Y:S04]  /*10ddc0*/  @P6 STG.E desc[UR58][R2.64], R218 ;  /* 0x000000da02006986 */ /* 0x0003e8000c10193a */
[----:B-1----:R-:W2:Y:S01]  /*10ddd0*/  LDL.LU R218, [R1+0x4aa0] ;  /* 0x004aa00001da7983 */ /* 0x002ea20000300800 */
[----:B------:R-:W-:-:S04]  /*10dde0*/  LOP3.LUT P1, RZ, R8, 0x10000000, RZ, 0xc0, !PT ;  /* 0x1000000008ff7812 */ /* 0x000fc8000782c0ff */
[----:B------:R-:W-:Y:S01]  /*10ddf0*/  ISETP.LT.AND P6, PT, R217, UR5, !P1 ;  /* 0x00000005d9007c0c */ /* 0x000fe2000cfc1270 */
[----:B------:R-:W-:Y:S01]  /*10de00*/  IMAD.WIDE R2, R252, 0x4, R16 ;  /* 0x00000004fc027825 */ /* 0x000fe200078e0210 */
[----:B------:R-:W-:-:S11]  /*10de10*/  LOP3.LUT P2, RZ, R8, 0x40000000, RZ, 0xc0, !PT ;  /* 0x4000000008ff7812 */ /* 0x000fd6000784c0ff */
[----:B------:R1:W-:Y:S01]  /*10de20*/  @P6 STG.E desc[UR58][R2.64], R237 ;  /* 0x000000ed02006986 */ /* 0x0003e2000c10193a */
[----:B------:R-:W-:Y:S01]  /*10de30*/  ISETP.LT.AND P6, PT, R38, UR5, !P1 ;  /* 0x0000000526007c0c */ /* 0x000fe2000cfc1270 */
[----:B-1----:R-:W-:Y:S02]  /*10de40*/  IMAD.WIDE R2, R252, 0x4, R14 ;  /* 0x00000004fc027825 */ /* 0x002fe400078e020e */
[----:B------:R-:W3:Y:S10]  /*10de50*/  LDL.LU R252, [R1+0x1e78] ;  /* 0x001e780001fc7983 */ /* 0x000ef40000300800 */
[----:B------:R1:W-:Y:S01]  /*10de60*/  @P6 STG.E desc[UR58][R2.64], R241 ;  /* 0x000000f102006986 */ /* 0x0003e2000c10193a */
[----:B------:R-:W-:Y:S01]  /*10de70*/  ISETP.LT.AND P6, PT, R217, UR5, !P2 ;  /* 0x00000005d9007c0c */ /* 0x000fe2000d7c1270 */
[----:B-1----:R-:W-:-:S12]  /*10de80*/  IMAD.WIDE R2, R39, 0x4, R16 ;  /* 0x0000000427027825 */ /* 0x002fd800078e0210 */
[----:B--2---:R1:W-:Y:S04]  /*10de90*/  @P6 STG.E desc[UR58][R2.64], R218 ;  /* 0x000000da02006986 */ /* 0x0043e8000c10193a */
[----:B-1----:R-:W2:Y:S01]  /*10dea0*/  LDL.LU R218, [R1+0x4a9c] ;  /* 0x004a9c0001da7983 */ /* 0x002ea20000300800 */
[----:B------:R-:W-:Y:S01]  /*10deb0*/  ISETP.LT.AND P6, PT, R38, UR5, !P2 ;  /* 0x0000000526007c0c */ /* 0x000fe2000d7c1270 */
[----:B------:R-:W-:Y:S01]  /*10dec0*/  IMAD.WIDE R2, R39, 0x4, R14 ;  /* 0x0000000427027825 */ /* 0x000fe200078e020e */
[----:B------:R-:W-:Y:S01]  /*10ded0*/  LOP3.LUT P5, RZ, R9, 0x1, RZ, 0xc0, !PT ;  /* 0x0000000109ff7812 */ /* 0x000fe200078ac0ff */
[----:B------:R-:W3:Y:S10]  /*10dee0*/  LDL.LU R39, [R1+0x1e7c] ;  /* 0x001e7c0001277983 */ /* 0x000ef40000300800 */
[----:B------:R1:W-:Y:S01]  /*10def0*/  @P6 STG.E desc[UR58][R2.64], R245 ;  /* 0x000000f502006986 */ /* 0x0003e2000c10193a */
[----:B------:R-:W-:Y:S01]  /*10df00*/  ISETP.LT.AND P6, PT, R217, UR5, !P5 ;  /* 0x00000005d9007c0c */ /* 0x000fe2000efc1270 */
[----:B-1----:R-:W-:-:S12]  /*10df10*/  IMAD.WIDE R2, R236, 0x4, R16 ;  /* 0x00000004ec027825 */ /* 0x002fd800078e0210 */
[----:B------:R1:W-:Y:S01]  /*10df20*/  @P6 STG.E desc[UR58][R2.64], R232 ;  /* 0x000000e802006986 */ /* 0x0003e2000c10193a */
[----:B------:R-:W-:Y:S02]  /*10df30*/  ISETP.LT.AND P6, PT, R38, UR5, !P5 ;  /* 0x0000000526007c0c */ /* 0x000fe4000efc1270 */
[C---:B------:R-:W-:Y:S01]  /*10df40*/  LOP3.LUT P4, RZ, R9.reuse, 0x2, RZ, 0xc0, !PT ;  /* 0x0000000209ff7812 */ /* 0x040fe2000788c0ff */
[----:B-1----:R-:W-:Y:S01]  /*10df50*/  IMAD.WIDE R2, R236, 0x4, R14 ;  /* 0x00000004ec027825 */ /* 0x002fe200078e020e */
[C---:B------:R-:W-:Y:S02]  /*10df60*/  LOP3.LUT P3, RZ, R9.reuse, 0x10, RZ, 0xc0, !PT ;  /* 0x0000001009ff7812 */ /* 0x040fe4000786c0ff */
[----:B------:R-:W-:-:S07]  /*10df70*/  LOP3.LUT P1, RZ, R9, 0x40, RZ, 0xc0, !PT ;  /* 0x0000004009ff7812 */ /* 0x000fce000782c0ff */
[----:B--2---:R1:W-:Y:S01]  /*10df80*/  @P6 STG.E desc[UR58][R2.64], R218 ;  /* 0x000000da02006986 */ /* 0x0043e2000c10193a */
[----:B------:R-:W-:-:S03]  /*10df90*/  ISETP.LT.AND P6, PT, R217, UR5, !P4 ;  /* 0x00000005d9007c0c */ /* 0x000fc6000e7c1270 */
[----:B-1----:R-:W2:Y:S01]  /*10dfa0*/  LDL.LU R218, [R1+0x1e84] ;  /* 0x001e840001da7983 */ /* 0x002ea20000300800 */
[----:B----4-:R-:W-:-:S09]  /*10dfb0*/  IMAD.WIDE R2, R244, 0x4, R16 ;  /* 0x00000004f4027825 */ /* 0x010fd200078e0210 */
[----:B---3--:R1:W-:Y:S01]  /*10dfc0*/  @P6 STG.E desc[UR58][R2.64], R240 ;  /* 0x000000f002006986 */ /* 0x0083e2000c10193a */
[----:B------:R-:W-:Y:S01]  /*10dfd0*/  ISETP.LT.AND P6, PT, R38, UR5, !P4 ;  /* 0x0000000526007c0c */ /* 0x000fe2000e7c1270 */
[----:B-1----:R-:W-:-:S12]  /*10dfe0*/  IMAD.WIDE R2, R244, 0x4, R14 ;  /* 0x00000004f4027825 */ /* 0x002fd800078e020e */
[----:B------:R1:W-:Y:S04]  /*10dff0*/  @P6 STG.E desc[UR58][R2.64], R219 ;  /* 0x000000db02006986 */ /* 0x0003e8000c10193a */
[----:B-1----:R-:W3:Y:S01]  /*10e000*/  LDL.LU R219, [R1+0x1e88] ;  /* 0x001e880001db7983 */ /* 0x002ee20000300800 */
[----:B------:R-:W-:Y:S01]  /*10e010*/  ISETP.LT.AND P6, PT, R217, UR5, !P3 ;  /* 0x00000005d9007c0c */ /* 0x000fe2000dfc1270 */
[----:B------:R-:W-:-:S12]  /*10e020*/  IMAD.WIDE R2, R216, 0x4, R16 ;  /* 0x00000004d8027825 */ /* 0x000fd800078e0210 */
[----:B------:R1:W-:Y:S01]  /*10e030*/  @P6 STG.E desc[UR58][R2.64], R228 ;  /* 0x000000e402006986 */ /* 0x0003e2000c10193a */
[----:B------:R-:W-:Y:S01]  /*10e040*/  ISETP.LT.AND P6, PT, R38, UR5, !P3 ;  /* 0x0000000526007c0c */ /* 0x000fe2000dfc1270 */
[----:B-1----:R-:W-:Y:S02]  /*10e050*/  IMAD.WIDE R2, R216, 0x4, R14 ;  /* 0x00000004d8027825 */ /* 0x002fe400078e020e */
[----:B------:R-:W4:Y:S10]  /*10e060*/  LDL.LU R216, [R1+0x1e8c] ;  /* 0x001e8c0001d87983 */ /* 0x000f340000300800 */
[----:B------:R1:W-:Y:S01]  /*10e070*/  @P6 STG.E desc[UR58][R2.64], R224 ;  /* 0x000000e002006986 */ /* 0x0003e2000c10193a */
[----:B------:R-:W-:Y:S01]  /*10e080*/  ISETP.LT.AND P6, PT, R217, UR5, !P1 ;  /* 0x00000005d9007c0c */ /* 0x000fe2000cfc1270 */
[----:B-1----:R-:W-:-:S12]  /*10e090*/  IMAD.WIDE R2, R252, 0x4, R16 ;  /* 0x00000004fc027825 */ /* 0x002fd800078e0210 */
[----:B------:R1:W-:Y:S02]  /*10e0a0*/  @P6 STG.E desc[UR58][R2.64], R220 ;  /* 0x000000dc02006986 */ /* 0x0003e4000c10193a */
[----:B-1----:R-:W-:Y:S02]  /*10e0b0*/  IMAD.WIDE R2, R252, 0x4, R14 ;  /* 0x00000004fc027825 */ /* 0x002fe400078e020e */
[----:B------:R-:W4:Y:S01]  /*10e0c0*/  LDL.LU R252, [R1+0x1e90] ;  /* 0x001e900001fc7983 */ /* 0x000f220000300800 */
[----:B------:R-:W-:Y:S02]  /*10e0d0*/  ISETP.LT.AND P6, PT, R38, UR5, !P1 ;  /* 0x0000000526007c0c */ /* 0x000fe4000cfc1270 */
[----:B------:R-:W-:-:S11]  /*10e0e0*/  LOP3.LUT P2, RZ, R9, 0x100, RZ, 0xc0, !PT ;  /* 0x0000010009ff7812 */ /* 0x000fd6000784c0ff */
[----:B------:R1:W-:Y:S01]  /*10e0f0*/  @P6 STG.E desc[UR58][R2.64], R212 ;  /* 0x000000d402006986 */ /* 0x0003e2000c10193a */
[----:B------:R-:W-:Y:S01]  /*10e100*/  ISETP.LT.AND P6, PT, R217, UR5, !P2 ;  /* 0x00000005d9007c0c */ /* 0x000fe2000d7c1270 */
[----:B-1----:R-:W-:-:S12]  /*10e110*/  IMAD.WIDE R2, R39, 0x4, R16 ;  /* 0x0000000427027825 */ /* 0x002fd800078e0210 */
[----:B------:R1:W-:Y:S01]  /*10e120*/  @P6 STG.E desc[UR58][R2.64], R229 ;  /* 0x000000e502006986 */ /* 0x0003e2000c10193a */
[----:B------:R-:W-:Y:S01]  /*10e130*/  ISETP.LT.AND P6, PT, R38, UR5, !P2 ;  /* 0x0000000526007c0c */ /* 0x000fe2000d7c1270 */
[----:B-1----:R-:W-:Y:S02]  /*10e140*/  IMAD.WIDE R2, R39, 0x4, R14 ;  /* 0x0000000427027825 */ /* 0x002fe400078e020e */
[----:B------:R-:W4:Y:S01]  /*10e150*/  LDL.LU R39, [R1+0x1e94] ;  /* 0x001e940001277983 */ /* 0x000f220000300800 */
[----:B------:R-:W-:-:S09]  /*10e160*/  LOP3.LUT P5, RZ, R9, 0x200, RZ, 0xc0, !PT ;  /* 0x0000020009ff7812 */ /* 0x000fd200078ac0ff */
[----:B------:R2:W-:Y:S01]  /*10e170*/  @P6 STG.E desc[UR58][R2.64], R225 ;  /* 0x000000e102006986 */ /* 0x0005e2000c10193a */
[----:B------:R-:W-:Y:S02]  /*10e180*/  ISETP.LT.AND P6, PT, R217, UR5, !P5 ;  /* 0x00000005d9007c0c */ /* 0x000fe4000efc1270 */
[C---:B------:R-:W-:Y:S02]  /*10e190*/  LOP3.LUT P4, RZ, R9.reuse, 0x800, RZ, 0xc0, !PT ;  /* 0x0000080009ff7812 */ /* 0x040fe4000788c0ff */
[C---:B------:R-:W-:Y:S02]  /*10e1a0*/  LOP3.LUT P3, RZ, R9.reuse, 0x2000, RZ, 0xc0, !PT ;  /* 0x0000200009ff7812 */ /* 0x040fe4000786c0ff */
[----:B------:R-:W-:Y:S01]  /*10e1b0*/  LOP3.LUT P1, RZ, R9, 0x10000, RZ, 0xc0, !PT ;  /* 0x0001000009ff7812 */ /* 0x000fe2000782c0ff */
[----:B--2---:R-:W-:-:S06]  /*10e1c0*/  IMAD.WIDE R2, R218, 0x4, R16 ;  /* 0x00000004da027825 */ /* 0x004fcc00078e0210 */
[----:B------:R1:W-:Y:S01]  /*10e1d0*/  @P6 STG.E desc[UR58][R2.64], R221 ;  /* 0x000000dd02006986 */ /* 0x0003e2000c10193a */
[----:B------:R-:W-:Y:S01]  /*10e1e0*/  ISETP.LT.AND P6, PT, R38, UR5, !P5 ;  /* 0x0000000526007c0c */ /* 0x000fe2000efc1270 */
[----:B-1----:R-:W-:Y:S02]  /*10e1f0*/  IMAD.WIDE R2, R218, 0x4, R14 ;  /* 0x00000004da027825 */ /* 0x002fe400078e020e */
[----:B------:R-:W2:Y:S10]  /*10e200*/  LDL.LU R218, [R1+0x1e98] ;  /* 0x001e980001da7983 */ /* 0x000eb40000300800 */
[----:B------:R3:W-:Y:S01]  /*10e210*/  @P6 STG.E desc[UR58][R2.64], R213 ;  /* 0x000000d502006986 */ /* 0x0007e2000c10193a */
[----:B------:R-:W-:Y:S01]  /*10e220*/  ISETP.LT.AND P6, PT, R217, UR5, !P4 ;  /* 0x00000005d9007c0c */ /* 0x000fe2000e7c1270 */
[----:B---3--:R-:W-:-:S12]  /*10e230*/  IMAD.WIDE R2, R219, 0x4, R16 ;  /* 0x00000004db027825 */ /* 0x008fd800078e0210 */
[----:B------:R1:W-:Y:S01]  /*10e240*/  @P6 STG.E desc[UR58][R2.64], R230 ;  /* 0x000000e602006986 */ /* 0x0003e2000c10193a */
[----:B------:R-:W-:Y:S01]  /*10e250*/  ISETP.LT.AND P6, PT, R38, UR5, !P4 ;  /* 0x0000000526007c0c */ /* 0x000fe2000e7c1270 */
[----:B-1----:R-:W-:Y:S02]  /*10e260*/  IMAD.WIDE R2, R219, 0x4, R14 ;  /* 0x00000004db027825 */ /* 0x002fe400078e020e */
[----:B------:R-:W3:Y:S10]  /*10e270*/  LDL.LU R219, [R1+0x1ea0] ;  /* 0x001ea00001db7983 */ /* 0x000ef40000300800 */
[----:B------:R4:W-:Y:S01]  /*10e280*/  @P6 STG.E desc[UR58][R2.64], R226 ;  /* 0x000000e202006986 */ /* 0x0009e2000c10193a */
[----:B------:R-:W-:Y:S01]  /*10e290*/  ISETP.LT.AND P6, PT, R217, UR5, !P3 ;  /* 0x00000005d9007c0c */ /* 0x000fe2000dfc1270 */
[----:B----4-:R-:W-:-:S12]  /*10e2a0*/  IMAD.WIDE R2, R216, 0x4, R16 ;  /* 0x00000004d8027825 */ /* 0x010fd800078e0210 */
        /* <DEDUP_REMOVED lines=62> */
[----:B------:R-:W-:Y:S02]  /*10e690*/  LOP3.LUT P4, RZ, R9, 0x40000000, RZ, 0xc0, !PT ;  /* 0x4000000009ff7812 */ /* 0x000fe4000788c0ff */
        /* <DEDUP_REMOVED lines=88> */
[----:B------:R-:W-:-:S02]  /*10ec20*/  ISETP.LT.AND P6, PT, R217, UR5, !P5 ;  /* 0x00000005d9007c0c */ /* 0x000fc4000efc1270 */
[----:B------:R-:W-:Y:S01]  /*10ec30*/  ISETP.LT.AND P5, PT, R38, UR5, !P5 ;  /* 0x0000000526007c0c */ /* 0x000fe2000efa1270 */
[----:B---3--:R-:W-:-:S10]  /*10ec40*/  IMAD.WIDE R2, R219, 0x4, R16 ;  /* 0x00000004db027825 */ /* 0x008fd400078e0210 */
[----:B------:R1:W-:Y:S02]  /*10ec50*/  @P6 STG.E desc[UR58][R2.64], R176 ;  /* 0x000000b002006986 */ /* 0x0003e4000c10193a */
[----:B-1----:R-:W-:Y:S02]  /*10ec60*/  IMAD.WIDE R2, R219, 0x4, R14 ;  /* 0x00000004db027825 */ /* 0x002fe400078e020e */
[----:B------:R-:W3:Y:S04]  /*10ec70*/  LDL.LU R219, [R1+0x1f14] ;  /* 0x001f140001db7983 */ /* 0x000ee80000300800 */
[----:B------:R4:W-:Y:S01]  /*10ec80*/  @P5 STG.E desc[UR58][R2.64], R172 ;  /* 0x000000ac02005986 */ /* 0x0009e2000c10193a */
[----:B------:R-:W-:Y:S02]  /*10ec90*/  ISETP.LT.AND P5, PT, R217, UR5, !P4 ;  /* 0x00000005d9007c0c */ /* 0x000fe4000e7a1270 */
[----:B------:R-:W-:Y:S01]  /*10eca0*/  ISETP.LT.AND P4, PT, R38, UR5, !P4 ;  /* 0x0000000526007c0c */ /* 0x000fe2000e781270 */
[----:B----4-:R-:W-:-:S10]  /*10ecb0*/  IMAD.WIDE R2, R216, 0x4, R16 ;  /* 0x00000004d8027825 */ /* 0x010fd400078e0210 */
[----:B------:R1:W-:Y:S02]  /*10ecc0*/  @P5 STG.E desc[UR58][R2.64], R168 ;  /* 0x000000a802005986 */ /* 0x0003e4000c10193a */
[----:B-1----:R-:W-:Y:S02]  /*10ecd0*/  IMAD.WIDE R2, R216, 0x4, R14 ;  /* 0x00000004d8027825 */ /* 0x002fe400078e020e */
[----:B------:R-:W4:Y:S04]  /*10ece0*/  LDL.LU R216, [R1+0x1f18] ;  /* 0x001f180001d87983 */ /* 0x000f280000300800 */
        /* <DEDUP_REMOVED lines=94> */
[----:B-1----:R-:W-:Y:S02]  /*10f2d0*/  IMAD.WIDE R2, R39, 0x4, R14 ;  /* 0x0000000427027825 */ /* 0x002fe400078e020e */
[----:B------:R-:W4:Y:S08]  /*10f2e0*/  LDL.LU R39, [R1+0x1f10] ;  /* 0x001f100001277983 */ /* 0x000f300000300800 */
[----:B------:R2:W-:Y:S01]  /*10f2f0*/  @P3 STG.E desc[UR58][R2.64], R150 ;  /* 0x0000009602003986 */ /* 0x0005e2000c10193a */
[----:B------:R-:W-:-:S02]  /*10f300*/  ISETP.LT.AND P3, PT, R217, UR5, !P6 ;  /* 0x00000005d9007c0c */ /* 0x000fc4000f761270 */
        /* <DEDUP_REMOVED lines=40> */
[----:B------:R-:W-:Y:S01]  /*10f590*/  LOP3.LUT P2, RZ, R13, 0x400000, RZ, 0xc0, !PT ;  /* 0x004000000dff7812 */ /* 0x000fe2000784c0ff */
[----:B--2---:R-:W-:-:S10]  /*10f5a0*/  IMAD.WIDE R2, R218, 0x4, R16 ;  /* 0x00000004da027825 */ /* 0x004fd400078e0210 */
[----:B------:R1:W-:Y:S02]  /*10f5b0*/  @P3 STG.E desc[UR58][R2.64], R137 ;  /* 0x0000008902003986 */ /* 0x0003e4000c10193a */
[----:B-1----:R-:W-:Y:S02]  /*10f5c0*/  IMAD.WIDE R2, R218, 0x4, R14 ;  /* 0x00000004da027825 */ /* 0x002fe400078e020e */
[----:B------:R-:W2:Y:S01]  /*10f5d0*/  LDL.LU R218, [R1+0x1eb4] ;  /* 0x001eb40001da7983 */ /* 0x000ea20000300800 */
[----:B------:R-:W-:-:S13]  /*10f5e0*/  ISETP.LT.AND P3, PT, R38, UR5, !P6 ;  /* 0x0000000526007c0c */ /* 0x000fda000f761270 */
[----:B------:R1:W-:Y:S01]  /*10f5f0*/  @P3 STG.E desc[UR58][R2.64], R129 ;  /* 0x0000008102003986 */ /* 0x0003e2000c10193a */
[----:B---3--:R-:W-:Y:S01]  /*10f600*/  IMAD.WIDE R4, R219, 0x4, R14 ;  /* 0x00000004db047825 */ /* 0x008fe200078e020e */
[----:B------:R-:W-:-:S03]  /*10f610*/  ISETP.LT.AND P3, PT, R217, UR5, !P2 ;  /* 0x00000005d9007c0c */ /* 0x000fc6000d761270 */
[--C-:B-1----:R-:W-:Y:S02]  /*10f620*/  IMAD.WIDE R2, R219, 0x4, R16.reuse ;  /* 0x00000004db027825 */ /* 0x102fe400078e0210 */
[----:B------:R-:W3:Y:S08]  /*10f630*/  LDL.LU R219, [R1+0x1eac] ;  /* 0x001eac0001db7983 */ /* 0x000ef00000300800 */
[----:B------:R1:W-:Y:S01]  /*10f640*/  @P3 STG.E desc[UR58][R2.64], R146 ;  /* 0x0000009202003986 */ /* 0x0003e2000c10193a */
[----:B----4-:R-:W-:-:S04]  /*10f650*/  IMAD.WIDE R6, R216, 0x4, R16 ;  /* 0x00000004d8067825 */ /* 0x010fc800078e0210 */
[----:B------:R-:W-:Y:S02]  /*10f660*/  IMAD.WIDE R8, R216, 0x4, R14 ;  /* 0x00000004d8087825 */ /* 0x000fe400078e020e */
[----:B------:R-:W4:Y:S02]  /*10f670*/  LDL.LU R216, [R1+0x1ea4] ;  /* 0x001ea40001d87983 */ /* 0x000f240000300800 */
[----:B------:R-:W-:-:S04]  /*10f680*/  IMAD.WIDE R10, R252, 0x4, R16 ;  /* 0x00000004fc0a7825 */ /* 0x000fc800078e0210 */
[----:B-1----:R-:W-:Y:S02]  /*10f690*/  IMAD.WIDE R2, R252, 0x4, R14 ;  /* 0x00000004fc027825 */ /* 0x002fe400078e020e */
[----:B------:R-:W4:Y:S01]  /*10f6a0*/  LDL.LU R252, [R1+0x1e9c] ;  /* 0x001e9c0001fc7983 */ /* 0x000f220000300800 */
[----:B------:R-:W-:Y:S02]  /*10f6b0*/  ISETP.LT.AND P3, PT, R38, UR5, !P2 ;  /* 0x0000000526007c0c */ /* 0x000fe4000d761270 */
[----:B------:R-:W-:-:S11]  /*10f6c0*/  LOP3.LUT P1, RZ, R13, 0x800000, RZ, 0xc0, !PT ;  /* 0x008000000dff7812 */ /* 0x000fd6000782c0ff */
[----:B------:R1:W-:Y:S01]  /*10f6d0*/  @P3 STG.E desc[UR58][R4.64], R142 ;  /* 0x0000008e04003986 */ /* 0x0003e2000c10193a */
[----:B------:R-:W-:Y:S02]  /*10f6e0*/  ISETP.LT.AND P3, PT, R217, UR5, !P1 ;  /* 0x00000005d9007c0c */ /* 0x000fe4000cf61270 */
[----:B------:R-:W-:-:S11]  /*10f6f0*/  LOP3.LUT P0, RZ, R13, 0x4000000, RZ, 0xc0, !PT ;  /* 0x040000000dff7812 */ /* 0x000fd6000780c0ff */
[----:B------:R1:W-:Y:S01]  /*10f700*/  @P3 STG.E desc[UR58][R6.64], R138 ;  /* 0x0000008a06003986 */ /* 0x0003e2000c10193a */
[----:B------:R-:W-:-:S13]  /*10f710*/  ISETP.LT.AND P3, PT, R38, UR5, !P1 ;  /* 0x0000000526007c0c */ /* 0x000fda000cf61270 */
[----:B------:R2:W-:Y:S01]  /*10f720*/  @P3 STG.E desc[UR58][R8.64], R130 ;  /* 0x0000008208003986 */ /* 0x0005e2000c10193a */
[----:B------:R-:W-:Y:S02]  /*10f730*/  ISETP.LT.AND P3, PT, R217, UR5, !P0 ;  /* 0x00000005d9007c0c */ /* 0x000fe4000c761270 */
[----:B------:R-:W-:-:S11]  /*10f740*/  LOP3.LUT P5, RZ, R13, 0x10000000, RZ, 0xc0, !PT ;  /* 0x100000000dff7812 */ /* 0x000fd600078ac0ff */
[----:B------:R-:W-:Y:S01]  /*10f750*/  @P3 STG.E desc[UR58][R10.64], R147 ;  /* 0x000000930a003986 */ /* 0x000fe2000c10193a */
[----:B------:R-:W-:Y:S01]  /*10f760*/  ISETP.LT.AND P3, PT, R38, UR5, !P0 ;  /* 0x0000000526007c0c */ /* 0x000fe2000c761270 */
[----:B-1----:R-:W-:-:S12]  /*10f770*/  IMAD.WIDE R4, R39, 0x4, R16 ;  /* 0x0000000427047825 */ /* 0x002fd800078e0210 */
[----:B------:R1:W-:Y:S01]  /*10f780*/  @P3 STG.E desc[UR58][R2.64], R143 ;  /* 0x0000008f02003986 */ /* 0x0003e2000c10193a */
[----:B------:R-:W-:Y:S01]  /*10f790*/  ISETP.LT.AND P3, PT, R217, UR5, !P5 ;  /* 0x00000005d9007c0c */ /* 0x000fe2000ef61270 */
[----:B------:R-:W-:Y:S02]  /*10f7a0*/  IMAD.WIDE R6, R39, 0x4, R14 ;  /* 0x0000000427067825 */ /* 0x000fe400078e020e */
[----:B------:R-:W4:Y:S10]  /*10f7b0*/  LDL.LU R39, [R1+0x1e80] ;  /* 0x001e800001277983 */ /* 0x000f340000300800 */
[----:B------:R3:W-:Y:S01]  /*10f7c0*/  @P3 STG.E desc[UR58][R4.64], R139 ;  /* 0x0000008b04003986 */ /* 0x0007e2000c10193a */
[----:B------:R-:W-:-:S02]  /*10f7d0*/  ISETP.LT.AND P3, PT, R38, UR5, !P5 ;  /* 0x0000000526007c0c */ /* 0x000fc4000ef61270 */
[----:B------:R-:W-:-:S11]  /*10f7e0*/  LOP3.LUT P6, RZ, R13, 0x40000000, RZ, 0xc0, !PT ;  /* 0x400000000dff7812 */ /* 0x000fd600078cc0ff */
[----:B------:R4:W-:Y:S01]  /*10f7f0*/  @P3 STG.E desc[UR58][R6.64], R131 ;  /* 0x0000008306003986 */ /* 0x0009e2000c10193a */
[----:B------:R-:W-:Y:S02]  /*10f800*/  ISETP.LT.AND P3, PT, R217, UR5, !P6 ;  /* 0x00000005d9007c0c */ /* 0x000fe4000f761270 */
[----:B------:R-:W-:Y:S01]  /*10f810*/  LOP3.LUT P2, RZ, R18, 0x2, RZ, 0xc0, !PT ;  /* 0x0000000212ff7812 */ /* 0x000fe2000784c0ff */
[----:B--2---:R-:W-:-:S04]  /*10f820*/  IMAD.WIDE R8, R218, 0x4, R16 ;  /* 0x00000004da087825 */ /* 0x004fc800078e0210 */
[----:B-1----:R-:W-:Y:S02]  /*10f830*/  IMAD.WIDE R2, R218, 0x4, R14 ;  /* 0x00000004da027825 */ /* 0x002fe400078e020e */
[----:B------:R-:W2:Y:S04]  /*10f840*/  LDL.LU R218, [R1+0x1e74] ;  /* 0x001e740001da7983 */ /* 0x000ea80000300800 */
[----:B------:R-:W-:Y:S01]  /*10f850*/  @P3 STG.E desc[UR58][R8.64], R44 ;  /* 0x0000002c08003986 */ /* 0x000fe2000c10193a */
[----:B------:R-:W-:-:S13]  /*10f860*/  ISETP.LT.AND P3, PT, R38, UR5, !P6 ;  /* 0x0000000526007c0c */ /* 0x000fda000f761270 */
[----:B------:R1:W-:Y:S01]  /*10f870*/  @P3 STG.E desc[UR58][R2.64], R48 ;  /* 0x0000003002003986 */ /* 0x0003e2000c10193a */
[----:B------:R-:W-:Y:S01]  /*10f880*/  ISETP.LT.AND P3, PT, R217, UR5, !P2 ;  /* 0x00000005d9007c0c */ /* 0x000fe2000d761270 */
[----:B---3--:R-:W-:-:S04]  /*10f890*/  IMAD.WIDE R10, R219, 0x4, R16 ;  /* 0x00000004db0a7825 */ /* 0x008fc800078e0210 */
[----:B------:R-:W-:Y:S02]  /*10f8a0*/  IMAD.WIDE R4, R219, 0x4, R14 ;  /* 0x00000004db047825 */ /* 0x000fe400078e020e */
[----:B------:R-:W3:Y:S06]  /*10f8b0*/  LDL.LU R219, [R1+0x1e68] ;  /* 0x001e680001db7983 */ /* 0x000eec0000300800 */
[----:B------:R-:W-:Y:S01]  /*10f8c0*/  @P3 STG.E desc[UR58][R10.64], R32 ;  /* 0x000000200a003986 */ /* 0x000fe2000c10193a */
[----:B------:R-:W-:-:S13]  /*10f8d0*/  ISETP.LT.AND P3, PT, R38, UR5, !P2 ;  /* 0x0000000526007c0c */ /* 0x000fda000d761270 */
[----:B------:R1:W-:Y:S01]  /*10f8e0*/  @P3 STG.E desc[UR58][R4.64], R56 ;  /* 0x0000003804003986 */ /* 0x0003e2000c10193a */
[----:B----4-:R-:W-:-:S04]  /*10f8f0*/  IMAD.WIDE R6, R216, 0x4, R16 ;  /* 0x00000004d8067825 */ /* 0x010fc800078e0210 */
[----:B-1----:R-:W-:Y:S02]  /*10f900*/  IMAD.WIDE R2, R216, 0x4, R14 ;  /* 0x00000004d8027825 */ /* 0x002fe400078e020e */
[----:B------:R-:W4:Y:S02]  /*10f910*/  LDL.LU R216, [R1+0x1e60] ;  /* 0x001e600001d87983 */ /* 0x000f240000300800 */
[----:B------:R-:W-:-:S04]  /*10f920*/  IMAD.WIDE R8, R252, 0x4, R16 ;  /* 0x00000004fc087825 */ /* 0x000fc800078e0210 */
[----:B------:R-:W-:Y:S02]  /*10f930*/  IMAD.WIDE R4, R252, 0x4, R14 ;  /* 0x00000004fc047825 */ /* 0x000fe400078e020e */
[----:B------:R-:W4:Y:S01]  /*10f940*/  LDL.LU R252, [R1+0x1e48] ;  /* 0x001e480001fc7983 */ /* 0x000f220000300800 */
[----:B------:R-:W-:-:S04]  /*10f950*/  LOP3.LUT P1, RZ, R18, 0x4, RZ, 0xc0, !PT ;  /* 0x0000000412ff7812 */ /* 0x000fc8000782c0ff */
[----:B------:R-:W-:Y:S02]  /*10f960*/  ISETP.LT.AND P3, PT, R217, UR5, !P1 ;  /* 0x00000005d9007c0c */ /* 0x000fe4000cf61270 */
[----:B------:R-:W-:-:S11]  /*10f970*/  LOP3.LUT P0, RZ, R18, 0x20, RZ, 0xc0, !PT ;  /* 0x0000002012ff7812 */ /* 0x000fd6000780c0ff */
[----:B------:R-:W-:Y:S01]  /*10f980*/  @P3 STG.E desc[UR58][R6.64], R45 ;  /* 0x0000002d06003986 */ /* 0x000fe2000c10193a */
[----:B------:R-:W-:-:S13]  /*10f990*/  ISETP.LT.AND P3, PT, R38, UR5, !P1 ;  /* 0x0000000526007c0c */ /* 0x000fda000cf61270 */
[----:B------:R1:W-:Y:S01]  /*10f9a0*/  @P3 STG.E desc[UR58][R2.64], R49 ;  /* 0x0000003102003986 */ /* 0x0003e2000c10193a */
[----:B------:R-:W-:Y:S02]  /*10f9b0*/  ISETP.LT.AND P3, PT, R217, UR5, !P0 ;  /* 0x00000005d9007c0c */ /* 0x000fe4000c761270 */
[----:B------:R-:W-:-:S11]  /*10f9c0*/  LOP3.LUT P4, RZ, R18, 0x80, RZ, 0xc0, !PT ;  /* 0x0000008012ff7812 */ /* 0x000fd6000788c0ff */
[----:B------:R-:W-:Y:S01]  /*10f9d0*/  @P3 STG.E desc[UR58][R8.64], R33 ;  /* 0x0000002108003986 */ /* 0x000fe2000c10193a */
[----:B------:R-:W-:-:S13]  /*10f9e0*/  ISETP.LT.AND P3, PT, R38, UR5, !P0 ;  /* 0x0000000526007c0c */ /* 0x000fda000c761270 */
[----:B------:R2:W-:Y:S01]  /*10f9f0*/  @P3 STG.E desc[UR58][R4.64], R57 ;  /* 0x0000003904003986 */ /* 0x0005e2000c10193a */
[----:B------:R-:W-:Y:S01]  /*10fa00*/  ISETP.LT.AND P3, PT, R217, UR5, !P4 ;  /* 0x00000005d9007c0c */ /* 0x000fe2000e761270 */
[----:B------:R-:W-:-:S04]  /*10fa10*/  IMAD.WIDE R10, R39, 0x4, R16 ;  /* 0x00000004270a7825 */ /* 0x000fc800078e0210 */
[----:B-1----:R-:W-:Y:S02]  /*10fa20*/  IMAD.WIDE R2, R39, 0x4, R14 ;  /* 0x0000000427027825 */ /* 0x002fe400078e020e */
[----:B------:R-:W4:Y:S06]  /*10fa30*/  LDL.LU R39, [R1+0x1e3c] ;  /* 0x001e3c0001277983 */ /* 0x000f2c0000300800 */
[----:B------:R-:W-:Y:S01]  /*10fa40*/  @P3 STG.E desc[UR58][R10.64], R46 ;  /* 0x0000002e0a003986 */ /* 0x000fe2000c10193a */
[----:B------:R-:W-:Y:S02]  /*10fa50*/  ISETP.LT.AND P3, PT, R38, UR5, !P4 ;  /* 0x0000000526007c0c */ /* 0x000fe4000e761270 */
[----:B------:R-:W-:-:S11]  /*10fa60*/  LOP3.LUT P5, RZ, R18, 0x200, RZ, 0xc0, !PT ;  /* 0x0000020012ff7812 */ /* 0x000fd600078ac0ff */
[----:B------:R1:W-:Y:S01]  /*10fa70*/  @P3 STG.E desc[UR58][R2.64], R50 ;  /* 0x0000003202003986 */ /* 0x0003e2000c10193a */
[----:B------:R-:W-:Y:S02]  /*10fa80*/  ISETP.LT.AND P3, PT, R217, UR5, !P5 ;  /* 0x00000005d9007c0c */ /* 0x000fe4000ef61270 */
[----:B------:R-:W-:Y:S01]  /*10fa90*/  LOP3.LUT P6, RZ, R18, 0x1000, RZ, 0xc0, !PT ;  /* 0x0000100012ff7812 */ /* 0x000fe200078cc0ff */
[----:B--2---:R-:W-:-:S04]  /*10faa0*/  IMAD.WIDE R6, R218, 0x4, R16 ;  /* 0x00000004da067825 */ /* 0x004fc800078e0210 */
[----:B------:R-:W-:Y:S02]  /*10fab0*/  IMAD.WIDE R4, R218, 0x4, R14 ;  /* 0x00000004da047825 */ /* 0x000fe400078e020e */
[----:B------:R-:W2:Y:S04]  /*10fac0*/  LDL.LU R218, [R1+0x1e30] ;  /* 0x001e300001da7983 */ /* 0x000ea80000300800 */
[----:B------:R-:W-:Y:S01]  /*10fad0*/  @P3 STG.E desc[UR58][R6.64], R34 ;  /* 0x0000002206003986 */ /* 0x000fe2000c10193a */
[----:B------:R-:W-:-:S13]  /*10fae0*/  ISETP.LT.AND P3, PT, R38, UR5, !P5 ;  /* 0x0000000526007c0c */ /* 0x000fda000ef61270 */
[----:B------:R4:W-:Y:S01]  /*10faf0*/  @P3 STG.E desc[UR58][R4.64], R58 ;  /* 0x0000003a04003986 */ /* 0x0009e2000c10193a */
[----:B------:R-:W-:Y:S01]  /*10fb00*/  ISETP.LT.AND P3, PT, R217, UR5, !P6 ;  /* 0x00000005d9007c0c */ /* 0x000fe2000f761270 */
[----:B---3--:R-:W-:-:S04]  /*10fb10*/  IMAD.WIDE R8, R219, 0x4, R16 ;  /* 0x00000004db087825 */ /* 0x008fc800078e0210 */
[----:B-1----:R-:W-:Y:S02]  /*10fb20*/  IMAD.WIDE R2, R219, 0x4, R14 ;  /* 0x00000004db027825 */ /* 0x002fe400078e020e */
[----:B------:R-:W3:Y:S06]  /*10fb30*/  LDL.LU R219, [R1+0x1e24] ;  /* 0x001e240001db7983 */ /* 0x000eec0000300800 */
[----:B------:R-:W-:Y:S01]  /*10fb40*/  @P3 STG.E desc[UR58][R8.64], R47 ;  /* 0x0000002f08003986 */ /* 0x000fe2000c10193a */
[----:B------:R-:W-:-:S13]  /*10fb50*/  ISETP.LT.AND P3, PT, R38, UR5, !P6 ;  /* 0x0000000526007c0c */ /* 0x000fda000f761270 */
[----:B------:R1:W-:Y:S01]  /*10fb60*/  @P3 STG.E desc[UR58][R2.64], R51 ;  /* 0x0000003302003986 */ /* 0x0003e2000c10193a */
[----:B----4-:R-:W-:-:S04]  /*10fb70*/  IMAD.WIDE R10, R216, 0x4, R16 ;  /* 0x00000004d80a7825 */ /* 0x010fc800078e0210 */
[----:B------:R-:W-:Y:S02]  /*10fb80*/  IMAD.WIDE R4, R216, 0x4, R14 ;  /* 0x00000004d8047825 */ /* 0x000fe400078e020e */
[----:B------:R-:W4:Y:S02]  /*10fb90*/  LDL.LU R216, [R1+0x1e1c] ;  /* 0x001e1c0001d87983 */ /* 0x000f240000300800 */
[----:B------:R-:W-:-:S04]  /*10fba0*/  IMAD.WIDE R6, R252, 0x4, R16 ;  /* 0x00000004fc067825 */ /* 0x000fc800078e0210 */
[----:B-1----:R-:W-:Y:S02]  /*10fbb0*/  IMAD.WIDE R2, R252, 0x4, R14 ;  /* 0x00000004fc027825 */ /* 0x002fe400078e020e */
[----:B------:R-:W4:Y:S01]  /*10fbc0*/  LDL.LU R252, [R1+0x1e04] ;  /* 0x001e040001fc7983 */ /* 0x000f220000300800 */
[----:B------:R-:W-:-:S04]  /*10fbd0*/  LOP3.LUT P2, RZ, R0, 0x4000, RZ, 0xc0, !PT ;  /* 0x0000400000ff7812 */ /* 0x000fc8000784c0ff */
[----:B------:R-:W-:Y:S02]  /*10fbe0*/  ISETP.LT.AND P3, PT, R217, UR5, !P2 ;  /* 0x00000005d9007c0c */ /* 0x000fe4000d761270 */
[----:B------:R-:W-:Y:S02]  /*10fbf0*/  ISETP.LT.AND P2, PT, R38, UR5, !P2 ;  /* 0x0000000526007c0c */ /* 0x000fe4000d741270 */
[----:B------:R-:W-:-:S09]  /*10fc00*/  LOP3.LUT P1, RZ, R0, 0x2000, RZ, 0xc0, !PT ;  /* 0x0000200000ff7812 */ /* 0x000fd2000782c0ff */
[----:B------:R-:W-:Y:S04]  /*10fc10*/  @P3 STG.E desc[UR58][R10.64], R35 ;  /* 0x000000230a003986 */ /* 0x000fe8000c10193a */
[----:B------:R1:W-:Y:S01]  /*10fc20*/  @P2 STG.E desc[UR58][R4.64], R59 ;  /* 0x0000003b04002986 */ /* 0x0003e2000c10193a */
[----:B------:R-:W-:Y:S02]  /*10fc30*/  ISETP.LT.AND P2, PT, R217, UR5, !P1 ;  /* 0x00000005d9007c0c */ /* 0x000fe4000cf41270 */
[----:B------:R-:W-:Y:S02]  /*10fc40*/  ISETP.LT.AND P1, PT, R38, UR5, !P1 ;  /* 0x0000000526007c0c */ /* 0x000fe4000cf21270 */
[----:B------:R-:W-:-:S09]  /*10fc50*/  LOP3.LUT P0, RZ, R0, 0x1000, RZ, 0xc0, !PT ;  /* 0x0000100000ff7812 */ /* 0x000fd2000780c0ff */
[----:B------:R-:W-:Y:S04]  /*10fc60*/  @P2 STG.E desc[UR58][R6.64], R60 ;  /* 0x0000003c06002986 */ /* 0x000fe8000c10193a */
[----:B------:R2:W-:Y:S01]  /*10fc70*/  @P1 STG.E desc[UR58][R2.64], R64 ;  /* 0x0000004002001986 */ /* 0x0005e2000c10193a */
[----:B------:R-:W-:Y:S02]  /*10fc80*/  ISETP.LT.AND P1, PT, R217, UR5, !P0 ;  /* 0x00000005d9007c0c */ /* 0x000fe4000c721270 */
[----:B------:R-:W-:Y:S02]  /*10fc90*/  ISETP.LT.AND P0, PT, R38, UR5, !P0 ;  /* 0x0000000526007c0c */ /* 0x000fe4000c701270 */
[----:B------:R-:W-:Y:S01]  /*10fca0*/  LOP3.LUT P2, RZ, R18, 0x100000, RZ, 0xc0, !PT ;  /* 0x0010000012ff7812 */ /* 0x000fe2000784c0ff */
[----:B------:R-:W-:-:S04]  /*10fcb0*/  IMAD.WIDE R8, R39, 0x4, R16 ;  /* 0x0000000427087825 */ /* 0x000fc800078e0210 */
[----:B-1----:R-:W-:Y:S02]  /*10fcc0*/  IMAD.WIDE R4, R39, 0x4, R14 ;  /* 0x0000000427047825 */ /* 0x002fe400078e020e */
[----:B------:R-:W4:Y:S04]  /*10fcd0*/  LDL.LU R39, [R1+0x1dfc] ;  /* 0x001dfc0001277983 */ /* 0x000f280000300800 */
[----:B------:R-:W-:Y:S04]  /*10fce0*/  @P1 STG.E desc[UR58][R8.64], R52 ;  /* 0x0000003408001986 */ /* 0x000fe8000c10193a */
[----:B------:R1:W-:Y:S01]  /*10fcf0*/  @P0 STG.E desc[UR58][R4.64], R72 ;  /* 0x0000004804000986 */ /* 0x0003e2000c10193a */
[----:B------:R-:W-:-:S02]  /*10fd00*/  ISETP.LT.AND P0, PT, R217, UR5, !P2 ;  /* 0x00000005d9007c0c */ /* 0x000fc4000d701270 */
        /* <DEDUP_REMOVED lines=44> */
[----:B------:R4:W-:Y:S01]  /*10ffd0*/  @P0 STG.E desc[UR58][R8.64], R55 ;  /* 0x0000003708000986 */ /* 0x0009e2000c10193a */
[----:B------:R-:W-:-:S13]  /*10ffe0*/  ISETP.LT.AND P0, PT, R38, UR5, !P2 ;  /* 0x0000000526007c0c */ /* 0x000fda000d701270 */
[----:B------:R-:W-:Y:S01]  /*10fff0*/  @P0 STG.E desc[UR58][R4.64], R75 ;  /* 0x0000004b04000986 */ /* 0x000fe2000c10193a */
[----:B------:R-:W-:Y:S01]  /*110000*/  ISETP.LT.AND P0, PT, R217, UR5, !P3 ;  /* 0x00000005d9007c0c */ /* 0x000fe2000df01270 */
[----:B---3--:R-:W-:-:S04]  /*110010*/  IMAD.WIDE R10, R219, 0x4, R16 ;  /* 0x00000004db0a7825 */ /* 0x008fc800078e0210 */
[----:B-1----:R-:W-:Y:S02]  /*110020*/  IMAD.WIDE R2, R219, 0x4, R14 ;  /* 0x00000004db027825 */ /* 0x002fe400078e020e */
[----:B------:R-:W3:Y:S06]  /*110030*/  LDL.LU R219, [R1+0x1dac] ;  /* 0x001dac0001db7983 */ /* 0x000eec0000300800 */
[----:B------:R-:W-:Y:S01]  /*110040*/  @P0 STG.E desc[UR58][R10.64], R76 ;  /* 0x0000004c0a000986 */ /* 0x000fe2000c10193a */
[----:B------:R-:W-:-:S03]  /*110050*/  ISETP.LT.AND P0, PT, R38, UR5, !P3 ;  /* 0x0000000526007c0c */ /* 0x000fc6000df01270 */
[----:B------:R-:W3:Y:S10]  /*110060*/  LDL.LU R244, [R1+0x1d9c] ;  /* 0x001d9c0001f47983 */ /* 0x000ef40000300800 */
[----:B------:R1:W-:Y:S01]  /*110070*/  @P0 STG.E desc[UR58][R2.64], R80 ;  /* 0x0000005002000986 */ /* 0x0003e2000c10193a */
[----:B----4-:R-:W-:-:S04]  /*110080*/  IMAD.WIDE R8, R252, 0x4, R16 ;  /* 0x00000004fc087825 */ /* 0x010fc800078e0210 */
[----:B-1----:R-:W-:Y:S02]  /*110090*/  IMAD.WIDE R2, R252, 0x4, R14 ;  /* 0x00000004fc027825 */ /* 0x002fe400078e020e */
[----:B------:R-:W4:Y:S01]  /*1100a0*/  LDL.LU R252, [R1+0x1d94] ;  /* 0x001d940001fc7983 */ /* 0x000f220000300800 */
[----:B------:R-:W-:-:S04]  /*1100b0*/  LOP3.LUT P4, RZ, R19, 0x8, RZ, 0xc0, !PT ;  /* 0x0000000813ff7812 */ /* 0x000fc8000788c0ff */
[----:B------:R-:W-:Y:S01]  /*1100c0*/  ISETP.LT.AND P0, PT, R217, UR5, !P4 ;  /* 0x00000005d9007c0c */ /* 0x000fe2000e701270 */
[----:B------:R-:W-:Y:S01]  /*1100d0*/  IMAD.WIDE R6, R216, 0x4, R16 ;  /* 0x00000004d8067825 */ /* 0x000fe200078e0210 */
[----:B------:R-:W-:-:S11]  /*1100e0*/  LOP3.LUT P5, RZ, R19, 0x40, RZ, 0xc0, !PT ;  /* 0x0000004013ff7812 */ /* 0x000fd600078ac0ff */
[----:B------:R-:W-:Y:S01]  /*1100f0*/  @P0 STG.E desc[UR58][R6.64], R68 ;  /* 0x0000004406000986 */ /* 0x000fe2000c10193a */
[----:B------:R-:W-:Y:S01]  /*110100*/  ISETP.LT.AND P0, PT, R38, UR5, !P4 ;  /* 0x0000000526007c0c */ /* 0x000fe2000e701270 */
[----:B------:R-:W-:Y:S01]  /*110110*/  IMAD.WIDE R4, R216, 0x4, R14 ;  /* 0x00000004d8047825 */ /* 0x000fe200078e020e */
[----:B------:R-:W-:Y:S01]  /*110120*/  LOP3.LUT P6, RZ, R19, 0x100, RZ, 0xc0, !PT ;  /* 0x0000010013ff7812 */ /* 0x000fe200078cc0ff */
[----:B------:R-:W4:Y:S10]  /*110130*/  LDL.LU R216, [R1+0x1d8c] ;  /* 0x001d8c0001d87983 */ /* 0x000f340000300800 */
[----:B------:R1:W-:Y:S01]  /*110140*/  @P0 STG.E desc[UR58][R4.64], R88 ;  /* 0x0000005804000986 */ /* 0x0003e2000c10193a */
[----:B------:R-:W-:-:S13]  /*110150*/  ISETP.LT.AND P0, PT, R217, UR5, !P5 ;  /* 0x00000005d9007c0c */ /* 0x000fda000ef01270 */
[----:B------:R-:W-:Y:S01]  /*110160*/  @P0 STG.E desc[UR58][R8.64], R77 ;  /* 0x0000004d08000986 */ /* 0x000fe2000c10193a */
[----:B------:R-:W-:-:S13]  /*110170*/  ISETP.LT.AND P0, PT, R38, UR5, !P5 ;  /* 0x0000000526007c0c */ /* 0x000fda000ef01270 */
[----:B------:R2:W-:Y:S01]  /*110180*/  @P0 STG.E desc[UR58][R2.64], R81 ;  /* 0x0000005102000986 */ /* 0x0005e2000c10193a */
[----:B------:R-:W-:Y:S01]  /*110190*/  ISETP.LT.AND P0, PT, R217, UR5, !P6 ;  /* 0x00000005d9007c0c */ /* 0x000fe2000f701270 */
[----:B------:R-:W-:-:S12]  /*1101a0*/  IMAD.WIDE R10, R39, 0x4, R16 ;  /* 0x00000004270a7825 */ /* 0x000fd800078e0210 */
[----:B------:R-:W-:Y:S01]  /*1101b0*/  @P0 STG.E desc[UR58][R10.64], R69 ;  /* 0x000000450a000986 */ /* 0x000fe2000c10193a */
[----:B------:R-:W-:Y:S01]  /*1101c0*/  ISETP.LT.AND P0, PT, R38, UR5, !P6 ;  /* 0x0000000526007c0c */ /* 0x000fe2000f701270 */
[----:B-1----:R-:W-:Y:S01]  /*1101d0*/  IMAD.WIDE R4, R39, 0x4, R14 ;  /* 0x0000000427047825 */ /* 0x002fe200078e020e */
[----:B------:R-:W-:Y:S01]  /*1101e0*/  LOP3.LUT P2, RZ, R19, 0x400, RZ, 0xc0, !PT ;  /* 0x0000040013ff7812 */ /* 0x000fe2000784c0ff */
[----:B------:R-:W4:Y:S10]  /*1101f0*/  LDL.LU R39, [R1+0x1d80] ;  /* 0x001d800001277983 */ /* 0x000f340000300800 */
[----:B------:R1:W-:Y:S01]  /*110200*/  @P0 STG.E desc[UR58][R4.64], R89 ;  /* 0x0000005904000986 */ /* 0x0003e2000c10193a */
[----:B------:R-:W-:-:S02]  /*110210*/  ISETP.LT.AND P0, PT, R217, UR5, !P2 ;  /* 0x00000005d9007c0c */ /* 0x000fc4000d701270 */
[----:B------:R-:W-:Y:S01]  /*110220*/  LOP3.LUT P3, RZ, R19, 0x2000, RZ, 0xc0, !PT ;  /* 0x0000200013ff7812 */ /* 0x000fe2000786c0ff */
[----:B--2---:R-:W-:-:S10]  /*110230*/  IMAD.WIDE R6, R218, 0x4, R16 ;  /* 0x00000004da067825 */ /* 0x004fd400078e0210 */
[----:B------:R4:W-:Y:S01]  /*110240*/  @P0 STG.E desc[UR58][R6.64], R78 ;  /* 0x0000004e06000986 */ /* 0x0009e2000c10193a */
[----:B------:R-:W-:Y:S01]  /*110250*/  ISETP.LT.AND P0, PT, R38, UR5, !P2 ;  /* 0x0000000526007c0c */ /* 0x000fe2000d701270 */
[----:B------:R-:W-:Y:S02]  /*110260*/  IMAD.WIDE R2, R218, 0x4, R14 ;  /* 0x00000004da027825 */ /* 0x000fe400078e020e */
[----:B------:R-:W2:Y:S10]  /*110270*/  LDL.LU R218, [R1+0x1d70] ;  /* 0x001d700001da7983 */ /* 0x000eb40000300800 */
[----:B------:R-:W-:Y:S01]  /*110280*/  @P0 STG.E desc[UR58][R2.64], R82 ;  /* 0x0000005202000986 */ /* 0x000fe2000c10193a */
[----:B------:R-:W-:Y:S01]  /*110290*/  ISETP.LT.AND P0, PT, R217, UR5, !P3 ;  /* 0x00000005d9007c0c */ /* 0x000fe2000df01270 */
[----:B---3--:R-:W-:-:S12]  /*1102a0*/  IMAD.WIDE R8, R219, 0x4, R16 ;  /* 0x00000004db087825 */ /* 0x008fd800078e0210 */
[----:B------:R-:W-:Y:S01]  /*1102b0*/  @P0 STG.E desc[UR58][R8.64], R70 ;  /* 0x0000004608000986 */ /* 0x000fe2000c10193a */
[----:B------:R-:W-:Y:S01]  /*1102c0*/  ISETP.LT.AND P0, PT, R38, UR5, !P3 ;  /* 0x0000000526007c0c */ /* 0x000fe2000df01270 */
[----:B-1----:R-:W-:Y:S02]  /*1102d0*/  IMAD.WIDE R4, R219, 0x4, R14 ;  /* 0x00000004db047825 */ /* 0x002fe400078e020e */
        /* <DEDUP_REMOVED lines=11> */
[----:B------:R-:W-:-:S12]  /*110390*/  IMAD.WIDE R2, R244, 0x4, R14 ;  /* 0x00000004f4027825 */ /* 0x000fd800078e020e */
[----:B------:R1:W-:Y:S01]  /*1103a0*/  @P0 STG.E desc[UR58][R2.64], R83 ;  /* 0x0000005302000986 */ /* 0x0003e2000c10193a */
[----:B------:R-:W-:Y:S02]  /*1103b0*/  ISETP.LT.AND P0, PT, R217, UR5, !P5 ;  /* 0x00000005d9007c0c */ /* 0x000fe4000ef01270 */
[----:B------:R-:W-:-:S11]  /*1103c0*/  LOP3.LUT P6, RZ, R19, 0x80000, RZ, 0xc0, !PT ;  /* 0x0008000013ff7812 */ /* 0x000fd600078cc0ff */
[----:B------:R1:W-:Y:S01]  /*1103d0*/  @P0 STG.E desc[UR58][R6.64], R71 ;  /* 0x0000004706000986 */ /* 0x0003e2000c10193a */
[----:B------:R-:W-:Y:S01]  /*1103e0*/  ISETP.LT.AND P0, PT, R38, UR5, !P5 ;  /* 0x0000000526007c0c */ /* 0x000fe2000ef01270 */
[----:B------:R-:W-:-:S12]  /*1103f0*/  IMAD.WIDE R8, R216, 0x4, R16 ;  /* 0x00000004d8087825 */ /* 0x000fd800078e0210 */
[----:B------:R2:W-:Y:S01]  /*110400*/  @P0 STG.E desc[UR58][R4.64], R91 ;  /* 0x0000005b04000986 */ /* 0x0005e2000c10193a */
[----:B------:R-:W-:Y:S01]  /*110410*/  ISETP.LT.AND P0, PT, R217, UR5, !P6 ;  /* 0x00000005d9007c0c */ /* 0x000fe2000f701270 */
[----:B-1----:R-:W-:Y:S01]  /*110420*/  IMAD.WIDE R2, R216, 0x4, R14 ;  /* 0x00000004d8027825 */ /* 0x002fe200078e020e */
[----:B------:R-:W-:Y:S01]  /*110430*/  LOP3.LUT P1, RZ, R18, 0x40000, RZ, 0xc0, !PT ;  /* 0x0004000012ff7812 */ /* 0x000fe2000782c0ff */
[----:B------:R-:W4:Y:S10]  /*110440*/  LDL.LU R216, [R1+0x1d50] ;  /* 0x001d500001d87983 */ /* 0x000f340000300800 */
[----:B------:R-:W-:Y:S01]  /*110450*/  @P0 STG.E desc[UR58][R8.64], R92 ;  /* 0x0000005c08000986 */ /* 0x000fe2000c10193a */
[----:B------:R-:W-:Y:S01]  /*110460*/  ISETP.LT.AND P0, PT, R38, UR5, !P6 ;  /* 0x0000000526007c0c */ /* 0x000fe2000f701270 */
[----:B------:R-:W-:Y:S01]  /*110470*/  IMAD.WIDE R6, R39, 0x4, R16 ;  /* 0x0000000427067825 */ /* 0x000fe200078e0210 */
[----:B------:R-:W-:-:S11]  /*110480*/  LOP3.LUT P2, RZ, R18, 0x10000, RZ, 0xc0, !PT ;  /* 0x0001000012ff7812 */ /* 0x000fd6000784c0ff */
[----:B------:R1:W-:Y:S01]  /*110490*/  @P0 STG.E desc[UR58][R2.64], R96 ;  /* 0x0000006002000986 */ /* 0x0003e2000c10193a */
[----:B------:R-:W-:Y:S02]  /*1104a0*/  ISETP.LT.AND P0, PT, R217, UR5, !P1 ;  /* 0x00000005d9007c0c */ /* 0x000fe4000cf01270 */
[----:B------:R-:W-:Y:S01]  /*1104b0*/  ISETP.LT.AND P1, PT, R38, UR5, !P1 ;  /* 0x0000000526007c0c */ /* 0x000fe2000cf21270 */
[----:B------:R-:W-:Y:S01]  /*1104c0*/  IMAD.WIDE R10, R39, 0x4, R14 ;  /* 0x00000004270a7825 */ /* 0x000fe200078e020e */
[----:B------:R-:W-:-:S09]  /*1104d0*/  LOP3.LUT P3, RZ, R18, 0x2000, RZ, 0xc0, !PT ;  /* 0x0000200012ff7812 */ /* 0x000fd2000786c0ff */
[----:B------:R3:W-:Y:S01]  /*1104e0*/  @P0 STG.E desc[UR58][R6.64], R84 ;  /* 0x0000005406000986 */ /* 0x0007e2000c10193a */
[C---:B------:R-:W-:Y:S02]  /*1104f0*/  ISETP.LT.AND P0, PT, R217.reuse, UR5, !P2 ;  /* 0x00000005d9007c0c */ /* 0x040fe4000d701270 */
[----:B------:R-:W-:Y:S01]  /*110500*/  ISETP.LT.AND P2, PT, R38, UR5, !P2 ;  /* 0x0000000526007c0c */ /* 0x000fe2000d741270 */
[----:B------:R4:W-:Y:S01]  /*110510*/  @P1 STG.E desc[UR58][R10.64], R104 ;  /* 0x000000680a001986 */ /* 0x0009e2000c10193a */
[----:B------:R-:W-:Y:S02]  /*110520*/  LOP3.LUT P4, RZ, R12, 0x4000, RZ, 0xc0, !PT ;  /* 0x000040000cff7812 */ /* 0x000fe4000788c0ff */
[----:B------:R-:W-:Y:S02]  /*110530*/  ISETP.LT.AND P1, PT, R217, UR5, !P3 ;  /* 0x00000005d9007c0c */ /* 0x000fe4000df21270 */
[----:B------:R-:W-:Y:S01]  /*110540*/  ISETP.LT.AND P3, PT, R38, UR5, !P3 ;  /* 0x0000000526007c0c */ /* 0x000fe2000df61270 */
[----:B------:R-:W-:Y:S01]  /*110550*/  VIADD R0, R95, 0x1ef ;  /* 0x000001ef5f007836 */ /* 0x000fe20000000000 */
[----:B------:R-:W-:-:S02]  /*110560*/  LOP3.LUT P5, RZ, R12, 0x800, RZ, 0xc0, !PT ;  /* 0x000008000cff7812 */ /* 0x000fc400078ac0ff */
[----:B------:R-:W-:Y:S01]  /*110570*/  LOP3.LUT P6, RZ, R12, 0x400, RZ, 0xc0, !PT ;  /* 0x000004000cff7812 */ /* 0x000fe200078cc0ff */
[----:B------:R-:W-:Y:S02]  /*110580*/  VIADD R12, R95, 0x1f0 ;  /* 0x000001f05f0c7836 */ /* 0x000fe40000000000 */
[----:B--2---:R-:W-:-:S04]  /*110590*/  IMAD.WIDE R4, R218, 0x4, R16 ;  /* 0x00000004da047825 */ /* 0x004fc800078e0210 */
[----:B-1----:R-:W-:Y:S02]  /*1105a0*/  IMAD.WIDE R2, R218, 0x4, R14 ;  /* 0x00000004da027825 */ /* 0x002fe400078e020e */
[----:B------:R-:W2:Y:S04]  /*1105b0*/  LDL.LU R218, [R1+0x1d38] ;  /* 0x001d380001da7983 */ /* 0x000ea80000300800 */
[----:B------:R-:W-:Y:S01]  /*1105c0*/  @P0 STG.E desc[UR58][R4.64], R93 ;  /* 0x0000005d04000986 */ /* 0x000fe2000c10193a */
[----:B------:R-:W-:-:S03]  /*1105d0*/  ISETP.LT.AND P0, PT, R217, UR5, !P4 ;  /* 0x00000005d9007c0c */ /* 0x000fc6000e701270 */
[----:B------:R1:W-:Y:S01]  /*1105e0*/  @P2 STG.E desc[UR58][R2.64], R97 ;  /* 0x0000006102002986 */ /* 0x0003e2000c10193a */
[----:B------:R-:W-:Y:S01]  /*1105f0*/  ISETP.LT.AND P2, PT, R38, UR5, !P4 ;  /* 0x0000000526007c0c */ /* 0x000fe2000e741270 */
[----:B---3--:R-:W-:-:S04]  /*110600*/  IMAD.WIDE R8, R219, 0x4, R16 ;  /* 0x00000004db087825 */ /* 0x008fc800078e0210 */
[----:B------:R-:W-:Y:S02]  /*110610*/  IMAD.WIDE R6, R219, 0x4, R14 ;  /* 0x00000004db067825 */ /* 0x000fe400078e020e */
[----:B------:R-:W3:Y:S04]  /*110620*/  LDL.LU R219, [R1+0x1d2c] ;  /* 0x001d2c0001db7983 */ /* 0x000ee80000300800 */
[----:B------:R-:W-:Y:S01]  /*110630*/  @P1 STG.E desc[UR58][R8.64], R85 ;  /* 0x0000005508001986 */ /* 0x000fe2000c10193a */
[----:B------:R-:W-:Y:S02]  /*110640*/  ISETP.GE.AND P1, PT, R0, UR53, PT ;  /* 0x0000003500007c0c */ /* 0x000fe4000bf26270 */
[----:B------:R-:W-:Y:S01]  /*110650*/  IADD3 R0, R95, 0x1f1, RZ ;  /* 0x000001f15f007810 */ /* 0x000fe20007ffe0ff */
[----:B------:R1:W-:Y:S04]  /*110660*/  @P3 STG.E desc[UR58][R6.64], R105 ;  /* 0x0000006906003986 */ /* 0x0003e8000c10193a */
[----:B------:R-:W3:Y:S04]  /*110670*/  LDL.LU R19, [R1+0x4a90] ;  /* 0x004a900001137983 */ /* 0x000ee80000300800 */
[----:B------:R-:W3:Y:S01]  /*110680*/  LDL.LU R13, [R1+0x4a8c] ;  /* 0x004a8c00010d7983 */ /* 0x000ee20000300800 */
[----:B----4-:R-:W-:-:S04]  /*110690*/  IMAD.WIDE R10, R252, 0x4, R16 ;  /* 0x00000004fc0a7825 */ /* 0x010fc800078e0210 */
[----:B-1----:R-:W-:Y:S01]  /*1106a0*/  IMAD.WIDE R2, R252, 0x4, R14 ;  /* 0x00000004fc027825 */ /* 0x002fe200078e020e */
[----:B------:R1:W-:Y:S04]  /*1106b0*/  @P0 STG.E desc[UR58][R10.64], R94 ;  /* 0x0000005e0a000986 */ /* 0x0003e8000c10193a */
[----:B------:R3:W-:Y:S01]  /*1106c0*/  @P2 STG.E desc[UR58][R2.64], R98 ;  /* 0x0000006202002986 */ /* 0x0007e2000c10193a */
[----:B------:R-:W-:Y:S01]  /*1106d0*/  ISETP.GE.AND P2, PT, R0, UR61, PT ;  /* 0x0000003d00007c0c */ /* 0x000fe2000bf46270 */
[----:B------:R-:W-:Y:S02]  /*1106e0*/  VIADD R0, R95, 0x1f2 ;  /* 0x000001f25f007836 */ /* 0x000fe40000000000 */
[----:B------:R-:W4:Y:S04]  /*1106f0*/  LDL.LU R252, [R1+0x1d24] ;  /* 0x001d240001fc7983 */ /* 0x000f280000300800 */
[----:B------:R-:W4:Y:S04]  /*110700*/  LDL.LU R39, [R1+0x1d1c] ;  /* 0x001d1c0001277983 */ /* 0x000f280000300800 */
[----:B------:R-:W4:Y:S01]  /*110710*/  LDL.LU R95, [R1+0x4a98] ;  /* 0x004a9800015f7983 */ /* 0x000f220000300800 */
[----:B------:R-:W-:-:S02]  /*110720*/  ISETP.LT.AND P4, PT, R217, UR5, !P5 ;  /* 0x00000005d9007c0c */ /* 0x000fc4000ef81270 */
[----:B------:R-:W-:Y:S02]  /*110730*/  ISETP.GE.AND P3, PT, R12, UR57, PT ;  /* 0x000000390c007c0c */ /* 0x000fe4000bf66270 */
[----:B------:R-:W-:Y:S01]  /*110740*/  ISETP.LT.AND P0, PT, R38, UR5, !P5 ;  /* 0x0000000526007c0c */ /* 0x000fe2000ef01270 */
[----:B------:R-:W4:Y:S01]  /*110750*/  LDL.LU R12, [R1+0x4a88] ;  /* 0x004a8800010c7983 */ /* 0x000f220000300800 */
[----:B------:R-:W-:Y:S01]  /*110760*/  ISETP.LT.AND P5, PT, R217, UR5, !P6 ;  /* 0x00000005d9007c0c */ /* 0x000fe2000f7a1270 */
[----:B------:R-:W-:-:S04]  /*110770*/  IMAD.WIDE R4, R216, 0x4, R16 ;  /* 0x00000004d8047825 */ /* 0x000fc800078e0210 */
[----:B------:R-:W-:Y:S02]  /*110780*/  IMAD.WIDE R6, R216, 0x4, R14 ;  /* 0x00000004d8067825 */ /* 0x000fe400078e020e */
[----:B------:R3:W-:Y:S04]  /*110790*/  @P4 STG.E desc[UR58][R4.64], R86 ;  /* 0x0000005604004986 */ /* 0x0007e8000c10193a */
[----:B------:R4:W-:Y:S01]  /*1107a0*/  @P0 STG.E desc[UR58][R6.64], R106 ;  /* 0x0000006a06000986 */ /* 0x0009e2000c10193a */
[----:B------:R-:W-:Y:S01]  /*1107b0*/  ISETP.GE.AND P0, PT, R0, UR9, PT ;  /* 0x0000000900007c0c */ /* 0x000fe2000bf06270 */
[----:B--2---:R-:W-:-:S04]  /*1107c0*/  IMAD.WIDE R8, R218, 0x4, R16 ;  /* 0x00000004da087825 */ /* 0x004fc800078e0210 */
[----:B-1----:R-:W-:Y:S02]  /*1107d0*/  IMAD.WIDE R10, R218, 0x4, R14 ;  /* 0x00000004da0a7825 */ /* 0x002fe400078e020e */
[----:B------:R-:W2:Y:S04]  /*1107e0*/  LDL.LU R218, [R1+0x1d08] ;  /* 0x001d080001da7983 */ /* 0x000ea80000300800 */
[----:B------:R-:W2:Y:S01]  /*1107f0*/  LDL.LU R18, [R1+0x4a84] ;  /* 0x004a840001127983 */ /* 0x000ea20000300800 */
[----:B---3--:R-:W-:-:S04]  /*110800*/  IMAD.WIDE R2, R219, 0x4, R16 ;  /* 0x00000004db027825 */ /* 0x008fc800078e0210 */
[----:B------:R-:W-:Y:S02]  /*110810*/  IMAD.WIDE R4, R219, 0x4, R14 ;  /* 0x00000004db047825 */ /* 0x000fe400078e020e */
[----:B------:R-:W3:Y:S04]  /*110820*/  LDL.LU R219, [R1+0x1d00] ;  /* 0x001d000001db7983 */ /* 0x000ee80000300800 */
[----:B------:R-:W3:Y:S01]  /*110830*/  LDL.LU R0, [R1+0x4a80] ;  /* 0x004a800001007983 */ /* 0x000ee20000300800 */
[----:B----4-:R-:W-:-:S03]  /*110840*/  IMAD.WIDE R6, R252, 0x4, R16 ;  /* 0x00000004fc067825 */ /* 0x010fc600078e0210 */
[----:B------:R1:W-:Y:S02]  /*110850*/  @P5 STG.E desc[UR58][R8.64], R95 ;  /* 0x0000005f08005986 */ /* 0x0003e4000c10193a */
[----:B-1----:R-:W-:Y:S02]  /*110860*/  IMAD.WIDE R8, R252, 0x4, R14 ;  /* 0x00000004fc087825 */ /* 0x002fe400078e020e */
[----:B------:R-:W4:Y:S01]  /*110870*/  LDL.LU R252, [R1+0x1cf8] ;  /* 0x001cf80001fc7983 */ /* 0x000f220000300800 */
[C---:B------:R-:W-:Y:S02]  /*110880*/  ISETP.LT.AND P6, PT, R38.reuse, UR5, !P6 ;  /* 0x0000000526007c0c */ /* 0x040fe4000f7c1270 */
[C---:B------:R-:W-:Y:S01]  /*110890*/  ISETP.LT.AND P4, PT, R217.reuse, UR5, !P1 ;  /* 0x00000005d9007c0c */ /* 0x040fe2000cf81270 */
[----:B------:R-:W4:Y:S01]  /*1108a0*/  LDL.LU R216, [R1+0x1cf0] ;  /* 0x001cf00001d87983 */ /* 0x000f220000300800 */
[----:B------:R-:W-:Y:S02]  /*1108b0*/  ISETP.LT.AND P1, PT, R38, UR5, !P1 ;  /* 0x0000000526007c0c */ /* 0x000fe4000cf21270 */
[----:B------:R-:W-:-:S02]  /*1108c0*/  ISETP.LT.AND P5, PT, R217, UR5, !P3 ;  /* 0x00000005d9007c0c */ /* 0x000fc4000dfa1270 */
[----:B------:R-:W-:-:S05]  /*1108d0*/  ISETP.LT.AND P3, PT, R38, UR5, !P3 ;  /* 0x0000000526007c0c */ /* 0x000fca000df61270 */
[----:B------:R1:W-:Y:S01]  /*1108e0*/  @P6 STG.E desc[UR58][R10.64], R99 ;  /* 0x000000630a006986 */ /* 0x0003e2000c10193a */
[----:B------:R-:W-:Y:S02]  /*1108f0*/  ISETP.LT.AND P6, PT, R217, UR5, !P2 ;  /* 0x00000005d9007c0c */ /* 0x000fe4000d7c1270 */
[----:B------:R-:W-:Y:S01]  /*110900*/  ISETP.LT.AND P2, PT, R38, UR5, !P2 ;  /* 0x0000000526007c0c */ /* 0x000fe2000d741270 */
[----:B------:R1:W-:Y:S01]  /*110910*/  @P4 STG.E desc[UR58][R2.64], R87 ;  /* 0x0000005702004986 */ /* 0x0003e2000c10193a */
[----:B------:R-:W-:-:S03]  /*110920*/  ISETP.GE.AND P4, PT, R19, UR4, PT ;  /* 0x0000000413007c0c */ /* 0x000fc6000bf86270 */
[----:B------:R2:W-:Y:S01]  /*110930*/  @P1 STG.E desc[UR58][R4.64], R107 ;  /* 0x0000006b04001986 */ /* 0x0005e2000c10193a */
[----:B-1----:R-:W-:-:S03]  /*110940*/  IMAD.WIDE R10, R39, 0x4, R16 ;  /* 0x00000004270a7825 */ /* 0x002fc600078e0210 */
[----:B------:R1:W-:Y:S01]  /*110950*/  @P5 STG.E desc[UR58][R6.64], R108 ;  /* 0x0000006c06005986 */ /* 0x0003e2000c10193a */
[----:B------:R-:W-:-:S03]  /*110960*/  IMAD.WIDE R2, R39, 0x4, R14 ;  /* 0x0000000427027825 */ /* 0x000fc600078e020e */
[----:B------:R1:W-:Y:S01]  /*110970*/  @P3 STG.E desc[UR58][R8.64], R112 ;  /* 0x0000007008003986 */ /* 0x0003e2000c10193a */
[----:B------:R-:W-:-:S03]  /*110980*/  ISETP.LT.AND P5, PT, R217, UR5, !P0 ;  /* 0x00000005d9007c0c */ /* 0x000fc6000c7a1270 */
[----:B------:R-:W4:Y:S04]  /*110990*/  LDL.LU R19, [R1+0x4a7c] ;  /* 0x004a7c0001137983 */ /* 0x000f280000300800 */
[----:B------:R-:W-:Y:S04]  /*1109a0*/  @P6 STG.E desc[UR58][R10.64], R100 ;  /* 0x000000640a006986 */ /* 0x000fe8000c10193a */
[----:B------:R-:W4:Y:S04]  /*1109b0*/  LDL.LU R39, [R1+0x1ce0] ;  /* 0x001ce00001277983 */ /* 0x000f280000300800 */
[----:B------:R4:W-:Y:S01]  /*1109c0*/  @P2 STG.E desc[UR58][R2.64], R120 ;  /* 0x0000007802002986 */ /* 0x0009e2000c10193a */
[----:B------:R-:W-:-:S02]  /*1109d0*/  ISETP.GE.AND P1, PT, R13, UR4, PT ;  /* 0x000000040d007c0c */ /* 0x000fc4000bf26270 */
[----:B------:R-:W-:Y:S02]  /*1109e0*/  ISETP.GE.AND P3, PT, R12, UR4, PT ;  /* 0x000000040c007c0c */ /* 0x000fe4000bf66270 */
[----:B--2---:R-:W-:Y:S02]  /*1109f0*/  ISETP.GE.AND P2, PT, R18, UR4, PT ;  /* 0x0000000412007c0c */ /* 0x004fe4000bf46270 */
[----:B------:R-:W2:Y:S01]  /*110a00*/  LDL.LU R18, [R1+0x4a78] ;  /* 0x004a780001127983 */ /* 0x000ea20000300800 */
[----:B------:R-:W-:-:S04]  /*110a10*/  IMAD.WIDE R4, R218, 0x4, R16 ;  /* 0x00000004da047825 */ /* 0x000fc800078e0210 */
[----:B------:R-:W-:Y:S01]  /*110a20*/  IMAD.WIDE R12, R218, 0x4, R14 ;  /* 0x00000004da0c7825 */ /* 0x000fe200078e020e */
[----:B------:R4:W-:Y:S04]  /*110a30*/  @P5 STG.E desc[UR58][R4.64], R109 ;  /* 0x0000006d04005986 */ /* 0x0009e8000c10193a */
[----:B------:R-:W2:Y:S01]  /*110a40*/  LDL.LU R218, [R1+0x1cd8] ;  /* 0x001cd80001da7983 */ /* 0x000ea20000300800 */
[----:B---3--:R-:W-:-:S03]  /*110a50*/  ISETP.GE.AND P5, PT, R0, UR4, PT ;  /* 0x0000000400007c0c */ /* 0x008fc6000bfa6270 */
[----:B------:R-:W3:Y:S01]  /*110a60*/  LDL.LU R0, [R1+0x4a74] ;  /* 0x004a740001007983 */ /* 0x000ee20000300800 */
[----:B-1----:R-:W-:-:S03]  /*110a70*/  IMAD.WIDE R6, R219, 0x4, R16 ;  /* 0x00000004db067825 */ /* 0x002fc600078e0210 */
[----:B------:R-:W3:Y:S01]  /*110a80*/  LDL.LU R20, [R1+0x4a70] ;  /* 0x004a700001147983 */ /* 0x000ee20000300800 */
[----:B------:R-:W-:-:S03]  /*110a90*/  IMAD.WIDE R8, R219, 0x4, R14 ;  /* 0x00000004db087825 */ /* 0x000fc600078e020e */
[----:B------:R-:W3:Y:S01]  /*110aa0*/  LDL.LU R219, [R1+0x1cd0] ;  /* 0x001cd00001db7983 */ /* 0x000ee20000300800 */
[----:B----4-:R-:W-:-:S04]  /*110ab0*/  IMAD.WIDE R2, R252, 0x4, R16 ;  /* 0x00000004fc027825 */ /* 0x010fc800078e0210 */
[----:B------:R-:W-:Y:S02]  /*110ac0*/  IMAD.WIDE R10, R252, 0x4, R14 ;  /* 0x00000004fc0a7825 */ /* 0x000fe400078e020e */
[----:B------:R-:W4:Y:S01]  /*110ad0*/  LDL.LU R252, [R1+0x1cc8] ;  /* 0x001cc80001fc7983 */ /* 0x000f220000300800 */
[C---:B------:R-:W-:Y:S02]  /*110ae0*/  ISETP.LT.AND P0, PT, R38.reuse, UR5, !P0 ;  /* 0x0000000526007c0c */ /* 0x040fe4000c701270 */
[----:B------:R-:W-:Y:S02]  /*110af0*/  ISETP.LT.AND P6, PT, R217, UR5, !P4 ;  /* 0x00000005d9007c0c */ /* 0x000fe4000e7c1270 */
[----:B------:R-:W-:-:S09]  /*110b00*/  ISETP.LT.AND P4, PT, R38, UR5, !P4 ;  /* 0x0000000526007c0c */ /* 0x000fd2000e781270 */
[----:B------:R-:W-:Y:S01]  /*110b10*/  @P0 STG.E desc[UR58][R12.64], R113 ;  /* 0x000000710c000986 */ /* 0x000fe2000c10193a */
[C---:B------:R-:W-:Y:S02]  /*110b20*/  ISETP.LT.AND P0, PT, R217.reuse, UR5, !P1 ;  /* 0x00000005d9007c0c */ /* 0x040fe4000cf01270 */
[C---:B------:R-:W-:Y:S01]  /*110b30*/  ISETP.LT.AND P1, PT, R38.reuse, UR5, !P1 ;  /* 0x0000000526007c0c */ /* 0x040fe2000cf21270 */
[----:B------:R1:W-:Y:S01]  /*110b40*/  @P6 STG.E desc[UR58][R6.64], R101 ;  /* 0x0000006506006986 */ /* 0x0003e2000c10193a */
[C---:B------:R-:W-:Y:S02]  /*110b50*/  ISETP.LT.AND P6, PT, R217.reuse, UR5, !P3 ;  /* 0x00000005d9007c0c */ /* 0x040fe4000dfc1270 */
[C---:B------:R-:W-:Y:S01]  /*110b60*/  ISETP.LT.AND P3, PT, R38.reuse, UR5, !P3 ;  /* 0x0000000526007c0c */ /* 0x040fe2000df61270 */
[----:B------:R1:W-:Y:S01]  /*110b70*/  @P4 STG.E desc[UR58][R8.64], R121 ;  /* 0x0000007908004986 */ /* 0x0003e2000c10193a */
[----:B------:R-:W-:Y:S02]  /*110b80*/  ISETP.LT.AND P4, PT, R217, UR5, !P2 ;  /* 0x00000005d9007c0c */ /* 0x000fe4000d781270 */
[----:B------:R-:W-:Y:S01]  /*110b90*/  ISETP.LT.AND P2, PT, R38, UR5, !P2 ;  /* 0x0000000526007c0c */ /* 0x000fe2000d741270 */
[----:B------:R-:W-:-:S02]  /*110ba0*/  IMAD.WIDE R4, R216, 0x4, R16 ;  /* 0x00000004d8047825 */ /* 0x000fc400078e0210 */
[----:B------:R-:W-:Y:S01]  /*110bb0*/  @P0 STG.E desc[UR58][R2.64], R110 ;  /* 0x0000006e02000986 */ /* 0x000fe2000c10193a */
[----:B------:R-:W-:Y:S01]  /*110bc0*/  ISETP.GE.AND P0, PT, R19, UR4, PT ;  /* 0x0000000413007c0c */ /* 0x000fe2000bf06270 */
[----:B-1----:R-:W-:Y:S02]  /*110bd0*/  IMAD.WIDE R6, R216, 0x4, R14 ;  /* 0x00000004d8067825 */ /* 0x002fe400078e020e */
[----:B------:R-:W4:Y:S04]  /*110be0*/  LDL.LU R19, [R1+0x4a6c] ;  /* 0x004a6c0001137983 */ /* 0x000f280000300800 */
[----:B------:R-:W-:Y:S01]  /*110bf0*/  @P1 STG.E desc[UR58][R10.64], R114 ;  /* 0x000000720a001986 */ /* 0x000fe2000c10193a */
[----:B------:R-:W-:-:S03]  /*110c00*/  IMAD.WIDE R8, R39, 0x4, R16 ;  /* 0x0000000427087825 */ /* 0x000fc600078e0210 */
[----:B------:R-:W-:Y:S01]  /*110c10*/  @P6 STG.E desc[UR58][R4.64], R102 ;  /* 0x0000006604006986 */ /* 0x000fe2000c10193a */
[----:B------:R-:W-:-:S03]  /*110c20*/  IMAD.WIDE R12, R39, 0x4, R14 ;  /* 0x00000004270c7825 */ /* 0x000fc600078e020e */
[----:B------:R-:W-:Y:S04]  /*110c30*/  @P3 STG.E desc[UR58][R6.64], R122 ;  /* 0x0000007a06003986 */ /* 0x000fe8000c10193a */
[----:B------:R-:W-:Y:S04]  /*110c40*/  @P4 STG.E desc[UR58][R8.64], R111 ;  /* 0x0000006f08004986 */ /* 0x000fe8000c10193a */
[----:B------:R1:W-:Y:S01]  /*110c50*/  @P2 STG.E desc[UR58][R12.64], R115 ;  /* 0x000000730c002986 */ /* 0x0003e2000c10193a */
[----:B------:R-:W-:Y:S02]  /*110c60*/  ISETP.LT.AND P1, PT, R217, UR5, !P5 ;  /* 0x00000005d9007c0c */ /* 0x000fe4000ef21270 */
[----:B--2---:R-:W-:-:S02]  /*110c70*/  ISETP.GE.AND P6, PT, R18, UR4, PT ;  /* 0x0000000412007c0c */ /* 0x004fc4000bfc6270 */
[----:B------:R-:W2:Y:S04]  /*110c80*/  LDL.LU R18, [R1+0x4a68] ;  /* 0x004a680001127983 */ /* 0x000ea80000300800 */
[----:B------:R-:W2:Y:S04]  /*110c90*/  LDL.LU R244, [R1+0x1cc0] ;  /* 0x001cc00001f47983 */ /* 0x000ea80000300800 */
[----:B-1----:R-:W2:Y:S04]  /*110ca0*/  LDL.LU R12, [R1+0x4a64] ;  /* 0x004a6400010c7983 */ /* 0x002ea80000300800 */
[----:B------:R-:W2:Y:S04]  /*110cb0*/  LDL.LU R216, [R1+0x1cb0] ;  /* 0x001cb00001d87983 */ /* 0x000ea80000300800 */
[----:B------:R-:W2:Y:S01]  /*110cc0*/  LDL.LU R39, [R1+0x1ca8] ;  /* 0x001ca80001277983 */ /* 0x000ea20000300800 */
[----:B------:R-:W-:Y:S01]  /*110cd0*/  IMAD.WIDE R2, R218, 0x4, R16 ;  /* 0x00000004da027825 */ /* 0x000fe200078e0210 */
[----:B---3--:R-:W-:-:S02]  /*110ce0*/  ISETP.GE.AND P2, PT, R0, UR4, PT ;  /* 0x0000000400007c0c */ /* 0x008fc4000bf46270 */
[----:B------:R-:W3:Y:S01]  /*110cf0*/  LDL.LU R0, [R1+0x4a94] ;  /* 0x004a940001007983 */ /* 0x000ee20000300800 */
[----:B------:R-:W-:-:S03]  /*110d00*/  IMAD.WIDE R4, R218, 0x4, R14 ;  /* 0x00000004da047825 */ /* 0x000fc600078e020e */
[----:B------:R-:W3:Y:S01]  /*110d10*/  LDL.LU R218, [R1+0x1ca0] ;  /* 0x001ca00001da7983 */ /* 0x000ee20000300800 */
[----:B------:R-:W-:-:S03]  /*110d20*/  IMAD.WIDE R6, R219, 0x4, R16 ;  /* 0x00000004db067825 */ /* 0x000fc600078e0210 */
[----:B------:R1:W-:Y:S01]  /*110d30*/  @P1 STG.E desc[UR58][R2.64], R103 ;  /* 0x0000006702001986 */ /* 0x0003e2000c10193a */
[----:B------:R-:W-:-:S03]  /*110d40*/  IMAD.WIDE R8, R219, 0x4, R14 ;  /* 0x00000004db087825 */ /* 0x000fc600078e020e */
[----:B------:R-:W3:Y:S01]  /*110d50*/  LDL.LU R219, [R1+0x1c98] ;  /* 0x001c980001db7983 */ /* 0x000ee20000300800 */
[----:B----4-:R-:W-:-:S04]  /*110d60*/  IMAD.WIDE R10, R252, 0x4, R16 ;  /* 0x00000004fc0a7825 */ /* 0x010fc800078e0210 */
[----:B-1----:R-:W-:Y:S02]  /*110d70*/  IMAD.WIDE R2, R252, 0x4, R14 ;  /* 0x00000004fc027825 */ /* 0x002fe400078e020e */
[----:B------:R-:W4:Y:S01]  /*110d80*/  LDL.LU R252, [R1+0x1f4c] ;  /* 0x001f4c0001fc7983 */ /* 0x000f220000300800 */
[C---:B------:R-:W-:Y:S02]  /*110d90*/  ISETP.LT.AND P5, PT, R38.reuse, UR5, !P5 ;  /* 0x0000000526007c0c */ /* 0x040fe4000efa1270 */
[C---:B------:R-:W-:Y:S02]  /*110da0*/  ISETP.LT.AND P3, PT, R217.reuse, UR5, !P0 ;  /* 0x00000005d9007c0c */ /* 0x040fe4000c761270 */
[C---:B------:R-:W-:Y:S02]  /*110db0*/  ISETP.LT.AND P0, PT, R38.reuse, UR5, !P0 ;  /* 0x0000000526007c0c */ /* 0x040fe4000c701270 */
[----:B------:R-:W-:Y:S02]  /*110dc0*/  ISETP.LT.AND P4, PT, R217, UR5, !P6 ;  /* 0x00000005d9007c0c */ /* 0x000fe4000f781270 */
[----:B------:R-:W-:-:S02]  /*110dd0*/  ISETP.LT.AND P6, PT, R38, UR5, !P6 ;  /* 0x0000000526007c0c */ /* 0x000fc4000f7c1270 */
[----:B------:R-:W-:-:S03]  /*110de0*/  ISETP.GE.AND P1, PT, R20, UR4, PT ;  /* 0x0000000414007c0c */ /* 0x000fc6000bf26270 */
[----:B------:R2:W-:Y:S01]  /*110df0*/  @P5 STG.E desc[UR58][R4.64], R123 ;  /* 0x0000007b04005986 */ /* 0x0005e2000c10193a */
[C---:B------:R-:W-:Y:S02]  /*110e00*/  ISETP.LT.AND P5, PT, R217.reuse, UR5, !P2 ;  /* 0x00000005d9007c0c */ /* 0x040fe4000d7a1270 */
[C---:B------:R-:W-:Y:S01]  /*110e10*/  ISETP.LT.AND P2, PT, R38.reuse, UR5, !P2 ;  /* 0x0000000526007c0c */ /* 0x040fe2000d741270 */
[----:B------:R1:W-:Y:S04]  /*110e20*/  @P3 STG.E desc[UR58][R6.64], R124 ;  /* 0x0000007c06003986 */ /* 0x0003e8000c10193a */
[----:B------:R1:W-:Y:S01]  /*110e30*/  @P0 STG.E desc[UR58][R8.64], R132 ;  /* 0x0000008408000986 */ /* 0x0003e2000c10193a */
[----:B------:R-:W-:Y:S02]  /*110e40*/  ISETP.LT.AND P0, PT, R217, UR5, !P1 ;  /* 0x00000005d9007c0c */ /* 0x000fe4000cf01270 */
[----:B------:R-:W-:Y:S01]  /*110e50*/  ISETP.GE.AND P3, PT, R19, UR4, PT ;  /* 0x0000000413007c0c */ /* 0x000fe2000bf66270 */
[----:B------:R1:W-:Y:S01]  /*110e60*/  @P4 STG.E desc[UR58][R10.64], R116 ;  /* 0x000000740a004986 */ /* 0x0003e2000c10193a */
[----:B------:R-:W-:-:S02]  /*110e70*/  ISETP.LT.AND P1, PT, R38, UR5, !P1 ;  /* 0x0000000526007c0c */ /* 0x000fc4000cf21270 */
[----:B------:R-:W-:Y:S01]  /*110e80*/  ISETP.LT.AND P4, PT, R217, UR5, !P3 ;  /* 0x00000005d9007c0c */ /* 0x000fe2000df81270 */
[----:B------:R3:W-:Y:S01]  /*110e90*/  @P6 STG.E desc[UR58][R2.64], R40 ;  /* 0x0000002802006986 */ /* 0x0007e2000c10193a */
[----:B------:R-:W-:Y:S01]  /*110ea0*/  ISETP.LT.AND P3, PT, R38, UR5, !P3 ;  /* 0x0000000526007c0c */ /* 0x000fe2000df61270 */
[----:B--2---:R-:W-:-:S04]  /*110eb0*/  IMAD.WIDE R4, R244, 0x4, R16 ;  /* 0x00000004f4047825 */ /* 0x004fc800078e0210 */
[----:B-1----:R-:W-:Y:S01]  /*110ec0*/  IMAD.WIDE R6, R244, 0x4, R14 ;  /* 0x00000004f4067825 */ /* 0x002fe200078e020e */
[----:B------:R1:W-:Y:S01]  /*110ed0*/  @P5 STG.E desc[UR58][R4.64], R125 ;  /* 0x0000007d04005986 */ /* 0x0003e2000c10193a */
[----:B------:R-:W-:Y:S02]  /*110ee0*/  ISETP.GE.AND P5, PT, R12, UR4, PT ;  /* 0x000000040c007c0c */ /* 0x000fe4000bfa6270 */
[----:B------:R-:W-:Y:S01]  /*110ef0*/  IMAD.WIDE R8, R216, 0x4, R16 ;  /* 0x00000004d8087825 */ /* 0x000fe200078e0210 */
[----:B------:R-:W-:-:S03]  /*110f00*/  ISETP.GE.AND P6, PT, R18, UR4, PT ;  /* 0x0000000412007c0c */ /* 0x000fc6000bfc6270 */
[----:B------:R-:W-:Y:S01]  /*110f10*/  IMAD.WIDE R10, R216, 0x4, R14 ;  /* 0x00000004d80a7825 */ /* 0x000fe200078e020e */
[----:B------:R2:W-:Y:S03]  /*110f20*/  @P2 STG.E desc[UR58][R6.64], R133 ;  /* 0x0000008506002986 */ /* 0x0005e6000c10193a */
[----:B------:R-:W-:Y:S01]  /*110f30*/  IMAD.WIDE R12, R39, 0x4, R16 ;  /* 0x00000004270c7825 */ /* 0x000fe200078e0210 */
[----:B------:R2:W-:Y:S04]  /*110f40*/  @P0 STG.E desc[UR58][R8.64], R117 ;  /* 0x0000007508000986 */ /* 0x0005e8000c10193a */
[----:B------:R2:W-:Y:S01]  /*110f50*/  @P1 STG.E desc[UR58][R10.64], R41 ;  /* 0x000000290a001986 */ /* 0x0005e2000c10193a */
[----:B------:R-:W-:-:S02]  /*110f60*/  ISETP.LT.AND P1, PT, R217, UR5, !P6 ;  /* 0x00000005d9007c0c */ /* 0x000fc4000f721270 */
[----:B---3--:R-:W-:Y:S01]  /*110f70*/  ISETP.GE.AND P2, PT, R0, UR4, PT ;  /* 0x0000000400007c0c */ /* 0x008fe2000bf46270 */
[----:B------:R3:W-:Y:S01]  /*110f80*/  @P4 STG.E desc[UR58][R12.64], R126 ;  /* 0x0000007e0c004986 */ /* 0x0007e2000c10193a */
[C---:B------:R-:W-:Y:S02]  /*110f90*/  ISETP.LT.AND P6, PT, R38.reuse, UR5, !P6 ;  /* 0x0000000526007c0c */ /* 0x040fe4000f7c1270 */
[C---:B------:R-:W-:Y:S02]  /*110fa0*/  ISETP.LT.AND P4, PT, R217.reuse, UR5, !P5 ;  /* 0x00000005d9007c0c */ /* 0x040fe4000ef81270 */
[C---:B------:R-:W-:Y:S02]  /*110fb0*/  ISETP.LT.AND P5, PT, R38.reuse, UR5, !P5 ;  /* 0x0000000526007c0c */ /* 0x040fe4000efa1270 */
[----:B------:R-:W-:Y:S02]  /*110fc0*/  ISETP.LT.AND P0, PT, R217, UR5, !P2 ;  /* 0x00000005d9007c0c */ /* 0x000fe4000d701270 */
[----:B------:R-:W-:Y:S01]  /*110fd0*/  ISETP.LT.AND P2, PT, R38, UR5, !P2 ;  /* 0x0000000526007c0c */ /* 0x000fe2000d741270 */
[----:B------:R-:W-:-:S04]  /*110fe0*/  IMAD.WIDE R2, R39, 0x4, R14 ;  /* 0x0000000427027825 */ /* 0x000fc800078e020e */
[C---:B-1----:R-:W-:Y:S01]  /*110ff0*/  IMAD.WIDE R4, R218.reuse, 0x4, R16 ;  /* 0x00000004da047825 */ /* 0x042fe200078e0210 */
[----:B------:R3:W-:Y:S03]  /*111000*/  @P3 STG.E desc[UR58][R2.64], R134 ;  /* 0x0000008602003986 */ /* 0x0007e6000c10193a */
[----:B--2---:R-:W-:Y:S01]  /*111010*/  IMAD.WIDE R6, R218, 0x4, R14 ;  /* 0x00000004da067825 */ /* 0x004fe200078e020e */
[----:B------:R3:W-:Y:S03]  /*111020*/  @P1 STG.E desc[UR58][R4.64], R118 ;  /* 0x0000007604001986 */ /* 0x0007e6000c10193a */
[C---:B------:R-:W-:Y:S01]  /*111030*/  IMAD.WIDE R8, R219.reuse, 0x4, R16 ;  /* 0x00000004db087825 */ /* 0x040fe200078e0210 */
[----:B------:R3:W-:Y:S03]  /*111040*/  @P6 STG.E desc[UR58][R6.64], R42 ;  /* 0x0000002a06006986 */ /* 0x0007e6000c10193a */
[----:B------:R-:W-:Y:S01]  /*111050*/  IMAD.WIDE R10, R219, 0x4, R14 ;  /* 0x00000004db0a7825 */ /* 0x000fe200078e020e */
[----:B------:R3:W-:Y:S04]  /*111060*/  @P4 STG.E desc[UR58][R8.64], R127 ;  /* 0x0000007f08004986 */ /* 0x0007e8000c10193a */
[----:B------:R3:W-:Y:S01]  /*111070*/  @P5 STG.E desc[UR58][R10.64], R135 ;  /* 0x000000870a005986 */ /* 0x0007e2000c10193a */
[----:B----4-:R-:W-:-:S05]  /*111080*/  IMAD.WIDE R16, R252, 0x4, R16 ;  /* 0x00000004fc107825 */ /* 0x010fca00078e0210 */
[----:B------:R3:W-:Y:S01]  /*111090*/  @P0 STG.E desc[UR58][R16.64], R119 ;  /* 0x0000007710000986 */ /* 0x0007e2000c10193a */
[----:B------:R-:W-:Y:S01]  /*1110a0*/  IMAD.WIDE R14, R252, 0x4, R14 ;  /* 0x00000004fc0e7825 */ /* 0x000fe200078e020e */
[----:B------:R-:W-:Y:S06]  /*1110b0*/  @!P2 EXIT ;  /* 0x000000000000a94d */ /* 0x000fec0003800000 */
[----:B------:R-:W-:Y:S01]  /*1110c0*/  STG.E desc[UR58][R14.64], R43 ;  /* 0x0000002b0e007986 */ /* 0x000fe2000c10193a */
[----:B------:R-:W-:Y:S05]  /*1110d0*/  EXIT ;  /* 0x000000000000794d */ /* 0x000fea0003800000 */
.L_x_2:
[----:B------:R-:W-:-:S00]  /*1110e0*/  BRA `(.L_x_2) ;  /* 0xfffffffc00fc7947 */ /* 0x000fc0000383ffff */
[----:B------:R-:W-:-:S00]  /*1110f0*/  NOP ;  /* 0x0000000000007918 */ /* 0x000fc00000000000 */
        /* <DEDUP_REMOVED lines=8> */
.L_x_3:


//--------------------- .nv.shared.matmul_kernel  --------------------------
	.section	.nv.shared.matmul_kernel,"aw",@nobits
	.sectionflags	@""
	.align	16
	.zero		1024


//--------------------- .nv.shared.reserved.0     --------------------------
	.section	.nv.shared.reserved.0,"aw",@nobits
	.weak		__nv_reservedSMEM_offset_0_alias
	.size		__nv_reservedSMEM_offset_0_alias, 0, 0
	.other		__nv_reservedSMEM_offset_0_alias,@"STO_CUDA_RESERVED_SHARED STV_DEFAULT"
__nv_reservedSMEM_offset_0_alias:
	.zero		0


//--------------------- .nv.constant0.matmul_kernel --------------------------
	.section	.nv.constant0.matmul_kernel,"a",@progbits
	.sectionflags	@""
	.align	4
.nv.constant0.matmul_kernel:
	.zero		608


//--------------------- SYMBOLS --------------------------

	.type		.nv.reservedSmem.offset0,@object
	.size		.nv.reservedSmem.offset0,0x4
